	.target	sm_90a

	.elftype	@"ET_EXEC"


//--------------------- .note.nv.tkinfo           --------------------------
	.section	.note.nv.tkinfo,"",@"SHT_NOTE"
	.sectionflags	@"SHF_NOTE_NV_TKINFO"
	.tkinfo
        /*0018*/ 	.word	0x00000002
        /*0030*/ 	.string	""
        /*0030*/ 	.string	"ptxas"
        /*0030*/ 	.string	"Cuda compilation tools, release 13.0, V13.0.88"
        /*0030*/ 	.string	"Build cuda_13.0.r13.0/compiler.36424714_0"
        /*0030*/ 	.string	"-arch sm_90a -m 64 "



//--------------------- .note.nv.cuinfo           --------------------------
	.section	.note.nv.cuinfo,"",@"SHT_NOTE"
	.sectionflags	@"SHF_NOTE_NV_CUINFO"
        /*0018*/ 	.short	0x0002
        /*001a*/ 	.short	0x005a
        /*001c*/ 	.short	0x0082
	.zero		2


//--------------------- .nv.info                  --------------------------
	.section	.nv.info,"",@"SHT_CUDA_INFO"
	.align	4


	//----- nvinfo : EIATTR_REGCOUNT
	.align		4
        /*0000*/ 	.byte	0x04, 0x2f
        /*0002*/ 	.short	(.L_22 - .L_21)
	.align		4
.L_21:
        /*0004*/ 	.word	index@(_ZN7cutlass13device_kernelIN5flash11enable_sm90INS1_16FlashAttnFwdSm90INS1_25CollectiveMainloopFwdSm90ILi2EN4cute5tupleIJNS5_1CILi1EEES8_S8_EEENS6_IJNS7_ILi128EEENS7_ILi160EEENS7_ILi192EEEEEELi128ENS_12float_e4m3_tEfNS_4arch4Sm90ELb1ELb0ELb0ELb1ELb0ELb1ELb0ELb1ELb1ELb0ELb0ELb0EEENS1_21CollectiveEpilogueFwdINS6_IJSA_SA_SB_EEES9_NS_10bfloat16_tESG_Li256ELb1ELb0ELb0ELb1EEENS1_36VarlenDynamicPersistentTileSchedulerILi128ELi160ELi256ELi128ELb0ELb0ELb1ELb1ELb1ELb1EEEEEEEEEvNT_6ParamsE)
        /*0008*/ 	.word	0x000000a8


	//----- nvinfo : EIATTR_FRAME_SIZE
	.align		4
.L_22:
        /*000c*/ 	.byte	0x04, 0x11
        /*000e*/ 	.short	(.L_24 - .L_23)
	.align		4
.L_23:
        /*0010*/ 	.word	index@(_ZN7cutlass13device_kernelIN5flash11enable_sm90INS1_16FlashAttnFwdSm90INS1_25CollectiveMainloopFwdSm90ILi2EN4cute5tupleIJNS5_1CILi1EEES8_S8_EEENS6_IJNS7_ILi128EEENS7_ILi160EEENS7_ILi192EEEEEELi128ENS_12float_e4m3_tEfNS_4arch4Sm90ELb1ELb0ELb0ELb1ELb0ELb1ELb0ELb1ELb1ELb0ELb0ELb0EEENS1_21CollectiveEpilogueFwdINS6_IJSA_SA_SB_EEES9_NS_10bfloat16_tESG_Li256ELb1ELb0ELb0ELb1EEENS1_36VarlenDynamicPersistentTileSchedulerILi128ELi160ELi256ELi128ELb0ELb0ELb1ELb1ELb1ELb1EEEEEEEEEvNT_6ParamsE)
        /*0014*/ 	.word	0x00000040


	//----- nvinfo : EIATTR_REGCOUNT
	.align		4
.L_24:
        /*0018*/ 	.byte	0x04, 0x2f
        /*001a*/ 	.short	(.L_26 - .L_25)
	.align		4
.L_25:
        /*001c*/ 	.word	index@(_ZN7cutlass13device_kernelIN5flash11enable_sm90INS1_16FlashAttnFwdSm90INS1_25CollectiveMainloopFwdSm90ILi2EN4cute5tupleIJNS5_1CILi1EEES8_S8_EEENS6_IJNS7_ILi128EEENS7_ILi160EEENS7_ILi192EEEEEELi128ENS_12float_e4m3_tEfNS_4arch4Sm90ELb1ELb0ELb0ELb1ELb0ELb0ELb0ELb1ELb1ELb0ELb0ELb0EEENS1_21CollectiveEpilogueFwdINS6_IJSA_SA_SB_EEES9_NS_10bfloat16_tESG_Li256ELb1ELb0ELb0ELb1EEENS1_36VarlenDynamicPersistentTileSchedulerILi128ELi160ELi256ELi128ELb0ELb0ELb1ELb1ELb1ELb1EEEEEEEEEvNT_6ParamsE)
        /*0020*/ 	.word	0x000000a8


	//----- nvinfo : EIATTR_FRAME_SIZE
	.align		4
.L_26:
        /*0024*/ 	.byte	0x04, 0x11
        /*0026*/ 	.short	(.L_28 - .L_27)
	.align		4
.L_27:
        /*0028*/ 	.word	index@(_ZN7cutlass13device_kernelIN5flash11enable_sm90INS1_16FlashAttnFwdSm90INS1_25CollectiveMainloopFwdSm90ILi2EN4cute5tupleIJNS5_1CILi1EEES8_S8_EEENS6_IJNS7_ILi128EEENS7_ILi160EEENS7_ILi192EEEEEELi128ENS_12float_e4m3_tEfNS_4arch4Sm90ELb1ELb0ELb0ELb1ELb0ELb0ELb0ELb1ELb1ELb0ELb0ELb0EEENS1_21CollectiveEpilogueFwdINS6_IJSA_SA_SB_EEES9_NS_10bfloat16_tESG_Li256ELb1ELb0ELb0ELb1EEENS1_36VarlenDynamicPersistentTileSchedulerILi128ELi160ELi256ELi128ELb0ELb0ELb1ELb1ELb1ELb1EEEEEEEEEvNT_6ParamsE)
        /*002c*/ 	.word	0x00000038


	//----- nvinfo : EIATTR_REGCOUNT
	.align		4
.L_28:
        /*0030*/ 	.byte	0x04, 0x2f
        /*0032*/ 	.short	(.L_30 - .L_29)
	.align		4
.L_29:
        /*0034*/ 	.word	index@(_ZN7cutlass13device_kernelIN5flash11enable_sm90INS1_16FlashAttnFwdSm90INS1_25CollectiveMainloopFwdSm90ILi2EN4cute5tupleIJNS5_1CILi1EEES8_S8_EEENS6_IJNS7_ILi128EEENS7_ILi160EEENS7_ILi192EEEEEELi128ENS_12float_e4m3_tEfNS_4arch4Sm90ELb1ELb0ELb0ELb0ELb0ELb0ELb0ELb1ELb1ELb0ELb0ELb0EEENS1_21CollectiveEpilogueFwdINS6_IJSA_SA_SB_EEES9_NS_10bfloat16_tESG_Li256ELb0ELb0ELb0ELb1EEENS1_30DynamicPersistentTileSchedulerILi256ELi128ELb0ELb0ELb1EEEEEEEEEvNT_6ParamsE)
        /*0038*/ 	.word	0x000000a8


	//----- nvinfo : EIATTR_FRAME_SIZE
	.align		4
.L_30:
        /*003c*/ 	.byte	0x04, 0x11
        /*003e*/ 	.short	(.L_32 - .L_31)
	.align		4
.L_31:
        /*0040*/ 	.word	index@(_ZN7cutlass13device_kernelIN5flash11enable_sm90INS1_16FlashAttnFwdSm90INS1_25CollectiveMainloopFwdSm90ILi2EN4cute5tupleIJNS5_1CILi1EEES8_S8_EEENS6_IJNS7_ILi128EEENS7_ILi160EEENS7_ILi192EEEEEELi128ENS_12float_e4m3_tEfNS_4arch4Sm90ELb1ELb0ELb0ELb0ELb0ELb0ELb0ELb1ELb1ELb0ELb0ELb0EEENS1_21CollectiveEpilogueFwdINS6_IJSA_SA_SB_EEES9_NS_10bfloat16_tESG_Li256ELb0ELb0ELb0ELb1EEENS1_30DynamicPersistentTileSchedulerILi256ELi128ELb0ELb0ELb1EEEEEEEEEvNT_6ParamsE)
        /*0044*/ 	.word	0x00000030


	//----- nvinfo : EIATTR_REGCOUNT
	.align		4
.L_32:
        /*0048*/ 	.byte	0x04, 0x2f
        /*004a*/ 	.short	(.L_34 - .L_33)
	.align		4
.L_33:
        /*004c*/ 	.word	index@(_ZN7cutlass13device_kernelIN5flash11enable_sm90INS1_16FlashAttnFwdSm90INS1_25CollectiveMainloopFwdSm90ILi2EN4cute5tupleIJNS5_1CILi1EEES8_S8_EEENS6_IJNS7_ILi128EEENS7_ILi160EEENS7_ILi192EEEEEELi128ENS_12float_e4m3_tEfNS_4arch4Sm90ELb0ELb1ELb0ELb1ELb0ELb1ELb0ELb1ELb1ELb0ELb0ELb0EEENS1_21CollectiveEpilogueFwdINS6_IJSA_SA_SB_EEES9_NS_10bfloat16_tESG_Li256ELb1ELb0ELb0ELb1EEENS1_36VarlenDynamicPersistentTileSchedulerILi128ELi160ELi256ELi128ELb0ELb0ELb1ELb1ELb0ELb1EEEEEEEEEvNT_6ParamsE)
        /*0050*/ 	.word	0x000000a8


	//----- nvinfo : EIATTR_FRAME_SIZE
	.align		4
.L_34:
        /*0054*/ 	.byte	0x04, 0x11
        /*0056*/ 	.short	(.L_36 - .L_35)
	.align		4
.L_35:
        /*0058*/ 	.word	index@(_ZN7cutlass13device_kernelIN5flash11enable_sm90INS1_16FlashAttnFwdSm90INS1_25CollectiveMainloopFwdSm90ILi2EN4cute5tupleIJNS5_1CILi1EEES8_S8_EEENS6_IJNS7_ILi128EEENS7_ILi160EEENS7_ILi192EEEEEELi128ENS_12float_e4m3_tEfNS_4arch4Sm90ELb0ELb1ELb0ELb1ELb0ELb1ELb0ELb1ELb1ELb0ELb0ELb0EEENS1_21CollectiveEpilogueFwdINS6_IJSA_SA_SB_EEES9_NS_10bfloat16_tESG_Li256ELb1ELb0ELb0ELb1EEENS1_36VarlenDynamicPersistentTileSchedulerILi128ELi160ELi256ELi128ELb0ELb0ELb1ELb1ELb0ELb1EEEEEEEEEvNT_6ParamsE)
        /*005c*/ 	.word	0x00000038


	//----- nvinfo : EIATTR_REGCOUNT
	.align		4
.L_36:
        /*0060*/ 	.byte	0x04, 0x2f
        /*0062*/ 	.short	(.L_38 - .L_37)
	.align		4
.L_37:
        /*0064*/ 	.word	index@(_ZN7cutlass13device_kernelIN5flash11enable_sm90INS1_16FlashAttnFwdSm90INS1_25CollectiveMainloopFwdSm90ILi2EN4cute5tupleIJNS5_1CILi1EEES8_S8_EEENS6_IJNS7_ILi128EEENS7_ILi160EEENS7_ILi192EEEEEELi128ENS_12float_e4m3_tEfNS_4arch4Sm90ELb0ELb1ELb0ELb1ELb0ELb0ELb0ELb1ELb1ELb0ELb0ELb0EEENS1_21CollectiveEpilogueFwdINS6_IJSA_SA_SB_EEES9_NS_10bfloat16_tESG_Li256ELb1ELb0ELb0ELb1EEENS1_36VarlenDynamicPersistentTileSchedulerILi128ELi160ELi256ELi128ELb0ELb0ELb1ELb1ELb0ELb1EEEEEEEEEvNT_6ParamsE)
        /*0068*/ 	.word	0x000000a8


	//----- nvinfo : EIATTR_FRAME_SIZE
	.align		4
.L_38:
        /*006c*/ 	.byte	0x04, 0x11
        /*006e*/ 	.short	(.L_40 - .L_39)
	.align		4
.L_39:
        /*0070*/ 	.word	index@(_ZN7cutlass13device_kernelIN5flash11enable_sm90INS1_16FlashAttnFwdSm90INS1_25CollectiveMainloopFwdSm90ILi2EN4cute5tupleIJNS5_1CILi1EEES8_S8_EEENS6_IJNS7_ILi128EEENS7_ILi160EEENS7_ILi192EEEEEELi128ENS_12float_e4m3_tEfNS_4arch4Sm90ELb0ELb1ELb0ELb1ELb0ELb0ELb0ELb1ELb1ELb0ELb0ELb0EEENS1_21CollectiveEpilogueFwdINS6_IJSA_SA_SB_EEES9_NS_10bfloat16_tESG_Li256ELb1ELb0ELb0ELb1EEENS1_36VarlenDynamicPersistentTileSchedulerILi128ELi160ELi256ELi128ELb0ELb0ELb1ELb1ELb0ELb1EEEEEEEEEvNT_6ParamsE)
        /*0074*/ 	.word	0x00000038


	//----- nvinfo : EIATTR_REGCOUNT
	.align		4
.L_40:
        /*0078*/ 	.byte	0x04, 0x2f
        /*007a*/ 	.short	(.L_42 - .L_41)
	.align		4
.L_41:
        /*007c*/ 	.word	index@(_ZN7cutlass13device_kernelIN5flash11enable_sm90INS1_16FlashAttnFwdSm90INS1_25CollectiveMainloopFwdSm90ILi2EN4cute5tupleIJNS5_1CILi1EEES8_S8_EEENS6_IJNS7_ILi128EEENS7_ILi160EEENS7_ILi192EEEEEELi128ENS_12float_e4m3_tEfNS_4arch4Sm90ELb0ELb1ELb0ELb0ELb0ELb0ELb0ELb1ELb1ELb0ELb0ELb0EEENS1_21CollectiveEpilogueFwdINS6_IJSA_SA_SB_EEES9_NS_10bfloat16_tESG_Li256ELb0ELb0ELb0ELb1EEENS1_30DynamicPersistentTileSchedulerILi256ELi128ELb0ELb0ELb1EEEEEEEEEvNT_6ParamsE)
        /*0080*/ 	.word	0x000000a8


	//----- nvinfo : EIATTR_FRAME_SIZE
	.align		4
.L_42:
        /*0084*/ 	.byte	0x04, 0x11
        /*0086*/ 	.short	(.L_44 - .L_43)
	.align		4
.L_43:
        /*0088*/ 	.word	index@(_ZN7cutlass13device_kernelIN5flash11enable_sm90INS1_16FlashAttnFwdSm90INS1_25CollectiveMainloopFwdSm90ILi2EN4cute5tupleIJNS5_1CILi1EEES8_S8_EEENS6_IJNS7_ILi128EEENS7_ILi160EEENS7_ILi192EEEEEELi128ENS_12float_e4m3_tEfNS_4arch4Sm90ELb0ELb1ELb0ELb0ELb0ELb0ELb0ELb1ELb1ELb0ELb0ELb0EEENS1_21CollectiveEpilogueFwdINS6_IJSA_SA_SB_EEES9_NS_10bfloat16_tESG_Li256ELb0ELb0ELb0ELb1EEENS1_30DynamicPersistentTileSchedulerILi256ELi128ELb0ELb0ELb1EEEEEEEEEvNT_6ParamsE)
        /*008c*/ 	.word	0x00000030


	//----- nvinfo : EIATTR_REGCOUNT
	.align		4
.L_44:
        /*0090*/ 	.byte	0x04, 0x2f
        /*0092*/ 	.short	(.L_46 - .L_45)
	.align		4
.L_45:
        /*0094*/ 	.word	index@(_ZN7cutlass13device_kernelIN5flash11enable_sm90INS1_16FlashAttnFwdSm90INS1_25CollectiveMainloopFwdSm90ILi2EN4cute5tupleIJNS5_1CILi1EEES8_S8_EEENS6_IJNS7_ILi128EEENS7_ILi160EEENS7_ILi192EEEEEELi128ENS_12float_e4m3_tEfNS_4arch4Sm90ELb0ELb0ELb0ELb1ELb0ELb1ELb0ELb1ELb1ELb0ELb0ELb0EEENS1_21CollectiveEpilogueFwdINS6_IJSA_SA_SB_EEES9_NS_10bfloat16_tESG_Li256ELb1ELb0ELb0ELb1EEENS1_36VarlenDynamicPersistentTileSchedulerILi128ELi160ELi256ELi128ELb0ELb0ELb1ELb0ELb1ELb1EEEEEEEEEvNT_6ParamsE)
        /*0098*/ 	.word	0x000000a8


	//----- nvinfo : EIATTR_FRAME_SIZE
	.align		4
.L_46:
        /*009c*/ 	.byte	0x04, 0x11
        /*009e*/ 	.short	(.L_48 - .L_47)
	.align		4
.L_47:
        /*00a0*/ 	.word	index@(_ZN7cutlass13device_kernelIN5flash11enable_sm90INS1_16FlashAttnFwdSm90INS1_25CollectiveMainloopFwdSm90ILi2EN4cute5tupleIJNS5_1CILi1EEES8_S8_EEENS6_IJNS7_ILi128EEENS7_ILi160EEENS7_ILi192EEEEEELi128ENS_12float_e4m3_tEfNS_4arch4Sm90ELb0ELb0ELb0ELb1ELb0ELb1ELb0ELb1ELb1ELb0ELb0ELb0EEENS1_21CollectiveEpilogueFwdINS6_IJSA_SA_SB_EEES9_NS_10bfloat16_tESG_Li256ELb1ELb0ELb0ELb1EEENS1_36VarlenDynamicPersistentTileSchedulerILi128ELi160ELi256ELi128ELb0ELb0ELb1ELb0ELb1ELb1EEEEEEEEEvNT_6ParamsE)
        /*00a4*/ 	.word	0x00000048


	//----- nvinfo : EIATTR_REGCOUNT
	.align		4
.L_48:
        /*00a8*/ 	.byte	0x04, 0x2f
        /*00aa*/ 	.short	(.L_50 - .L_49)
	.align		4
.L_49:
        /*00ac*/ 	.word	index@(_ZN7cutlass13device_kernelIN5flash11enable_sm90INS1_16FlashAttnFwdSm90INS1_25CollectiveMainloopFwdSm90ILi2EN4cute5tupleIJNS5_1CILi1EEES8_S8_EEENS6_IJNS7_ILi128EEENS7_ILi160EEENS7_ILi192EEEEEELi128ENS_12float_e4m3_tEfNS_4arch4Sm90ELb0ELb0ELb0ELb1ELb0ELb0ELb0ELb1ELb1ELb0ELb0ELb0EEENS1_21CollectiveEpilogueFwdINS6_IJSA_SA_SB_EEES9_NS_10bfloat16_tESG_Li256ELb1ELb0ELb0ELb1EEENS1_36VarlenDynamicPersistentTileSchedulerILi128ELi160ELi256ELi128ELb0ELb0ELb1ELb0ELb1ELb1EEEEEEEEEvNT_6ParamsE)
        /*00b0*/ 	.word	0x000000a8


	//----- nvinfo : EIATTR_FRAME_SIZE
	.align		4
.L_50:
        /*00b4*/ 	.byte	0x04, 0x11
        /*00b6*/ 	.short	(.L_52 - .L_51)
	.align		4
.L_51:
        /*00b8*/ 	.word	index@(_ZN7cutlass13device_kernelIN5flash11enable_sm90INS1_16FlashAttnFwdSm90INS1_25CollectiveMainloopFwdSm90ILi2EN4cute5tupleIJNS5_1CILi1EEES8_S8_EEENS6_IJNS7_ILi128EEENS7_ILi160EEENS7_ILi192EEEEEELi128ENS_12float_e4m3_tEfNS_4arch4Sm90ELb0ELb0ELb0ELb1ELb0ELb0ELb0ELb1ELb1ELb0ELb0ELb0EEENS1_21CollectiveEpilogueFwdINS6_IJSA_SA_SB_EEES9_NS_10bfloat16_tESG_Li256ELb1ELb0ELb0ELb1EEENS1_36VarlenDynamicPersistentTileSchedulerILi128ELi160ELi256ELi128ELb0ELb0ELb1ELb0ELb1ELb1EEEEEEEEEvNT_6ParamsE)
        /*00bc*/ 	.word	0x00000038


	//----- nvinfo : EIATTR_REGCOUNT
	.align		4
.L_52:
        /*00c0*/ 	.byte	0x04, 0x2f
        /*00c2*/ 	.short	(.L_54 - .L_53)
	.align		4
.L_53:
        /*00c4*/ 	.word	index@(_ZN7cutlass13device_kernelIN5flash11enable_sm90INS1_16FlashAttnFwdSm90INS1_25CollectiveMainloopFwdSm90ILi2EN4cute5tupleIJNS5_1CILi2EEENS7_ILi1EEES9_EEENS6_IJNS7_ILi128EEENS7_ILi160EEENS7_ILi192EEEEEELi128ENS_12float_e4m3_tEfNS_4arch4Sm90ELb0ELb0ELb0ELb0ELb0ELb0ELb0ELb1ELb1ELb0ELb0ELb0EEENS1_21CollectiveEpilogueFwdINS6_IJSB_SB_SC_EEESA_NS_10bfloat16_tESH_Li256ELb0ELb0ELb0ELb1EEENS1_29StaticPersistentTileSchedulerILb0EEEEEEEEEvNT_6ParamsE)
        /*00c8*/ 	.word	0x000000a8


	//----- nvinfo : EIATTR_FRAME_SIZE
	.align		4
.L_54:
        /*00cc*/ 	.byte	0x04, 0x11
        /*00ce*/ 	.short	(.L_56 - .L_55)
	.align		4
.L_55:
        /*00d0*/ 	.word	index@(_ZN7cutlass13device_kernelIN5flash11enable_sm90INS1_16FlashAttnFwdSm90INS1_25CollectiveMainloopFwdSm90ILi2EN4cute5tupleIJNS5_1CILi2EEENS7_ILi1EEES9_EEENS6_IJNS7_ILi128EEENS7_ILi160EEENS7_ILi192EEEEEELi128ENS_12float_e4m3_tEfNS_4arch4Sm90ELb0ELb0ELb0ELb0ELb0ELb0ELb0ELb1ELb1ELb0ELb0ELb0EEENS1_21CollectiveEpilogueFwdINS6_IJSB_SB_SC_EEESA_NS_10bfloat16_tESH_Li256ELb0ELb0ELb0ELb1EEENS1_29StaticPersistentTileSchedulerILb0EEEEEEEEEvNT_6ParamsE)
        /*00d4*/ 	.word	0x00000030


	//----- nvinfo : EIATTR_REGCOUNT
	.align		4
.L_56:
        /*00d8*/ 	.byte	0x04, 0x2f
        /*00da*/ 	.short	(.L_58 - .L_57)
	.align		4
.L_57:
        /*00dc*/ 	.word	index@(_ZN7cutlass13device_kernelIN5flash11enable_sm90INS1_16FlashAttnFwdSm90INS1_25CollectiveMainloopFwdSm90ILi2EN4cute5tupleIJNS5_1CILi1EEES8_S8_EEENS6_IJNS7_ILi128EEENS7_ILi160EEENS7_ILi192EEEEEELi128ENS_12float_e4m3_tEfNS_4arch4Sm90ELb0ELb0ELb0ELb0ELb0ELb0ELb0ELb1ELb1ELb0ELb0ELb0EEENS1_21CollectiveEpilogueFwdINS6_IJSA_SA_SB_EEES9_NS_10bfloat16_tESG_Li256ELb0ELb0ELb0ELb1EEENS1_29StaticPersistentTileSchedulerILb0EEEEEEEEEvNT_6ParamsE)
        /*00e0*/ 	.word	0x000000a8


	//----- nvinfo : EIATTR_FRAME_SIZE
	.align		4
.L_58:
        /*00e4*/ 	.byte	0x04, 0x11
        /*00e6*/ 	.short	(.L_60 - .L_59)
	.align		4
.L_59:
        /*00e8*/ 	.word	index@(_ZN7cutlass13device_kernelIN5flash11enable_sm90INS1_16FlashAttnFwdSm90INS1_25CollectiveMainloopFwdSm90ILi2EN4cute5tupleIJNS5_1CILi1EEES8_S8_EEENS6_IJNS7_ILi128EEENS7_ILi160EEENS7_ILi192EEEEEELi128ENS_12float_e4m3_tEfNS_4arch4Sm90ELb0ELb0ELb0ELb0ELb0ELb0ELb0ELb1ELb1ELb0ELb0ELb0EEENS1_21CollectiveEpilogueFwdINS6_IJSA_SA_SB_EEES9_NS_10bfloat16_tESG_Li256ELb0ELb0ELb0ELb1EEENS1_29StaticPersistentTileSchedulerILb0EEEEEEEEEvNT_6ParamsE)
        /*00ec*/ 	.word	0x00000028


	//----- nvinfo : EIATTR_MIN_STACK_SIZE
	.align		4
.L_60:
        /*00f0*/ 	.byte	0x04, 0x12
        /*00f2*/ 	.short	(.L_62 - .L_61)
	.align		4
.L_61:
        /*00f4*/ 	.word	index@(_ZN7cutlass13device_kernelIN5flash11enable_sm90INS1_16FlashAttnFwdSm90INS1_25CollectiveMainloopFwdSm90ILi2EN4cute5tupleIJNS5_1CILi1EEES8_S8_EEENS6_IJNS7_ILi128EEENS7_ILi160EEENS7_ILi192EEEEEELi128ENS_12float_e4m3_tEfNS_4arch4Sm90ELb0ELb0ELb0ELb0ELb0ELb0ELb0ELb1ELb1ELb0ELb0ELb0EEENS1_21CollectiveEpilogueFwdINS6_IJSA_SA_SB_EEES9_NS_10bfloat16_tESG_Li256ELb0ELb0ELb0ELb1EEENS1_29StaticPersistentTileSchedulerILb0EEEEEEEEEvNT_6ParamsE)
        /*00f8*/ 	.word	0x00000028


	//----- nvinfo : EIATTR_MIN_STACK_SIZE
	.align		4
.L_62:
        /*00fc*/ 	.byte	0x04, 0x12
        /*00fe*/ 	.short	(.L_64 - .L_63)
	.align		4
.L_63:
        /*0100*/ 	.word	index@(_ZN7cutlass13device_kernelIN5flash11enable_sm90INS1_16FlashAttnFwdSm90INS1_25CollectiveMainloopFwdSm90ILi2EN4cute5tupleIJNS5_1CILi2EEENS7_ILi1EEES9_EEENS6_IJNS7_ILi128EEENS7_ILi160EEENS7_ILi192EEEEEELi128ENS_12float_e4m3_tEfNS_4arch4Sm90ELb0ELb0ELb0ELb0ELb0ELb0ELb0ELb1ELb1ELb0ELb0ELb0EEENS1_21CollectiveEpilogueFwdINS6_IJSB_SB_SC_EEESA_NS_10bfloat16_tESH_Li256ELb0ELb0ELb0ELb1EEENS1_29StaticPersistentTileSchedulerILb0EEEEEEEEEvNT_6ParamsE)
        /*0104*/ 	.word	0x00000030


	//----- nvinfo : EIATTR_MIN_STACK_SIZE
	.align		4
.L_64:
        /*0108*/ 	.byte	0x04, 0x12
        /*010a*/ 	.short	(.L_66 - .L_65)
	.align		4
.L_65:
        /*010c*/ 	.word	index@(_ZN7cutlass13device_kernelIN5flash11enable_sm90INS1_16FlashAttnFwdSm90INS1_25CollectiveMainloopFwdSm90ILi2EN4cute5tupleIJNS5_1CILi1EEES8_S8_EEENS6_IJNS7_ILi128EEENS7_ILi160EEENS7_ILi192EEEEEELi128ENS_12float_e4m3_tEfNS_4arch4Sm90ELb0ELb0ELb0ELb1ELb0ELb0ELb0ELb1ELb1ELb0ELb0ELb0EEENS1_21CollectiveEpilogueFwdINS6_IJSA_SA_SB_EEES9_NS_10bfloat16_tESG_Li256ELb1ELb0ELb0ELb1EEENS1_36VarlenDynamicPersistentTileSchedulerILi128ELi160ELi256ELi128ELb0ELb0ELb1ELb0ELb1ELb1EEEEEEEEEvNT_6ParamsE)
        /*0110*/ 	.word	0x00000038


	//----- nvinfo : EIATTR_MIN_STACK_SIZE
	.align		4
.L_66:
        /*0114*/ 	.byte	0x04, 0x12
        /*0116*/ 	.short	(.L_68 - .L_67)
	.align		4
.L_67:
        /*0118*/ 	.word	index@(_ZN7cutlass13device_kernelIN5flash11enable_sm90INS1_16FlashAttnFwdSm90INS1_25CollectiveMainloopFwdSm90ILi2EN4cute5tupleIJNS5_1CILi1EEES8_S8_EEENS6_IJNS7_ILi128EEENS7_ILi160EEENS7_ILi192EEEEEELi128ENS_12float_e4m3_tEfNS_4arch4Sm90ELb0ELb0ELb0ELb1ELb0ELb1ELb0ELb1ELb1ELb0ELb0ELb0EEENS1_21CollectiveEpilogueFwdINS6_IJSA_SA_SB_EEES9_NS_10bfloat16_tESG_Li256ELb1ELb0ELb0ELb1EEENS1_36VarlenDynamicPersistentTileSchedulerILi128ELi160ELi256ELi128ELb0ELb0ELb1ELb0ELb1ELb1EEEEEEEEEvNT_6ParamsE)
        /*011c*/ 	.word	0x00000048


	//----- nvinfo : EIATTR_MIN_STACK_SIZE
	.align		4
.L_68:
        /*0120*/ 	.byte	0x04, 0x12
        /*0122*/ 	.short	(.L_70 - .L_69)
	.align		4
.L_69:
        /*0124*/ 	.word	index@(_ZN7cutlass13device_kernelIN5flash11enable_sm90INS1_16FlashAttnFwdSm90INS1_25CollectiveMainloopFwdSm90ILi2EN4cute5tupleIJNS5_1CILi1EEES8_S8_EEENS6_IJNS7_ILi128EEENS7_ILi160EEENS7_ILi192EEEEEELi128ENS_12float_e4m3_tEfNS_4arch4Sm90ELb0ELb1ELb0ELb0ELb0ELb0ELb0ELb1ELb1ELb0ELb0ELb0EEENS1_21CollectiveEpilogueFwdINS6_IJSA_SA_SB_EEES9_NS_10bfloat16_tESG_Li256ELb0ELb0ELb0ELb1EEENS1_30DynamicPersistentTileSchedulerILi256ELi128ELb0ELb0ELb1EEEEEEEEEvNT_6ParamsE)
        /*0128*/ 	.word	0x00000030


	//----- nvinfo : EIATTR_MIN_STACK_SIZE
	.align		4
.L_70:
        /*012c*/ 	.byte	0x04, 0x12
        /*012e*/ 	.short	(.L_72 - .L_71)
	.align		4
.L_71:
        /*0130*/ 	.word	index@(_ZN7cutlass13device_kernelIN5flash11enable_sm90INS1_16FlashAttnFwdSm90INS1_25CollectiveMainloopFwdSm90ILi2EN4cute5tupleIJNS5_1CILi1EEES8_S8_EEENS6_IJNS7_ILi128EEENS7_ILi160EEENS7_ILi192EEEEEELi128ENS_12float_e4m3_tEfNS_4arch4Sm90ELb0ELb1ELb0ELb1ELb0ELb0ELb0ELb1ELb1ELb0ELb0ELb0EEENS1_21CollectiveEpilogueFwdINS6_IJSA_SA_SB_EEES9_NS_10bfloat16_tESG_Li256ELb1ELb0ELb0ELb1EEENS1_36VarlenDynamicPersistentTileSchedulerILi128ELi160ELi256ELi128ELb0ELb0ELb1ELb1ELb0ELb1EEEEEEEEEvNT_6ParamsE)
        /*0134*/ 	.word	0x00000038


	//----- nvinfo : EIATTR_MIN_STACK_SIZE
	.align		4
.L_72:
        /*0138*/ 	.byte	0x04, 0x12
        /*013a*/ 	.short	(.L_74 - .L_73)
	.align		4
.L_73:
        /*013c*/ 	.word	index@(_ZN7cutlass13device_kernelIN5flash11enable_sm90INS1_16FlashAttnFwdSm90INS1_25CollectiveMainloopFwdSm90ILi2EN4cute5tupleIJNS5_1CILi1EEES8_S8_EEENS6_IJNS7_ILi128EEENS7_ILi160EEENS7_ILi192EEEEEELi128ENS_12float_e4m3_tEfNS_4arch4Sm90ELb0ELb1ELb0ELb1ELb0ELb1ELb0ELb1ELb1ELb0ELb0ELb0EEENS1_21CollectiveEpilogueFwdINS6_IJSA_SA_SB_EEES9_NS_10bfloat16_tESG_Li256ELb1ELb0ELb0ELb1EEENS1_36VarlenDynamicPersistentTileSchedulerILi128ELi160ELi256ELi128ELb0ELb0ELb1ELb1ELb0ELb1EEEEEEEEEvNT_6ParamsE)
        /*0140*/ 	.word	0x00000038


	//----- nvinfo : EIATTR_MIN_STACK_SIZE
	.align		4
.L_74:
        /*0144*/ 	.byte	0x04, 0x12
        /*0146*/ 	.short	(.L_76 - .L_75)
	.align		4
.L_75:
        /*0148*/ 	.word	index@(_ZN7cutlass13device_kernelIN5flash11enable_sm90INS1_16FlashAttnFwdSm90INS1_25CollectiveMainloopFwdSm90ILi2EN4cute5tupleIJNS5_1CILi1EEES8_S8_EEENS6_IJNS7_ILi128EEENS7_ILi160EEENS7_ILi192EEEEEELi128ENS_12float_e4m3_tEfNS_4arch4Sm90ELb1ELb0ELb0ELb0ELb0ELb0ELb0ELb1ELb1ELb0ELb0ELb0EEENS1_21CollectiveEpilogueFwdINS6_IJSA_SA_SB_EEES9_NS_10bfloat16_tESG_Li256ELb0ELb0ELb0ELb1EEENS1_30DynamicPersistentTileSchedulerILi256ELi128ELb0ELb0ELb1EEEEEEEEEvNT_6ParamsE)
        /*014c*/ 	.word	0x00000030


	//----- nvinfo : EIATTR_MIN_STACK_SIZE
	.align		4
.L_76:
        /*0150*/ 	.byte	0x04, 0x12
        /*0152*/ 	.short	(.L_78 - .L_77)
	.align		4
.L_77:
        /*0154*/ 	.word	index@(_ZN7cutlass13device_kernelIN5flash11enable_sm90INS1_16FlashAttnFwdSm90INS1_25CollectiveMainloopFwdSm90ILi2EN4cute5tupleIJNS5_1CILi1EEES8_S8_EEENS6_IJNS7_ILi128EEENS7_ILi160EEENS7_ILi192EEEEEELi128ENS_12float_e4m3_tEfNS_4arch4Sm90ELb1ELb0ELb0ELb1ELb0ELb0ELb0ELb1ELb1ELb0ELb0ELb0EEENS1_21CollectiveEpilogueFwdINS6_IJSA_SA_SB_EEES9_NS_10bfloat16_tESG_Li256ELb1ELb0ELb0ELb1EEENS1_36VarlenDynamicPersistentTileSchedulerILi128ELi160ELi256ELi128ELb0ELb0ELb1ELb1ELb1ELb1EEEEEEEEEvNT_6ParamsE)
        /*0158*/ 	.word	0x00000038


	//----- nvinfo : EIATTR_MIN_STACK_SIZE
	.align		4
.L_78:
        /*015c*/ 	.byte	0x04, 0x12
        /*015e*/ 	.short	(.L_80 - .L_79)
	.align		4
.L_79:
        /*0160*/ 	.word	index@(_ZN7cutlass13device_kernelIN5flash11enable_sm90INS1_16FlashAttnFwdSm90INS1_25CollectiveMainloopFwdSm90ILi2EN4cute5tupleIJNS5_1CILi1EEES8_S8_EEENS6_IJNS7_ILi128EEENS7_ILi160EEENS7_ILi192EEEEEELi128ENS_12float_e4m3_tEfNS_4arch4Sm90ELb1ELb0ELb0ELb1ELb0ELb1ELb0ELb1ELb1ELb0ELb0ELb0EEENS1_21CollectiveEpilogueFwdINS6_IJSA_SA_SB_EEES9_NS_10bfloat16_tESG_Li256ELb1ELb0ELb0ELb1EEENS1_36VarlenDynamicPersistentTileSchedulerILi128ELi160ELi256ELi128ELb0ELb0ELb1ELb1ELb1ELb1EEEEEEEEEvNT_6ParamsE)
        /*0164*/ 	.word	0x00000040
.L_80:


//--------------------- .nv.compat                --------------------------
	.section	.nv.compat,"",@"SHT_CUDA_COMPAT_INFO"
	.align	4
        /*0000*/ 	.byte	0x02, 0x09, 0x01, 0x00, 0x02, 0x02, 0x04, 0x00, 0x02, 0x05, 0x05, 0x00, 0x03, 0x07, 0x01, 0x01
        /*0010*/ 	.byte	0x02, 0x03, 0x01, 0x00, 0x02, 0x06, 0x01, 0x00, 0x04, 0x0b, 0x08, 0x00, 0x00, 0x00, 0x00, 0x00
        /*0020*/ 	.byte	0x00, 0x00, 0x00, 0x00


//--------------------- .nv.info._ZN7cutlass13device_kernelIN5flash11enable_sm90INS1_16FlashAttnFwdSm90INS1_25CollectiveMainloopFwdSm90ILi2EN4cute5tupleIJNS5_1CILi1EEES8_S8_EEENS6_IJNS7_ILi128EEENS7_ILi160EEENS7_ILi192EEEEEELi128ENS_12float_e4m3_tEfNS_4arch4Sm90ELb0ELb0ELb0ELb0ELb0ELb0ELb0ELb1ELb1ELb0ELb0ELb0EEENS1_21CollectiveEpilogueFwdINS6_IJSA_SA_SB_EEES9_NS_10bfloat16_tESG_Li256ELb0ELb0ELb0ELb1EEENS1_29StaticPersistentTileSchedulerILb0EEEEEEEEEvNT_6ParamsE --------------------------
	.section	.nv.info._ZN7cutlass13device_kernelIN5flash11enable_sm90INS1_16FlashAttnFwdSm90INS1_25CollectiveMainloopFwdSm90ILi2EN4cute5tupleIJNS5_1CILi1EEES8_S8_EEENS6_IJNS7_ILi128EEENS7_ILi160EEENS7_ILi192EEEEEELi128ENS_12float_e4m3_tEfNS_4arch4Sm90ELb0ELb0ELb0ELb0ELb0ELb0ELb0ELb1ELb1ELb0ELb0ELb0EEENS1_21CollectiveEpilogueFwdINS6_IJSA_SA_SB_EEES9_NS_10bfloat16_tESG_Li256ELb0ELb0ELb0ELb1EEENS1_29StaticPersistentTileSchedulerILb0EEEEEEEEEvNT_6ParamsE,"",@"SHT_CUDA_INFO"
	.sectionflags	@""
	.align	4


	//----- nvinfo : EIATTR_CUDA_API_VERSION
	.align		4
        /*0000*/ 	.byte	0x04, 0x37
        /*0002*/ 	.short	(.L_82 - .L_81)
.L_81:
        /*0004*/ 	.word	0x00000082


	//----- nvinfo : EIATTR_KPARAM_INFO
	.align		4
.L_82:
        /*0008*/ 	.byte	0x04, 0x17
        /*000a*/ 	.short	(.L_84 - .L_83)
.L_83:
        /*000c*/ 	.word	0x00000000
        /*0010*/ 	.short	0x0000
        /*0012*/ 	.short	0x0070
        /*0014*/ 	.byte	0x00, 0xf0, 0x01, 0x2e


	//----- nvinfo : EIATTR_SPARSE_MMA_MASK
	.align		4
.L_84:
        /*0018*/ 	.byte	0x03, 0x50
        /*001a*/ 	.short	0x0000


	//----- nvinfo : EIATTR_MAXREG_COUNT
	.align		4
        /*001c*/ 	.byte	0x03, 0x1b
        /*001e*/ 	.short	0x00a8


	//----- nvinfo : EIATTR_NUM_BARRIERS
	.align		4
        /*0020*/ 	.byte	0x02, 0x4c
        /*0022*/ 	.byte	0x10
	.zero		1


	//----- nvinfo : EIATTR_EXTERNS
	.align		4
        /*0024*/ 	.byte	0x04, 0x0f
        /*0026*/ 	.short	(.L_86 - .L_85)


	//   ....[0]....
	.align		4
.L_85:
        /*0028*/ 	.word	index@(__assertfail)


	//----- nvinfo : EIATTR_ANNOTATIONS
	.align		4
.L_86:
        /*002c*/ 	.byte	0x04, 0x55
        /*002e*/ 	.short	(.L_88 - .L_87)


	//   ....[0]....
.L_87:
        /*0030*/ 	.word	0x00000001
        /*0034*/ 	.byte	0x20, 0x90, 0x00, 0x00, 0x01, 0x00, 0x00, 0x00, 0x40, 0x90, 0x00, 0x00, 0x01, 0x00, 0x00, 0x00
        /* <DEDUP_REMOVED lines=24> */
        /*01c4*/ 	.byte	0x80, 0xc4, 0x00, 0x00, 0x01, 0x00, 0x00, 0x00, 0xe0, 0xc4, 0x00, 0x00


	//----- nvinfo : EIATTR_MERCURY_ISA_VERSION
	.align		4
.L_88:
        /*01d0*/ 	.byte	0x03, 0x5f
        /*01d2*/ 	.short	0x0101


	//----- nvinfo : EIATTR_INT_WARP_WIDE_INSTR_OFFSETS
	.align		4
        /*01d4*/ 	.byte	0x04, 0x31
        /*01d6*/ 	.short	(.L_90 - .L_89)


	//   ....[0]....
.L_89:
        /*01d8*/ 	.word	0x00000190


	//   ....[1]....
        /*01dc*/ 	.word	0x000001c0


	//   ....[2]....
        /*01e0*/ 	.word	0x000001d0


	//   ....[3]....
        /*01e4*/ 	.word	0x00009ad0


	//----- nvinfo : EIATTR_COOP_GROUP_MASK_REGIDS
	.align		4
.L_90:
        /*01e8*/ 	.byte	0x04, 0x29
        /*01ea*/ 	.short	(.L_92 - .L_91)


	//   ....[0]....
.L_91:
        /*01ec*/ 	.word	0xffffffff


	//   ....[1]....
        /*01f0*/ 	.word	0xffffffff


	//   ....[2]....
        /*01f4*/ 	.word	0xffffffff


	//   ....[3]....
        /*01f8*/ 	.word	0xffffffff


	//   ....[4]....
        /*01fc*/ 	.word	0xffffffff


	//   ....[5]....
        /*0200*/ 	.word	0xffffffff


	//   ....[6]....
        /*0204*/ 	.word	0xffffffff


	//   ....[7]....
        /*0208*/ 	.word	0xffffffff


	//   ....[8]....
        /*020c*/ 	.word	0xffffffff


	//   ....[9]....
        /*0210*/ 	.word	0xffffffff


	//   ....[10]....
        /*0214*/ 	.word	0xffffffff


	//   ....[11]....
        /*0218*/ 	.word	0xffffffff


	//   ....[12]....
        /*021c*/ 	.word	0xffffffff


	//   ....[13]....
        /*0220*/ 	.word	0xffffffff


	//   ....[14]....
        /*0224*/ 	.word	0xffffffff


	//   ....[15]....
        /*0228*/ 	.word	0xffffffff


	//   ....[16]....
        /*022c*/ 	.word	0xffffffff


	//   ....[17]....
        /*0230*/ 	.word	0xffffffff


	//   ....[18]....
        /*0234*/ 	.word	0xffffffff


	//   ....[19]....
        /*0238*/ 	.word	0xffffffff


	//   ....[20]....
        /*023c*/ 	.word	0xffffffff


	//   ....[21]....
        /*0240*/ 	.word	0xffffffff


	//   ....[22]....
        /*0244*/ 	.word	0xffffffff


	//   ....[23]....
        /*0248*/ 	.word	0xffffffff


	//   ....[24]....
        /*024c*/ 	.word	0xffffffff


	//   ....[25]....
        /*0250*/ 	.word	0xffffffff


	//   ....[26]....
        /*0254*/ 	.word	0xffffffff


	//   ....[27]....
        /*0258*/ 	.word	0xffffffff


	//   ....[28]....
        /*025c*/ 	.word	0xffffffff


	//   ....[29]....
        /*0260*/ 	.word	0xffffffff


	//   ....[30]....
        /*0264*/ 	.word	0xffffffff


	//   ....[31]....
        /*0268*/ 	.word	0xffffffff


	//   ....[32]....
        /*026c*/ 	.word	0xffffffff


	//   ....[33]....
        /*0270*/ 	.word	0xffffffff


	//   ....[34]....
        /*0274*/ 	.word	0xffffffff


	//   ....[35]....
        /*0278*/ 	.word	0xffffffff


	//   ....[36]....
        /*027c*/ 	.word	0xffffffff


	//   ....[37]....
        /*0280*/ 	.word	0xffffffff


	//   ....[38]....
        /*0284*/ 	.word	0xffffffff


	//   ....[39]....
        /*0288*/ 	.word	0xffffffff


	//   ....[40]....
        /*028c*/ 	.word	0xffffffff


	//   ....[41]....
        /*0290*/ 	.word	0xffffffff


	//   ....[42]....
        /*0294*/ 	.word	0xffffffff


	//   ....[43]....
        /*0298*/ 	.word	0xffffffff


	//   ....[44]....
        /*029c*/ 	.word	0xffffffff


	//   ....[45]....
        /*02a0*/ 	.word	0xffffffff


	//   ....[46]....
        /*02a4*/ 	.word	0xffffffff


	//   ....[47]....
        /*02a8*/ 	.word	0xffffffff


	//   ....[48]....
        /*02ac*/ 	.word	0xffffffff


	//   ....[49]....
        /*02b0*/ 	.word	0xffffffff


	//   ....[50]....
        /*02b4*/ 	.word	0xffffffff


	//   ....[51]....
        /*02b8*/ 	.word	0xffffffff


	//   ....[52]....
        /*02bc*/ 	.word	0xffffffff


	//   ....[53]....
        /*02c0*/ 	.word	0xffffffff


	//   ....[54]....
        /*02c4*/ 	.word	0xffffffff


	//   ....[55]....
        /*02c8*/ 	.word	0x0500000f


	//----- nvinfo : EIATTR_COOP_GROUP_INSTR_OFFSETS
	.align		4
.L_92:
        /*02cc*/ 	.byte	0x04, 0x28
        /*02ce*/ 	.short	(.L_94 - .L_93)


	//   ....[0]....
.L_93:
        /*02d0*/ 	.word	0x00000070


	//   ....[1]....
        /*02d4*/ 	.word	0x000001a0


	//   ....[2]....
        /*02d8*/ 	.word	0x000001f0


	//   ....[3]....
        /*02dc*/ 	.word	0x000003e0


	//   ....[4]....
        /*02e0*/ 	.word	0x00000540


	//   ....[5]....
        /*02e4*/ 	.word	0x00000660


	//   ....[6]....
        /*02e8*/ 	.word	0x000007c0


	//   ....[7]....
        /*02ec*/ 	.word	0x00000e10


	//   ....[8]....
        /*02f0*/ 	.word	0x00002d20


	//   ....[9]....
        /*02f4*/ 	.word	0x00002e20


	//   ....[10]....
        /*02f8*/ 	.word	0x00003250


	//   ....[11]....
        /*02fc*/ 	.word	0x00003340


	//   ....[12]....
        /*0300*/ 	.word	0x00005bd0


	//   ....[13]....
        /*0304*/ 	.word	0x00005c30


	//   ....[14]....
        /*0308*/ 	.word	0x00005c70


	//   ....[15]....
        /*030c*/ 	.word	0x00005c90


	//   ....[16]....
        /*0310*/ 	.word	0x00007870


	//   ....[17]....
        /*0314*/ 	.word	0x00007880


	//   ....[18]....
        /*0318*/ 	.word	0x00007900


	//   ....[19]....
        /*031c*/ 	.word	0x00007910


	//   ....[20]....
        /*0320*/ 	.word	0x00008830


	//   ....[21]....
        /*0324*/ 	.word	0x00008840


	//   ....[22]....
        /*0328*/ 	.word	0x00008850


	//   ....[23]....
        /*032c*/ 	.word	0x00008860


	//   ....[24]....
        /*0330*/ 	.word	0x00008870


	//   ....[25]....
        /*0334*/ 	.word	0x00008880


	//   ....[26]....
        /*0338*/ 	.word	0x00008890


	//   ....[27]....
        /*033c*/ 	.word	0x000088a0


	//   ....[28]....
        /*0340*/ 	.word	0x000088b0


	//   ....[29]....
        /*0344*/ 	.word	0x000088c0


	//   ....[30]....
        /*0348*/ 	.word	0x000088f0


	//   ....[31]....
        /*034c*/ 	.word	0x00008900


	//   ....[32]....
        /*0350*/ 	.word	0x00008930


	//   ....[33]....
        /*0354*/ 	.word	0x00008990


	//   ....[34]....
        /*0358*/ 	.word	0x000089a0


	//   ....[35]....
        /*035c*/ 	.word	0x000089b0


	//   ....[36]....
        /*0360*/ 	.word	0x000089c0


	//   ....[37]....
        /*0364*/ 	.word	0x000089f0


	//   ....[38]....
        /*0368*/ 	.word	0x00008a00


	//   ....[39]....
        /*036c*/ 	.word	0x00008a10


	//   ....[40]....
        /*0370*/ 	.word	0x00008a30


	//   ....[41]....
        /*0374*/ 	.word	0x00008a40


	//   ....[42]....
        /*0378*/ 	.word	0x00008a50


	//   ....[43]....
        /*037c*/ 	.word	0x00008a60


	//   ....[44]....
        /*0380*/ 	.word	0x00008a90


	//   ....[45]....
        /*0384*/ 	.word	0x00008aa0


	//   ....[46]....
        /*0388*/ 	.word	0x00008ad0


	//   ....[47]....
        /*038c*/ 	.word	0x00008ae0


	//   ....[48]....
        /*0390*/ 	.word	0x00008af0


	//   ....[49]....
        /*0394*/ 	.word	0x00008b00


	//   ....[50]....
        /*0398*/ 	.word	0x00008b10


	//   ....[51]....
        /*039c*/ 	.word	0x00008b20


	//   ....[52]....
        /*03a0*/ 	.word	0x00008d90


	//   ....[53]....
        /*03a4*/ 	.word	0x00009c60


	//   ....[54]....
        /*03a8*/ 	.word	0x0000bd10


	//   ....[55]....
        /*03ac*/ 	.word	0x0000c230


	//----- nvinfo : EIATTR_REG_RECONFIG
	.align		4
.L_94:
        /*03b0*/ 	.byte	0x01, 0x54
	.zero		2


	//----- nvinfo : EIATTR_SYSCALL_OFFSETS
	.align		4
        /*03b4*/ 	.byte	0x04, 0x46
        /*03b6*/ 	.short	(.L_96 - .L_95)


	//   ....[0]....
.L_95:
        /*03b8*/ 	.word	0x000014a0


	//   ....[1]....
        /*03bc*/ 	.word	0x00009590


	//   ....[2]....
        /*03c0*/ 	.word	0x000096d0


	//   ....[3]....
        /*03c4*/ 	.word	0x00009810


	//   ....[4]....
        /*03c8*/ 	.word	0x00009930


	//----- nvinfo : EIATTR_MBARRIER_INSTR_OFFSETS
	.align		4
.L_96:
        /*03cc*/ 	.byte	0x04, 0x39
        /*03ce*/ 	.short	(.L_98 - .L_97)


	//   ....[0]....
.L_97:
        /*03d0*/ 	.word	0x00000290
        /*03d4*/ 	.word	0x000000ff
        /*03d8*/ 	.word	0x00029800
        /*03dc*/ 	.short	0x0100
        /*03de*/ 	.byte	0x06
	.zero		1


	//   ....[1]....
        /*03e0*/ 	.word	0x000002a0
        /*03e4*/ 	.word	0x000000ff
        /*03e8*/ 	.word	0x00029820
        /*03ec*/ 	.short	0x0100
        /*03ee*/ 	.byte	0x06
	.zero		1


	//   ....[2]....
        /*03f0*/ 	.word	0x00000390
        /*03f4*/ 	.word	0x000000ff
        /*03f8*/ 	.word	0x00029830
        /*03fc*/ 	.short	0x0100
        /*03fe*/ 	.byte	0x08
	.zero		1


	//   ....[3]....
        /*0400*/ 	.word	0x000003a0
        /*0404*/ 	.word	0x000000ff
        /*0408*/ 	.word	0x00029840
        /*040c*/ 	.short	0x0100
        /*040e*/ 	.byte	0x08
	.zero		1


	//   ....[4]....
        /*0410*/ 	.word	0x000003b0
        /*0414*/ 	.word	0x000000ff
        /*0418*/ 	.word	0x00029838
        /*041c*/ 	.short	0x0100
        /*041e*/ 	.byte	0x08
	.zero		1


	//   ....[5]....
        /*0420*/ 	.word	0x000003c0
        /*0424*/ 	.word	0x000000ff
        /*0428*/ 	.word	0x00029848
        /*042c*/ 	.short	0x0100
        /*042e*/ 	.byte	0x08
	.zero		1


	//   ....[6]....
        /*0430*/ 	.word	0x000004f0
        /*0434*/ 	.word	0x000000ff
        /*0438*/ 	.word	0x00029850
        /*043c*/ 	.short	0x0100
        /*043e*/ 	.byte	0x08
	.zero		1


	//   ....[7]....
        /*0440*/ 	.word	0x00000500
        /*0444*/ 	.word	0x000000ff
        /*0448*/ 	.word	0x00029860
        /*044c*/ 	.short	0x0100
        /*044e*/ 	.byte	0x08
	.zero		1


	//   ....[8]....
        /*0450*/ 	.word	0x00000510
        /*0454*/ 	.word	0x000000ff
        /*0458*/ 	.word	0x00029858
        /*045c*/ 	.short	0x0100
        /*045e*/ 	.byte	0x08
	.zero		1


	//   ....[9]....
        /*0460*/ 	.word	0x00000520
        /*0464*/ 	.word	0x000000ff
        /*0468*/ 	.word	0x00029868
        /*046c*/ 	.short	0x0100
        /*046e*/ 	.byte	0x08
	.zero		1


	//   ....[10]....
        /*0470*/ 	.word	0x00000610
        /*0474*/ 	.word	0x000000ff
        /*0478*/ 	.word	0x00029870
        /*047c*/ 	.short	0x0100
        /*047e*/ 	.byte	0x06
	.zero		1


	//   ....[11]....
        /*0480*/ 	.word	0x00000620
        /*0484*/ 	.word	0x000000ff
        /*0488*/ 	.word	0x00029880
        /*048c*/ 	.short	0x0100
        /*048e*/ 	.byte	0x06
	.zero		1


	//   ....[12]....
        /*0490*/ 	.word	0x00000630
        /*0494*/ 	.word	0x000000ff
        /*0498*/ 	.word	0x00029878
        /*049c*/ 	.short	0x0100
        /*049e*/ 	.byte	0x06
	.zero		1


	//   ....[13]....
        /*04a0*/ 	.word	0x00000640
        /*04a4*/ 	.word	0x000000ff
        /*04a8*/ 	.word	0x00029888
        /*04ac*/ 	.short	0x0100
        /*04ae*/ 	.byte	0x06
	.zero		1


	//   ....[14]....
        /*04b0*/ 	.word	0x00000770
        /*04b4*/ 	.word	0x000000ff
        /*04b8*/ 	.word	0x00029890
        /*04bc*/ 	.short	0x0100
        /*04be*/ 	.byte	0x08
	.zero		1


	//   ....[15]....
        /*04c0*/ 	.word	0x00000780
        /*04c4*/ 	.word	0x000000ff
        /*04c8*/ 	.word	0x000298a0
        /*04cc*/ 	.short	0x0100
        /*04ce*/ 	.byte	0x08
	.zero		1


	//   ....[16]....
        /*04d0*/ 	.word	0x00000790
        /*04d4*/ 	.word	0x000000ff
        /*04d8*/ 	.word	0x00029898
        /*04dc*/ 	.short	0x0100
        /*04de*/ 	.byte	0x08
	.zero		1


	//   ....[17]....
        /*04e0*/ 	.word	0x000007a0
        /*04e4*/ 	.word	0x000000ff
        /*04e8*/ 	.word	0x000298a8
        /*04ec*/ 	.short	0x0100
        /*04ee*/ 	.byte	0x08
	.zero		1


	//   ....[18]....
        /*04f0*/ 	.word	0x000008d0
        /*04f4*/ 	.word	0x000000ff
        /*04f8*/ 	.word	0x000298b0
        /*04fc*/ 	.short	0x0100
        /*04fe*/ 	.byte	0x08
	.zero		1


	//   ....[19]....
        /*0500*/ 	.word	0x000008e0
        /*0504*/ 	.word	0x000000ff
        /*0508*/ 	.word	0x000298c0
        /*050c*/ 	.short	0x0100
        /*050e*/ 	.byte	0x08
	.zero		1


	//   ....[20]....
        /*0510*/ 	.word	0x000008f0
        /*0514*/ 	.word	0x000000ff
        /*0518*/ 	.word	0x000298b8
        /*051c*/ 	.short	0x0100
        /*051e*/ 	.byte	0x08
	.zero		1


	//   ....[21]....
        /*0520*/ 	.word	0x00000900
        /*0524*/ 	.word	0x000000ff
        /*0528*/ 	.word	0x000298c8
        /*052c*/ 	.short	0x0100
        /*052e*/ 	.byte	0x08
	.zero		1


	//   ....[22]....
        /*0530*/ 	.word	0x00001500
        /*0534*/ 	.word	0x000000ff
        /*0538*/ 	.word	0x00029800
        /*053c*/ 	.short	0x010a
        /*053e*/ 	.byte	0x26
	.zero		1


	//   ....[23]....
        /*0540*/ 	.word	0x00001580
        /*0544*/ 	.word	0x00000004
        /*0548*/ 	.word	0x00029830
        /*054c*/ 	.short	0x010a
        /*054e*/ 	.byte	0x3f
	.zero		1


	//   ....[24]....
        /*0550*/ 	.word	0x000015f0
        /*0554*/ 	.word	0x00000004
        /*0558*/ 	.word	0x00029830
        /*055c*/ 	.short	0x010a
        /*055e*/ 	.byte	0x3f
	.zero		1


	//   ....[25]....
        /*0560*/ 	.word	0x00003320
        /*0564*/ 	.word	0x00000004
        /*0568*/ 	.word	0x00000000
        /*056c*/ 	.short	0x0101
        /*056e*/ 	.byte	0x3f
	.zero		1


	//   ....[26]....
        /*0570*/ 	.word	0x00004950
        /*0574*/ 	.word	0x000000ff
        /*0578*/ 	.word	0x00029830
        /*057c*/ 	.short	0x010a
        /*057e*/ 	.byte	0x06
	.zero		1


	//   ....[27]....
        /*0580*/ 	.word	0x00004990
        /*0584*/ 	.word	0x000000ff
        /*0588*/ 	.word	0x00029830
        /*058c*/ 	.short	0x010a
        /*058e*/ 	.byte	0x06
	.zero		1


	//   ....[28]....
        /*0590*/ 	.word	0x000055b0
        /*0594*/ 	.word	0x000000ff
        /*0598*/ 	.word	0x00029850
        /*059c*/ 	.short	0x010a
        /*059e*/ 	.byte	0x06
	.zero		1


	//   ....[29]....
        /*05a0*/ 	.word	0x000055f0
        /*05a4*/ 	.word	0x000000ff
        /*05a8*/ 	.word	0x00029850
        /*05ac*/ 	.short	0x010a
        /*05ae*/ 	.byte	0x06
	.zero		1


	//   ....[30]....
        /*05b0*/ 	.word	0x00006c90
        /*05b4*/ 	.word	0x00000004
        /*05b8*/ 	.word	0x00000000
        /*05bc*/ 	.short	0x0101
        /*05be*/ 	.byte	0x3f
	.zero		1


	//   ....[31]....
        /*05c0*/ 	.word	0x00006ee0
        /*05c4*/ 	.word	0x000000ff
        /*05c8*/ 	.word	0x00000000
        /*05cc*/ 	.short	0x0101
        /*05ce*/ 	.byte	0x06
	.zero		1


	//   ....[32]....
        /*05d0*/ 	.word	0x00007560
        /*05d4*/ 	.word	0x000000ff
        /*05d8*/ 	.word	0x00029850
        /*05dc*/ 	.short	0x010a
        /*05de*/ 	.byte	0x08
	.zero		1


	//   ....[33]....
        /*05e0*/ 	.word	0x000075a0
        /*05e4*/ 	.word	0x000000ff
        /*05e8*/ 	.word	0x00029850
        /*05ec*/ 	.short	0x010a
        /*05ee*/ 	.byte	0x08
	.zero		1


	//   ....[34]....
        /*05f0*/ 	.word	0x000083d0
        /*05f4*/ 	.word	0x000000ff
        /*05f8*/ 	.word	0x00000000
        /*05fc*/ 	.short	0x0101
        /*05fe*/ 	.byte	0x08
	.zero		1


	//   ....[35]....
        /*0600*/ 	.word	0x00008f20
        /*0604*/ 	.word	0x000000ff
        /*0608*/ 	.word	0x00000000
        /*060c*/ 	.short	0x0101
        /*060e*/ 	.byte	0x06
	.zero		1


	//   ....[36]....
        /*0610*/ 	.word	0x00009e80
        /*0614*/ 	.word	0x00000005
        /*0618*/ 	.word	0x00029880
        /*061c*/ 	.short	0x010a
        /*061e*/ 	.byte	0x3f
	.zero		1


	//   ....[37]....
        /*0620*/ 	.word	0x0000a030
        /*0624*/ 	.word	0x00000005
        /*0628*/ 	.word	0x00029840
        /*062c*/ 	.short	0x010a
        /*062e*/ 	.byte	0x3f
	.zero		1


	//   ....[38]....
        /*0630*/ 	.word	0x0000a4b0
        /*0634*/ 	.word	0x000000ff
        /*0638*/ 	.word	0x00029820
        /*063c*/ 	.short	0x010a
        /*063e*/ 	.byte	0x28
	.zero		1


	//   ....[39]....
        /*0640*/ 	.word	0x0000a770
        /*0644*/ 	.word	0x00000009
        /*0648*/ 	.word	0x00029880
        /*064c*/ 	.short	0x010a
        /*064e*/ 	.byte	0x3f
	.zero		1


	//   ....[40]....
        /*0650*/ 	.word	0x0000a9e0
        /*0654*/ 	.word	0x00000009
        /*0658*/ 	.word	0x00029840
        /*065c*/ 	.short	0x010a
        /*065e*/ 	.byte	0x3f
	.zero		1


	//   ....[41]....
        /*0660*/ 	.word	0x0000aed0
        /*0664*/ 	.word	0x00000003
        /*0668*/ 	.word	0x00029870
        /*066c*/ 	.short	0x010a
        /*066e*/ 	.byte	0x3f
	.zero		1


	//   ....[42]....
        /*0670*/ 	.word	0x0000af60
        /*0674*/ 	.word	0x00000002
        /*0678*/ 	.word	0x00029860
        /*067c*/ 	.short	0x010a
        /*067e*/ 	.byte	0x3f
	.zero		1


	//   ....[43]....
        /*0680*/ 	.word	0x0000b4a0
        /*0684*/ 	.word	0x00000003
        /*0688*/ 	.word	0x00029850
        /*068c*/ 	.short	0x0101
        /*068e*/ 	.byte	0x3f
	.zero		1


	//   ....[44]....
        /*0690*/ 	.word	0x0000b4e0
        /*0694*/ 	.word	0x00000002
        /*0698*/ 	.word	0x00000000
        /*069c*/ 	.short	0x0101
        /*069e*/ 	.byte	0x3f
	.zero		1


	//   ....[45]....
        /*06a0*/ 	.word	0x0000b5a0
        /*06a4*/ 	.word	0x00000014
        /*06a8*/ 	.word	0x00029870
        /*06ac*/ 	.short	0x010a
        /*06ae*/ 	.byte	0x3f
	.zero		1


	//   ....[46]....
        /*06b0*/ 	.word	0x0000b630
        /*06b4*/ 	.word	0x00000014
        /*06b8*/ 	.word	0x00029860
        /*06bc*/ 	.short	0x010a
        /*06be*/ 	.byte	0x3f
	.zero		1


	//   ....[47]....
        /*06c0*/ 	.word	0x0000bb40
        /*06c4*/ 	.word	0x00000014
        /*06c8*/ 	.word	0x00029850
        /*06cc*/ 	.short	0x0101
        /*06ce*/ 	.byte	0x3f
	.zero		1


	//   ....[48]....
        /*06d0*/ 	.word	0x0000bbd0
        /*06d4*/ 	.word	0x00000000
        /*06d8*/ 	.word	0x00000000
        /*06dc*/ 	.short	0x0101
        /*06de*/ 	.byte	0x3f
	.zero		1


	//   ....[49]....
        /*06e0*/ 	.word	0x0000bcc0
        /*06e4*/ 	.word	0x00000009
        /*06e8*/ 	.word	0x00029820
        /*06ec*/ 	.short	0x010a
        /*06ee*/ 	.byte	0x3f
	.zero		1


	//   ....[50]....
        /*06f0*/ 	.word	0x0000be30
        /*06f4*/ 	.word	0x00000005
        /*06f8*/ 	.word	0x00000000
        /*06fc*/ 	.short	0x010a
        /*06fe*/ 	.byte	0x3f
	.zero		1


	//   ....[51]....
        /*0700*/ 	.word	0x0000bea0
        /*0704*/ 	.word	0x00000007
        /*0708*/ 	.word	0x00000000
        /*070c*/ 	.short	0x010a
        /*070e*/ 	.byte	0x3f
	.zero		1


	//   ....[52]....
        /*0710*/ 	.word	0x0000bf00
        /*0714*/ 	.word	0x00000005
        /*0718*/ 	.word	0x00029860
        /*071c*/ 	.short	0x010a
        /*071e*/ 	.byte	0x3f
	.zero		1


	//   ....[53]....
        /*0720*/ 	.word	0x0000bf50
        /*0724*/ 	.word	0x00000003
        /*0728*/ 	.word	0x00029860
        /*072c*/ 	.short	0x010a
        /*072e*/ 	.byte	0x3f
	.zero		1


	//   ....[54]....
        /*0730*/ 	.word	0x0000bf90
        /*0734*/ 	.word	0x00000005
        /*0738*/ 	.word	0x00029880
        /*073c*/ 	.short	0x010a
        /*073e*/ 	.byte	0x3f
	.zero		1


	//   ....[55]....
        /*0740*/ 	.word	0x0000bfb0
        /*0744*/ 	.word	0x00000003
        /*0748*/ 	.word	0x00029880
        /*074c*/ 	.short	0x010a
        /*074e*/ 	.byte	0x3f
	.zero		1


	//   ....[56]....
        /*0750*/ 	.word	0x0000c020
        /*0754*/ 	.word	0x00000003
        /*0758*/ 	.word	0x00029800
        /*075c*/ 	.short	0x010a
        /*075e*/ 	.byte	0x3f
	.zero		1


	//   ....[57]....
        /*0760*/ 	.word	0x0000c070
        /*0764*/ 	.word	0x00000004
        /*0768*/ 	.word	0x00029830
        /*076c*/ 	.short	0x010a
        /*076e*/ 	.byte	0x3f
	.zero		1


	//   ....[58]....
        /*0770*/ 	.word	0x0000c0d0
        /*0774*/ 	.word	0x00000003
        /*0778*/ 	.word	0x00029830
        /*077c*/ 	.short	0x010a
        /*077e*/ 	.byte	0x3f
	.zero		1


	//   ....[59]....
        /*0780*/ 	.word	0x0000c130
        /*0784*/ 	.word	0x00000003
        /*0788*/ 	.word	0x00029850
        /*078c*/ 	.short	0x010a
        /*078e*/ 	.byte	0x3f
	.zero		1


	//   ....[60]....
        /*0790*/ 	.word	0x0000c190
        /*0794*/ 	.word	0x00000007
        /*0798*/ 	.word	0x00029850
        /*079c*/ 	.short	0x010a
        /*079e*/ 	.byte	0x3f
	.zero		1


	//   ....[61]....
        /*07a0*/ 	.word	0x0000c2e0
        /*07a4*/ 	.word	0x00000005
        /*07a8*/ 	.word	0x00029880
        /*07ac*/ 	.short	0x010a
        /*07ae*/ 	.byte	0x3f
	.zero		1


	//   ....[62]....
        /*07b0*/ 	.word	0x0000c330
        /*07b4*/ 	.word	0x00000005
        /*07b8*/ 	.word	0x00029840
        /*07bc*/ 	.short	0x010a
        /*07be*/ 	.byte	0x3f
	.zero		1


	//   ....[63]....
        /*07c0*/ 	.word	0x0000c390
        /*07c4*/ 	.word	0x00000003
        /*07c8*/ 	.word	0x00029820
        /*07cc*/ 	.short	0x010a
        /*07ce*/ 	.byte	0x3f
	.zero		1


	//   ....[64]....
        /*07d0*/ 	.word	0x0000c3e0
        /*07d4*/ 	.word	0x00000009
        /*07d8*/ 	.word	0x00029880
        /*07dc*/ 	.short	0x010a
        /*07de*/ 	.byte	0x3f
	.zero		1


	//   ....[65]....
        /*07e0*/ 	.word	0x0000c430
        /*07e4*/ 	.word	0x00000009
        /*07e8*/ 	.word	0x00029840
        /*07ec*/ 	.short	0x010a
        /*07ee*/ 	.byte	0x3f
	.zero		1


	//   ....[66]....
        /*07f0*/ 	.word	0x0000c490
        /*07f4*/ 	.word	0x00000003
        /*07f8*/ 	.word	0x00029870
        /*07fc*/ 	.short	0x010a
        /*07fe*/ 	.byte	0x3f
	.zero		1


	//   ....[67]....
        /*0800*/ 	.word	0x0000c4f0
        /*0804*/ 	.word	0x00000004
        /*0808*/ 	.word	0x00029860
        /*080c*/ 	.short	0x010a
        /*080e*/ 	.byte	0x3f
	.zero		1


	//   ....[68]....
        /*0810*/ 	.word	0x0000c540
        /*0814*/ 	.word	0x00000014
        /*0818*/ 	.word	0x00029870
        /*081c*/ 	.short	0x010a
        /*081e*/ 	.byte	0x3f
	.zero		1


	//   ....[69]....
        /*0820*/ 	.word	0x0000c590
        /*0824*/ 	.word	0x00000014
        /*0828*/ 	.word	0x00029860
        /*082c*/ 	.short	0x010a
        /*082e*/ 	.byte	0x3f
	.zero		1


	//   ....[70]....
        /*0830*/ 	.word	0x0000c5e0
        /*0834*/ 	.word	0x00000009
        /*0838*/ 	.word	0x00029820
        /*083c*/ 	.short	0x010a
        /*083e*/ 	.byte	0x3f
	.zero		1


	//   ....[71]....
        /*0840*/ 	.word	0x0000c630
        /*0844*/ 	.word	0x00000005
        /*0848*/ 	.word	0x00000000
        /*084c*/ 	.short	0x010a
        /*084e*/ 	.byte	0x3f
	.zero		1


	//   ....[72]....
        /*0850*/ 	.word	0x0000c680
        /*0854*/ 	.word	0x00000007
        /*0858*/ 	.word	0x00000000
        /*085c*/ 	.short	0x010a
        /*085e*/ 	.byte	0x3f
	.zero		1


	//   ....[73]....
        /*0860*/ 	.word	0x0000c6d0
        /*0864*/ 	.word	0x00000005
        /*0868*/ 	.word	0x00029860
        /*086c*/ 	.short	0x010a
        /*086e*/ 	.byte	0x3f
	.zero		1


	//   ....[74]....
        /*0870*/ 	.word	0x0000c720
        /*0874*/ 	.word	0x00000003
        /*0878*/ 	.word	0x00029860
        /*087c*/ 	.short	0x010a
        /*087e*/ 	.byte	0x3f
	.zero		1


	//   ....[75]....
        /*0880*/ 	.word	0x0000c770
        /*0884*/ 	.word	0x00000005
        /*0888*/ 	.word	0x00029880
        /*088c*/ 	.short	0x010a
        /*088e*/ 	.byte	0x3f
	.zero		1


	//----- nvinfo : EIATTR_NUM_MBARRIERS
	.align		4
.L_98:
        /*0890*/ 	.byte	0x03, 0x38
        /*0892*/ 	.short	0x0016


	//----- nvinfo : EIATTR_EXIT_INSTR_OFFSETS
	.align		4
        /*0894*/ 	.byte	0x04, 0x1c
        /*0896*/ 	.short	(.L_100 - .L_99)


	//   ....[0]....
.L_99:
        /*0898*/ 	.word	0x00000a50


	//   ....[1]....
        /*089c*/ 	.word	0x00008fd0


	//   ....[2]....
        /*08a0*/ 	.word	0x0000bd30


	//   ....[3]....
        /*08a4*/ 	.word	0x0000c000


	//----- nvinfo : EIATTR_MAX_THREADS
	.align		4
.L_100:
        /*08a8*/ 	.byte	0x04, 0x05
        /*08aa*/ 	.short	(.L_102 - .L_101)
.L_101:
        /*08ac*/ 	.word	0x00000180
        /*08b0*/ 	.word	0x00000001
        /*08b4*/ 	.word	0x00000001


	//----- nvinfo : EIATTR_CRS_STACK_SIZE
	.align		4
.L_102:
        /*08b8*/ 	.byte	0x04, 0x1e
        /*08ba*/ 	.short	(.L_104 - .L_103)
.L_103:
        /*08bc*/ 	.word	0x00000000


	//----- nvinfo : EIATTR_CBANK_PARAM_SIZE
	.align		4
.L_104:
        /*08c0*/ 	.byte	0x03, 0x19
        /*08c2*/ 	.short	0x0bf0


	//----- nvinfo : EIATTR_PARAM_CBANK
	.align		4
        /*08c4*/ 	.byte	0x04, 0x0a
        /*08c6*/ 	.short	(.L_106 - .L_105)
	.align		4
.L_105:
        /*08c8*/ 	.word	index@(.nv.constant0._ZN7cutlass13device_kernelIN5flash11enable_sm90INS1_16FlashAttnFwdSm90INS1_25CollectiveMainloopFwdSm90ILi2EN4cute5tupleIJNS5_1CILi1EEES8_S8_EEENS6_IJNS7_ILi128EEENS7_ILi160EEENS7_ILi192EEEEEELi128ENS_12float_e4m3_tEfNS_4arch4Sm90ELb0ELb0ELb0ELb0ELb0ELb0ELb0ELb1ELb1ELb0ELb0ELb0EEENS1_21CollectiveEpilogueFwdINS6_IJSA_SA_SB_EEES9_NS_10bfloat16_tESG_Li256ELb0ELb0ELb0ELb1EEENS1_29StaticPersistentTileSchedulerILb0EEEEEEEEEvNT_6ParamsE)
        /*08cc*/ 	.short	0x0210
        /*08ce*/ 	.short	0x0bf0


	//----- nvinfo : EIATTR_SW_WAR
	.align		4
.L_106:
        /*08d0*/ 	.byte	0x04, 0x36
        /*08d2*/ 	.short	(.L_108 - .L_107)
.L_107:
        /*08d4*/ 	.word	0x00000008
.L_108:


//--------------------- .nv.info._ZN7cutlass13device_kernelIN5flash11enable_sm90INS1_16FlashAttnFwdSm90INS1_25CollectiveMainloopFwdSm90ILi2EN4cute5tupleIJNS5_1CILi2EEENS7_ILi1EEES9_EEENS6_IJNS7_ILi128EEENS7_ILi160EEENS7_ILi192EEEEEELi128ENS_12float_e4m3_tEfNS_4arch4Sm90ELb0ELb0ELb0ELb0ELb0ELb0ELb0ELb1ELb1ELb0ELb0ELb0EEENS1_21CollectiveEpilogueFwdINS6_IJSB_SB_SC_EEESA_NS_10bfloat16_tESH_Li256ELb0ELb0ELb0ELb1EEENS1_29StaticPersistentTileSchedulerILb0EEEEEEEEEvNT_6ParamsE --------------------------
	.section	.nv.info._ZN7cutlass13device_kernelIN5flash11enable_sm90INS1_16FlashAttnFwdSm90INS1_25CollectiveMainloopFwdSm90ILi2EN4cute5tupleIJNS5_1CILi2EEENS7_ILi1EEES9_EEENS6_IJNS7_ILi128EEENS7_ILi160EEENS7_ILi192EEEEEELi128ENS_12float_e4m3_tEfNS_4arch4Sm90ELb0ELb0ELb0ELb0ELb0ELb0ELb0ELb1ELb1ELb0ELb0ELb0EEENS1_21CollectiveEpilogueFwdINS6_IJSB_SB_SC_EEESA_NS_10bfloat16_tESH_Li256ELb0ELb0ELb0ELb1EEENS1_29StaticPersistentTileSchedulerILb0EEEEEEEEEvNT_6ParamsE,"",@"SHT_CUDA_INFO"
	.sectionflags	@""
	.align	4


	//----- nvinfo : EIATTR_CUDA_API_VERSION
	.align		4
        /*0000*/ 	.byte	0x04, 0x37
        /*0002*/ 	.short	(.L_110 - .L_109)
.L_109:
        /*0004*/ 	.word	0x00000082


	//----- nvinfo : EIATTR_KPARAM_INFO
	.align		4
.L_110:
        /*0008*/ 	.byte	0x04, 0x17
        /*000a*/ 	.short	(.L_112 - .L_111)
.L_111:
        /*000c*/ 	.word	0x00000000
        /*0010*/ 	.short	0x0000
        /*0012*/ 	.short	0x0070
        /*0014*/ 	.byte	0x00, 0xf0, 0x01, 0x2e


	//----- nvinfo : EIATTR_SPARSE_MMA_MASK
	.align		4
.L_112:
        /*0018*/ 	.byte	0x03, 0x50
        /*001a*/ 	.short	0x0000


	//----- nvinfo : EIATTR_MAXREG_COUNT
	.align		4
        /*001c*/ 	.byte	0x03, 0x1b
        /*001e*/ 	.short	0x00a8


	//----- nvinfo : EIATTR_NUM_BARRIERS
	.align		4
        /*0020*/ 	.byte	0x02, 0x4c
        /*0022*/ 	.byte	0x10
	.zero		1


	//----- nvinfo : EIATTR_EXTERNS
	.align		4
        /*0024*/ 	.byte	0x04, 0x0f
        /*0026*/ 	.short	(.L_114 - .L_113)


	//   ....[0]....
	.align		4
.L_113:
        /*0028*/ 	.word	index@(__assertfail)


	//----- nvinfo : EIATTR_ANNOTATIONS
	.align		4
.L_114:
        /*002c*/ 	.byte	0x04, 0x55
        /*002e*/ 	.short	(.L_116 - .L_115)


	//   ....[0]....
.L_115:
        /* <DEDUP_REMOVED lines=34> */


	//----- nvinfo : EIATTR_MERCURY_ISA_VERSION
	.align		4
.L_116:
        /*0240*/ 	.byte	0x03, 0x5f
        /*0242*/ 	.short	0x0101


	//----- nvinfo : EIATTR_INT_WARP_WIDE_INSTR_OFFSETS
	.align		4
        /*0244*/ 	.byte	0x04, 0x31
        /*0246*/ 	.short	(.L_118 - .L_117)


	//   ....[0]....
.L_117:
        /*0248*/ 	.word	0x00000190


	//   ....[1]....
        /*024c*/ 	.word	0x000001d0


	//   ....[2]....
        /*0250*/ 	.word	0x00000240


	//   ....[3]....
        /*0254*/ 	.word	0x00009df0


	//----- nvinfo : EIATTR_COOP_GROUP_MASK_REGIDS
	.align		4
.L_118:
        /*0258*/ 	.byte	0x04, 0x29
        /*025a*/ 	.short	(.L_120 - .L_119)


	//   ....[0]....
.L_119:
        /*025c*/ 	.word	0xffffffff


	//   ....[1]....
        /*0260*/ 	.word	0xffffffff


	//   ....[2]....
        /*0264*/ 	.word	0xffffffff


	//   ....[3]....
        /*0268*/ 	.word	0xffffffff


	//   ....[4]....
        /*026c*/ 	.word	0xffffffff


	//   ....[5]....
        /*0270*/ 	.word	0xffffffff


	//   ....[6]....
        /*0274*/ 	.word	0xffffffff


	//   ....[7]....
        /*0278*/ 	.word	0xffffffff


	//   ....[8]....
        /*027c*/ 	.word	0xffffffff


	//   ....[9]....
        /*0280*/ 	.word	0xffffffff


	//   ....[10]....
        /*0284*/ 	.word	0xffffffff


	//   ....[11]....
        /*0288*/ 	.word	0xffffffff


	//   ....[12]....
        /*028c*/ 	.word	0xffffffff


	//   ....[13]....
        /*0290*/ 	.word	0xffffffff


	//   ....[14]....
        /*0294*/ 	.word	0xffffffff


	//   ....[15]....
        /*0298*/ 	.word	0xffffffff


	//   ....[16]....
        /*029c*/ 	.word	0xffffffff


	//   ....[17]....
        /*02a0*/ 	.word	0xffffffff


	//   ....[18]....
        /*02a4*/ 	.word	0xffffffff


	//   ....[19]....
        /*02a8*/ 	.word	0xffffffff


	//   ....[20]....
        /*02ac*/ 	.word	0xffffffff


	//   ....[21]....
        /*02b0*/ 	.word	0xffffffff


	//   ....[22]....
        /*02b4*/ 	.word	0xffffffff


	//   ....[23]....
        /*02b8*/ 	.word	0xffffffff


	//   ....[24]....
        /*02bc*/ 	.word	0xffffffff


	//   ....[25]....
        /*02c0*/ 	.word	0xffffffff


	//   ....[26]....
        /*02c4*/ 	.word	0xffffffff


	//   ....[27]....
        /*02c8*/ 	.word	0xffffffff


	//   ....[28]....
        /*02cc*/ 	.word	0xffffffff


	//   ....[29]....
        /*02d0*/ 	.word	0xffffffff


	//   ....[30]....
        /*02d4*/ 	.word	0xffffffff


	//   ....[31]....
        /*02d8*/ 	.word	0xffffffff


	//   ....[32]....
        /*02dc*/ 	.word	0xffffffff


	//   ....[33]....
        /*02e0*/ 	.word	0xffffffff


	//   ....[34]....
        /*02e4*/ 	.word	0xffffffff


	//   ....[35]....
        /*02e8*/ 	.word	0xffffffff


	//   ....[36]....
        /*02ec*/ 	.word	0xffffffff


	//   ....[37]....
        /*02f0*/ 	.word	0xffffffff


	//   ....[38]....
        /*02f4*/ 	.word	0xffffffff


	//   ....[39]....
        /*02f8*/ 	.word	0xffffffff


	//   ....[40]....
        /*02fc*/ 	.word	0xffffffff


	//   ....[41]....
        /*0300*/ 	.word	0xffffffff


	//   ....[42]....
        /*0304*/ 	.word	0xffffffff


	//   ....[43]....
        /*0308*/ 	.word	0xffffffff


	//   ....[44]....
        /*030c*/ 	.word	0xffffffff


	//   ....[45]....
        /*0310*/ 	.word	0xffffffff


	//   ....[46]....
        /*0314*/ 	.word	0xffffffff


	//   ....[47]....
        /*0318*/ 	.word	0xffffffff


	//   ....[48]....
        /*031c*/ 	.word	0xffffffff


	//   ....[49]....
        /*0320*/ 	.word	0xffffffff


	//   ....[50]....
        /*0324*/ 	.word	0xffffffff


	//   ....[51]....
        /*0328*/ 	.word	0xffffffff


	//   ....[52]....
        /*032c*/ 	.word	0xffffffff


	//   ....[53]....
        /*0330*/ 	.word	0xffffffff


	//   ....[54]....
        /*0334*/ 	.word	0xffffffff


	//   ....[55]....
        /*0338*/ 	.word	0xffffffff


	//   ....[56]....
        /*033c*/ 	.word	0x0500000f


	//----- nvinfo : EIATTR_COOP_GROUP_INSTR_OFFSETS
	.align		4
.L_120:
        /*0340*/ 	.byte	0x04, 0x28
        /*0342*/ 	.short	(.L_122 - .L_121)


	//   ....[0]....
.L_121:
        /*0344*/ 	.word	0x00000070


	//   ....[1]....
        /*0348*/ 	.word	0x000001a0


	//   ....[2]....
        /*034c*/ 	.word	0x000001f0


	//   ....[3]....
        /*0350*/ 	.word	0x00000430


	//   ....[4]....
        /*0354*/ 	.word	0x00000650


	//   ....[5]....
        /*0358*/ 	.word	0x00000880


	//   ....[6]....
        /*035c*/ 	.word	0x00000b00


	//   ....[7]....
        /*0360*/ 	.word	0x00000e40


	//   ....[8]....
        /*0364*/ 	.word	0x00001370


	//   ....[9]....
        /*0368*/ 	.word	0x000032a0


	//   ....[10]....
        /*036c*/ 	.word	0x000033a0


	//   ....[11]....
        /*0370*/ 	.word	0x000038a0


	//   ....[12]....
        /*0374*/ 	.word	0x00003940


	//   ....[13]....
        /*0378*/ 	.word	0x00005f60


	//   ....[14]....
        /*037c*/ 	.word	0x00005f70


	//   ....[15]....
        /*0380*/ 	.word	0x00005fa0


	//   ....[16]....
        /*0384*/ 	.word	0x00005fb0


	//   ....[17]....
        /*0388*/ 	.word	0x00007a90


	//   ....[18]....
        /*038c*/ 	.word	0x00007aa0


	//   ....[19]....
        /*0390*/ 	.word	0x00007b20


	//   ....[20]....
        /*0394*/ 	.word	0x00007b30


	//   ....[21]....
        /*0398*/ 	.word	0x00008a50


	//   ....[22]....
        /*039c*/ 	.word	0x00008a60


	//   ....[23]....
        /*03a0*/ 	.word	0x00008a70


	//   ....[24]....
        /*03a4*/ 	.word	0x00008a80


	//   ....[25]....
        /*03a8*/ 	.word	0x00008a90


	//   ....[26]....
        /*03ac*/ 	.word	0x00008aa0


	//   ....[27]....
        /*03b0*/ 	.word	0x00008ab0


	//   ....[28]....
        /*03b4*/ 	.word	0x00008ac0


	//   ....[29]....
        /*03b8*/ 	.word	0x00008af0


	//   ....[30]....
        /*03bc*/ 	.word	0x00008b00


	//   ....[31]....
        /*03c0*/ 	.word	0x00008b30


	//   ....[32]....
        /*03c4*/ 	.word	0x00008b40


	//   ....[33]....
        /*03c8*/ 	.word	0x00008b70


	//   ....[34]....
        /*03cc*/ 	.word	0x00008b80


	//   ....[35]....
        /*03d0*/ 	.word	0x00008bd0


	//   ....[36]....
        /*03d4*/ 	.word	0x00008be0


	//   ....[37]....
        /*03d8*/ 	.word	0x00008bf0


	//   ....[38]....
        /*03dc*/ 	.word	0x00008c00


	//   ....[39]....
        /*03e0*/ 	.word	0x00008c20


	//   ....[40]....
        /*03e4*/ 	.word	0x00008c30


	//   ....[41]....
        /*03e8*/ 	.word	0x00008c40


	//   ....[42]....
        /*03ec*/ 	.word	0x00008c50


	//   ....[43]....
        /*03f0*/ 	.word	0x00008c60


	//   ....[44]....
        /*03f4*/ 	.word	0x00008c70


	//   ....[45]....
        /*03f8*/ 	.word	0x00008c80


	//   ....[46]....
        /*03fc*/ 	.word	0x00008cb0


	//   ....[47]....
        /*0400*/ 	.word	0x00008cc0


	//   ....[48]....
        /*0404*/ 	.word	0x00008cd0


	//   ....[49]....
        /*0408*/ 	.word	0x00008ce0


	//   ....[50]....
        /*040c*/ 	.word	0x00008cf0


	//   ....[51]....
        /*0410*/ 	.word	0x00008d00


	//   ....[52]....
        /*0414*/ 	.word	0x00008d10


	//   ....[53]....
        /*0418*/ 	.word	0x00008fc0


	//   ....[54]....
        /*041c*/ 	.word	0x00009f70


	//   ....[55]....
        /*0420*/ 	.word	0x0000c340


	//   ....[56]....
        /*0424*/ 	.word	0x0000c860


	//----- nvinfo : EIATTR_REG_RECONFIG
	.align		4
.L_122:
        /*0428*/ 	.byte	0x01, 0x54
	.zero		2


	//----- nvinfo : EIATTR_SYSCALL_OFFSETS
	.align		4
        /*042c*/ 	.byte	0x04, 0x46
        /*042e*/ 	.short	(.L_124 - .L_123)


	//   ....[0]....
.L_123:
        /*0430*/ 	.word	0x00001a00


	//   ....[1]....
        /*0434*/ 	.word	0x00009850


	//   ....[2]....
        /*0438*/ 	.word	0x000099d0


	//   ....[3]....
        /*043c*/ 	.word	0x00009b10


	//   ....[4]....
        /*0440*/ 	.word	0x00009c30


	//----- nvinfo : EIATTR_MBARRIER_INSTR_OFFSETS
	.align		4
.L_124:
        /*0444*/ 	.byte	0x04, 0x39
        /*0446*/ 	.short	(.L_126 - .L_125)


	//   ....[0]....
.L_125:
        /*0448*/ 	.word	0x000002d0
        /*044c*/ 	.word	0x000000ff
        /*0450*/ 	.word	0x00029800
        /*0454*/ 	.short	0x0100
        /*0456*/ 	.byte	0x08
	.zero		1


	//   ....[1]....
        /*0458*/ 	.word	0x000002e0
        /*045c*/ 	.word	0x000000ff
        /*0460*/ 	.word	0x00029820
        /*0464*/ 	.short	0x0100
        /*0466*/ 	.byte	0x08
	.zero		1


	//   ....[2]....
        /*0468*/ 	.word	0x000003d0
        /*046c*/ 	.word	0x000000ff
        /*0470*/ 	.word	0x00029830
        /*0474*/ 	.short	0x0100
        /*0476*/ 	.byte	0x08
	.zero		1


	//   ....[3]....
        /*0478*/ 	.word	0x000003e0
        /*047c*/ 	.word	0x000000ff
        /*0480*/ 	.word	0x00029840
        /*0484*/ 	.short	0x0100
        /*0486*/ 	.byte	0x08
	.zero		1


	//   ....[4]....
        /*0488*/ 	.word	0x000003f0
        /*048c*/ 	.word	0x000000ff
        /*0490*/ 	.word	0x00029838
        /*0494*/ 	.short	0x0100
        /*0496*/ 	.byte	0x08
	.zero		1


	//   ....[5]....
        /*0498*/ 	.word	0x00000400
        /*049c*/ 	.word	0x000000ff
        /*04a0*/ 	.word	0x00029848
        /*04a4*/ 	.short	0x0100
        /*04a6*/ 	.byte	0x08
	.zero		1


	//   ....[6]....
        /*04a8*/ 	.word	0x00000600
        /*04ac*/ 	.word	0x000000ff
        /*04b0*/ 	.word	0x00029850
        /*04b4*/ 	.short	0x0100
        /*04b6*/ 	.byte	0x08
	.zero		1


	//   ....[7]....
        /*04b8*/ 	.word	0x00000610
        /*04bc*/ 	.word	0x000000ff
        /*04c0*/ 	.word	0x00029860
        /*04c4*/ 	.short	0x0100
        /*04c6*/ 	.byte	0x08
	.zero		1


	//   ....[8]....
        /*04c8*/ 	.word	0x00000620
        /*04cc*/ 	.word	0x000000ff
        /*04d0*/ 	.word	0x00029858
        /*04d4*/ 	.short	0x0100
        /*04d6*/ 	.byte	0x08
	.zero		1


	//   ....[9]....
        /*04d8*/ 	.word	0x00000630
        /*04dc*/ 	.word	0x000000ff
        /*04e0*/ 	.word	0x00029868
        /*04e4*/ 	.short	0x0100
        /*04e6*/ 	.byte	0x08
	.zero		1


	//   ....[10]....
        /*04e8*/ 	.word	0x00000830
        /*04ec*/ 	.word	0x000000ff
        /*04f0*/ 	.word	0x00029870
        /*04f4*/ 	.short	0x0100
        /*04f6*/ 	.byte	0x08
	.zero		1


	//   ....[11]....
        /*04f8*/ 	.word	0x00000840
        /*04fc*/ 	.word	0x000000ff
        /*0500*/ 	.word	0x00029880
        /*0504*/ 	.short	0x0100
        /*0506*/ 	.byte	0x08
	.zero		1


	//   ....[12]....
        /*0508*/ 	.word	0x00000850
        /*050c*/ 	.word	0x000000ff
        /*0510*/ 	.word	0x00029878
        /*0514*/ 	.short	0x0100
        /*0516*/ 	.byte	0x08
	.zero		1


	//   ....[13]....
        /*0518*/ 	.word	0x00000860
        /*051c*/ 	.word	0x000000ff
        /*0520*/ 	.word	0x00029888
        /*0524*/ 	.short	0x0100
        /*0526*/ 	.byte	0x08
	.zero		1


	//   ....[14]....
        /*0528*/ 	.word	0x00000ab0
        /*052c*/ 	.word	0x000000ff
        /*0530*/ 	.word	0x00029890
        /*0534*/ 	.short	0x0100
        /*0536*/ 	.byte	0x08
	.zero		1


	//   ....[15]....
        /*0538*/ 	.word	0x00000ac0
        /*053c*/ 	.word	0x000000ff
        /*0540*/ 	.word	0x000298a0
        /*0544*/ 	.short	0x0100
        /*0546*/ 	.byte	0x08
	.zero		1


	//   ....[16]....
        /*0548*/ 	.word	0x00000ad0
        /*054c*/ 	.word	0x000000ff
        /*0550*/ 	.word	0x00029898
        /*0554*/ 	.short	0x0100
        /*0556*/ 	.byte	0x08
	.zero		1


	//   ....[17]....
        /*0558*/ 	.word	0x00000ae0
        /*055c*/ 	.word	0x000000ff
        /*0560*/ 	.word	0x000298a8
        /*0564*/ 	.short	0x0100
        /*0566*/ 	.byte	0x08
	.zero		1


	//   ....[18]....
        /*0568*/ 	.word	0x00000d90
        /*056c*/ 	.word	0x000000ff
        /*0570*/ 	.word	0x000298b0
        /*0574*/ 	.short	0x0100
        /*0576*/ 	.byte	0x08
	.zero		1


	//   ....[19]....
        /*0578*/ 	.word	0x00000da0
        /*057c*/ 	.word	0x000000ff
        /*0580*/ 	.word	0x000298c0
        /*0584*/ 	.short	0x0100
        /*0586*/ 	.byte	0x08
	.zero		1


	//   ....[20]....
        /*0588*/ 	.word	0x00000db0
        /*058c*/ 	.word	0x000000ff
        /*0590*/ 	.word	0x000298b8
        /*0594*/ 	.short	0x0100
        /*0596*/ 	.byte	0x08
	.zero		1


	//   ....[21]....
        /*0598*/ 	.word	0x00000dc0
        /*059c*/ 	.word	0x000000ff
        /*05a0*/ 	.word	0x000298c8
        /*05a4*/ 	.short	0x0100
        /*05a6*/ 	.byte	0x08
	.zero		1


	//   ....[22]....
        /*05a8*/ 	.word	0x00001a60
        /*05ac*/ 	.word	0x000000ff
        /*05b0*/ 	.word	0x00029800
        /*05b4*/ 	.short	0x010a
        /*05b6*/ 	.byte	0x26
	.zero		1


	//   ....[23]....
        /*05b8*/ 	.word	0x00001ae0
        /*05bc*/ 	.word	0x00000004
        /*05c0*/ 	.word	0x00029830
        /*05c4*/ 	.short	0x010a
        /*05c6*/ 	.byte	0x3f
	.zero		1


	//   ....[24]....
        /*05c8*/ 	.word	0x00001b20
        /*05cc*/ 	.word	0x00000004
        /*05d0*/ 	.word	0x00029830
        /*05d4*/ 	.short	0x010a
        /*05d6*/ 	.byte	0x3f
	.zero		1


	//   ....[25]....
        /*05d8*/ 	.word	0x00003df0
        /*05dc*/ 	.word	0x0000003d
        /*05e0*/ 	.word	0x00000000
        /*05e4*/ 	.short	0x0101
        /*05e6*/ 	.byte	0x3f
	.zero		1


	//   ....[26]....
        /*05e8*/ 	.word	0x00004b60
        /*05ec*/ 	.word	0x000000ff
        /*05f0*/ 	.word	0x00029830
        /*05f4*/ 	.short	0x010a
        /*05f6*/ 	.byte	0x06
	.zero		1


	//   ....[27]....
        /*05f8*/ 	.word	0x00004ba0
        /*05fc*/ 	.word	0x000000ff
        /*0600*/ 	.word	0x00029830
        /*0604*/ 	.short	0x010a
        /*0606*/ 	.byte	0x06
	.zero		1


	//   ....[28]....
        /*0608*/ 	.word	0x000057c0
        /*060c*/ 	.word	0x000000ff
        /*0610*/ 	.word	0x00029850
        /*0614*/ 	.short	0x010a
        /*0616*/ 	.byte	0x06
	.zero		1


	//   ....[29]....
        /*0618*/ 	.word	0x00005800
        /*061c*/ 	.word	0x000000ff
        /*0620*/ 	.word	0x00029850
        /*0624*/ 	.short	0x010a
        /*0626*/ 	.byte	0x06
	.zero		1


	//   ....[30]....
        /*0628*/ 	.word	0x00006dd0
        /*062c*/ 	.word	0x00000005
        /*0630*/ 	.word	0x00000000
        /*0634*/ 	.short	0x0101
        /*0636*/ 	.byte	0x3f
	.zero		1


	//   ....[31]....
        /*0638*/ 	.word	0x00007100
        /*063c*/ 	.word	0x000000ff
        /*0640*/ 	.word	0x00000000
        /*0644*/ 	.short	0x0101
        /*0646*/ 	.byte	0x06
	.zero		1


	//   ....[32]....
        /*0648*/ 	.word	0x00007780
        /*064c*/ 	.word	0x000000ff
        /*0650*/ 	.word	0x00029850
        /*0654*/ 	.short	0x010a
        /*0656*/ 	.byte	0x08
	.zero		1


	//   ....[33]....
        /*0658*/ 	.word	0x000077c0
        /*065c*/ 	.word	0x000000ff
        /*0660*/ 	.word	0x00029850
        /*0664*/ 	.short	0x010a
        /*0666*/ 	.byte	0x08
	.zero		1


	//   ....[34]....
        /*0668*/ 	.word	0x00008510
        /*066c*/ 	.word	0x000000ff
        /*0670*/ 	.word	0x00000000
        /*0674*/ 	.short	0x0101
        /*0676*/ 	.byte	0x08
	.zero		1


	//   ....[35]....
        /*0678*/ 	.word	0x00009160
        /*067c*/ 	.word	0x000000ff
        /*0680*/ 	.word	0x00000000
        /*0684*/ 	.short	0x0101
        /*0686*/ 	.byte	0x07
	.zero		1


	//   ....[36]....
        /*0688*/ 	.word	0x00009170
        /*068c*/ 	.word	0x000000ff
        /*0690*/ 	.word	0x00000000
        /*0694*/ 	.short	0x0101
        /*0696*/ 	.byte	0x06
	.zero		1


	//   ....[37]....
        /*0698*/ 	.word	0x0000a170
        /*069c*/ 	.word	0x00000002
        /*06a0*/ 	.word	0x00029880
        /*06a4*/ 	.short	0x010a
        /*06a6*/ 	.byte	0x3f
	.zero		1


	//   ....[38]....
        /*06a8*/ 	.word	0x0000a3f0
        /*06ac*/ 	.word	0x00000002
        /*06b0*/ 	.word	0x00029840
        /*06b4*/ 	.short	0x010a
        /*06b6*/ 	.byte	0x3f
	.zero		1


	//   ....[39]....
        /*06b8*/ 	.word	0x0000a900
        /*06bc*/ 	.word	0x000000ff
        /*06c0*/ 	.word	0x00029820
        /*06c4*/ 	.short	0x010a
        /*06c6*/ 	.byte	0x28
	.zero		1


	//   ....[40]....
        /*06c8*/ 	.word	0x0000abb0
        /*06cc*/ 	.word	0x00000004
        /*06d0*/ 	.word	0x00029880
        /*06d4*/ 	.short	0x010a
        /*06d6*/ 	.byte	0x3f
	.zero		1


	//   ....[41]....
        /*06d8*/ 	.word	0x0000aed0
        /*06dc*/ 	.word	0x00000004
        /*06e0*/ 	.word	0x00029840
        /*06e4*/ 	.short	0x010a
        /*06e6*/ 	.byte	0x3f
	.zero		1


	//   ....[42]....
        /*06e8*/ 	.word	0x0000b460
        /*06ec*/ 	.word	0x00000003
        /*06f0*/ 	.word	0x00029870
        /*06f4*/ 	.short	0x010a
        /*06f6*/ 	.byte	0x3f
	.zero		1


	//   ....[43]....
        /*06f8*/ 	.word	0x0000b4d0
        /*06fc*/ 	.word	0x00000002
        /*0700*/ 	.word	0x00029860
        /*0704*/ 	.short	0x010a
        /*0706*/ 	.byte	0x3f
	.zero		1


	//   ....[44]....
        /*0708*/ 	.word	0x0000b9d0
        /*070c*/ 	.word	0x00000002
        /*0710*/ 	.word	0x00029850
        /*0714*/ 	.short	0x0101
        /*0716*/ 	.byte	0x3f
	.zero		1


	//   ....[45]....
        /*0718*/ 	.word	0x0000ba60
        /*071c*/ 	.word	0x00000002
        /*0720*/ 	.word	0x00000000
        /*0724*/ 	.short	0x0101
        /*0726*/ 	.byte	0x3f
	.zero		1


	//   ....[46]....
        /*0728*/ 	.word	0x0000bb70
        /*072c*/ 	.word	0x00000014
        /*0730*/ 	.word	0x00029870
        /*0734*/ 	.short	0x010a
        /*0736*/ 	.byte	0x3f
	.zero		1


	//   ....[47]....
        /*0738*/ 	.word	0x0000bc00
        /*073c*/ 	.word	0x00000014
        /*0740*/ 	.word	0x00029860
        /*0744*/ 	.short	0x010a
        /*0746*/ 	.byte	0x3f
	.zero		1


	//   ....[48]....
        /*0748*/ 	.word	0x0000c100
        /*074c*/ 	.word	0x00000014
        /*0750*/ 	.word	0x00029850
        /*0754*/ 	.short	0x0101
        /*0756*/ 	.byte	0x3f
	.zero		1


	//   ....[49]....
        /*0758*/ 	.word	0x0000c190
        /*075c*/ 	.word	0x00000014
        /*0760*/ 	.word	0x00000000
        /*0764*/ 	.short	0x0101
        /*0766*/ 	.byte	0x3f
	.zero		1


	//   ....[50]....
        /*0768*/ 	.word	0x0000c2f0
        /*076c*/ 	.word	0x00000009
        /*0770*/ 	.word	0x00029820
        /*0774*/ 	.short	0x010a
        /*0776*/ 	.byte	0x3f
	.zero		1


	//   ....[51]....
        /*0778*/ 	.word	0x0000c460
        /*077c*/ 	.word	0x00000005
        /*0780*/ 	.word	0x00000000
        /*0784*/ 	.short	0x010a
        /*0786*/ 	.byte	0x3f
	.zero		1


	//   ....[52]....
        /*0788*/ 	.word	0x0000c4d0
        /*078c*/ 	.word	0x00000007
        /*0790*/ 	.word	0x00000000
        /*0794*/ 	.short	0x010a
        /*0796*/ 	.byte	0x3f
	.zero		1


	//   ....[53]....
        /*0798*/ 	.word	0x0000c530
        /*079c*/ 	.word	0x00000005
        /*07a0*/ 	.word	0x00029860
        /*07a4*/ 	.short	0x010a
        /*07a6*/ 	.byte	0x3f
	.zero		1


	//   ....[54]....
        /*07a8*/ 	.word	0x0000c580
        /*07ac*/ 	.word	0x00000003
        /*07b0*/ 	.word	0x00029860
        /*07b4*/ 	.short	0x010a
        /*07b6*/ 	.byte	0x3f
	.zero		1


	//   ....[55]....
        /*07b8*/ 	.word	0x0000c5c0
        /*07bc*/ 	.word	0x00000005
        /*07c0*/ 	.word	0x00029880
        /*07c4*/ 	.short	0x010a
        /*07c6*/ 	.byte	0x3f
	.zero		1


	//   ....[56]....
        /*07c8*/ 	.word	0x0000c5e0
        /*07cc*/ 	.word	0x00000003
        /*07d0*/ 	.word	0x00029880
        /*07d4*/ 	.short	0x010a
        /*07d6*/ 	.byte	0x3f
	.zero		1


	//   ....[57]....
        /*07d8*/ 	.word	0x0000c650
        /*07dc*/ 	.word	0x00000003
        /*07e0*/ 	.word	0x00029800
        /*07e4*/ 	.short	0x010a
        /*07e6*/ 	.byte	0x3f
	.zero		1


	//   ....[58]....
        /*07e8*/ 	.word	0x0000c6a0
        /*07ec*/ 	.word	0x00000004
        /*07f0*/ 	.word	0x00029830
        /*07f4*/ 	.short	0x010a
        /*07f6*/ 	.byte	0x3f
	.zero		1


	//   ....[59]....
        /*07f8*/ 	.word	0x0000c700
        /*07fc*/ 	.word	0x00000003
        /*0800*/ 	.word	0x00029830
        /*0804*/ 	.short	0x010a
        /*0806*/ 	.byte	0x3f
	.zero		1


	//   ....[60]....
        /*0808*/ 	.word	0x0000c760
        /*080c*/ 	.word	0x00000003
        /*0810*/ 	.word	0x00029850
        /*0814*/ 	.short	0x010a
        /*0816*/ 	.byte	0x3f
	.zero		1


	//   ....[61]....
        /*0818*/ 	.word	0x0000c7c0
        /*081c*/ 	.word	0x00000007
        /*0820*/ 	.word	0x00029850
        /*0824*/ 	.short	0x010a
        /*0826*/ 	.byte	0x3f
	.zero		1


	//   ....[62]....
        /*0828*/ 	.word	0x0000c910
        /*082c*/ 	.word	0x00000002
        /*0830*/ 	.word	0x00029880
        /*0834*/ 	.short	0x010a
        /*0836*/ 	.byte	0x3f
	.zero		1


	//   ....[63]....
        /*0838*/ 	.word	0x0000c960
        /*083c*/ 	.word	0x00000002
        /*0840*/ 	.word	0x00029840
        /*0844*/ 	.short	0x010a
        /*0846*/ 	.byte	0x3f
	.zero		1


	//   ....[64]....
        /*0848*/ 	.word	0x0000c9c0
        /*084c*/ 	.word	0x00000003
        /*0850*/ 	.word	0x00029820
        /*0854*/ 	.short	0x010a
        /*0856*/ 	.byte	0x3f
	.zero		1


	//   ....[65]....
        /*0858*/ 	.word	0x0000ca10
        /*085c*/ 	.word	0x00000004
        /*0860*/ 	.word	0x00029880
        /*0864*/ 	.short	0x010a
        /*0866*/ 	.byte	0x3f
	.zero		1


	//   ....[66]....
        /*0868*/ 	.word	0x0000ca60
        /*086c*/ 	.word	0x00000004
        /*0870*/ 	.word	0x00029840
        /*0874*/ 	.short	0x010a
        /*0876*/ 	.byte	0x3f
	.zero		1


	//   ....[67]....
        /*0878*/ 	.word	0x0000cac0
        /*087c*/ 	.word	0x00000003
        /*0880*/ 	.word	0x00029870
        /*0884*/ 	.short	0x010a
        /*0886*/ 	.byte	0x3f
	.zero		1


	//   ....[68]....
        /*0888*/ 	.word	0x0000cb20
        /*088c*/ 	.word	0x00000004
        /*0890*/ 	.word	0x00029860
        /*0894*/ 	.short	0x010a
        /*0896*/ 	.byte	0x3f
	.zero		1


	//   ....[69]....
        /*0898*/ 	.word	0x0000cb70
        /*089c*/ 	.word	0x00000014
        /*08a0*/ 	.word	0x00029870
        /*08a4*/ 	.short	0x010a
        /*08a6*/ 	.byte	0x3f
	.zero		1


	//   ....[70]....
        /*08a8*/ 	.word	0x0000cbc0
        /*08ac*/ 	.word	0x00000014
        /*08b0*/ 	.word	0x00029860
        /*08b4*/ 	.short	0x010a
        /*08b6*/ 	.byte	0x3f
	.zero		1


	//   ....[71]....
        /*08b8*/ 	.word	0x0000cc10
        /*08bc*/ 	.word	0x00000009
        /*08c0*/ 	.word	0x00029820
        /*08c4*/ 	.short	0x010a
        /*08c6*/ 	.byte	0x3f
	.zero		1


	//   ....[72]....
        /*08c8*/ 	.word	0x0000cc60
        /*08cc*/ 	.word	0x00000005
        /*08d0*/ 	.word	0x00000000
        /*08d4*/ 	.short	0x010a
        /*08d6*/ 	.byte	0x3f
	.zero		1


	//   ....[73]....
        /*08d8*/ 	.word	0x0000ccb0
        /*08dc*/ 	.word	0x00000007
        /*08e0*/ 	.word	0x00000000
        /*08e4*/ 	.short	0x010a
        /*08e6*/ 	.byte	0x3f
	.zero		1


	//   ....[74]....
        /*08e8*/ 	.word	0x0000cd00
        /*08ec*/ 	.word	0x00000005
        /*08f0*/ 	.word	0x00029860
        /*08f4*/ 	.short	0x010a
        /*08f6*/ 	.byte	0x3f
	.zero		1


	//   ....[75]....
        /*08f8*/ 	.word	0x0000cd50
        /*08fc*/ 	.word	0x00000003
        /*0900*/ 	.word	0x00029860
        /*0904*/ 	.short	0x010a
        /*0906*/ 	.byte	0x3f
	.zero		1


	//   ....[76]....
        /*0908*/ 	.word	0x0000cda0
        /*090c*/ 	.word	0x00000005
        /*0910*/ 	.word	0x00029880
        /*0914*/ 	.short	0x010a
        /*0916*/ 	.byte	0x3f
	.zero		1


	//----- nvinfo : EIATTR_NUM_MBARRIERS
	.align		4
.L_126:
        /*0918*/ 	.byte	0x03, 0x38
        /*091a*/ 	.short	0x0016


	//----- nvinfo : EIATTR_EXIT_INSTR_OFFSETS
	.align		4
        /*091c*/ 	.byte	0x04, 0x1c
        /*091e*/ 	.short	(.L_128 - .L_127)


	//   ....[0]....
.L_127:
        /*0920*/ 	.word	0x00000fb0


	//   ....[1]....
        /*0924*/ 	.word	0x00009220


	//   ....[2]....
        /*0928*/ 	.word	0x0000c360


	//   ....[3]....
        /*092c*/ 	.word	0x0000c630


	//----- nvinfo : EIATTR_MAX_THREADS
	.align		4
.L_128:
        /*0930*/ 	.byte	0x04, 0x05
        /*0932*/ 	.short	(.L_130 - .L_129)
.L_129:
        /*0934*/ 	.word	0x00000180
        /*0938*/ 	.word	0x00000001
        /*093c*/ 	.word	0x00000001


	//----- nvinfo : EIATTR_CRS_STACK_SIZE
	.align		4
.L_130:
        /*0940*/ 	.byte	0x04, 0x1e
        /*0942*/ 	.short	(.L_132 - .L_131)
.L_131:
        /*0944*/ 	.word	0x00000000


	//----- nvinfo : EIATTR_CBANK_PARAM_SIZE
	.align		4
.L_132:
        /*0948*/ 	.byte	0x03, 0x19
        /*094a*/ 	.short	0x0bf0


	//----- nvinfo : EIATTR_PARAM_CBANK
	.align		4
        /*094c*/ 	.byte	0x04, 0x0a
        /*094e*/ 	.short	(.L_134 - .L_133)
	.align		4
.L_133:
        /*0950*/ 	.word	index@(.nv.constant0._ZN7cutlass13device_kernelIN5flash11enable_sm90INS1_16FlashAttnFwdSm90INS1_25CollectiveMainloopFwdSm90ILi2EN4cute5tupleIJNS5_1CILi2EEENS7_ILi1EEES9_EEENS6_IJNS7_ILi128EEENS7_ILi160EEENS7_ILi192EEEEEELi128ENS_12float_e4m3_tEfNS_4arch4Sm90ELb0ELb0ELb0ELb0ELb0ELb0ELb0ELb1ELb1ELb0ELb0ELb0EEENS1_21CollectiveEpilogueFwdINS6_IJSB_SB_SC_EEESA_NS_10bfloat16_tESH_Li256ELb0ELb0ELb0ELb1EEENS1_29StaticPersistentTileSchedulerILb0EEEEEEEEEvNT_6ParamsE)
        /*0954*/ 	.short	0x0210
        /*0956*/ 	.short	0x0bf0


	//----- nvinfo : EIATTR_SW_WAR
	.align		4
.L_134:
        /*0958*/ 	.byte	0x04, 0x36
        /*095a*/ 	.short	(.L_136 - .L_135)
.L_135:
        /*095c*/ 	.word	0x00000008
.L_136:


//--------------------- .nv.info._ZN7cutlass13device_kernelIN5flash11enable_sm90INS1_16FlashAttnFwdSm90INS1_25CollectiveMainloopFwdSm90ILi2EN4cute5tupleIJNS5_1CILi1EEES8_S8_EEENS6_IJNS7_ILi128EEENS7_ILi160EEENS7_ILi192EEEEEELi128ENS_12float_e4m3_tEfNS_4arch4Sm90ELb0ELb0ELb0ELb1ELb0ELb0ELb0ELb1ELb1ELb0ELb0ELb0EEENS1_21CollectiveEpilogueFwdINS6_IJSA_SA_SB_EEES9_NS_10bfloat16_tESG_Li256ELb1ELb0ELb0ELb1EEENS1_36VarlenDynamicPersistentTileSchedulerILi128ELi160ELi256ELi128ELb0ELb0ELb1ELb0ELb1ELb1EEEEEEEEEvNT_6ParamsE --------------------------
	.section	.nv.info._ZN7cutlass13device_kernelIN5flash11enable_sm90INS1_16FlashAttnFwdSm90INS1_25CollectiveMainloopFwdSm90ILi2EN4cute5tupleIJNS5_1CILi1EEES8_S8_EEENS6_IJNS7_ILi128EEENS7_ILi160EEENS7_ILi192EEEEEELi128ENS_12float_e4m3_tEfNS_4arch4Sm90ELb0ELb0ELb0ELb1ELb0ELb0ELb0ELb1ELb1ELb0ELb0ELb0EEENS1_21CollectiveEpilogueFwdINS6_IJSA_SA_SB_EEES9_NS_10bfloat16_tESG_Li256ELb1ELb0ELb0ELb1EEENS1_36VarlenDynamicPersistentTileSchedulerILi128ELi160ELi256ELi128ELb0ELb0ELb1ELb0ELb1ELb1EEEEEEEEEvNT_6ParamsE,"",@"SHT_CUDA_INFO"
	.sectionflags	@""
	.align	4


	//----- nvinfo : EIATTR_CUDA_API_VERSION
	.align		4
        /*0000*/ 	.byte	0x04, 0x37
        /*0002*/ 	.short	(.L_138 - .L_137)
.L_137:
        /*0004*/ 	.word	0x00000082


	//----- nvinfo : EIATTR_KPARAM_INFO
	.align		4
.L_138:
        /*0008*/ 	.byte	0x04, 0x17
        /*000a*/ 	.short	(.L_140 - .L_139)
.L_139:
        /*000c*/ 	.word	0x00000000
        /*0010*/ 	.short	0x0000
        /*0012*/ 	.short	0x0070
        /*0014*/ 	.byte	0x00, 0xf0, 0x01, 0x28


	//----- nvinfo : EIATTR_SPARSE_MMA_MASK
	.align		4
.L_140:
        /*0018*/ 	.byte	0x03, 0x50
        /*001a*/ 	.short	0x0000


	//----- nvinfo : EIATTR_MAXREG_COUNT
	.align		4
        /*001c*/ 	.byte	0x03, 0x1b
        /*001e*/ 	.short	0x00a8


	//----- nvinfo : EIATTR_NUM_BARRIERS
	.align		4
        /*0020*/ 	.byte	0x02, 0x4c
        /*0022*/ 	.byte	0x10
	.zero		1


	//----- nvinfo : EIATTR_EXTERNS
	.align		4
        /*0024*/ 	.byte	0x04, 0x0f
        /*0026*/ 	.short	(.L_142 - .L_141)


	//   ....[0]....
	.align		4
.L_141:
        /*0028*/ 	.word	index@(__assertfail)


	//----- nvinfo : EIATTR_ANNOTATIONS
	.align		4
.L_142:
        /*002c*/ 	.byte	0x04, 0x55
        /*002e*/ 	.short	(.L_144 - .L_143)


	//   ....[0]....
.L_143:
        /* <DEDUP_REMOVED lines=43> */


	//----- nvinfo : EIATTR_MERCURY_ISA_VERSION
	.align		4
.L_144:
        /*02d0*/ 	.byte	0x03, 0x5f
        /*02d2*/ 	.short	0x0101


	//----- nvinfo : EIATTR_UNUSED_LOAD_BYTE_OFFSET
	.align		4
        /*02d4*/ 	.byte	0x04, 0x44
        /*02d6*/ 	.short	(.L_146 - .L_145)


	//   ....[0]....
.L_145:
        /*02d8*/ 	.word	0x00000a70
        /*02dc*/ 	.word	0x0000fff0


	//   ....[1]....
        /*02e0*/ 	.word	0x00008670
        /*02e4*/ 	.word	0x0000fff0


	//----- nvinfo : EIATTR_INT_WARP_WIDE_INSTR_OFFSETS
	.align		4
.L_146:
        /*02e8*/ 	.byte	0x04, 0x31
        /*02ea*/ 	.short	(.L_148 - .L_147)


	//   ....[0]....
.L_147:
        /*02ec*/ 	.word	0x00000160


	//   ....[1]....
        /*02f0*/ 	.word	0x000001a0


	//   ....[2]....
        /*02f4*/ 	.word	0x00000210


	//   ....[3]....
        /*02f8*/ 	.word	0x0000bd40


	//   ....[4]....
        /*02fc*/ 	.word	0x0000bdd0


	//   ....[5]....
        /*0300*/ 	.word	0x0000c590


	//   ....[6]....
        /*0304*/ 	.word	0x0000e080


	//   ....[7]....
        /*0308*/ 	.word	0x0000e110


	//----- nvinfo : EIATTR_COOP_GROUP_MASK_REGIDS
	.align		4
.L_148:
        /*030c*/ 	.byte	0x04, 0x29
        /*030e*/ 	.short	(.L_150 - .L_149)


	//   ....[0]....
.L_149:
        /*0310*/ 	.word	0xffffffff


	//   ....[1]....
        /*0314*/ 	.word	0xffffffff


	//   ....[2]....
        /*0318*/ 	.word	0xffffffff


	//   ....[3]....
        /*031c*/ 	.word	0xffffffff


	//   ....[4]....
        /*0320*/ 	.word	0xffffffff


	//   ....[5]....
        /*0324*/ 	.word	0xffffffff


	//   ....[6]....
        /*0328*/ 	.word	0xffffffff


	//   ....[7]....
        /*032c*/ 	.word	0xffffffff


	//   ....[8]....
        /*0330*/ 	.word	0xffffffff


	//   ....[9]....
        /*0334*/ 	.word	0xffffffff


	//   ....[10]....
        /*0338*/ 	.word	0xffffffff


	//   ....[11]....
        /*033c*/ 	.word	0xffffffff


	//   ....[12]....
        /*0340*/ 	.word	0xffffffff


	//   ....[13]....
        /*0344*/ 	.word	0xffffffff


	//   ....[14]....
        /*0348*/ 	.word	0xffffffff


	//   ....[15]....
        /*034c*/ 	.word	0xffffffff


	//   ....[16]....
        /*0350*/ 	.word	0xffffffff


	//   ....[17]....
        /*0354*/ 	.word	0xffffffff


	//   ....[18]....
        /*0358*/ 	.word	0xffffffff


	//   ....[19]....
        /*035c*/ 	.word	0xffffffff


	//   ....[20]....
        /*0360*/ 	.word	0xffffffff


	//   ....[21]....
        /*0364*/ 	.word	0xffffffff


	//   ....[22]....
        /*0368*/ 	.word	0xffffffff


	//   ....[23]....
        /*036c*/ 	.word	0xffffffff


	//   ....[24]....
        /*0370*/ 	.word	0xffffffff


	//   ....[25]....
        /*0374*/ 	.word	0xffffffff


	//   ....[26]....
        /*0378*/ 	.word	0xffffffff


	//   ....[27]....
        /*037c*/ 	.word	0xffffffff


	//   ....[28]....
        /*0380*/ 	.word	0xffffffff


	//   ....[29]....
        /*0384*/ 	.word	0xffffffff


	//   ....[30]....
        /*0388*/ 	.word	0xffffffff


	//   ....[31]....
        /*038c*/ 	.word	0xffffffff


	//   ....[32]....
        /*0390*/ 	.word	0xffffffff


	//   ....[33]....
        /*0394*/ 	.word	0xffffffff


	//   ....[34]....
        /*0398*/ 	.word	0xffffffff


	//   ....[35]....
        /*039c*/ 	.word	0xffffffff


	//   ....[36]....
        /*03a0*/ 	.word	0xffffffff


	//   ....[37]....
        /*03a4*/ 	.word	0xffffffff


	//   ....[38]....
        /*03a8*/ 	.word	0xffffffff


	//   ....[39]....
        /*03ac*/ 	.word	0xffffffff


	//   ....[40]....
        /*03b0*/ 	.word	0xffffffff


	//   ....[41]....
        /*03b4*/ 	.word	0xffffffff


	//   ....[42]....
        /*03b8*/ 	.word	0xffffffff


	//   ....[43]....
        /*03bc*/ 	.word	0xffffffff


	//   ....[44]....
        /*03c0*/ 	.word	0xffffffff


	//   ....[45]....
        /*03c4*/ 	.word	0xffffffff


	//   ....[46]....
        /*03c8*/ 	.word	0xffffffff


	//   ....[47]....
        /*03cc*/ 	.word	0xffffffff


	//   ....[48]....
        /*03d0*/ 	.word	0xffffffff


	//   ....[49]....
        /*03d4*/ 	.word	0xffffffff


	//   ....[50]....
        /*03d8*/ 	.word	0xffffffff


	//   ....[51]....
        /*03dc*/ 	.word	0xffffffff


	//   ....[52]....
        /*03e0*/ 	.word	0xffffffff


	//   ....[53]....
        /*03e4*/ 	.word	0xffffffff


	//   ....[54]....
        /*03e8*/ 	.word	0xffffffff


	//   ....[55]....
        /*03ec*/ 	.word	0xffffffff


	//   ....[56]....
        /*03f0*/ 	.word	0xffffffff


	//   ....[57]....
        /*03f4*/ 	.word	0xffffffff


	//   ....[58]....
        /*03f8*/ 	.word	0xffffffff


	//   ....[59]....
        /*03fc*/ 	.word	0xffffffff


	//   ....[60]....
        /*0400*/ 	.word	0xffffffff


	//   ....[61]....
        /*0404*/ 	.word	0xffffffff


	//   ....[62]....
        /*0408*/ 	.word	0xffffffff


	//   ....[63]....
        /*040c*/ 	.word	0xffffffff


	//   ....[64]....
        /*0410*/ 	.word	0xffffffff


	//   ....[65]....
        /*0414*/ 	.word	0xffffffff


	//   ....[66]....
        /*0418*/ 	.word	0xffffffff


	//   ....[67]....
        /*041c*/ 	.word	0xffffffff


	//   ....[68]....
        /*0420*/ 	.word	0xffffffff


	//   ....[69]....
        /*0424*/ 	.word	0xffffffff


	//   ....[70]....
        /*0428*/ 	.word	0xffffffff


	//   ....[71]....
        /*042c*/ 	.word	0xffffffff


	//   ....[72]....
        /*0430*/ 	.word	0xffffffff


	//   ....[73]....
        /*0434*/ 	.word	0xffffffff


	//   ....[74]....
        /*0438*/ 	.word	0xffffffff


	//   ....[75]....
        /*043c*/ 	.word	0xffffffff


	//   ....[76]....
        /*0440*/ 	.word	0xffffffff


	//   ....[77]....
        /*0444*/ 	.word	0xffffffff


	//   ....[78]....
        /*0448*/ 	.word	0xffffffff


	//   ....[79]....
        /*044c*/ 	.word	0xffffffff


	//   ....[80]....
        /*0450*/ 	.word	0xffffffff


	//   ....[81]....
        /*0454*/ 	.word	0xffffffff


	//   ....[82]....
        /*0458*/ 	.word	0xffffffff


	//   ....[83]....
        /*045c*/ 	.word	0xffffffff


	//   ....[84]....
        /*0460*/ 	.word	0xffffffff


	//   ....[85]....
        /*0464*/ 	.word	0xffffffff


	//   ....[86]....
        /*0468*/ 	.word	0xffffffff


	//   ....[87]....
        /*046c*/ 	.word	0x0500000f


	//   ....[88]....
        /*0470*/ 	.word	0x0500000f


	//----- nvinfo : EIATTR_COOP_GROUP_INSTR_OFFSETS
	.align		4
.L_150:
        /*0474*/ 	.byte	0x04, 0x28
        /*0476*/ 	.short	(.L_152 - .L_151)


	//   ....[0]....
.L_151:
        /*0478*/ 	.word	0x00000070


	//   ....[1]....
        /*047c*/ 	.word	0x00000170


	//   ....[2]....
        /*0480*/ 	.word	0x000001c0


	//   ....[3]....
        /*0484*/ 	.word	0x000003f0


	//   ....[4]....
        /*0488*/ 	.word	0x00000550


	//   ....[5]....
        /*048c*/ 	.word	0x00000670


	//   ....[6]....
        /*0490*/ 	.word	0x000007d0


	//   ....[7]....
        /*0494*/ 	.word	0x00001730


	//   ....[8]....
        /*0498*/ 	.word	0x00003210


	//   ....[9]....
        /*049c*/ 	.word	0x000032e0


	//   ....[10]....
        /*04a0*/ 	.word	0x000037c0


	//   ....[11]....
        /*04a4*/ 	.word	0x000038b0


	//   ....[12]....
        /*04a8*/ 	.word	0x000060a0


	//   ....[13]....
        /*04ac*/ 	.word	0x000060c0


	//   ....[14]....
        /*04b0*/ 	.word	0x000060f0


	//   ....[15]....
        /*04b4*/ 	.word	0x00006120


	//   ....[16]....
        /*04b8*/ 	.word	0x00007ed0


	//   ....[17]....
        /*04bc*/ 	.word	0x00007ee0


	//   ....[18]....
        /*04c0*/ 	.word	0x00007f60


	//   ....[19]....
        /*04c4*/ 	.word	0x00007f70


	//   ....[20]....
        /*04c8*/ 	.word	0x00008ef0


	//   ....[21]....
        /*04cc*/ 	.word	0x00008f00


	//   ....[22]....
        /*04d0*/ 	.word	0x00008f10


	//   ....[23]....
        /*04d4*/ 	.word	0x00008f20


	//   ....[24]....
        /*04d8*/ 	.word	0x00008f30


	//   ....[25]....
        /*04dc*/ 	.word	0x00008f40


	//   ....[26]....
        /*04e0*/ 	.word	0x00008f50


	//   ....[27]....
        /*04e4*/ 	.word	0x00008f60


	//   ....[28]....
        /*04e8*/ 	.word	0x00008f90


	//   ....[29]....
        /*04ec*/ 	.word	0x00008fa0


	//   ....[30]....
        /*04f0*/ 	.word	0x00008fd0


	//   ....[31]....
        /*04f4*/ 	.word	0x00008fe0


	//   ....[32]....
        /*04f8*/ 	.word	0x00008ff0


	//   ....[33]....
        /*04fc*/ 	.word	0x00009000


	//   ....[34]....
        /*0500*/ 	.word	0x00009030


	//   ....[35]....
        /*0504*/ 	.word	0x00009060


	//   ....[36]....
        /*0508*/ 	.word	0x00009070


	//   ....[37]....
        /*050c*/ 	.word	0x00009080


	//   ....[38]....
        /*0510*/ 	.word	0x000090a0


	//   ....[39]....
        /*0514*/ 	.word	0x000090b0


	//   ....[40]....
        /*0518*/ 	.word	0x000090e0


	//   ....[41]....
        /*051c*/ 	.word	0x00009110


	//   ....[42]....
        /*0520*/ 	.word	0x00009120


	//   ....[43]....
        /*0524*/ 	.word	0x00009130


	//   ....[44]....
        /*0528*/ 	.word	0x00009140


	//   ....[45]....
        /*052c*/ 	.word	0x00009150


	//   ....[46]....
        /*0530*/ 	.word	0x00009160


	//   ....[47]....
        /*0534*/ 	.word	0x00009170


	//   ....[48]....
        /*0538*/ 	.word	0x00009180


	//   ....[49]....
        /*053c*/ 	.word	0x000091d0


	//   ....[50]....
        /*0540*/ 	.word	0x00009200


	//   ....[51]....
        /*0544*/ 	.word	0x00009230


	//   ....[52]....
        /*0548*/ 	.word	0x0000ac20


	//   ....[53]....
        /*054c*/ 	.word	0x0000ae30


	//   ....[54]....
        /*0550*/ 	.word	0x0000ae60


	//   ....[55]....
        /*0554*/ 	.word	0x0000ae90


	//   ....[56]....
        /*0558*/ 	.word	0x0000aed0


	//   ....[57]....
        /*055c*/ 	.word	0x0000af00


	//   ....[58]....
        /*0560*/ 	.word	0x0000af30


	//   ....[59]....
        /*0564*/ 	.word	0x0000b0c0


	//   ....[60]....
        /*0568*/ 	.word	0x0000b0f0


	//   ....[61]....
        /*056c*/ 	.word	0x0000b120


	//   ....[62]....
        /*0570*/ 	.word	0x0000b150


	//   ....[63]....
        /*0574*/ 	.word	0x0000b180


	//   ....[64]....
        /*0578*/ 	.word	0x0000b1c0


	//   ....[65]....
        /*057c*/ 	.word	0x0000b250


	//   ....[66]....
        /*0580*/ 	.word	0x0000b290


	//   ....[67]....
        /*0584*/ 	.word	0x0000b320


	//   ....[68]....
        /*0588*/ 	.word	0x0000c6e0


	//   ....[69]....
        /*058c*/ 	.word	0x0000ea80


	//   ....[70]....
        /*0590*/ 	.word	0x0000eab0


	//   ....[71]....
        /*0594*/ 	.word	0x0000eae0


	//   ....[72]....
        /*0598*/ 	.word	0x0000eb10


	//   ....[73]....
        /*059c*/ 	.word	0x0000eb40


	//   ....[74]....
        /*05a0*/ 	.word	0x0000eb50


	//   ....[75]....
        /*05a4*/ 	.word	0x0000eb90


	//   ....[76]....
        /*05a8*/ 	.word	0x0000eba0


	//   ....[77]....
        /*05ac*/ 	.word	0x0000ece0


	//   ....[78]....
        /*05b0*/ 	.word	0x0000ed10


	//   ....[79]....
        /*05b4*/ 	.word	0x0000ed40


	//   ....[80]....
        /*05b8*/ 	.word	0x0000ed70


	//   ....[81]....
        /*05bc*/ 	.word	0x0000eda0


	//   ....[82]....
        /*05c0*/ 	.word	0x0000ede0


	//   ....[83]....
        /*05c4*/ 	.word	0x0000ee70


	//   ....[84]....
        /*05c8*/ 	.word	0x0000eeb0


	//   ....[85]....
        /*05cc*/ 	.word	0x0000ef40


	//   ....[86]....
        /*05d0*/ 	.word	0x0000f3b0


	//   ....[87]....
        /*05d4*/ 	.word	0x0000f8d0


	//   ....[88]....
        /*05d8*/ 	.word	0x0000fd60


	//----- nvinfo : EIATTR_REG_RECONFIG
	.align		4
.L_152:
        /*05dc*/ 	.byte	0x01, 0x54
	.zero		2


	//----- nvinfo : EIATTR_SYSCALL_OFFSETS
	.align		4
        /*05e0*/ 	.byte	0x04, 0x46
        /*05e2*/ 	.short	(.L_154 - .L_153)


	//   ....[0]....
.L_153:
        /*05e4*/ 	.word	0x00001910


	//   ....[1]....
        /*05e8*/ 	.word	0x0000bf70


	//   ....[2]....
        /*05ec*/ 	.word	0x0000c0f0


	//   ....[3]....
        /*05f0*/ 	.word	0x0000c230


	//   ....[4]....
        /*05f4*/ 	.word	0x0000c350


	//----- nvinfo : EIATTR_MBARRIER_INSTR_OFFSETS
	.align		4
.L_154:
        /*05f8*/ 	.byte	0x04, 0x39
        /*05fa*/ 	.short	(.L_156 - .L_155)


	//   ....[0]....
.L_155:
        /*05fc*/ 	.word	0x000002a0
        /*0600*/ 	.word	0x000000ff
        /*0604*/ 	.word	0x00029800
        /*0608*/ 	.short	0x0100
        /*060a*/ 	.byte	0x08
	.zero		1


	//   ....[1]....
        /*060c*/ 	.word	0x000002b0
        /*0610*/ 	.word	0x000000ff
        /*0614*/ 	.word	0x00029820
        /*0618*/ 	.short	0x0100
        /*061a*/ 	.byte	0x08
	.zero		1


	//   ....[2]....
        /*061c*/ 	.word	0x000003a0
        /*0620*/ 	.word	0x000000ff
        /*0624*/ 	.word	0x00029830
        /*0628*/ 	.short	0x0100
        /*062a*/ 	.byte	0x08
	.zero		1


	//   ....[3]....
        /*062c*/ 	.word	0x000003b0
        /*0630*/ 	.word	0x000000ff
        /*0634*/ 	.word	0x00029840
        /*0638*/ 	.short	0x0100
        /*063a*/ 	.byte	0x08
	.zero		1


	//   ....[4]....
        /*063c*/ 	.word	0x000003c0
        /*0640*/ 	.word	0x000000ff
        /*0644*/ 	.word	0x00029838
        /*0648*/ 	.short	0x0100
        /*064a*/ 	.byte	0x08
	.zero		1


	//   ....[5]....
        /*064c*/ 	.word	0x000003d0
        /*0650*/ 	.word	0x000000ff
        /*0654*/ 	.word	0x00029848
        /*0658*/ 	.short	0x0100
        /*065a*/ 	.byte	0x08
	.zero		1


	//   ....[6]....
        /*065c*/ 	.word	0x00000500
        /*0660*/ 	.word	0x000000ff
        /*0664*/ 	.word	0x00029850
        /*0668*/ 	.short	0x0100
        /*066a*/ 	.byte	0x08
	.zero		1


	//   ....[7]....
        /*066c*/ 	.word	0x00000510
        /*0670*/ 	.word	0x000000ff
        /*0674*/ 	.word	0x00029860
        /*0678*/ 	.short	0x0100
        /*067a*/ 	.byte	0x08
	.zero		1


	//   ....[8]....
        /*067c*/ 	.word	0x00000520
        /*0680*/ 	.word	0x000000ff
        /*0684*/ 	.word	0x00029858
        /*0688*/ 	.short	0x0100
        /*068a*/ 	.byte	0x08
	.zero		1


	//   ....[9]....
        /*068c*/ 	.word	0x00000530
        /*0690*/ 	.word	0x000000ff
        /*0694*/ 	.word	0x00029868
        /*0698*/ 	.short	0x0100
        /*069a*/ 	.byte	0x08
	.zero		1


	//   ....[10]....
        /*069c*/ 	.word	0x00000620
        /*06a0*/ 	.word	0x000000ff
        /*06a4*/ 	.word	0x00029870
        /*06a8*/ 	.short	0x0100
        /*06aa*/ 	.byte	0x06
	.zero		1


	//   ....[11]....
        /*06ac*/ 	.word	0x00000630
        /*06b0*/ 	.word	0x000000ff
        /*06b4*/ 	.word	0x00029880
        /*06b8*/ 	.short	0x0100
        /*06ba*/ 	.byte	0x06
	.zero		1


	//   ....[12]....
        /*06bc*/ 	.word	0x00000640
        /*06c0*/ 	.word	0x000000ff
        /*06c4*/ 	.word	0x00029878
        /*06c8*/ 	.short	0x0100
        /*06ca*/ 	.byte	0x06
	.zero		1


	//   ....[13]....
        /*06cc*/ 	.word	0x00000650
        /*06d0*/ 	.word	0x000000ff
        /*06d4*/ 	.word	0x00029888
        /*06d8*/ 	.short	0x0100
        /*06da*/ 	.byte	0x06
	.zero		1


	//   ....[14]....
        /*06dc*/ 	.word	0x00000780
        /*06e0*/ 	.word	0x000000ff
        /*06e4*/ 	.word	0x00029890
        /*06e8*/ 	.short	0x0100
        /*06ea*/ 	.byte	0x08
	.zero		1


	//   ....[15]....
        /*06ec*/ 	.word	0x00000790
        /*06f0*/ 	.word	0x000000ff
        /*06f4*/ 	.word	0x000298a0
        /*06f8*/ 	.short	0x0100
        /*06fa*/ 	.byte	0x08
	.zero		1


	//   ....[16]....
        /*06fc*/ 	.word	0x000007a0
        /*0700*/ 	.word	0x000000ff
        /*0704*/ 	.word	0x00029898
        /*0708*/ 	.short	0x0100
        /*070a*/ 	.byte	0x08
	.zero		1


	//   ....[17]....
        /*070c*/ 	.word	0x000007b0
        /*0710*/ 	.word	0x000000ff
        /*0714*/ 	.word	0x000298a8
        /*0718*/ 	.short	0x0100
        /*071a*/ 	.byte	0x08
	.zero		1


	//   ....[18]....
        /*071c*/ 	.word	0x000008e0
        /*0720*/ 	.word	0x000000ff
        /*0724*/ 	.word	0x000298b0
        /*0728*/ 	.short	0x0100
        /*072a*/ 	.byte	0x08
	.zero		1


	//   ....[19]....
        /*072c*/ 	.word	0x000008f0
        /*0730*/ 	.word	0x000000ff
        /*0734*/ 	.word	0x000298c0
        /*0738*/ 	.short	0x0100
        /*073a*/ 	.byte	0x08
	.zero		1


	//   ....[20]....
        /*073c*/ 	.word	0x00000900
        /*0740*/ 	.word	0x000000ff
        /*0744*/ 	.word	0x000298b8
        /*0748*/ 	.short	0x0100
        /*074a*/ 	.byte	0x08
	.zero		1


	//   ....[21]....
        /*074c*/ 	.word	0x00000910
        /*0750*/ 	.word	0x000000ff
        /*0754*/ 	.word	0x000298c8
        /*0758*/ 	.short	0x0100
        /*075a*/ 	.byte	0x08
	.zero		1


	//   ....[22]....
        /*075c*/ 	.word	0x000019d0
        /*0760*/ 	.word	0x00000000
        /*0764*/ 	.word	0x00029800
        /*0768*/ 	.short	0x010a
        /*076a*/ 	.byte	0x3f
	.zero		1


	//   ....[23]....
        /*076c*/ 	.word	0x00001a50
        /*0770*/ 	.word	0x00000006
        /*0774*/ 	.word	0x00029830
        /*0778*/ 	.short	0x010a
        /*077a*/ 	.byte	0x3f
	.zero		1


	//   ....[24]....
        /*077c*/ 	.word	0x00001ac0
        /*0780*/ 	.word	0x00000006
        /*0784*/ 	.word	0x00029830
        /*0788*/ 	.short	0x010a
        /*078a*/ 	.byte	0x3f
	.zero		1


	//   ....[25]....
        /*078c*/ 	.word	0x00003850
        /*0790*/ 	.word	0x00000006
        /*0794*/ 	.word	0x00000000
        /*0798*/ 	.short	0x0101
        /*079a*/ 	.byte	0x3f
	.zero		1


	//   ....[26]....
        /*079c*/ 	.word	0x00004e60
        /*07a0*/ 	.word	0x000000ff
        /*07a4*/ 	.word	0x00029830
        /*07a8*/ 	.short	0x010a
        /*07aa*/ 	.byte	0x06
	.zero		1


	//   ....[27]....
        /*07ac*/ 	.word	0x00004ea0
        /*07b0*/ 	.word	0x000000ff
        /*07b4*/ 	.word	0x00029830
        /*07b8*/ 	.short	0x010a
        /*07ba*/ 	.byte	0x06
	.zero		1


	//   ....[28]....
        /*07bc*/ 	.word	0x00005af0
        /*07c0*/ 	.word	0x000000ff
        /*07c4*/ 	.word	0x00029850
        /*07c8*/ 	.short	0x010a
        /*07ca*/ 	.byte	0x06
	.zero		1


	//   ....[29]....
        /*07cc*/ 	.word	0x00005b30
        /*07d0*/ 	.word	0x000000ff
        /*07d4*/ 	.word	0x00029850
        /*07d8*/ 	.short	0x010a
        /*07da*/ 	.byte	0x06
	.zero		1


	//   ....[30]....
        /*07dc*/ 	.word	0x000072d0
        /*07e0*/ 	.word	0x00000006
        /*07e4*/ 	.word	0x00000000
        /*07e8*/ 	.short	0x0101
        /*07ea*/ 	.byte	0x3f
	.zero		1


	//   ....[31]....
        /*07ec*/ 	.word	0x000074c0
        /*07f0*/ 	.word	0x0000000a
        /*07f4*/ 	.word	0x00000000
        /*07f8*/ 	.short	0x0101
        /*07fa*/ 	.byte	0x3f
	.zero		1


	//   ....[32]....
        /*07fc*/ 	.word	0x00007b10
        /*0800*/ 	.word	0x0000000f
        /*0804*/ 	.word	0x00029850
        /*0808*/ 	.short	0x010a
        /*080a*/ 	.byte	0x3f
	.zero		1


	//   ....[33]....
        /*080c*/ 	.word	0x00007ba0
        /*0810*/ 	.word	0x0000000f
        /*0814*/ 	.word	0x00029850
        /*0818*/ 	.short	0x010a
        /*081a*/ 	.byte	0x3f
	.zero		1


	//   ....[34]....
        /*081c*/ 	.word	0x00008210
        /*0820*/ 	.word	0x00000004
        /*0824*/ 	.word	0x00000000
        /*0828*/ 	.short	0x0101
        /*082a*/ 	.byte	0x3f
	.zero		1


	//   ....[35]....
        /*082c*/ 	.word	0x00009bc0
        /*0830*/ 	.word	0x00000003
        /*0834*/ 	.word	0x00000000
        /*0838*/ 	.short	0x0101
        /*083a*/ 	.byte	0x3f
	.zero		1


	//   ....[36]....
        /*083c*/ 	.word	0x0000c920
        /*0840*/ 	.word	0x00000002
        /*0844*/ 	.word	0x00029880
        /*0848*/ 	.short	0x010a
        /*084a*/ 	.byte	0x3f
	.zero		1


	//   ....[37]....
        /*084c*/ 	.word	0x0000cae0
        /*0850*/ 	.word	0x00000002
        /*0854*/ 	.word	0x00029840
        /*0858*/ 	.short	0x010a
        /*085a*/ 	.byte	0x3f
	.zero		1


	//   ....[38]....
        /*085c*/ 	.word	0x0000cfb0
        /*0860*/ 	.word	0x000000ff
        /*0864*/ 	.word	0x00029820
        /*0868*/ 	.short	0x010a
        /*086a*/ 	.byte	0x29
	.zero		1


	//   ....[39]....
        /*086c*/ 	.word	0x0000d2b0
        /*0870*/ 	.word	0x00000004
        /*0874*/ 	.word	0x00029880
        /*0878*/ 	.short	0x010a
        /*087a*/ 	.byte	0x3f
	.zero		1


	//   ....[40]....
        /*087c*/ 	.word	0x0000d530
        /*0880*/ 	.word	0x00000004
        /*0884*/ 	.word	0x00029840
        /*0888*/ 	.short	0x010a
        /*088a*/ 	.byte	0x3f
	.zero		1


	//   ....[41]....
        /*088c*/ 	.word	0x0000da40
        /*0890*/ 	.word	0x00000003
        /*0894*/ 	.word	0x00029870
        /*0898*/ 	.short	0x010a
        /*089a*/ 	.byte	0x3f
	.zero		1


	//   ....[42]....
        /*089c*/ 	.word	0x0000dab0
        /*08a0*/ 	.word	0x00000002
        /*08a4*/ 	.word	0x00029860
        /*08a8*/ 	.short	0x010a
        /*08aa*/ 	.byte	0x3f
	.zero		1


	//   ....[43]....
        /*08ac*/ 	.word	0x0000dff0
        /*08b0*/ 	.word	0x00000003
        /*08b4*/ 	.word	0x00029850
        /*08b8*/ 	.short	0x0101
        /*08ba*/ 	.byte	0x3f
	.zero		1


	//   ....[44]....
        /*08bc*/ 	.word	0x0000e030
        /*08c0*/ 	.word	0x00000002
        /*08c4*/ 	.word	0x00000000
        /*08c8*/ 	.short	0x0101
        /*08ca*/ 	.byte	0x3f
	.zero		1


	//   ....[45]....
        /*08cc*/ 	.word	0x0000e1f0
        /*08d0*/ 	.word	0x00000014
        /*08d4*/ 	.word	0x00029870
        /*08d8*/ 	.short	0x010a
        /*08da*/ 	.byte	0x3f
	.zero		1


	//   ....[46]....
        /*08dc*/ 	.word	0x0000e280
        /*08e0*/ 	.word	0x00000014
        /*08e4*/ 	.word	0x00029860
        /*08e8*/ 	.short	0x010a
        /*08ea*/ 	.byte	0x3f
	.zero		1


	//   ....[47]....
        /*08ec*/ 	.word	0x0000e790
        /*08f0*/ 	.word	0x00000014
        /*08f4*/ 	.word	0x00029850
        /*08f8*/ 	.short	0x0101
        /*08fa*/ 	.byte	0x3f
	.zero		1


	//   ....[48]....
        /*08fc*/ 	.word	0x0000e7e0
        /*0900*/ 	.word	0x00000000
        /*0904*/ 	.word	0x00000000
        /*0908*/ 	.short	0x0101
        /*090a*/ 	.byte	0x3f
	.zero		1


	//   ....[49]....
        /*090c*/ 	.word	0x0000f330
        /*0910*/ 	.word	0x00000000
        /*0914*/ 	.word	0x00029820
        /*0918*/ 	.short	0x010a
        /*091a*/ 	.byte	0x3f
	.zero		1


	//   ....[50]....
        /*091c*/ 	.word	0x0000f4f0
        /*0920*/ 	.word	0x00000006
        /*0924*/ 	.word	0x00000000
        /*0928*/ 	.short	0x010a
        /*092a*/ 	.byte	0x3f
	.zero		1


	//   ....[51]....
        /*092c*/ 	.word	0x0000f560
        /*0930*/ 	.word	0x00000007
        /*0934*/ 	.word	0x00000000
        /*0938*/ 	.short	0x010a
        /*093a*/ 	.byte	0x3f
	.zero		1


	//   ....[52]....
        /*093c*/ 	.word	0x0000f5c0
        /*0940*/ 	.word	0x00000004
        /*0944*/ 	.word	0x00029860
        /*0948*/ 	.short	0x010a
        /*094a*/ 	.byte	0x3f
	.zero		1


	//   ....[53]....
        /*094c*/ 	.word	0x0000f610
        /*0950*/ 	.word	0x00000003
        /*0954*/ 	.word	0x00029860
        /*0958*/ 	.short	0x010a
        /*095a*/ 	.byte	0x3f
	.zero		1


	//   ....[54]....
        /*095c*/ 	.word	0x0000f650
        /*0960*/ 	.word	0x00000004
        /*0964*/ 	.word	0x00029880
        /*0968*/ 	.short	0x010a
        /*096a*/ 	.byte	0x3f
	.zero		1


	//   ....[55]....
        /*096c*/ 	.word	0x0000f670
        /*0970*/ 	.word	0x00000003
        /*0974*/ 	.word	0x00029880
        /*0978*/ 	.short	0x010a
        /*097a*/ 	.byte	0x3f
	.zero		1


	//   ....[56]....
        /*097c*/ 	.word	0x0000f6d0
        /*0980*/ 	.word	0x00000000
        /*0984*/ 	.word	0x00029800
        /*0988*/ 	.short	0x010a
        /*098a*/ 	.byte	0x3f
	.zero		1


	//   ....[57]....
        /*098c*/ 	.word	0x0000f720
        /*0990*/ 	.word	0x00000006
        /*0994*/ 	.word	0x00029830
        /*0998*/ 	.short	0x010a
        /*099a*/ 	.byte	0x3f
	.zero		1


	//   ....[58]....
        /*099c*/ 	.word	0x0000f780
        /*09a0*/ 	.word	0x00000003
        /*09a4*/ 	.word	0x00029830
        /*09a8*/ 	.short	0x010a
        /*09aa*/ 	.byte	0x3f
	.zero		1


	//   ....[59]....
        /*09ac*/ 	.word	0x0000f7e0
        /*09b0*/ 	.word	0x00000003
        /*09b4*/ 	.word	0x00029850
        /*09b8*/ 	.short	0x010a
        /*09ba*/ 	.byte	0x3f
	.zero		1


	//   ....[60]....
        /*09bc*/ 	.word	0x0000f830
        /*09c0*/ 	.word	0x0000000f
        /*09c4*/ 	.word	0x00029850
        /*09c8*/ 	.short	0x010a
        /*09ca*/ 	.byte	0x3f
	.zero		1


	//   ....[61]....
        /*09cc*/ 	.word	0x0000f980
        /*09d0*/ 	.word	0x00000002
        /*09d4*/ 	.word	0x00029880
        /*09d8*/ 	.short	0x010a
        /*09da*/ 	.byte	0x3f
	.zero		1


	//   ....[62]....
        /*09dc*/ 	.word	0x0000f9d0
        /*09e0*/ 	.word	0x00000002
        /*09e4*/ 	.word	0x00029840
        /*09e8*/ 	.short	0x010a
        /*09ea*/ 	.byte	0x3f
	.zero		1


	//   ....[63]....
        /*09ec*/ 	.word	0x0000fa30
        /*09f0*/ 	.word	0x00000003
        /*09f4*/ 	.word	0x00029820
        /*09f8*/ 	.short	0x010a
        /*09fa*/ 	.byte	0x3f
	.zero		1


	//   ....[64]....
        /*09fc*/ 	.word	0x0000fa80
        /*0a00*/ 	.word	0x00000004
        /*0a04*/ 	.word	0x00029880
        /*0a08*/ 	.short	0x010a
        /*0a0a*/ 	.byte	0x3f
	.zero		1


	//   ....[65]....
        /*0a0c*/ 	.word	0x0000fad0
        /*0a10*/ 	.word	0x00000004
        /*0a14*/ 	.word	0x00029840
        /*0a18*/ 	.short	0x010a
        /*0a1a*/ 	.byte	0x3f
	.zero		1


	//   ....[66]....
        /*0a1c*/ 	.word	0x0000fb30
        /*0a20*/ 	.word	0x00000003
        /*0a24*/ 	.word	0x00029870
        /*0a28*/ 	.short	0x010a
        /*0a2a*/ 	.byte	0x3f
	.zero		1


	//   ....[67]....
        /*0a2c*/ 	.word	0x0000fb90
        /*0a30*/ 	.word	0x00000004
        /*0a34*/ 	.word	0x00029860
        /*0a38*/ 	.short	0x010a
        /*0a3a*/ 	.byte	0x3f
	.zero		1


	//   ....[68]....
        /*0a3c*/ 	.word	0x0000fbe0
        /*0a40*/ 	.word	0x00000014
        /*0a44*/ 	.word	0x00029870
        /*0a48*/ 	.short	0x010a
        /*0a4a*/ 	.byte	0x3f
	.zero		1


	//   ....[69]....
        /*0a4c*/ 	.word	0x0000fc30
        /*0a50*/ 	.word	0x00000014
        /*0a54*/ 	.word	0x00029860
        /*0a58*/ 	.short	0x010a
        /*0a5a*/ 	.byte	0x3f
	.zero		1


	//   ....[70]....
        /*0a5c*/ 	.word	0x0000fc80
        /*0a60*/ 	.word	0x00000000
        /*0a64*/ 	.word	0x00029820
        /*0a68*/ 	.short	0x010a
        /*0a6a*/ 	.byte	0x3f
	.zero		1


	//   ....[71]....
        /*0a6c*/ 	.word	0x0000fe20
        /*0a70*/ 	.word	0x00000006
        /*0a74*/ 	.word	0x00000000
        /*0a78*/ 	.short	0x010a
        /*0a7a*/ 	.byte	0x3f
	.zero		1


	//   ....[72]....
        /*0a7c*/ 	.word	0x0000fe70
        /*0a80*/ 	.word	0x00000007
        /*0a84*/ 	.word	0x00000000
        /*0a88*/ 	.short	0x010a
        /*0a8a*/ 	.byte	0x3f
	.zero		1


	//   ....[73]....
        /*0a8c*/ 	.word	0x0000fec0
        /*0a90*/ 	.word	0x00000004
        /*0a94*/ 	.word	0x00029860
        /*0a98*/ 	.short	0x010a
        /*0a9a*/ 	.byte	0x3f
	.zero		1


	//   ....[74]....
        /*0a9c*/ 	.word	0x0000ff10
        /*0aa0*/ 	.word	0x00000003
        /*0aa4*/ 	.word	0x00029860
        /*0aa8*/ 	.short	0x010a
        /*0aaa*/ 	.byte	0x3f
	.zero		1


	//   ....[75]....
        /*0aac*/ 	.word	0x0000ff60
        /*0ab0*/ 	.word	0x00000004
        /*0ab4*/ 	.word	0x00029880
        /*0ab8*/ 	.short	0x010a
        /*0aba*/ 	.byte	0x3f
	.zero		1


	//----- nvinfo : EIATTR_NUM_MBARRIERS
	.align		4
.L_156:
        /*0abc*/ 	.byte	0x03, 0x38
        /*0abe*/ 	.short	0x0016


	//----- nvinfo : EIATTR_EXIT_INSTR_OFFSETS
	.align		4
        /*0ac0*/ 	.byte	0x04, 0x1c
        /*0ac2*/ 	.short	(.L_158 - .L_157)


	//   ....[0]....
.L_157:
        /*0ac4*/ 	.word	0x00000ab0


	//   ....[1]....
        /*0ac8*/ 	.word	0x0000abd0


	//   ....[2]....
        /*0acc*/ 	.word	0x0000f6c0


	//----- nvinfo : EIATTR_MAX_THREADS
	.align		4
.L_158:
        /*0ad0*/ 	.byte	0x04, 0x05
        /*0ad2*/ 	.short	(.L_160 - .L_159)
.L_159:
        /*0ad4*/ 	.word	0x00000180
        /*0ad8*/ 	.word	0x00000001
        /*0adc*/ 	.word	0x00000001


	//----- nvinfo : EIATTR_CRS_STACK_SIZE
	.align		4
.L_160:
        /*0ae0*/ 	.byte	0x04, 0x1e
        /*0ae2*/ 	.short	(.L_162 - .L_161)
.L_161:
        /*0ae4*/ 	.word	0x00000000


	//----- nvinfo : EIATTR_CBANK_PARAM_SIZE
	.align		4
.L_162:
        /*0ae8*/ 	.byte	0x03, 0x19
        /*0aea*/ 	.short	0x0a70


	//----- nvinfo : EIATTR_PARAM_CBANK
	.align		4
        /*0aec*/ 	.byte	0x04, 0x0a
        /*0aee*/ 	.short	(.L_164 - .L_163)
	.align		4
.L_163:
        /*0af0*/ 	.word	index@(.nv.constant0._ZN7cutlass13device_kernelIN5flash11enable_sm90INS1_16FlashAttnFwdSm90INS1_25CollectiveMainloopFwdSm90ILi2EN4cute5tupleIJNS5_1CILi1EEES8_S8_EEENS6_IJNS7_ILi128EEENS7_ILi160EEENS7_ILi192EEEEEELi128ENS_12float_e4m3_tEfNS_4arch4Sm90ELb0ELb0ELb0ELb1ELb0ELb0ELb0ELb1ELb1ELb0ELb0ELb0EEENS1_21CollectiveEpilogueFwdINS6_IJSA_SA_SB_EEES9_NS_10bfloat16_tESG_Li256ELb1ELb0ELb0ELb1EEENS1_36VarlenDynamicPersistentTileSchedulerILi128ELi160ELi256ELi128ELb0ELb0ELb1ELb0ELb1ELb1EEEEEEEEEvNT_6ParamsE)
        /*0af4*/ 	.short	0x0210
        /*0af6*/ 	.short	0x0a70


	//----- nvinfo : EIATTR_SW_WAR
	.align		4
.L_164:
        /*0af8*/ 	.byte	0x04, 0x36
        /*0afa*/ 	.short	(.L_166 - .L_165)
.L_165:
        /*0afc*/ 	.word	0x00000008
.L_166:


//--------------------- .nv.info._ZN7cutlass13device_kernelIN5flash11enable_sm90INS1_16FlashAttnFwdSm90INS1_25CollectiveMainloopFwdSm90ILi2EN4cute5tupleIJNS5_1CILi1EEES8_S8_EEENS6_IJNS7_ILi128EEENS7_ILi160EEENS7_ILi192EEEEEELi128ENS_12float_e4m3_tEfNS_4arch4Sm90ELb0ELb0ELb0ELb1ELb0ELb1ELb0ELb1ELb1ELb0ELb0ELb0EEENS1_21CollectiveEpilogueFwdINS6_IJSA_SA_SB_EEES9_NS_10bfloat16_tESG_Li256ELb1ELb0ELb0ELb1EEENS1_36VarlenDynamicPersistentTileSchedulerILi128ELi160ELi256ELi128ELb0ELb0ELb1ELb0ELb1ELb1EEEEEEEEEvNT_6ParamsE --------------------------
	.section	.nv.info._ZN7cutlass13device_kernelIN5flash11enable_sm90INS1_16FlashAttnFwdSm90INS1_25CollectiveMainloopFwdSm90ILi2EN4cute5tupleIJNS5_1CILi1EEES8_S8_EEENS6_IJNS7_ILi128EEENS7_ILi160EEENS7_ILi192EEEEEELi128ENS_12float_e4m3_tEfNS_4arch4Sm90ELb0ELb0ELb0ELb1ELb0ELb1ELb0ELb1ELb1ELb0ELb0ELb0EEENS1_21CollectiveEpilogueFwdINS6_IJSA_SA_SB_EEES9_NS_10bfloat16_tESG_Li256ELb1ELb0ELb0ELb1EEENS1_36VarlenDynamicPersistentTileSchedulerILi128ELi160ELi256ELi128ELb0ELb0ELb1ELb0ELb1ELb1EEEEEEEEEvNT_6ParamsE,"",@"SHT_CUDA_INFO"
	.sectionflags	@""
	.align	4


	//----- nvinfo : EIATTR_CUDA_API_VERSION
	.align		4
        /*0000*/ 	.byte	0x04, 0x37
        /*0002*/ 	.short	(.L_168 - .L_167)
.L_167:
        /*0004*/ 	.word	0x00000082


	//----- nvinfo : EIATTR_KPARAM_INFO
	.align		4
.L_168:
        /*0008*/ 	.byte	0x04, 0x17
        /*000a*/ 	.short	(.L_170 - .L_169)
.L_169:
        /*000c*/ 	.word	0x00000000
        /*0010*/ 	.short	0x0000
        /*0012*/ 	.short	0x0070
        /*0014*/ 	.byte	0x00, 0xf0, 0x01, 0x28


	//----- nvinfo : EIATTR_SPARSE_MMA_MASK
	.align		4
.L_170:
        /*0018*/ 	.byte	0x03, 0x50
        /*001a*/ 	.short	0x0000


	//----- nvinfo : EIATTR_MAXREG_COUNT
	.align		4
        /*001c*/ 	.byte	0x03, 0x1b
        /*001e*/ 	.short	0x00a8


	//----- nvinfo : EIATTR_NUM_BARRIERS
	.align		4
        /*0020*/ 	.byte	0x02, 0x4c
        /*0022*/ 	.byte	0x10
	.zero		1


	//----- nvinfo : EIATTR_EXTERNS
	.align		4
        /*0024*/ 	.byte	0x04, 0x0f
        /*0026*/ 	.short	(.L_172 - .L_171)


	//   ....[0]....
	.align		4
.L_171:
        /*0028*/ 	.word	index@(__assertfail)


	//----- nvinfo : EIATTR_ANNOTATIONS
	.align		4
.L_172:
        /*002c*/ 	.byte	0x04, 0x55
        /*002e*/ 	.short	(.L_174 - .L_173)


	//   ....[0]....
.L_173:
        /* <DEDUP_REMOVED lines=72> */
        /*04a4*/ 	.byte	0xd0, 0x8a, 0x02, 0x00


	//----- nvinfo : EIATTR_MERCURY_ISA_VERSION
	.align		4
.L_174:
        /*04a8*/ 	.byte	0x03, 0x5f
        /*04aa*/ 	.short	0x0101


	//----- nvinfo : EIATTR_UNUSED_LOAD_BYTE_OFFSET
	.align		4
        /*04ac*/ 	.byte	0x04, 0x44
        /*04ae*/ 	.short	(.L_176 - .L_175)


	//   ....[0]....
.L_175:
        /*04b0*/ 	.word	0x00000b10
        /*04b4*/ 	.word	0x0000fff0


	//   ....[1]....
        /*04b8*/ 	.word	0x0001e260
        /*04bc*/ 	.word	0x0000fff0


	//----- nvinfo : EIATTR_INT_WARP_WIDE_INSTR_OFFSETS
	.align		4
.L_176:
        /*04c0*/ 	.byte	0x04, 0x31
        /*04c2*/ 	.short	(.L_178 - .L_177)


	//   ....[0]....
.L_177:
        /*04c4*/ 	.word	0x000001c0


	//   ....[1]....
        /*04c8*/ 	.word	0x00000200


	//   ....[2]....
        /*04cc*/ 	.word	0x00000270


	//   ....[3]....
        /*04d0*/ 	.word	0x00022b40


	//   ....[4]....
        /*04d4*/ 	.word	0x00022bd0


	//   ....[5]....
        /*04d8*/ 	.word	0x00023350


	//   ....[6]....
        /*04dc*/ 	.word	0x00023380


	//   ....[7]....
        /*04e0*/ 	.word	0x00023450


	//   ....[8]....
        /*04e4*/ 	.word	0x00023520


	//   ....[9]....
        /*04e8*/ 	.word	0x00025260


	//   ....[10]....
        /*04ec*/ 	.word	0x000252f0


	//----- nvinfo : EIATTR_COOP_GROUP_MASK_REGIDS
	.align		4
.L_178:
        /*04f0*/ 	.byte	0x04, 0x29
        /*04f2*/ 	.short	(.L_180 - .L_179)


	//   ....[0]....
.L_179:
        /*04f4*/ 	.word	0xffffffff


	//   ....[1]....
        /*04f8*/ 	.word	0xffffffff


	//   ....[2]....
        /*04fc*/ 	.word	0xffffffff


	//   ....[3]....
        /*0500*/ 	.word	0xffffffff


	//   ....[4]....
        /*0504*/ 	.word	0xffffffff


	//   ....[5]....
        /*0508*/ 	.word	0xffffffff


	//   ....[6]....
        /*050c*/ 	.word	0xffffffff


	//   ....[7]....
        /*0510*/ 	.word	0xffffffff


	//   ....[8]....
        /*0514*/ 	.word	0xffffffff


	//   ....[9]....
        /*0518*/ 	.word	0xffffffff


	//   ....[10]....
        /*051c*/ 	.word	0xffffffff


	//   ....[11]....
        /*0520*/ 	.word	0xffffffff


	//   ....[12]....
        /*0524*/ 	.word	0xffffffff


	//   ....[13]....
        /*0528*/ 	.word	0xffffffff


	//   ....[14]....
        /*052c*/ 	.word	0xffffffff


	//   ....[15]....
        /*0530*/ 	.word	0xffffffff


	//   ....[16]....
        /*0534*/ 	.word	0xffffffff


	//   ....[17]....
        /*0538*/ 	.word	0xffffffff


	//   ....[18]....
        /*053c*/ 	.word	0xffffffff


	//   ....[19]....
        /*0540*/ 	.word	0xffffffff


	//   ....[20]....
        /*0544*/ 	.word	0xffffffff


	//   ....[21]....
        /*0548*/ 	.word	0xffffffff


	//   ....[22]....
        /*054c*/ 	.word	0xffffffff


	//   ....[23]....
        /*0550*/ 	.word	0xffffffff


	//   ....[24]....
        /*0554*/ 	.word	0xffffffff


	//   ....[25]....
        /*0558*/ 	.word	0xffffffff


	//   ....[26]....
        /*055c*/ 	.word	0xffffffff


	//   ....[27]....
        /*0560*/ 	.word	0xffffffff


	//   ....[28]....
        /*0564*/ 	.word	0xffffffff


	//   ....[29]....
        /*0568*/ 	.word	0xffffffff


	//   ....[30]....
        /*056c*/ 	.word	0xffffffff


	//   ....[31]....
        /*0570*/ 	.word	0xffffffff


	//   ....[32]....
        /*0574*/ 	.word	0xffffffff


	//   ....[33]....
        /*0578*/ 	.word	0xffffffff


	//   ....[34]....
        /*057c*/ 	.word	0xffffffff


	//   ....[35]....
        /*0580*/ 	.word	0xffffffff


	//   ....[36]....
        /*0584*/ 	.word	0xffffffff


	//   ....[37]....
        /*0588*/ 	.word	0xffffffff


	//   ....[38]....
        /*058c*/ 	.word	0xffffffff


	//   ....[39]....
        /*0590*/ 	.word	0xffffffff


	//   ....[40]....
        /*0594*/ 	.word	0xffffffff


	//   ....[41]....
        /*0598*/ 	.word	0xffffffff


	//   ....[42]....
        /*059c*/ 	.word	0xffffffff


	//   ....[43]....
        /*05a0*/ 	.word	0xffffffff


	//   ....[44]....
        /*05a4*/ 	.word	0xffffffff


	//   ....[45]....
        /*05a8*/ 	.word	0xffffffff


	//   ....[46]....
        /*05ac*/ 	.word	0xffffffff


	//   ....[47]....
        /*05b0*/ 	.word	0xffffffff


	//   ....[48]....
        /*05b4*/ 	.word	0xffffffff


	//   ....[49]....
        /*05b8*/ 	.word	0xffffffff


	//   ....[50]....
        /*05bc*/ 	.word	0xffffffff


	//   ....[51]....
        /*05c0*/ 	.word	0xffffffff


	//   ....[52]....
        /*05c4*/ 	.word	0xffffffff


	//   ....[53]....
        /*05c8*/ 	.word	0xffffffff


	//   ....[54]....
        /*05cc*/ 	.word	0xffffffff


	//   ....[55]....
        /*05d0*/ 	.word	0xffffffff


	//   ....[56]....
        /*05d4*/ 	.word	0xffffffff


	//   ....[57]....
        /*05d8*/ 	.word	0xffffffff


	//   ....[58]....
        /*05dc*/ 	.word	0xffffffff


	//   ....[59]....
        /*05e0*/ 	.word	0xffffffff


	//   ....[60]....
        /*05e4*/ 	.word	0xffffffff


	//   ....[61]....
        /*05e8*/ 	.word	0xffffffff


	//   ....[62]....
        /*05ec*/ 	.word	0xffffffff


	//   ....[63]....
        /*05f0*/ 	.word	0xffffffff


	//   ....[64]....
        /*05f4*/ 	.word	0xffffffff


	//   ....[65]....
        /*05f8*/ 	.word	0xffffffff


	//   ....[66]....
        /*05fc*/ 	.word	0xffffffff


	//   ....[67]....
        /*0600*/ 	.word	0xffffffff


	//   ....[68]....
        /*0604*/ 	.word	0xffffffff


	//   ....[69]....
        /*0608*/ 	.word	0xffffffff


	//   ....[70]....
        /*060c*/ 	.word	0xffffffff


	//   ....[71]....
        /*0610*/ 	.word	0xffffffff


	//   ....[72]....
        /*0614*/ 	.word	0xffffffff


	//   ....[73]....
        /*0618*/ 	.word	0xffffffff


	//   ....[74]....
        /*061c*/ 	.word	0xffffffff


	//   ....[75]....
        /*0620*/ 	.word	0xffffffff


	//   ....[76]....
        /*0624*/ 	.word	0xffffffff


	//   ....[77]....
        /*0628*/ 	.word	0xffffffff


	//   ....[78]....
        /*062c*/ 	.word	0xffffffff


	//   ....[79]....
        /*0630*/ 	.word	0xffffffff


	//   ....[80]....
        /*0634*/ 	.word	0xffffffff


	//   ....[81]....
        /*0638*/ 	.word	0xffffffff


	//   ....[82]....
        /*063c*/ 	.word	0xffffffff


	//   ....[83]....
        /*0640*/ 	.word	0xffffffff


	//   ....[84]....
        /*0644*/ 	.word	0xffffffff


	//   ....[85]....
        /*0648*/ 	.word	0xffffffff


	//   ....[86]....
        /*064c*/ 	.word	0xffffffff


	//   ....[87]....
        /*0650*/ 	.word	0xffffffff


	//   ....[88]....
        /*0654*/ 	.word	0x0500000f


	//   ....[89]....
        /*0658*/ 	.word	0x0500000f


	//   ....[90]....
        /*065c*/ 	.word	0x0500000f


	//   ....[91]....
        /*0660*/ 	.word	0x0500000f


	//   ....[92]....
        /*0664*/ 	.word	0x0500000f


	//   ....[93]....
        /*0668*/ 	.word	0x0500000f


	//   ....[94]....
        /*066c*/ 	.word	0x0500000f


	//   ....[95]....
        /*0670*/ 	.word	0x0500000f


	//   ....[96]....
        /*0674*/ 	.word	0x0500000f


	//   ....[97]....
        /*0678*/ 	.word	0x0500000f


	//   ....[98]....
        /*067c*/ 	.word	0x0500000f


	//   ....[99]....
        /*0680*/ 	.word	0x0500000f


	//   ....[100]....
        /*0684*/ 	.word	0x0500000f


	//   ....[101]....
        /*0688*/ 	.word	0x0500000f


	//   ....[102]....
        /*068c*/ 	.word	0x0500000f


	//   ....[103]....
        /*0690*/ 	.word	0x0500000f


	//   ....[104]....
        /*0694*/ 	.word	0x0500000f


	//   ....[105]....
        /*0698*/ 	.word	0x0500000f


	//   ....[106]....
        /*069c*/ 	.word	0x0500000f


	//   ....[107]....
        /*06a0*/ 	.word	0x0500000f


	//   ....[108]....
        /*06a4*/ 	.word	0x0500000f


	//   ....[109]....
        /*06a8*/ 	.word	0x0500000f


	//   ....[110]....
        /*06ac*/ 	.word	0x0500000f


	//   ....[111]....
        /*06b0*/ 	.word	0x0500000f


	//   ....[112]....
        /*06b4*/ 	.word	0x0500000f


	//   ....[113]....
        /*06b8*/ 	.word	0x0500000f


	//   ....[114]....
        /*06bc*/ 	.word	0x0500000f


	//   ....[115]....
        /*06c0*/ 	.word	0x0500000f


	//   ....[116]....
        /*06c4*/ 	.word	0x0500000f


	//   ....[117]....
        /*06c8*/ 	.word	0x0500000f


	//   ....[118]....
        /*06cc*/ 	.word	0x0500000f


	//   ....[119]....
        /*06d0*/ 	.word	0x0500000f


	//   ....[120]....
        /*06d4*/ 	.word	0x0500000f


	//   ....[121]....
        /*06d8*/ 	.word	0x0500000f


	//   ....[122]....
        /*06dc*/ 	.word	0x0500000f


	//   ....[123]....
        /*06e0*/ 	.word	0x0500000f


	//   ....[124]....
        /*06e4*/ 	.word	0x0500000f


	//   ....[125]....
        /*06e8*/ 	.word	0x0500000f


	//   ....[126]....
        /*06ec*/ 	.word	0x0500000f


	//   ....[127]....
        /*06f0*/ 	.word	0x0500000f


	//   ....[128]....
        /*06f4*/ 	.word	0x0500000f


	//   ....[129]....
        /*06f8*/ 	.word	0x0500000f


	//   ....[130]....
        /*06fc*/ 	.word	0x0500000f


	//   ....[131]....
        /*0700*/ 	.word	0x0500000f


	//   ....[132]....
        /*0704*/ 	.word	0x0500000f


	//   ....[133]....
        /*0708*/ 	.word	0x0500000f


	//   ....[134]....
        /*070c*/ 	.word	0x0500000f


	//   ....[135]....
        /*0710*/ 	.word	0x0500000f


	//   ....[136]....
        /*0714*/ 	.word	0x0500000f


	//   ....[137]....
        /*0718*/ 	.word	0x0500000f


	//   ....[138]....
        /*071c*/ 	.word	0x0500000f


	//   ....[139]....
        /*0720*/ 	.word	0x0500000f


	//   ....[140]....
        /*0724*/ 	.word	0x0500000f


	//   ....[141]....
        /*0728*/ 	.word	0x0500000f


	//   ....[142]....
        /*072c*/ 	.word	0x0500000f


	//   ....[143]....
        /*0730*/ 	.word	0x0500000f


	//   ....[144]....
        /*0734*/ 	.word	0x0500000f


	//   ....[145]....
        /*0738*/ 	.word	0x0500000f


	//   ....[146]....
        /*073c*/ 	.word	0x0500000f


	//   ....[147]....
        /*0740*/ 	.word	0x0500000f


	//   ....[148]....
        /*0744*/ 	.word	0x0500000f


	//----- nvinfo : EIATTR_COOP_GROUP_INSTR_OFFSETS
	.align		4
.L_180:
        /*0748*/ 	.byte	0x04, 0x28
        /*074a*/ 	.short	(.L_182 - .L_181)


	//   ....[0]....
.L_181:
        /*074c*/ 	.word	0x00000070


	//   ....[1]....
        /*0750*/ 	.word	0x000001d0


	//   ....[2]....
        /*0754*/ 	.word	0x00000220


	//   ....[3]....
        /*0758*/ 	.word	0x00000450


	//   ....[4]....
        /*075c*/ 	.word	0x000005b0


	//   ....[5]....
        /*0760*/ 	.word	0x000006d0


	//   ....[6]....
        /*0764*/ 	.word	0x00000830


	//   ....[7]....
        /*0768*/ 	.word	0x00010070


	//   ....[8]....
        /*076c*/ 	.word	0x000188c0


	//   ....[9]....
        /*0770*/ 	.word	0x00018930


	//   ....[10]....
        /*0774*/ 	.word	0x00018fd0


	//   ....[11]....
        /*0778*/ 	.word	0x00019070


	//   ....[12]....
        /*077c*/ 	.word	0x0001bc90


	//   ....[13]....
        /*0780*/ 	.word	0x0001bcc0


	//   ....[14]....
        /*0784*/ 	.word	0x0001bd30


	//   ....[15]....
        /*0788*/ 	.word	0x0001bd60


	//   ....[16]....
        /*078c*/ 	.word	0x0001dab0


	//   ....[17]....
        /*0790*/ 	.word	0x0001db10


	//   ....[18]....
        /*0794*/ 	.word	0x0001db30


	//   ....[19]....
        /*0798*/ 	.word	0x0001db50


	//   ....[20]....
        /*079c*/ 	.word	0x0001e8a0


	//   ....[21]....
        /*07a0*/ 	.word	0x0001e8d0


	//   ....[22]....
        /*07a4*/ 	.word	0x0001e900


	//   ....[23]....
        /*07a8*/ 	.word	0x0001e930


	//   ....[24]....
        /*07ac*/ 	.word	0x0001e960


	//   ....[25]....
        /*07b0*/ 	.word	0x0001e990


	//   ....[26]....
        /*07b4*/ 	.word	0x0001e9c0


	//   ....[27]....
        /*07b8*/ 	.word	0x0001e9f0


	//   ....[28]....
        /*07bc*/ 	.word	0x0001ea20


	//   ....[29]....
        /*07c0*/ 	.word	0x0001ea50


	//   ....[30]....
        /*07c4*/ 	.word	0x0001ea80


	//   ....[31]....
        /*07c8*/ 	.word	0x0001eab0


	//   ....[32]....
        /*07cc*/ 	.word	0x0001eae0


	//   ....[33]....
        /*07d0*/ 	.word	0x0001eb10


	//   ....[34]....
        /*07d4*/ 	.word	0x0001eb40


	//   ....[35]....
        /*07d8*/ 	.word	0x0001eb70


	//   ....[36]....
        /*07dc*/ 	.word	0x0001eba0


	//   ....[37]....
        /*07e0*/ 	.word	0x0001ebd0


	//   ....[38]....
        /*07e4*/ 	.word	0x0001ec00


	//   ....[39]....
        /*07e8*/ 	.word	0x0001ec40


	//   ....[40]....
        /*07ec*/ 	.word	0x0001ec70


	//   ....[41]....
        /*07f0*/ 	.word	0x0001eca0


	//   ....[42]....
        /*07f4*/ 	.word	0x0001ecd0


	//   ....[43]....
        /*07f8*/ 	.word	0x0001ecf0


	//   ....[44]....
        /*07fc*/ 	.word	0x0001ed00


	//   ....[45]....
        /*0800*/ 	.word	0x0001ed10


	//   ....[46]....
        /*0804*/ 	.word	0x0001ed20


	//   ....[47]....
        /*0808*/ 	.word	0x0001ed30


	//   ....[48]....
        /*080c*/ 	.word	0x0001ed40


	//   ....[49]....
        /*0810*/ 	.word	0x0001ed50


	//   ....[50]....
        /*0814*/ 	.word	0x0001ed80


	//   ....[51]....
        /*0818*/ 	.word	0x0001edb0


	//   ....[52]....
        /*081c*/ 	.word	0x000206e0


	//   ....[53]....
        /*0820*/ 	.word	0x000208e0


	//   ....[54]....
        /*0824*/ 	.word	0x00020910


	//   ....[55]....
        /*0828*/ 	.word	0x00020940


	//   ....[56]....
        /*082c*/ 	.word	0x00020980


	//   ....[57]....
        /*0830*/ 	.word	0x000209b0


	//   ....[58]....
        /*0834*/ 	.word	0x000209e0


	//   ....[59]....
        /*0838*/ 	.word	0x00020b60


	//   ....[60]....
        /*083c*/ 	.word	0x00020b90


	//   ....[61]....
        /*0840*/ 	.word	0x00020bc0


	//   ....[62]....
        /*0844*/ 	.word	0x00020bf0


	//   ....[63]....
        /*0848*/ 	.word	0x00020c20


	//   ....[64]....
        /*084c*/ 	.word	0x00020c50


	//   ....[65]....
        /*0850*/ 	.word	0x00020cf0


	//   ....[66]....
        /*0854*/ 	.word	0x00020d20


	//   ....[67]....
        /*0858*/ 	.word	0x00020db0


	//   ....[68]....
        /*085c*/ 	.word	0x00021970


	//   ....[69]....
        /*0860*/ 	.word	0x000236b0


	//   ....[70]....
        /*0864*/ 	.word	0x00025c80


	//   ....[71]....
        /*0868*/ 	.word	0x00025cb0


	//   ....[72]....
        /*086c*/ 	.word	0x00025cf0


	//   ....[73]....
        /*0870*/ 	.word	0x00025d20


	//   ....[74]....
        /*0874*/ 	.word	0x00025d50


	//   ....[75]....
        /*0878*/ 	.word	0x00025d80


	//   ....[76]....
        /*087c*/ 	.word	0x00025db0


	//   ....[77]....
        /*0880*/ 	.word	0x00025de0


	//   ....[78]....
        /*0884*/ 	.word	0x00025f80


	//   ....[79]....
        /*0888*/ 	.word	0x00025fb0


	//   ....[80]....
        /*088c*/ 	.word	0x00025fe0


	//   ....[81]....
        /*0890*/ 	.word	0x00026010


	//   ....[82]....
        /*0894*/ 	.word	0x00026040


	//   ....[83]....
        /*0898*/ 	.word	0x00026070


	//   ....[84]....
        /*089c*/ 	.word	0x00026130


	//   ....[85]....
        /*08a0*/ 	.word	0x00026150


	//   ....[86]....
        /*08a4*/ 	.word	0x000261c0


	//   ....[87]....
        /*08a8*/ 	.word	0x00026710


	//   ....[88]....
        /*08ac*/ 	.word	0x00026bc0


	//   ....[89]....
        /*08b0*/ 	.word	0x00026c70


	//   ....[90]....
        /*08b4*/ 	.word	0x00026d10


	//   ....[91]....
        /*08b8*/ 	.word	0x00026db0


	//   ....[92]....
        /*08bc*/ 	.word	0x00026e50


	//   ....[93]....
        /*08c0*/ 	.word	0x00026f40


	//   ....[94]....
        /*08c4*/ 	.word	0x00026fe0


	//   ....[95]....
        /*08c8*/ 	.word	0x00027080


	//   ....[96]....
        /*08cc*/ 	.word	0x00027120


	//   ....[97]....
        /*08d0*/ 	.word	0x00027360


	//   ....[98]....
        /*08d4*/ 	.word	0x00027480


	//   ....[99]....
        /*08d8*/ 	.word	0x000275a0


	//   ....[100]....
        /*08dc*/ 	.word	0x00027650


	//   ....[101]....
        /*08e0*/ 	.word	0x000276b0


	//   ....[102]....
        /*08e4*/ 	.word	0x00027730


	//   ....[103]....
        /*08e8*/ 	.word	0x00027790


	//   ....[104]....
        /*08ec*/ 	.word	0x00027810


	//   ....[105]....
        /*08f0*/ 	.word	0x00027870


	//   ....[106]....
        /*08f4*/ 	.word	0x000278f0


	//   ....[107]....
        /*08f8*/ 	.word	0x00027950


	//   ....[108]....
        /*08fc*/ 	.word	0x000279d0


	//   ....[109]....
        /*0900*/ 	.word	0x00027a30


	//   ....[110]....
        /*0904*/ 	.word	0x00027ab0


	//   ....[111]....
        /*0908*/ 	.word	0x00027b10


	//   ....[112]....
        /*090c*/ 	.word	0x00027b70


	//   ....[113]....
        /*0910*/ 	.word	0x00027bd0


	//   ....[114]....
        /*0914*/ 	.word	0x00027c50


	//   ....[115]....
        /*0918*/ 	.word	0x00027cb0


	//   ....[116]....
        /*091c*/ 	.word	0x00027d30


	//   ....[117]....
        /*0920*/ 	.word	0x00027d90


	//   ....[118]....
        /*0924*/ 	.word	0x00027e00


	//   ....[119]....
        /*0928*/ 	.word	0x00027e60


	//   ....[120]....
        /*092c*/ 	.word	0x00027ee0


	//   ....[121]....
        /*0930*/ 	.word	0x00027f40


	//   ....[122]....
        /*0934*/ 	.word	0x00027fc0


	//   ....[123]....
        /*0938*/ 	.word	0x00028020


	//   ....[124]....
        /*093c*/ 	.word	0x000280a0


	//   ....[125]....
        /*0940*/ 	.word	0x00028100


	//   ....[126]....
        /*0944*/ 	.word	0x00028170


	//   ....[127]....
        /*0948*/ 	.word	0x000281d0


	//   ....[128]....
        /*094c*/ 	.word	0x00028230


	//   ....[129]....
        /*0950*/ 	.word	0x00028370


	//   ....[130]....
        /*0954*/ 	.word	0x00028650


	//   ....[131]....
        /*0958*/ 	.word	0x00028aa0


	//   ....[132]....
        /*095c*/ 	.word	0x00028b40


	//   ....[133]....
        /*0960*/ 	.word	0x00028c70


	//   ....[134]....
        /*0964*/ 	.word	0x00028ce0


	//   ....[135]....
        /*0968*/ 	.word	0x00028d50


	//   ....[136]....
        /*096c*/ 	.word	0x00028dc0


	//   ....[137]....
        /*0970*/ 	.word	0x00028e30


	//   ....[138]....
        /*0974*/ 	.word	0x00028eb0


	//   ....[139]....
        /*0978*/ 	.word	0x00028f40


	//   ....[140]....
        /*097c*/ 	.word	0x00028fd0


	//   ....[141]....
        /*0980*/ 	.word	0x00029040


	//   ....[142]....
        /*0984*/ 	.word	0x000290b0


	//   ....[143]....
        /*0988*/ 	.word	0x00029120


	//   ....[144]....
        /*098c*/ 	.word	0x000291a0


	//   ....[145]....
        /*0990*/ 	.word	0x00029210


	//   ....[146]....
        /*0994*/ 	.word	0x000292b0


	//   ....[147]....
        /*0998*/ 	.word	0x00029340


	//   ....[148]....
        /*099c*/ 	.word	0x00029460


	//----- nvinfo : EIATTR_REG_RECONFIG
	.align		4
.L_182:
        /*09a0*/ 	.byte	0x01, 0x54
	.zero		2


	//----- nvinfo : EIATTR_SYSCALL_OFFSETS
	.align		4
        /*09a4*/ 	.byte	0x04, 0x46
        /*09a6*/ 	.short	(.L_184 - .L_183)


	//   ....[0]....
.L_183:
        /*09a8*/ 	.word	0x00001ac0


	//   ....[1]....
        /*09ac*/ 	.word	0x00001c10


	//   ....[2]....
        /*09b0*/ 	.word	0x00010200


	//   ....[3]....
        /*09b4*/ 	.word	0x00010650


	//   ....[4]....
        /*09b8*/ 	.word	0x00022d70


	//   ....[5]....
        /*09bc*/ 	.word	0x00022f20


	//   ....[6]....
        /*09c0*/ 	.word	0x00023060


	//   ....[7]....
        /*09c4*/ 	.word	0x00023190


	//----- nvinfo : EIATTR_MBARRIER_INSTR_OFFSETS
	.align		4
.L_184:
        /*09c8*/ 	.byte	0x04, 0x39
        /*09ca*/ 	.short	(.L_186 - .L_185)


	//   ....[0]....
.L_185:
        /*09cc*/ 	.word	0x00000300
        /*09d0*/ 	.word	0x000000ff
        /*09d4*/ 	.word	0x00029800
        /*09d8*/ 	.short	0x0100
        /*09da*/ 	.byte	0x08
	.zero		1


	//   ....[1]....
        /*09dc*/ 	.word	0x00000310
        /*09e0*/ 	.word	0x000000ff
        /*09e4*/ 	.word	0x00029820
        /*09e8*/ 	.short	0x0100
        /*09ea*/ 	.byte	0x08
	.zero		1


	//   ....[2]....
        /*09ec*/ 	.word	0x00000400
        /*09f0*/ 	.word	0x000000ff
        /*09f4*/ 	.word	0x00029830
        /*09f8*/ 	.short	0x0100
        /*09fa*/ 	.byte	0x08
	.zero		1


	//   ....[3]....
        /*09fc*/ 	.word	0x00000410
        /*0a00*/ 	.word	0x000000ff
        /*0a04*/ 	.word	0x00029840
        /*0a08*/ 	.short	0x0100
        /*0a0a*/ 	.byte	0x08
	.zero		1


	//   ....[4]....
        /*0a0c*/ 	.word	0x00000420
        /*0a10*/ 	.word	0x000000ff
        /*0a14*/ 	.word	0x00029838
        /*0a18*/ 	.short	0x0100
        /*0a1a*/ 	.byte	0x08
	.zero		1


	//   ....[5]....
        /*0a1c*/ 	.word	0x00000430
        /*0a20*/ 	.word	0x000000ff
        /*0a24*/ 	.word	0x00029848
        /*0a28*/ 	.short	0x0100
        /*0a2a*/ 	.byte	0x08
	.zero		1


	//   ....[6]....
        /*0a2c*/ 	.word	0x00000560
        /*0a30*/ 	.word	0x000000ff
        /*0a34*/ 	.word	0x00029850
        /*0a38*/ 	.short	0x0100
        /*0a3a*/ 	.byte	0x08
	.zero		1


	//   ....[7]....
        /*0a3c*/ 	.word	0x00000570
        /*0a40*/ 	.word	0x000000ff
        /*0a44*/ 	.word	0x00029860
        /*0a48*/ 	.short	0x0100
        /*0a4a*/ 	.byte	0x08
	.zero		1


	//   ....[8]....
        /*0a4c*/ 	.word	0x00000580
        /*0a50*/ 	.word	0x000000ff
        /*0a54*/ 	.word	0x00029858
        /*0a58*/ 	.short	0x0100
        /*0a5a*/ 	.byte	0x08
	.zero		1


	//   ....[9]....
        /*0a5c*/ 	.word	0x00000590
        /*0a60*/ 	.word	0x000000ff
        /*0a64*/ 	.word	0x00029868
        /*0a68*/ 	.short	0x0100
        /*0a6a*/ 	.byte	0x08
	.zero		1


	//   ....[10]....
        /*0a6c*/ 	.word	0x00000680
        /*0a70*/ 	.word	0x000000ff
        /*0a74*/ 	.word	0x00029870
        /*0a78*/ 	.short	0x0100
        /*0a7a*/ 	.byte	0x06
	.zero		1


	//   ....[11]....
        /*0a7c*/ 	.word	0x00000690
        /*0a80*/ 	.word	0x000000ff
        /*0a84*/ 	.word	0x00029880
        /*0a88*/ 	.short	0x0100
        /*0a8a*/ 	.byte	0x06
	.zero		1


	//   ....[12]....
        /*0a8c*/ 	.word	0x000006a0
        /*0a90*/ 	.word	0x000000ff
        /*0a94*/ 	.word	0x00029878
        /*0a98*/ 	.short	0x0100
        /*0a9a*/ 	.byte	0x06
	.zero		1


	//   ....[13]....
        /*0a9c*/ 	.word	0x000006b0
        /*0aa0*/ 	.word	0x000000ff
        /*0aa4*/ 	.word	0x00029888
        /*0aa8*/ 	.short	0x0100
        /*0aaa*/ 	.byte	0x06
	.zero		1


	//   ....[14]....
        /*0aac*/ 	.word	0x000007e0
        /*0ab0*/ 	.word	0x000000ff
        /*0ab4*/ 	.word	0x00029890
        /*0ab8*/ 	.short	0x0100
        /*0aba*/ 	.byte	0x08
	.zero		1


	//   ....[15]....
        /*0abc*/ 	.word	0x000007f0
        /*0ac0*/ 	.word	0x000000ff
        /*0ac4*/ 	.word	0x000298a0
        /*0ac8*/ 	.short	0x0100
        /*0aca*/ 	.byte	0x08
	.zero		1


	//   ....[16]....
        /*0acc*/ 	.word	0x00000800
        /*0ad0*/ 	.word	0x000000ff
        /*0ad4*/ 	.word	0x00029898
        /*0ad8*/ 	.short	0x0100
        /*0ada*/ 	.byte	0x08
	.zero		1


	//   ....[17]....
        /*0adc*/ 	.word	0x00000810
        /*0ae0*/ 	.word	0x000000ff
        /*0ae4*/ 	.word	0x000298a8
        /*0ae8*/ 	.short	0x0100
        /*0aea*/ 	.byte	0x08
	.zero		1


	//   ....[18]....
        /*0aec*/ 	.word	0x00000940
        /*0af0*/ 	.word	0x000000ff
        /*0af4*/ 	.word	0x000298b0
        /*0af8*/ 	.short	0x0100
        /*0afa*/ 	.byte	0x08
	.zero		1


	//   ....[19]....
        /*0afc*/ 	.word	0x00000950
        /*0b00*/ 	.word	0x000000ff
        /*0b04*/ 	.word	0x000298c0
        /*0b08*/ 	.short	0x0100
        /*0b0a*/ 	.byte	0x08
	.zero		1


	//   ....[20]....
        /*0b0c*/ 	.word	0x00000960
        /*0b10*/ 	.word	0x000000ff
        /*0b14*/ 	.word	0x000298b8
        /*0b18*/ 	.short	0x0100
        /*0b1a*/ 	.byte	0x08
	.zero		1


	//   ....[21]....
        /*0b1c*/ 	.word	0x00000970
        /*0b20*/ 	.word	0x000000ff
        /*0b24*/ 	.word	0x000298c8
        /*0b28*/ 	.short	0x0100
        /*0b2a*/ 	.byte	0x08
	.zero		1


	//   ....[22]....
        /*0b2c*/ 	.word	0x00003490
        /*0b30*/ 	.word	0x00000027
        /*0b34*/ 	.word	0x00029890
        /*0b38*/ 	.short	0x010a
        /*0b3a*/ 	.byte	0x3f
	.zero		1


	//   ....[23]....
        /*0b3c*/ 	.word	0x00009250
        /*0b40*/ 	.word	0x00000027
        /*0b44*/ 	.word	0x00029890
        /*0b48*/ 	.short	0x010a
        /*0b4a*/ 	.byte	0x3f
	.zero		1


	//   ....[24]....
        /*0b4c*/ 	.word	0x0000f130
        /*0b50*/ 	.word	0x00000027
        /*0b54*/ 	.word	0x00029890
        /*0b58*/ 	.short	0x010a
        /*0b5a*/ 	.byte	0x3f
	.zero		1


	//   ....[25]....
        /*0b5c*/ 	.word	0x0000f500
        /*0b60*/ 	.word	0x00000028
        /*0b64*/ 	.word	0x00000000
        /*0b68*/ 	.short	0x0101
        /*0b6a*/ 	.byte	0x3f
	.zero		1


	//   ....[26]....
        /*0b6c*/ 	.word	0x0000f540
        /*0b70*/ 	.word	0x00000027
        /*0b74*/ 	.word	0x000298b0
        /*0b78*/ 	.short	0x010a
        /*0b7a*/ 	.byte	0x3f
	.zero		1


	//   ....[27]....
        /*0b7c*/ 	.word	0x0000f9e0
        /*0b80*/ 	.word	0x00000027
        /*0b84*/ 	.word	0x00000000
        /*0b88*/ 	.short	0x0101
        /*0b8a*/ 	.byte	0x3f
	.zero		1


	//   ....[28]....
        /*0b8c*/ 	.word	0x00010290
        /*0b90*/ 	.word	0x00000012
        /*0b94*/ 	.word	0x00029800
        /*0b98*/ 	.short	0x010a
        /*0b9a*/ 	.byte	0x3f
	.zero		1


	//   ....[29]....
        /*0b9c*/ 	.word	0x000102e0
        /*0ba0*/ 	.word	0x00000012
        /*0ba4*/ 	.word	0x00029800
        /*0ba8*/ 	.short	0x010a
        /*0baa*/ 	.byte	0x3f
	.zero		1


	//   ....[30]....
        /*0bac*/ 	.word	0x00010ae0
        /*0bb0*/ 	.word	0x00000012
        /*0bb4*/ 	.word	0x00029800
        /*0bb8*/ 	.short	0x010a
        /*0bba*/ 	.byte	0x3f
	.zero		1


	//   ....[31]....
        /*0bbc*/ 	.word	0x00013d40
        /*0bc0*/ 	.word	0x00000012
        /*0bc4*/ 	.word	0x00029800
        /*0bc8*/ 	.short	0x010a
        /*0bca*/ 	.byte	0x3f
	.zero		1


	//   ....[32]....
        /*0bcc*/ 	.word	0x00016dc0
        /*0bd0*/ 	.word	0x00000003
        /*0bd4*/ 	.word	0x00029830
        /*0bd8*/ 	.short	0x010a
        /*0bda*/ 	.byte	0x3f
	.zero		1


	//   ....[33]....
        /*0bdc*/ 	.word	0x00016e40
        /*0be0*/ 	.word	0x00000003
        /*0be4*/ 	.word	0x00029830
        /*0be8*/ 	.short	0x010a
        /*0bea*/ 	.byte	0x3f
	.zero		1


	//   ....[34]....
        /*0bec*/ 	.word	0x00019330
        /*0bf0*/ 	.word	0x00000029
        /*0bf4*/ 	.word	0x00000000
        /*0bf8*/ 	.short	0x0101
        /*0bfa*/ 	.byte	0x3f
	.zero		1


	//   ....[35]....
        /*0bfc*/ 	.word	0x0001a570
        /*0c00*/ 	.word	0x0000000b
        /*0c04*/ 	.word	0x00029830
        /*0c08*/ 	.short	0x010a
        /*0c0a*/ 	.byte	0x3f
	.zero		1


	//   ....[36]....
        /*0c0c*/ 	.word	0x0001a5c0
        /*0c10*/ 	.word	0x0000000b
        /*0c14*/ 	.word	0x00029830
        /*0c18*/ 	.short	0x010a
        /*0c1a*/ 	.byte	0x3f
	.zero		1


	//   ....[37]....
        /*0c1c*/ 	.word	0x0001b6c0
        /*0c20*/ 	.word	0x0000000b
        /*0c24*/ 	.word	0x00029850
        /*0c28*/ 	.short	0x010a
        /*0c2a*/ 	.byte	0x3f
	.zero		1


	//   ....[38]....
        /*0c2c*/ 	.word	0x0001b710
        /*0c30*/ 	.word	0x0000000b
        /*0c34*/ 	.word	0x00029850
        /*0c38*/ 	.short	0x010a
        /*0c3a*/ 	.byte	0x3f
	.zero		1


	//   ....[39]....
        /*0c3c*/ 	.word	0x0001ce30
        /*0c40*/ 	.word	0x00000004
        /*0c44*/ 	.word	0x00000000
        /*0c48*/ 	.short	0x0101
        /*0c4a*/ 	.byte	0x3f
	.zero		1


	//   ....[40]....
        /*0c4c*/ 	.word	0x0001d080
        /*0c50*/ 	.word	0x00000009
        /*0c54*/ 	.word	0x00000000
        /*0c58*/ 	.short	0x0101
        /*0c5a*/ 	.byte	0x3f
	.zero		1


	//   ....[41]....
        /*0c5c*/ 	.word	0x0001d740
        /*0c60*/ 	.word	0x00000015
        /*0c64*/ 	.word	0x00029850
        /*0c68*/ 	.short	0x010a
        /*0c6a*/ 	.byte	0x3f
	.zero		1


	//   ....[42]....
        /*0c6c*/ 	.word	0x0001d7c0
        /*0c70*/ 	.word	0x00000015
        /*0c74*/ 	.word	0x00029850
        /*0c78*/ 	.short	0x010a
        /*0c7a*/ 	.byte	0x3f
	.zero		1


	//   ....[43]....
        /*0c7c*/ 	.word	0x0001ddf0
        /*0c80*/ 	.word	0x00000000
        /*0c84*/ 	.word	0x00000000
        /*0c88*/ 	.short	0x0101
        /*0c8a*/ 	.byte	0x3f
	.zero		1


	//   ....[44]....
        /*0c8c*/ 	.word	0x0001f700
        /*0c90*/ 	.word	0x00000000
        /*0c94*/ 	.word	0x00000000
        /*0c98*/ 	.short	0x0101
        /*0c9a*/ 	.byte	0x3f
	.zero		1


	//   ....[45]....
        /*0c9c*/ 	.word	0x00021a80
        /*0ca0*/ 	.word	0x0000000b
        /*0ca4*/ 	.word	0x00029820
        /*0ca8*/ 	.short	0x010a
        /*0caa*/ 	.byte	0x3f
	.zero		1


	//   ....[46]....
        /*0cac*/ 	.word	0x00021b50
        /*0cb0*/ 	.word	0x00000008
        /*0cb4*/ 	.word	0x000298a0
        /*0cb8*/ 	.short	0x010a
        /*0cba*/ 	.byte	0x3f
	.zero		1


	//   ....[47]....
        /*0cbc*/ 	.word	0x00021f70
        /*0cc0*/ 	.word	0x00000008
        /*0cc4*/ 	.word	0x000298c0
        /*0cc8*/ 	.short	0x010a
        /*0cca*/ 	.byte	0x3f
	.zero		1


	//   ....[48]....
        /*0ccc*/ 	.word	0x00022370
        /*0cd0*/ 	.word	0x00000007
        /*0cd4*/ 	.word	0x000298a0
        /*0cd8*/ 	.short	0x010a
        /*0cda*/ 	.byte	0x3f
	.zero		1


	//   ....[49]....
        /*0cdc*/ 	.word	0x00022770
        /*0ce0*/ 	.word	0x00000007
        /*0ce4*/ 	.word	0x000298c0
        /*0ce8*/ 	.short	0x010a
        /*0cea*/ 	.byte	0x3f
	.zero		1


	//   ....[50]....
        /*0cec*/ 	.word	0x00023940
        /*0cf0*/ 	.word	0x00000006
        /*0cf4*/ 	.word	0x00029880
        /*0cf8*/ 	.short	0x010a
        /*0cfa*/ 	.byte	0x3f
	.zero		1


	//   ....[51]....
        /*0cfc*/ 	.word	0x00023b20
        /*0d00*/ 	.word	0x00000006
        /*0d04*/ 	.word	0x00029840
        /*0d08*/ 	.short	0x010a
        /*0d0a*/ 	.byte	0x3f
	.zero		1


	//   ....[52]....
        /*0d0c*/ 	.word	0x000240c0
        /*0d10*/ 	.word	0x00000004
        /*0d14*/ 	.word	0x00029820
        /*0d18*/ 	.short	0x010a
        /*0d1a*/ 	.byte	0x3f
	.zero		1


	//   ....[53]....
        /*0d1c*/ 	.word	0x00024400
        /*0d20*/ 	.word	0x00000004
        /*0d24*/ 	.word	0x00029880
        /*0d28*/ 	.short	0x010a
        /*0d2a*/ 	.byte	0x3f
	.zero		1


	//   ....[54]....
        /*0d2c*/ 	.word	0x00024670
        /*0d30*/ 	.word	0x00000004
        /*0d34*/ 	.word	0x00029840
        /*0d38*/ 	.short	0x010a
        /*0d3a*/ 	.byte	0x3f
	.zero		1


	//   ....[55]....
        /*0d3c*/ 	.word	0x00024ba0
        /*0d40*/ 	.word	0x00000004
        /*0d44*/ 	.word	0x00029870
        /*0d48*/ 	.short	0x010a
        /*0d4a*/ 	.byte	0x3f
	.zero		1


	//   ....[56]....
        /*0d4c*/ 	.word	0x00024c30
        /*0d50*/ 	.word	0x00000004
        /*0d54*/ 	.word	0x00029860
        /*0d58*/ 	.short	0x010a
        /*0d5a*/ 	.byte	0x3f
	.zero		1


	//   ....[57]....
        /*0d5c*/ 	.word	0x000251d0
        /*0d60*/ 	.word	0x00000003
        /*0d64*/ 	.word	0x00029850
        /*0d68*/ 	.short	0x0101
        /*0d6a*/ 	.byte	0x3f
	.zero		1


	//   ....[58]....
        /*0d6c*/ 	.word	0x00025210
        /*0d70*/ 	.word	0x00000003
        /*0d74*/ 	.word	0x00000000
        /*0d78*/ 	.short	0x0101
        /*0d7a*/ 	.byte	0x3f
	.zero		1


	//   ....[59]....
        /*0d7c*/ 	.word	0x00025400
        /*0d80*/ 	.word	0x00000014
        /*0d84*/ 	.word	0x00029870
        /*0d88*/ 	.short	0x010a
        /*0d8a*/ 	.byte	0x3f
	.zero		1


	//   ....[60]....
        /*0d8c*/ 	.word	0x00025490
        /*0d90*/ 	.word	0x00000014
        /*0d94*/ 	.word	0x00029860
        /*0d98*/ 	.short	0x010a
        /*0d9a*/ 	.byte	0x3f
	.zero		1


	//   ....[61]....
        /*0d9c*/ 	.word	0x000259e0
        /*0da0*/ 	.word	0x00000014
        /*0da4*/ 	.word	0x00029850
        /*0da8*/ 	.short	0x0101
        /*0daa*/ 	.byte	0x3f
	.zero		1


	//   ....[62]....
        /*0dac*/ 	.word	0x00025a30
        /*0db0*/ 	.word	0x00000000
        /*0db4*/ 	.word	0x00000000
        /*0db8*/ 	.short	0x0101
        /*0dba*/ 	.byte	0x3f
	.zero		1


	//   ....[63]....
        /*0dbc*/ 	.word	0x00026690
        /*0dc0*/ 	.word	0x00000000
        /*0dc4*/ 	.word	0x00029820
        /*0dc8*/ 	.short	0x010a
        /*0dca*/ 	.byte	0x3f
	.zero		1


	//   ....[64]....
        /*0dcc*/ 	.word	0x00026840
        /*0dd0*/ 	.word	0x00000006
        /*0dd4*/ 	.word	0x00000000
        /*0dd8*/ 	.short	0x010a
        /*0dda*/ 	.byte	0x3f
	.zero		1


	//   ....[65]....
        /*0ddc*/ 	.word	0x000268b0
        /*0de0*/ 	.word	0x00000007
        /*0de4*/ 	.word	0x00000000
        /*0de8*/ 	.short	0x010a
        /*0dea*/ 	.byte	0x3f
	.zero		1


	//   ....[66]....
        /*0dec*/ 	.word	0x00026910
        /*0df0*/ 	.word	0x00000004
        /*0df4*/ 	.word	0x00029860
        /*0df8*/ 	.short	0x010a
        /*0dfa*/ 	.byte	0x3f
	.zero		1


	//   ....[67]....
        /*0dfc*/ 	.word	0x00026960
        /*0e00*/ 	.word	0x00000003
        /*0e04*/ 	.word	0x00029860
        /*0e08*/ 	.short	0x010a
        /*0e0a*/ 	.byte	0x3f
	.zero		1


	//   ....[68]....
        /*0e0c*/ 	.word	0x000269a0
        /*0e10*/ 	.word	0x00000004
        /*0e14*/ 	.word	0x00029880
        /*0e18*/ 	.short	0x010a
        /*0e1a*/ 	.byte	0x3f
	.zero		1


	//   ....[69]....
        /*0e1c*/ 	.word	0x000269c0
        /*0e20*/ 	.word	0x00000003
        /*0e24*/ 	.word	0x00029880
        /*0e28*/ 	.short	0x010a
        /*0e2a*/ 	.byte	0x3f
	.zero		1


	//   ....[70]....
        /*0e2c*/ 	.word	0x00026a20
        /*0e30*/ 	.word	0x00000027
        /*0e34*/ 	.word	0x00029890
        /*0e38*/ 	.short	0x010a
        /*0e3a*/ 	.byte	0x3f
	.zero		1


	//   ....[71]....
        /*0e3c*/ 	.word	0x00026a70
        /*0e40*/ 	.word	0x00000027
        /*0e44*/ 	.word	0x00029890
        /*0e48*/ 	.short	0x010a
        /*0e4a*/ 	.byte	0x3f
	.zero		1


	//   ....[72]....
        /*0e4c*/ 	.word	0x00026ac0
        /*0e50*/ 	.word	0x00000027
        /*0e54*/ 	.word	0x00029890
        /*0e58*/ 	.short	0x010a
        /*0e5a*/ 	.byte	0x3f
	.zero		1


	//   ....[73]....
        /*0e5c*/ 	.word	0x00026b10
        /*0e60*/ 	.word	0x00000027
        /*0e64*/ 	.word	0x000298b0
        /*0e68*/ 	.short	0x010a
        /*0e6a*/ 	.byte	0x3f
	.zero		1


	//   ....[74]....
        /*0e6c*/ 	.word	0x00026e90
        /*0e70*/ 	.word	0x00000012
        /*0e74*/ 	.word	0x00029800
        /*0e78*/ 	.short	0x010a
        /*0e7a*/ 	.byte	0x3f
	.zero		1


	//   ....[75]....
        /*0e7c*/ 	.word	0x00027160
        /*0e80*/ 	.word	0x00000012
        /*0e84*/ 	.word	0x00029800
        /*0e88*/ 	.short	0x010a
        /*0e8a*/ 	.byte	0x3f
	.zero		1


	//   ....[76]....
        /*0e8c*/ 	.word	0x000271b0
        /*0e90*/ 	.word	0x00000003
        /*0e94*/ 	.word	0x00029830
        /*0e98*/ 	.short	0x010a
        /*0e9a*/ 	.byte	0x3f
	.zero		1


	//   ....[77]....
        /*0e9c*/ 	.word	0x00027200
        /*0ea0*/ 	.word	0x0000000b
        /*0ea4*/ 	.word	0x00029830
        /*0ea8*/ 	.short	0x010a
        /*0eaa*/ 	.byte	0x3f
	.zero		1


	//   ....[78]....
        /*0eac*/ 	.word	0x00027250
        /*0eb0*/ 	.word	0x0000000b
        /*0eb4*/ 	.word	0x00029850
        /*0eb8*/ 	.short	0x010a
        /*0eba*/ 	.byte	0x3f
	.zero		1


	//   ....[79]....
        /*0ebc*/ 	.word	0x000272a0
        /*0ec0*/ 	.word	0x00000015
        /*0ec4*/ 	.word	0x00029850
        /*0ec8*/ 	.short	0x010a
        /*0eca*/ 	.byte	0x3f
	.zero		1


	//   ....[80]....
        /*0ecc*/ 	.word	0x00028430
        /*0ed0*/ 	.word	0x0000000b
        /*0ed4*/ 	.word	0x00029820
        /*0ed8*/ 	.short	0x010a
        /*0eda*/ 	.byte	0x3f
	.zero		1


	//   ....[81]....
        /*0edc*/ 	.word	0x00028480
        /*0ee0*/ 	.word	0x00000008
        /*0ee4*/ 	.word	0x000298a0
        /*0ee8*/ 	.short	0x010a
        /*0eea*/ 	.byte	0x3f
	.zero		1


	//   ....[82]....
        /*0eec*/ 	.word	0x000284d0
        /*0ef0*/ 	.word	0x00000008
        /*0ef4*/ 	.word	0x000298c0
        /*0ef8*/ 	.short	0x010a
        /*0efa*/ 	.byte	0x3f
	.zero		1


	//   ....[83]....
        /*0efc*/ 	.word	0x00028520
        /*0f00*/ 	.word	0x00000007
        /*0f04*/ 	.word	0x000298a0
        /*0f08*/ 	.short	0x010a
        /*0f0a*/ 	.byte	0x3f
	.zero		1


	//   ....[84]....
        /*0f0c*/ 	.word	0x00028570
        /*0f10*/ 	.word	0x00000007
        /*0f14*/ 	.word	0x000298c0
        /*0f18*/ 	.short	0x010a
        /*0f1a*/ 	.byte	0x3f
	.zero		1


	//   ....[85]....
        /*0f1c*/ 	.word	0x00028710
        /*0f20*/ 	.word	0x00000006
        /*0f24*/ 	.word	0x00029880
        /*0f28*/ 	.short	0x010a
        /*0f2a*/ 	.byte	0x3f
	.zero		1


	//   ....[86]....
        /*0f2c*/ 	.word	0x00028760
        /*0f30*/ 	.word	0x00000006
        /*0f34*/ 	.word	0x00029840
        /*0f38*/ 	.short	0x010a
        /*0f3a*/ 	.byte	0x3f
	.zero		1


	//   ....[87]....
        /*0f3c*/ 	.word	0x000287e0
        /*0f40*/ 	.word	0x00000004
        /*0f44*/ 	.word	0x00029820
        /*0f48*/ 	.short	0x010a
        /*0f4a*/ 	.byte	0x3f
	.zero		1


	//   ....[88]....
        /*0f4c*/ 	.word	0x00028830
        /*0f50*/ 	.word	0x00000004
        /*0f54*/ 	.word	0x00029880
        /*0f58*/ 	.short	0x010a
        /*0f5a*/ 	.byte	0x3f
	.zero		1


	//   ....[89]....
        /*0f5c*/ 	.word	0x00028880
        /*0f60*/ 	.word	0x00000004
        /*0f64*/ 	.word	0x00029840
        /*0f68*/ 	.short	0x010a
        /*0f6a*/ 	.byte	0x3f
	.zero		1


	//   ....[90]....
        /*0f6c*/ 	.word	0x000288e0
        /*0f70*/ 	.word	0x00000004
        /*0f74*/ 	.word	0x00029870
        /*0f78*/ 	.short	0x010a
        /*0f7a*/ 	.byte	0x3f
	.zero		1


	//   ....[91]....
        /*0f7c*/ 	.word	0x00028940
        /*0f80*/ 	.word	0x00000004
        /*0f84*/ 	.word	0x00029860
        /*0f88*/ 	.short	0x010a
        /*0f8a*/ 	.byte	0x3f
	.zero		1


	//   ....[92]....
        /*0f8c*/ 	.word	0x00028990
        /*0f90*/ 	.word	0x00000014
        /*0f94*/ 	.word	0x00029870
        /*0f98*/ 	.short	0x010a
        /*0f9a*/ 	.byte	0x3f
	.zero		1


	//   ....[93]....
        /*0f9c*/ 	.word	0x000289e0
        /*0fa0*/ 	.word	0x00000014
        /*0fa4*/ 	.word	0x00029860
        /*0fa8*/ 	.short	0x010a
        /*0faa*/ 	.byte	0x3f
	.zero		1


	//   ....[94]....
        /*0fac*/ 	.word	0x00029380
        /*0fb0*/ 	.word	0x00000000
        /*0fb4*/ 	.word	0x00029820
        /*0fb8*/ 	.short	0x010a
        /*0fba*/ 	.byte	0x3f
	.zero		1


	//   ....[95]....
        /*0fbc*/ 	.word	0x00029520
        /*0fc0*/ 	.word	0x00000006
        /*0fc4*/ 	.word	0x00000000
        /*0fc8*/ 	.short	0x010a
        /*0fca*/ 	.byte	0x3f
	.zero		1


	//   ....[96]....
        /*0fcc*/ 	.word	0x00029570
        /*0fd0*/ 	.word	0x00000007
        /*0fd4*/ 	.word	0x00000000
        /*0fd8*/ 	.short	0x010a
        /*0fda*/ 	.byte	0x3f
	.zero		1


	//   ....[97]....
        /*0fdc*/ 	.word	0x000295c0
        /*0fe0*/ 	.word	0x00000004
        /*0fe4*/ 	.word	0x00029860
        /*0fe8*/ 	.short	0x010a
        /*0fea*/ 	.byte	0x3f
	.zero		1


	//   ....[98]....
        /*0fec*/ 	.word	0x00029610
        /*0ff0*/ 	.word	0x00000003
        /*0ff4*/ 	.word	0x00029860
        /*0ff8*/ 	.short	0x010a
        /*0ffa*/ 	.byte	0x3f
	.zero		1


	//   ....[99]....
        /*0ffc*/ 	.word	0x00029660
        /*1000*/ 	.word	0x00000004
        /*1004*/ 	.word	0x00029880
        /*1008*/ 	.short	0x010a
        /*100a*/ 	.byte	0x3f
	.zero		1


	//----- nvinfo : EIATTR_NUM_MBARRIERS
	.align		4
.L_186:
        /*100c*/ 	.byte	0x03, 0x38
        /*100e*/ 	.short	0x0016


	//----- nvinfo : EIATTR_EXIT_INSTR_OFFSETS
	.align		4
        /*1010*/ 	.byte	0x04, 0x1c
        /*1012*/ 	.short	(.L_188 - .L_187)


	//   ....[0]....
.L_187:
        /*1014*/ 	.word	0x00026a10


	//----- nvinfo : EIATTR_MAX_THREADS
	.align		4
.L_188:
        /*1018*/ 	.byte	0x04, 0x05
        /*101a*/ 	.short	(.L_190 - .L_189)
.L_189:
        /*101c*/ 	.word	0x00000180
        /*1020*/ 	.word	0x00000001
        /*1024*/ 	.word	0x00000001


	//----- nvinfo : EIATTR_CRS_STACK_SIZE
	.align		4
.L_190:
        /*1028*/ 	.byte	0x04, 0x1e
        /*102a*/ 	.short	(.L_192 - .L_191)
.L_191:
        /*102c*/ 	.word	0x00000000


	//----- nvinfo : EIATTR_CBANK_PARAM_SIZE
	.align		4
.L_192:
        /*1030*/ 	.byte	0x03, 0x19
        /*1032*/ 	.short	0x0a70


	//----- nvinfo : EIATTR_PARAM_CBANK
	.align		4
        /*1034*/ 	.byte	0x04, 0x0a
        /*1036*/ 	.short	(.L_194 - .L_193)
	.align		4
.L_193:
        /*1038*/ 	.word	index@(.nv.constant0._ZN7cutlass13device_kernelIN5flash11enable_sm90INS1_16FlashAttnFwdSm90INS1_25CollectiveMainloopFwdSm90ILi2EN4cute5tupleIJNS5_1CILi1EEES8_S8_EEENS6_IJNS7_ILi128EEENS7_ILi160EEENS7_ILi192EEEEEELi128ENS_12float_e4m3_tEfNS_4arch4Sm90ELb0ELb0ELb0ELb1ELb0ELb1ELb0ELb1ELb1ELb0ELb0ELb0EEENS1_21CollectiveEpilogueFwdINS6_IJSA_SA_SB_EEES9_NS_10bfloat16_tESG_Li256ELb1ELb0ELb0ELb1EEENS1_36VarlenDynamicPersistentTileSchedulerILi128ELi160ELi256ELi128ELb0ELb0ELb1ELb0ELb1ELb1EEEEEEEEEvNT_6ParamsE)
        /*103c*/ 	.short	0x0210
        /*103e*/ 	.short	0x0a70


	//----- nvinfo : EIATTR_SW_WAR
	.align		4
.L_194:
        /*1040*/ 	.byte	0x04, 0x36
        /*1042*/ 	.short	(.L_196 - .L_195)
.L_195:
        /*1044*/ 	.word	0x00000008
.L_196:


//--------------------- .nv.info._ZN7cutlass13device_kernelIN5flash11enable_sm90INS1_16FlashAttnFwdSm90INS1_25CollectiveMainloopFwdSm90ILi2EN4cute5tupleIJNS5_1CILi1EEES8_S8_EEENS6_IJNS7_ILi128EEENS7_ILi160EEENS7_ILi192EEEEEELi128ENS_12float_e4m3_tEfNS_4arch4Sm90ELb0ELb1ELb0ELb0ELb0ELb0ELb0ELb1ELb1ELb0ELb0ELb0EEENS1_21CollectiveEpilogueFwdINS6_IJSA_SA_SB_EEES9_NS_10bfloat16_tESG_Li256ELb0ELb0ELb0ELb1EEENS1_30DynamicPersistentTileSchedulerILi256ELi128ELb0ELb0ELb1EEEEEEEEEvNT_6ParamsE --------------------------
	.section	.nv.info._ZN7cutlass13device_kernelIN5flash11enable_sm90INS1_16FlashAttnFwdSm90INS1_25CollectiveMainloopFwdSm90ILi2EN4cute5tupleIJNS5_1CILi1EEES8_S8_EEENS6_IJNS7_ILi128EEENS7_ILi160EEENS7_ILi192EEEEEELi128ENS_12float_e4m3_tEfNS_4arch4Sm90ELb0ELb1ELb0ELb0ELb0ELb0ELb0ELb1ELb1ELb0ELb0ELb0EEENS1_21CollectiveEpilogueFwdINS6_IJSA_SA_SB_EEES9_NS_10bfloat16_tESG_Li256ELb0ELb0ELb0ELb1EEENS1_30DynamicPersistentTileSchedulerILi256ELi128ELb0ELb0ELb1EEEEEEEEEvNT_6ParamsE,"",@"SHT_CUDA_INFO"
	.sectionflags	@""
	.align	4


	//----- nvinfo : EIATTR_CUDA_API_VERSION
	.align		4
        /*0000*/ 	.byte	0x04, 0x37
        /*0002*/ 	.short	(.L_198 - .L_197)
.L_197:
        /*0004*/ 	.word	0x00000082


	//----- nvinfo : EIATTR_KPARAM_INFO
	.align		4
.L_198:
        /*0008*/ 	.byte	0x04, 0x17
        /*000a*/ 	.short	(.L_200 - .L_199)
.L_199:
        /*000c*/ 	.word	0x00000000
        /*0010*/ 	.short	0x0000
        /*0012*/ 	.short	0x0070
        /*0014*/ 	.byte	0x00, 0xf0, 0x01, 0x2e


	//----- nvinfo : EIATTR_SPARSE_MMA_MASK
	.align		4
.L_200:
        /*0018*/ 	.byte	0x03, 0x50
        /*001a*/ 	.short	0x0000


	//----- nvinfo : EIATTR_MAXREG_COUNT
	.align		4
        /*001c*/ 	.byte	0x03, 0x1b
        /*001e*/ 	.short	0x00a8


	//----- nvinfo : EIATTR_NUM_BARRIERS
	.align		4
        /*0020*/ 	.byte	0x02, 0x4c
        /*0022*/ 	.byte	0x10
	.zero		1


	//----- nvinfo : EIATTR_EXTERNS
	.align		4
        /*0024*/ 	.byte	0x04, 0x0f
        /*0026*/ 	.short	(.L_202 - .L_201)


	//   ....[0]....
	.align		4
.L_201:
        /*0028*/ 	.word	index@(__assertfail)


	//----- nvinfo : EIATTR_ANNOTATIONS
	.align		4
.L_202:
        /*002c*/ 	.byte	0x04, 0x55
        /*002e*/ 	.short	(.L_204 - .L_203)


	//   ....[0]....
.L_203:
        /* <DEDUP_REMOVED lines=35> */


	//----- nvinfo : EIATTR_MERCURY_ISA_VERSION
	.align		4
.L_204:
        /*0248*/ 	.byte	0x03, 0x5f
        /*024a*/ 	.short	0x0101


	//----- nvinfo : EIATTR_INT_WARP_WIDE_INSTR_OFFSETS
	.align		4
        /*024c*/ 	.byte	0x04, 0x31
        /*024e*/ 	.short	(.L_206 - .L_205)


	//   ....[0]....
.L_205:
        /*0250*/ 	.word	0x00000190


	//   ....[1]....
        /*0254*/ 	.word	0x000001c0


	//   ....[2]....
        /*0258*/ 	.word	0x000001d0


	//   ....[3]....
        /*025c*/ 	.word	0x00014cc0


	//   ....[4]....
        /*0260*/ 	.word	0x00014d50


	//   ....[5]....
        /*0264*/ 	.word	0x00015470


	//   ....[6]....
        /*0268*/ 	.word	0x00016ef0


	//   ....[7]....
        /*026c*/ 	.word	0x00016f80


	//----- nvinfo : EIATTR_COOP_GROUP_MASK_REGIDS
	.align		4
.L_206:
        /*0270*/ 	.byte	0x04, 0x29
        /*0272*/ 	.short	(.L_208 - .L_207)


	//   ....[0]....
.L_207:
        /*0274*/ 	.word	0xffffffff


	//   ....[1]....
        /*0278*/ 	.word	0xffffffff


	//   ....[2]....
        /*027c*/ 	.word	0xffffffff


	//   ....[3]....
        /*0280*/ 	.word	0xffffffff


	//   ....[4]....
        /*0284*/ 	.word	0xffffffff


	//   ....[5]....
        /*0288*/ 	.word	0xffffffff


	//   ....[6]....
        /*028c*/ 	.word	0xffffffff


	//   ....[7]....
        /*0290*/ 	.word	0xffffffff


	//   ....[8]....
        /*0294*/ 	.word	0xffffffff


	//   ....[9]....
        /*0298*/ 	.word	0xffffffff


	//   ....[10]....
        /*029c*/ 	.word	0xffffffff


	//   ....[11]....
        /*02a0*/ 	.word	0xffffffff


	//   ....[12]....
        /*02a4*/ 	.word	0xffffffff


	//   ....[13]....
        /*02a8*/ 	.word	0xffffffff


	//   ....[14]....
        /*02ac*/ 	.word	0xffffffff


	//   ....[15]....
        /*02b0*/ 	.word	0xffffffff


	//   ....[16]....
        /*02b4*/ 	.word	0xffffffff


	//   ....[17]....
        /*02b8*/ 	.word	0xffffffff


	//   ....[18]....
        /*02bc*/ 	.word	0xffffffff


	//   ....[19]....
        /*02c0*/ 	.word	0xffffffff


	//   ....[20]....
        /*02c4*/ 	.word	0xffffffff


	//   ....[21]....
        /*02c8*/ 	.word	0xffffffff


	//   ....[22]....
        /*02cc*/ 	.word	0xffffffff


	//   ....[23]....
        /*02d0*/ 	.word	0xffffffff


	//   ....[24]....
        /*02d4*/ 	.word	0xffffffff


	//   ....[25]....
        /*02d8*/ 	.word	0xffffffff


	//   ....[26]....
        /*02dc*/ 	.word	0xffffffff


	//   ....[27]....
        /*02e0*/ 	.word	0xffffffff


	//   ....[28]....
        /*02e4*/ 	.word	0xffffffff


	//   ....[29]....
        /*02e8*/ 	.word	0xffffffff


	//   ....[30]....
        /*02ec*/ 	.word	0xffffffff


	//   ....[31]....
        /*02f0*/ 	.word	0xffffffff


	//   ....[32]....
        /*02f4*/ 	.word	0xffffffff


	//   ....[33]....
        /*02f8*/ 	.word	0xffffffff


	//   ....[34]....
        /*02fc*/ 	.word	0xffffffff


	//   ....[35]....
        /*0300*/ 	.word	0xffffffff


	//   ....[36]....
        /*0304*/ 	.word	0xffffffff


	//   ....[37]....
        /*0308*/ 	.word	0xffffffff


	//   ....[38]....
        /*030c*/ 	.word	0xffffffff


	//   ....[39]....
        /*0310*/ 	.word	0xffffffff


	//   ....[40]....
        /*0314*/ 	.word	0xffffffff


	//   ....[41]....
        /*0318*/ 	.word	0xffffffff


	//   ....[42]....
        /*031c*/ 	.word	0xffffffff


	//   ....[43]....
        /*0320*/ 	.word	0xffffffff


	//   ....[44]....
        /*0324*/ 	.word	0xffffffff


	//   ....[45]....
        /*0328*/ 	.word	0xffffffff


	//   ....[46]....
        /*032c*/ 	.word	0xffffffff


	//   ....[47]....
        /*0330*/ 	.word	0xffffffff


	//   ....[48]....
        /*0334*/ 	.word	0xffffffff


	//   ....[49]....
        /*0338*/ 	.word	0xffffffff


	//   ....[50]....
        /*033c*/ 	.word	0xffffffff


	//   ....[51]....
        /*0340*/ 	.word	0xffffffff


	//   ....[52]....
        /*0344*/ 	.word	0xffffffff


	//   ....[53]....
        /*0348*/ 	.word	0xffffffff


	//   ....[54]....
        /*034c*/ 	.word	0xffffffff


	//   ....[55]....
        /*0350*/ 	.word	0xffffffff


	//   ....[56]....
        /*0354*/ 	.word	0xffffffff


	//   ....[57]....
        /*0358*/ 	.word	0xffffffff


	//   ....[58]....
        /*035c*/ 	.word	0xffffffff


	//   ....[59]....
        /*0360*/ 	.word	0xffffffff


	//   ....[60]....
        /*0364*/ 	.word	0xffffffff


	//   ....[61]....
        /*0368*/ 	.word	0xffffffff


	//   ....[62]....
        /*036c*/ 	.word	0xffffffff


	//   ....[63]....
        /*0370*/ 	.word	0xffffffff


	//   ....[64]....
        /*0374*/ 	.word	0xffffffff


	//   ....[65]....
        /*0378*/ 	.word	0x0500000f


	//   ....[66]....
        /*037c*/ 	.word	0x0500000f


	//----- nvinfo : EIATTR_COOP_GROUP_INSTR_OFFSETS
	.align		4
.L_208:
        /*0380*/ 	.byte	0x04, 0x28
        /*0382*/ 	.short	(.L_210 - .L_209)


	//   ....[0]....
.L_209:
        /*0384*/ 	.word	0x00000070


	//   ....[1]....
        /*0388*/ 	.word	0x000001a0


	//   ....[2]....
        /*038c*/ 	.word	0x000001f0


	//   ....[3]....
        /*0390*/ 	.word	0x000003e0


	//   ....[4]....
        /*0394*/ 	.word	0x00000540


	//   ....[5]....
        /*0398*/ 	.word	0x00000660


	//   ....[6]....
        /*039c*/ 	.word	0x000007c0


	//   ....[7]....
        /*03a0*/ 	.word	0x00001ae0


	//   ....[8]....
        /*03a4*/ 	.word	0x000042e0


	//   ....[9]....
        /*03a8*/ 	.word	0x000043f0


	//   ....[10]....
        /*03ac*/ 	.word	0x00004eb0


	//   ....[11]....
        /*03b0*/ 	.word	0x00004f10


	//   ....[12]....
        /*03b4*/ 	.word	0x00008740


	//   ....[13]....
        /*03b8*/ 	.word	0x00008aa0


	//   ....[14]....
        /*03bc*/ 	.word	0x000093a0


	//   ....[15]....
        /*03c0*/ 	.word	0x00009420


	//   ....[16]....
        /*03c4*/ 	.word	0x0000bd70


	//   ....[17]....
        /*03c8*/ 	.word	0x0000bdd0


	//   ....[18]....
        /*03cc*/ 	.word	0x0000be00


	//   ....[19]....
        /*03d0*/ 	.word	0x0000be20


	//   ....[20]....
        /*03d4*/ 	.word	0x0000fdd0


	//   ....[21]....
        /*03d8*/ 	.word	0x0000fee0


	//   ....[22]....
        /*03dc*/ 	.word	0x00010a20


	//   ....[23]....
        /*03e0*/ 	.word	0x00010aa0


	//   ....[24]....
        /*03e4*/ 	.word	0x000121d0


	//   ....[25]....
        /*03e8*/ 	.word	0x000121e0


	//   ....[26]....
        /*03ec*/ 	.word	0x00012260


	//   ....[27]....
        /*03f0*/ 	.word	0x00012270


	//   ....[28]....
        /*03f4*/ 	.word	0x00013270


	//   ....[29]....
        /*03f8*/ 	.word	0x00013280


	//   ....[30]....
        /*03fc*/ 	.word	0x00013290


	//   ....[31]....
        /*0400*/ 	.word	0x000132a0


	//   ....[32]....
        /*0404*/ 	.word	0x000132b0


	//   ....[33]....
        /*0408*/ 	.word	0x000132c0


	//   ....[34]....
        /*040c*/ 	.word	0x000132d0


	//   ....[35]....
        /*0410*/ 	.word	0x000132e0


	//   ....[36]....
        /*0414*/ 	.word	0x00013310


	//   ....[37]....
        /*0418*/ 	.word	0x00013320


	//   ....[38]....
        /*041c*/ 	.word	0x00013350


	//   ....[39]....
        /*0420*/ 	.word	0x00013360


	//   ....[40]....
        /*0424*/ 	.word	0x00013390


	//   ....[41]....
        /*0428*/ 	.word	0x000133a0


	//   ....[42]....
        /*042c*/ 	.word	0x000133d0


	//   ....[43]....
        /*0430*/ 	.word	0x000133e0


	//   ....[44]....
        /*0434*/ 	.word	0x00013400


	//   ....[45]....
        /*0438*/ 	.word	0x00013410


	//   ....[46]....
        /*043c*/ 	.word	0x00013420


	//   ....[47]....
        /*0440*/ 	.word	0x00013430


	//   ....[48]....
        /*0444*/ 	.word	0x00013440


	//   ....[49]....
        /*0448*/ 	.word	0x00013460


	//   ....[50]....
        /*044c*/ 	.word	0x00013490


	//   ....[51]....
        /*0450*/ 	.word	0x000134b0


	//   ....[52]....
        /*0454*/ 	.word	0x000134c0


	//   ....[53]....
        /*0458*/ 	.word	0x000134d0


	//   ....[54]....
        /*045c*/ 	.word	0x000134e0


	//   ....[55]....
        /*0460*/ 	.word	0x00013500


	//   ....[56]....
        /*0464*/ 	.word	0x00013510


	//   ....[57]....
        /*0468*/ 	.word	0x00013520


	//   ....[58]....
        /*046c*/ 	.word	0x00013530


	//   ....[59]....
        /*0470*/ 	.word	0x00013560


	//   ....[60]....
        /*0474*/ 	.word	0x00013780


	//   ....[61]....
        /*0478*/ 	.word	0x00014250


	//   ....[62]....
        /*047c*/ 	.word	0x000155b0


	//   ....[63]....
        /*0480*/ 	.word	0x00017840


	//   ....[64]....
        /*0484*/ 	.word	0x000179e0


	//   ....[65]....
        /*0488*/ 	.word	0x000180a0


	//   ....[66]....
        /*048c*/ 	.word	0x00018530


	//----- nvinfo : EIATTR_REG_RECONFIG
	.align		4
.L_210:
        /*0490*/ 	.byte	0x01, 0x54
	.zero		2


	//----- nvinfo : EIATTR_SYSCALL_OFFSETS
	.align		4
        /*0494*/ 	.byte	0x04, 0x46
        /*0496*/ 	.short	(.L_212 - .L_211)


	//   ....[0]....
.L_211:
        /*0498*/ 	.word	0x00001c90


	//   ....[1]....
        /*049c*/ 	.word	0x00014ef0


	//   ....[2]....
        /*04a0*/ 	.word	0x00015070


	//   ....[3]....
        /*04a4*/ 	.word	0x000151b0


	//   ....[4]....
        /*04a8*/ 	.word	0x000152d0


	//----- nvinfo : EIATTR_MBARRIER_INSTR_OFFSETS
	.align		4
.L_212:
        /*04ac*/ 	.byte	0x04, 0x39
        /*04ae*/ 	.short	(.L_214 - .L_213)


	//   ....[0]....
.L_213:
        /*04b0*/ 	.word	0x00000290
        /*04b4*/ 	.word	0x000000ff
        /*04b8*/ 	.word	0x00029800
        /*04bc*/ 	.short	0x0100
        /*04be*/ 	.byte	0x06
	.zero		1


	//   ....[1]....
        /*04c0*/ 	.word	0x000002a0
        /*04c4*/ 	.word	0x000000ff
        /*04c8*/ 	.word	0x00029820
        /*04cc*/ 	.short	0x0100
        /*04ce*/ 	.byte	0x06
	.zero		1


	//   ....[2]....
        /*04d0*/ 	.word	0x00000390
        /*04d4*/ 	.word	0x000000ff
        /*04d8*/ 	.word	0x00029830
        /*04dc*/ 	.short	0x0100
        /*04de*/ 	.byte	0x08
	.zero		1


	//   ....[3]....
        /*04e0*/ 	.word	0x000003a0
        /*04e4*/ 	.word	0x000000ff
        /*04e8*/ 	.word	0x00029840
        /*04ec*/ 	.short	0x0100
        /*04ee*/ 	.byte	0x08
	.zero		1


	//   ....[4]....
        /*04f0*/ 	.word	0x000003b0
        /*04f4*/ 	.word	0x000000ff
        /*04f8*/ 	.word	0x00029838
        /*04fc*/ 	.short	0x0100
        /*04fe*/ 	.byte	0x08
	.zero		1


	//   ....[5]....
        /*0500*/ 	.word	0x000003c0
        /*0504*/ 	.word	0x000000ff
        /*0508*/ 	.word	0x00029848
        /*050c*/ 	.short	0x0100
        /*050e*/ 	.byte	0x08
	.zero		1


	//   ....[6]....
        /*0510*/ 	.word	0x000004f0
        /*0514*/ 	.word	0x000000ff
        /*0518*/ 	.word	0x00029850
        /*051c*/ 	.short	0x0100
        /*051e*/ 	.byte	0x08
	.zero		1


	//   ....[7]....
        /*0520*/ 	.word	0x00000500
        /*0524*/ 	.word	0x000000ff
        /*0528*/ 	.word	0x00029860
        /*052c*/ 	.short	0x0100
        /*052e*/ 	.byte	0x08
	.zero		1


	//   ....[8]....
        /*0530*/ 	.word	0x00000510
        /*0534*/ 	.word	0x000000ff
        /*0538*/ 	.word	0x00029858
        /*053c*/ 	.short	0x0100
        /*053e*/ 	.byte	0x08
	.zero		1


	//   ....[9]....
        /*0540*/ 	.word	0x00000520
        /*0544*/ 	.word	0x000000ff
        /*0548*/ 	.word	0x00029868
        /*054c*/ 	.short	0x0100
        /*054e*/ 	.byte	0x08
	.zero		1


	//   ....[10]....
        /*0550*/ 	.word	0x00000610
        /*0554*/ 	.word	0x000000ff
        /*0558*/ 	.word	0x00029870
        /*055c*/ 	.short	0x0100
        /*055e*/ 	.byte	0x06
	.zero		1


	//   ....[11]....
        /*0560*/ 	.word	0x00000620
        /*0564*/ 	.word	0x000000ff
        /*0568*/ 	.word	0x00029880
        /*056c*/ 	.short	0x0100
        /*056e*/ 	.byte	0x06
	.zero		1


	//   ....[12]....
        /*0570*/ 	.word	0x00000630
        /*0574*/ 	.word	0x000000ff
        /*0578*/ 	.word	0x00029878
        /*057c*/ 	.short	0x0100
        /*057e*/ 	.byte	0x06
	.zero		1


	//   ....[13]....
        /*0580*/ 	.word	0x00000640
        /*0584*/ 	.word	0x000000ff
        /*0588*/ 	.word	0x00029888
        /*058c*/ 	.short	0x0100
        /*058e*/ 	.byte	0x06
	.zero		1


	//   ....[14]....
        /*0590*/ 	.word	0x00000770
        /*0594*/ 	.word	0x000000ff
        /*0598*/ 	.word	0x00029890
        /*059c*/ 	.short	0x0100
        /*059e*/ 	.byte	0x08
	.zero		1


	//   ....[15]....
        /*05a0*/ 	.word	0x00000780
        /*05a4*/ 	.word	0x000000ff
        /*05a8*/ 	.word	0x000298a0
        /*05ac*/ 	.short	0x0100
        /*05ae*/ 	.byte	0x08
	.zero		1


	//   ....[16]....
        /*05b0*/ 	.word	0x00000790
        /*05b4*/ 	.word	0x000000ff
        /*05b8*/ 	.word	0x00029898
        /*05bc*/ 	.short	0x0100
        /*05be*/ 	.byte	0x08
	.zero		1


	//   ....[17]....
        /*05c0*/ 	.word	0x000007a0
        /*05c4*/ 	.word	0x000000ff
        /*05c8*/ 	.word	0x000298a8
        /*05cc*/ 	.short	0x0100
        /*05ce*/ 	.byte	0x08
	.zero		1


	//   ....[18]....
        /*05d0*/ 	.word	0x000008d0
        /*05d4*/ 	.word	0x000000ff
        /*05d8*/ 	.word	0x000298b0
        /*05dc*/ 	.short	0x0100
        /*05de*/ 	.byte	0x08
	.zero		1


	//   ....[19]....
        /*05e0*/ 	.word	0x000008e0
        /*05e4*/ 	.word	0x000000ff
        /*05e8*/ 	.word	0x000298c0
        /*05ec*/ 	.short	0x0100
        /*05ee*/ 	.byte	0x08
	.zero		1


	//   ....[20]....
        /*05f0*/ 	.word	0x000008f0
        /*05f4*/ 	.word	0x000000ff
        /*05f8*/ 	.word	0x000298b8
        /*05fc*/ 	.short	0x0100
        /*05fe*/ 	.byte	0x08
	.zero		1


	//   ....[21]....
        /*0600*/ 	.word	0x00000900
        /*0604*/ 	.word	0x000000ff
        /*0608*/ 	.word	0x000298c8
        /*060c*/ 	.short	0x0100
        /*060e*/ 	.byte	0x08
	.zero		1


	//   ....[22]....
        /*0610*/ 	.word	0x00001d10
        /*0614*/ 	.word	0x000000ff
        /*0618*/ 	.word	0x00029800
        /*061c*/ 	.short	0x010a
        /*061e*/ 	.byte	0x25
	.zero		1


	//   ....[23]....
        /*0620*/ 	.word	0x00001d90
        /*0624*/ 	.word	0x00000003
        /*0628*/ 	.word	0x00029830
        /*062c*/ 	.short	0x010a
        /*062e*/ 	.byte	0x3f
	.zero		1


	//   ....[24]....
        /*0630*/ 	.word	0x00001e10
        /*0634*/ 	.word	0x00000003
        /*0638*/ 	.word	0x00029830
        /*063c*/ 	.short	0x010a
        /*063e*/ 	.byte	0x3f
	.zero		1


	//   ....[25]....
        /*0640*/ 	.word	0x00002c50
        /*0644*/ 	.word	0x00000000
        /*0648*/ 	.word	0x00000000
        /*064c*/ 	.short	0x0101
        /*064e*/ 	.byte	0x3f
	.zero		1


	//   ....[26]....
        /*0650*/ 	.word	0x000061e0
        /*0654*/ 	.word	0x000000ff
        /*0658*/ 	.word	0x00029830
        /*065c*/ 	.short	0x010a
        /*065e*/ 	.byte	0x06
	.zero		1


	//   ....[27]....
        /*0660*/ 	.word	0x00006220
        /*0664*/ 	.word	0x000000ff
        /*0668*/ 	.word	0x00029830
        /*066c*/ 	.short	0x010a
        /*066e*/ 	.byte	0x06
	.zero		1


	//   ....[28]....
        /*0670*/ 	.word	0x00006e30
        /*0674*/ 	.word	0x000000ff
        /*0678*/ 	.word	0x00029850
        /*067c*/ 	.short	0x010a
        /*067e*/ 	.byte	0x06
	.zero		1


	//   ....[29]....
        /*0680*/ 	.word	0x00006e70
        /*0684*/ 	.word	0x000000ff
        /*0688*/ 	.word	0x00029850
        /*068c*/ 	.short	0x010a
        /*068e*/ 	.byte	0x06
	.zero		1


	//   ....[30]....
        /*0690*/ 	.word	0x00007140
        /*0694*/ 	.word	0x00000009
        /*0698*/ 	.word	0x00000000
        /*069c*/ 	.short	0x0101
        /*069e*/ 	.byte	0x3f
	.zero		1


	//   ....[31]....
        /*06a0*/ 	.word	0x0000a170
        /*06a4*/ 	.word	0x000000ff
        /*06a8*/ 	.word	0x00000000
        /*06ac*/ 	.short	0x0101
        /*06ae*/ 	.byte	0x06
	.zero		1


	//   ....[32]....
        /*06b0*/ 	.word	0x0000aad0
        /*06b4*/ 	.word	0x000000ff
        /*06b8*/ 	.word	0x00029830
        /*06bc*/ 	.short	0x010a
        /*06be*/ 	.byte	0x05
	.zero		1


	//   ....[33]....
        /*06c0*/ 	.word	0x0000ab10
        /*06c4*/ 	.word	0x000000ff
        /*06c8*/ 	.word	0x00029830
        /*06cc*/ 	.short	0x010a
        /*06ce*/ 	.byte	0x05
	.zero		1


	//   ....[34]....
        /*06d0*/ 	.word	0x0000b750
        /*06d4*/ 	.word	0x000000ff
        /*06d8*/ 	.word	0x00029850
        /*06dc*/ 	.short	0x010a
        /*06de*/ 	.byte	0x06
	.zero		1


	//   ....[35]....
        /*06e0*/ 	.word	0x0000b790
        /*06e4*/ 	.word	0x000000ff
        /*06e8*/ 	.word	0x00029850
        /*06ec*/ 	.short	0x010a
        /*06ee*/ 	.byte	0x06
	.zero		1


	//   ....[36]....
        /*06f0*/ 	.word	0x0000cd70
        /*06f4*/ 	.word	0x00000004
        /*06f8*/ 	.word	0x00000000
        /*06fc*/ 	.short	0x0101
        /*06fe*/ 	.byte	0x3f
	.zero		1


	//   ....[37]....
        /*0700*/ 	.word	0x0000d0a0
        /*0704*/ 	.word	0x000000ff
        /*0708*/ 	.word	0x00000000
        /*070c*/ 	.short	0x0101
        /*070e*/ 	.byte	0x06
	.zero		1


	//   ....[38]....
        /*0710*/ 	.word	0x0000d840
        /*0714*/ 	.word	0x000000ff
        /*0718*/ 	.word	0x00029830
        /*071c*/ 	.short	0x010a
        /*071e*/ 	.byte	0x05
	.zero		1


	//   ....[39]....
        /*0720*/ 	.word	0x0000d880
        /*0724*/ 	.word	0x000000ff
        /*0728*/ 	.word	0x00029830
        /*072c*/ 	.short	0x010a
        /*072e*/ 	.byte	0x05
	.zero		1


	//   ....[40]....
        /*0730*/ 	.word	0x0000e4c0
        /*0734*/ 	.word	0x000000ff
        /*0738*/ 	.word	0x00029850
        /*073c*/ 	.short	0x010a
        /*073e*/ 	.byte	0x06
	.zero		1


	//   ....[41]....
        /*0740*/ 	.word	0x0000e500
        /*0744*/ 	.word	0x000000ff
        /*0748*/ 	.word	0x00029850
        /*074c*/ 	.short	0x010a
        /*074e*/ 	.byte	0x06
	.zero		1


	//   ....[42]....
        /*0750*/ 	.word	0x0000e830
        /*0754*/ 	.word	0x00000000
        /*0758*/ 	.word	0x00000000
        /*075c*/ 	.short	0x0101
        /*075e*/ 	.byte	0x3f
	.zero		1


	//   ....[43]....
        /*0760*/ 	.word	0x00011800
        /*0764*/ 	.word	0x000000ff
        /*0768*/ 	.word	0x00000000
        /*076c*/ 	.short	0x0101
        /*076e*/ 	.byte	0x06
	.zero		1


	//   ....[44]....
        /*0770*/ 	.word	0x00011e80
        /*0774*/ 	.word	0x000000ff
        /*0778*/ 	.word	0x00029850
        /*077c*/ 	.short	0x010a
        /*077e*/ 	.byte	0x09
	.zero		1


	//   ....[45]....
        /*0780*/ 	.word	0x00011ec0
        /*0784*/ 	.word	0x000000ff
        /*0788*/ 	.word	0x00029850
        /*078c*/ 	.short	0x010a
        /*078e*/ 	.byte	0x09
	.zero		1


	//   ....[46]....
        /*0790*/ 	.word	0x00012580
        /*0794*/ 	.word	0x000000ff
        /*0798*/ 	.word	0x00000000
        /*079c*/ 	.short	0x0101
        /*079e*/ 	.byte	0x04
	.zero		1


	//   ....[47]....
        /*07a0*/ 	.word	0x00013920
        /*07a4*/ 	.word	0x000000ff
        /*07a8*/ 	.word	0x00000000
        /*07ac*/ 	.short	0x0101
        /*07ae*/ 	.byte	0x05
	.zero		1


	//   ....[48]....
        /*07b0*/ 	.word	0x000157c0
        /*07b4*/ 	.word	0x00000002
        /*07b8*/ 	.word	0x00029880
        /*07bc*/ 	.short	0x010a
        /*07be*/ 	.byte	0x3f
	.zero		1


	//   ....[49]....
        /*07c0*/ 	.word	0x00015970
        /*07c4*/ 	.word	0x00000002
        /*07c8*/ 	.word	0x00029840
        /*07cc*/ 	.short	0x010a
        /*07ce*/ 	.byte	0x3f
	.zero		1


	//   ....[50]....
        /*07d0*/ 	.word	0x00015e60
        /*07d4*/ 	.word	0x000000ff
        /*07d8*/ 	.word	0x00029820
        /*07dc*/ 	.short	0x010a
        /*07de*/ 	.byte	0x28
	.zero		1


	//   ....[51]....
        /*07e0*/ 	.word	0x00016120
        /*07e4*/ 	.word	0x00000004
        /*07e8*/ 	.word	0x00029880
        /*07ec*/ 	.short	0x010a
        /*07ee*/ 	.byte	0x3f
	.zero		1


	//   ....[52]....
        /*07f0*/ 	.word	0x00016370
        /*07f4*/ 	.word	0x00000004
        /*07f8*/ 	.word	0x00029840
        /*07fc*/ 	.short	0x010a
        /*07fe*/ 	.byte	0x3f
	.zero		1


	//   ....[53]....
        /*0800*/ 	.word	0x00016880
        /*0804*/ 	.word	0x00000003
        /*0808*/ 	.word	0x00029870
        /*080c*/ 	.short	0x010a
        /*080e*/ 	.byte	0x3f
	.zero		1


	//   ....[54]....
        /*0810*/ 	.word	0x000168f0
        /*0814*/ 	.word	0x00000002
        /*0818*/ 	.word	0x00029860
        /*081c*/ 	.short	0x010a
        /*081e*/ 	.byte	0x3f
	.zero		1


	//   ....[55]....
        /*0820*/ 	.word	0x00016e60
        /*0824*/ 	.word	0x00000003
        /*0828*/ 	.word	0x00029850
        /*082c*/ 	.short	0x0101
        /*082e*/ 	.byte	0x3f
	.zero		1


	//   ....[56]....
        /*0830*/ 	.word	0x00016ea0
        /*0834*/ 	.word	0x00000002
        /*0838*/ 	.word	0x00000000
        /*083c*/ 	.short	0x0101
        /*083e*/ 	.byte	0x3f
	.zero		1


	//   ....[57]....
        /*0840*/ 	.word	0x00017060
        /*0844*/ 	.word	0x00000014
        /*0848*/ 	.word	0x00029870
        /*084c*/ 	.short	0x010a
        /*084e*/ 	.byte	0x3f
	.zero		1


	//   ....[58]....
        /*0850*/ 	.word	0x000170f0
        /*0854*/ 	.word	0x00000014
        /*0858*/ 	.word	0x00029860
        /*085c*/ 	.short	0x010a
        /*085e*/ 	.byte	0x3f
	.zero		1


	//   ....[59]....
        /*0860*/ 	.word	0x00017630
        /*0864*/ 	.word	0x00000014
        /*0868*/ 	.word	0x00029850
        /*086c*/ 	.short	0x0101
        /*086e*/ 	.byte	0x3f
	.zero		1


	//   ....[60]....
        /*0870*/ 	.word	0x00017680
        /*0874*/ 	.word	0x00000000
        /*0878*/ 	.word	0x00000000
        /*087c*/ 	.short	0x0101
        /*087e*/ 	.byte	0x3f
	.zero		1


	//   ....[61]....
        /*0880*/ 	.word	0x00017960
        /*0884*/ 	.word	0x00000000
        /*0888*/ 	.word	0x00029820
        /*088c*/ 	.short	0x010a
        /*088e*/ 	.byte	0x3f
	.zero		1


	//   ....[62]....
        /*0890*/ 	.word	0x00017b20
        /*0894*/ 	.word	0x00000006
        /*0898*/ 	.word	0x00000000
        /*089c*/ 	.short	0x010a
        /*089e*/ 	.byte	0x3f
	.zero		1


	//   ....[63]....
        /*08a0*/ 	.word	0x00017b90
        /*08a4*/ 	.word	0x00000007
        /*08a8*/ 	.word	0x00000000
        /*08ac*/ 	.short	0x010a
        /*08ae*/ 	.byte	0x3f
	.zero		1


	//   ....[64]....
        /*08b0*/ 	.word	0x00017bf0
        /*08b4*/ 	.word	0x00000004
        /*08b8*/ 	.word	0x00029860
        /*08bc*/ 	.short	0x010a
        /*08be*/ 	.byte	0x3f
	.zero		1


	//   ....[65]....
        /*08c0*/ 	.word	0x00017c40
        /*08c4*/ 	.word	0x00000003
        /*08c8*/ 	.word	0x00029860
        /*08cc*/ 	.short	0x010a
        /*08ce*/ 	.byte	0x3f
	.zero		1


	//   ....[66]....
        /*08d0*/ 	.word	0x00017c80
        /*08d4*/ 	.word	0x00000004
        /*08d8*/ 	.word	0x00029880
        /*08dc*/ 	.short	0x010a
        /*08de*/ 	.byte	0x3f
	.zero		1


	//   ....[67]....
        /*08e0*/ 	.word	0x00017ca0
        /*08e4*/ 	.word	0x00000003
        /*08e8*/ 	.word	0x00029880
        /*08ec*/ 	.short	0x010a
        /*08ee*/ 	.byte	0x3f
	.zero		1


	//   ....[68]....
        /*08f0*/ 	.word	0x00017d10
        /*08f4*/ 	.word	0x00000003
        /*08f8*/ 	.word	0x00029800
        /*08fc*/ 	.short	0x010a
        /*08fe*/ 	.byte	0x3f
	.zero		1


	//   ....[69]....
        /*0900*/ 	.word	0x00017d60
        /*0904*/ 	.word	0x00000003
        /*0908*/ 	.word	0x00029830
        /*090c*/ 	.short	0x010a
        /*090e*/ 	.byte	0x3f
	.zero		1


	//   ....[70]....
        /*0910*/ 	.word	0x00017dc0
        /*0914*/ 	.word	0x0000000a
        /*0918*/ 	.word	0x00029830
        /*091c*/ 	.short	0x010a
        /*091e*/ 	.byte	0x3f
	.zero		1


	//   ....[71]....
        /*0920*/ 	.word	0x00017e20
        /*0924*/ 	.word	0x0000000a
        /*0928*/ 	.word	0x00029850
        /*092c*/ 	.short	0x010a
        /*092e*/ 	.byte	0x3f
	.zero		1


	//   ....[72]....
        /*0930*/ 	.word	0x00017e80
        /*0934*/ 	.word	0x0000000d
        /*0938*/ 	.word	0x00029830
        /*093c*/ 	.short	0x010a
        /*093e*/ 	.byte	0x3f
	.zero		1


	//   ....[73]....
        /*0940*/ 	.word	0x00017ee0
        /*0944*/ 	.word	0x0000000d
        /*0948*/ 	.word	0x00029850
        /*094c*/ 	.short	0x010a
        /*094e*/ 	.byte	0x3f
	.zero		1


	//   ....[74]....
        /*0950*/ 	.word	0x00017f40
        /*0954*/ 	.word	0x0000000d
        /*0958*/ 	.word	0x00029830
        /*095c*/ 	.short	0x010a
        /*095e*/ 	.byte	0x3f
	.zero		1


	//   ....[75]....
        /*0960*/ 	.word	0x00017fa0
        /*0964*/ 	.word	0x0000000d
        /*0968*/ 	.word	0x00029850
        /*096c*/ 	.short	0x010a
        /*096e*/ 	.byte	0x3f
	.zero		1


	//   ....[76]....
        /*0970*/ 	.word	0x00018000
        /*0974*/ 	.word	0x00000006
        /*0978*/ 	.word	0x00029850
        /*097c*/ 	.short	0x010a
        /*097e*/ 	.byte	0x3f
	.zero		1


	//   ....[77]....
        /*0980*/ 	.word	0x00018150
        /*0984*/ 	.word	0x00000002
        /*0988*/ 	.word	0x00029880
        /*098c*/ 	.short	0x010a
        /*098e*/ 	.byte	0x3f
	.zero		1


	//   ....[78]....
        /*0990*/ 	.word	0x000181a0
        /*0994*/ 	.word	0x00000002
        /*0998*/ 	.word	0x00029840
        /*099c*/ 	.short	0x010a
        /*099e*/ 	.byte	0x3f
	.zero		1


	//   ....[79]....
        /*09a0*/ 	.word	0x00018200
        /*09a4*/ 	.word	0x00000003
        /*09a8*/ 	.word	0x00029820
        /*09ac*/ 	.short	0x010a
        /*09ae*/ 	.byte	0x3f
	.zero		1


	//   ....[80]....
        /*09b0*/ 	.word	0x00018250
        /*09b4*/ 	.word	0x00000004
        /*09b8*/ 	.word	0x00029880
        /*09bc*/ 	.short	0x010a
        /*09be*/ 	.byte	0x3f
	.zero		1


	//   ....[81]....
        /*09c0*/ 	.word	0x000182a0
        /*09c4*/ 	.word	0x00000004
        /*09c8*/ 	.word	0x00029840
        /*09cc*/ 	.short	0x010a
        /*09ce*/ 	.byte	0x3f
	.zero		1


	//   ....[82]....
        /*09d0*/ 	.word	0x00018300
        /*09d4*/ 	.word	0x00000003
        /*09d8*/ 	.word	0x00029870
        /*09dc*/ 	.short	0x010a
        /*09de*/ 	.byte	0x3f
	.zero		1


	//   ....[83]....
        /*09e0*/ 	.word	0x00018360
        /*09e4*/ 	.word	0x00000004
        /*09e8*/ 	.word	0x00029860
        /*09ec*/ 	.short	0x010a
        /*09ee*/ 	.byte	0x3f
	.zero		1


	//   ....[84]....
        /*09f0*/ 	.word	0x000183b0
        /*09f4*/ 	.word	0x00000014
        /*09f8*/ 	.word	0x00029870
        /*09fc*/ 	.short	0x010a
        /*09fe*/ 	.byte	0x3f
	.zero		1


	//   ....[85]....
        /*0a00*/ 	.word	0x00018400
        /*0a04*/ 	.word	0x00000014
        /*0a08*/ 	.word	0x00029860
        /*0a0c*/ 	.short	0x010a
        /*0a0e*/ 	.byte	0x3f
	.zero		1


	//   ....[86]....
        /*0a10*/ 	.word	0x00018450
        /*0a14*/ 	.word	0x00000000
        /*0a18*/ 	.word	0x00029820
        /*0a1c*/ 	.short	0x010a
        /*0a1e*/ 	.byte	0x3f
	.zero		1


	//   ....[87]....
        /*0a20*/ 	.word	0x000185f0
        /*0a24*/ 	.word	0x00000006
        /*0a28*/ 	.word	0x00000000
        /*0a2c*/ 	.short	0x010a
        /*0a2e*/ 	.byte	0x3f
	.zero		1


	//   ....[88]....
        /*0a30*/ 	.word	0x00018640
        /*0a34*/ 	.word	0x00000007
        /*0a38*/ 	.word	0x00000000
        /*0a3c*/ 	.short	0x010a
        /*0a3e*/ 	.byte	0x3f
	.zero		1


	//   ....[89]....
        /*0a40*/ 	.word	0x00018690
        /*0a44*/ 	.word	0x00000004
        /*0a48*/ 	.word	0x00029860
        /*0a4c*/ 	.short	0x010a
        /*0a4e*/ 	.byte	0x3f
	.zero		1


	//   ....[90]....
        /*0a50*/ 	.word	0x000186e0
        /*0a54*/ 	.word	0x00000003
        /*0a58*/ 	.word	0x00029860
        /*0a5c*/ 	.short	0x010a
        /*0a5e*/ 	.byte	0x3f
	.zero		1


	//   ....[91]....
        /*0a60*/ 	.word	0x00018730
        /*0a64*/ 	.word	0x00000004
        /*0a68*/ 	.word	0x00029880
        /*0a6c*/ 	.short	0x010a
        /*0a6e*/ 	.byte	0x3f
	.zero		1


	//----- nvinfo : EIATTR_NUM_MBARRIERS
	.align		4
.L_214:
        /*0a70*/ 	.byte	0x03, 0x38
        /*0a72*/ 	.short	0x0016


	//----- nvinfo : EIATTR_EXIT_INSTR_OFFSETS
	.align		4
        /*0a74*/ 	.byte	0x04, 0x1c
        /*0a76*/ 	.short	(.L_216 - .L_215)


	//   ....[0]....
.L_215:
        /*0a78*/ 	.word	0x00000a60


	//   ....[1]....
        /*0a7c*/ 	.word	0x000141f0


	//   ....[2]....
        /*0a80*/ 	.word	0x00017cf0


	//----- nvinfo : EIATTR_MAX_THREADS
	.align		4
.L_216:
        /*0a84*/ 	.byte	0x04, 0x05
        /*0a86*/ 	.short	(.L_218 - .L_217)
.L_217:
        /*0a88*/ 	.word	0x00000180
        /*0a8c*/ 	.word	0x00000001
        /*0a90*/ 	.word	0x00000001


	//----- nvinfo : EIATTR_CRS_STACK_SIZE
	.align		4
.L_218:
        /*0a94*/ 	.byte	0x04, 0x1e
        /*0a96*/ 	.short	(.L_220 - .L_219)
.L_219:
        /*0a98*/ 	.word	0x00000000


	//----- nvinfo : EIATTR_CBANK_PARAM_SIZE
	.align		4
.L_220:
        /*0a9c*/ 	.byte	0x03, 0x19
        /*0a9e*/ 	.short	0x0bf0


	//----- nvinfo : EIATTR_PARAM_CBANK
	.align		4
        /*0aa0*/ 	.byte	0x04, 0x0a
        /*0aa2*/ 	.short	(.L_222 - .L_221)
	.align		4
.L_221:
        /*0aa4*/ 	.word	index@(.nv.constant0._ZN7cutlass13device_kernelIN5flash11enable_sm90INS1_16FlashAttnFwdSm90INS1_25CollectiveMainloopFwdSm90ILi2EN4cute5tupleIJNS5_1CILi1EEES8_S8_EEENS6_IJNS7_ILi128EEENS7_ILi160EEENS7_ILi192EEEEEELi128ENS_12float_e4m3_tEfNS_4arch4Sm90ELb0ELb1ELb0ELb0ELb0ELb0ELb0ELb1ELb1ELb0ELb0ELb0EEENS1_21CollectiveEpilogueFwdINS6_IJSA_SA_SB_EEES9_NS_10bfloat16_tESG_Li256ELb0ELb0ELb0ELb1EEENS1_30DynamicPersistentTileSchedulerILi256ELi128ELb0ELb0ELb1EEEEEEEEEvNT_6ParamsE)
        /*0aa8*/ 	.short	0x0210
        /*0aaa*/ 	.short	0x0bf0


	//----- nvinfo : EIATTR_SW_WAR
	.align		4
.L_222:
        /*0aac*/ 	.byte	0x04, 0x36
        /*0aae*/ 	.short	(.L_224 - .L_223)
.L_223:
        /*0ab0*/ 	.word	0x00000008
.L_224:


//--------------------- .nv.info._ZN7cutlass13device_kernelIN5flash11enable_sm90INS1_16FlashAttnFwdSm90INS1_25CollectiveMainloopFwdSm90ILi2EN4cute5tupleIJNS5_1CILi1EEES8_S8_EEENS6_IJNS7_ILi128EEENS7_ILi160EEENS7_ILi192EEEEEELi128ENS_12float_e4m3_tEfNS_4arch4Sm90ELb0ELb1ELb0ELb1ELb0ELb0ELb0ELb1ELb1ELb0ELb0ELb0EEENS1_21CollectiveEpilogueFwdINS6_IJSA_SA_SB_EEES9_NS_10bfloat16_tESG_Li256ELb1ELb0ELb0ELb1EEENS1_36VarlenDynamicPersistentTileSchedulerILi128ELi160ELi256ELi128ELb0ELb0ELb1ELb1ELb0ELb1EEEEEEEEEvNT_6ParamsE --------------------------
	.section	.nv.info._ZN7cutlass13device_kernelIN5flash11enable_sm90INS1_16FlashAttnFwdSm90INS1_25CollectiveMainloopFwdSm90ILi2EN4cute5tupleIJNS5_1CILi1EEES8_S8_EEENS6_IJNS7_ILi128EEENS7_ILi160EEENS7_ILi192EEEEEELi128ENS_12float_e4m3_tEfNS_4arch4Sm90ELb0ELb1ELb0ELb1ELb0ELb0ELb0ELb1ELb1ELb0ELb0ELb0EEENS1_21CollectiveEpilogueFwdINS6_IJSA_SA_SB_EEES9_NS_10bfloat16_tESG_Li256ELb1ELb0ELb0ELb1EEENS1_36VarlenDynamicPersistentTileSchedulerILi128ELi160ELi256ELi128ELb0ELb0ELb1ELb1ELb0ELb1EEEEEEEEEvNT_6ParamsE,"",@"SHT_CUDA_INFO"
	.sectionflags	@""
	.align	4


	//----- nvinfo : EIATTR_CUDA_API_VERSION
	.align		4
        /*0000*/ 	.byte	0x04, 0x37
        /*0002*/ 	.short	(.L_226 - .L_225)
.L_225:
        /*0004*/ 	.word	0x00000082


	//----- nvinfo : EIATTR_KPARAM_INFO
	.align		4
.L_226:
        /*0008*/ 	.byte	0x04, 0x17
        /*000a*/ 	.short	(.L_228 - .L_227)
.L_227:
        /*000c*/ 	.word	0x00000000
        /*0010*/ 	.short	0x0000
        /*0012*/ 	.short	0x0070
        /*0014*/ 	.byte	0x00, 0xf0, 0x01, 0x28


	//----- nvinfo : EIATTR_SPARSE_MMA_MASK
	.align		4
.L_228:
        /*0018*/ 	.byte	0x03, 0x50
        /*001a*/ 	.short	0x0000


	//----- nvinfo : EIATTR_MAXREG_COUNT
	.align		4
        /*001c*/ 	.byte	0x03, 0x1b
        /*001e*/ 	.short	0x00a8


	//----- nvinfo : EIATTR_NUM_BARRIERS
	.align		4
        /*0020*/ 	.byte	0x02, 0x4c
        /*0022*/ 	.byte	0x10
	.zero		1


	//----- nvinfo : EIATTR_EXTERNS
	.align		4
        /*0024*/ 	.byte	0x04, 0x0f
        /*0026*/ 	.short	(.L_230 - .L_229)


	//   ....[0]....
	.align		4
.L_229:
        /*0028*/ 	.word	index@(__assertfail)


	//----- nvinfo : EIATTR_ANNOTATIONS
	.align		4
.L_230:
        /*002c*/ 	.byte	0x04, 0x55
        /*002e*/ 	.short	(.L_232 - .L_231)


	//   ....[0]....
.L_231:
        /* <DEDUP_REMOVED lines=43> */


	//----- nvinfo : EIATTR_MERCURY_ISA_VERSION
	.align		4
.L_232:
        /*02d0*/ 	.byte	0x03, 0x5f
        /*02d2*/ 	.short	0x0101


	//----- nvinfo : EIATTR_UNUSED_LOAD_BYTE_OFFSET
	.align		4
        /*02d4*/ 	.byte	0x04, 0x44
        /*02d6*/ 	.short	(.L_234 - .L_233)


	//   ....[0]....
.L_233:
        /*02d8*/ 	.word	0x00000a70
        /*02dc*/ 	.word	0x0000fff0


	//   ....[1]....
        /*02e0*/ 	.word	0x000129c0
        /*02e4*/ 	.word	0x0000fff0


	//----- nvinfo : EIATTR_INT_WARP_WIDE_INSTR_OFFSETS
	.align		4
.L_234:
        /*02e8*/ 	.byte	0x04, 0x31
        /*02ea*/ 	.short	(.L_236 - .L_235)


	//   ....[0]....
.L_235:
        /*02ec*/ 	.word	0x00000160


	//   ....[1]....
        /*02f0*/ 	.word	0x000001a0


	//   ....[2]....
        /*02f4*/ 	.word	0x00000210


	//   ....[3]....
        /*02f8*/ 	.word	0x00016690


	//   ....[4]....
        /*02fc*/ 	.word	0x00016720


	//   ....[5]....
        /*0300*/ 	.word	0x00016eb0


	//   ....[6]....
        /*0304*/ 	.word	0x000189e0


	//   ....[7]....
        /*0308*/ 	.word	0x00018a70


	//----- nvinfo : EIATTR_COOP_GROUP_MASK_REGIDS
	.align		4
.L_236:
        /*030c*/ 	.byte	0x04, 0x29
        /*030e*/ 	.short	(.L_238 - .L_237)


	//   ....[0]....
.L_237:
        /*0310*/ 	.word	0xffffffff


	//   ....[1]....
        /*0314*/ 	.word	0xffffffff


	//   ....[2]....
        /*0318*/ 	.word	0xffffffff


	//   ....[3]....
        /*031c*/ 	.word	0xffffffff


	//   ....[4]....
        /*0320*/ 	.word	0xffffffff


	//   ....[5]....
        /*0324*/ 	.word	0xffffffff


	//   ....[6]....
        /*0328*/ 	.word	0xffffffff


	//   ....[7]....
        /*032c*/ 	.word	0xffffffff


	//   ....[8]....
        /*0330*/ 	.word	0xffffffff


	//   ....[9]....
        /*0334*/ 	.word	0xffffffff


	//   ....[10]....
        /*0338*/ 	.word	0xffffffff


	//   ....[11]....
        /*033c*/ 	.word	0xffffffff


	//   ....[12]....
        /*0340*/ 	.word	0xffffffff


	//   ....[13]....
        /*0344*/ 	.word	0xffffffff


	//   ....[14]....
        /*0348*/ 	.word	0xffffffff


	//   ....[15]....
        /*034c*/ 	.word	0xffffffff


	//   ....[16]....
        /*0350*/ 	.word	0xffffffff


	//   ....[17]....
        /*0354*/ 	.word	0xffffffff


	//   ....[18]....
        /*0358*/ 	.word	0xffffffff


	//   ....[19]....
        /*035c*/ 	.word	0xffffffff


	//   ....[20]....
        /*0360*/ 	.word	0xffffffff


	//   ....[21]....
        /*0364*/ 	.word	0xffffffff


	//   ....[22]....
        /*0368*/ 	.word	0xffffffff


	//   ....[23]....
        /*036c*/ 	.word	0xffffffff


	//   ....[24]....
        /*0370*/ 	.word	0xffffffff


	//   ....[25]....
        /*0374*/ 	.word	0xffffffff


	//   ....[26]....
        /*0378*/ 	.word	0xffffffff


	//   ....[27]....
        /*037c*/ 	.word	0xffffffff


	//   ....[28]....
        /*0380*/ 	.word	0xffffffff


	//   ....[29]....
        /*0384*/ 	.word	0xffffffff


	//   ....[30]....
        /*0388*/ 	.word	0xffffffff


	//   ....[31]....
        /*038c*/ 	.word	0xffffffff


	//   ....[32]....
        /*0390*/ 	.word	0xffffffff


	//   ....[33]....
        /*0394*/ 	.word	0xffffffff


	//   ....[34]....
        /*0398*/ 	.word	0xffffffff


	//   ....[35]....
        /*039c*/ 	.word	0xffffffff


	//   ....[36]....
        /*03a0*/ 	.word	0xffffffff


	//   ....[37]....
        /*03a4*/ 	.word	0xffffffff


	//   ....[38]....
        /*03a8*/ 	.word	0xffffffff


	//   ....[39]....
        /*03ac*/ 	.word	0xffffffff


	//   ....[40]....
        /*03b0*/ 	.word	0xffffffff


	//   ....[41]....
        /*03b4*/ 	.word	0xffffffff


	//   ....[42]....
        /*03b8*/ 	.word	0xffffffff


	//   ....[43]....
        /*03bc*/ 	.word	0xffffffff


	//   ....[44]....
        /*03c0*/ 	.word	0xffffffff


	//   ....[45]....
        /*03c4*/ 	.word	0xffffffff


	//   ....[46]....
        /*03c8*/ 	.word	0xffffffff


	//   ....[47]....
        /*03cc*/ 	.word	0xffffffff


	//   ....[48]....
        /*03d0*/ 	.word	0xffffffff


	//   ....[49]....
        /*03d4*/ 	.word	0xffffffff


	//   ....[50]....
        /*03d8*/ 	.word	0xffffffff


	//   ....[51]....
        /*03dc*/ 	.word	0xffffffff


	//   ....[52]....
        /*03e0*/ 	.word	0xffffffff


	//   ....[53]....
        /*03e4*/ 	.word	0xffffffff


	//   ....[54]....
        /*03e8*/ 	.word	0xffffffff


	//   ....[55]....
        /*03ec*/ 	.word	0xffffffff


	//   ....[56]....
        /*03f0*/ 	.word	0xffffffff


	//   ....[57]....
        /*03f4*/ 	.word	0xffffffff


	//   ....[58]....
        /*03f8*/ 	.word	0xffffffff


	//   ....[59]....
        /*03fc*/ 	.word	0xffffffff


	//   ....[60]....
        /*0400*/ 	.word	0xffffffff


	//   ....[61]....
        /*0404*/ 	.word	0xffffffff


	//   ....[62]....
        /*0408*/ 	.word	0xffffffff


	//   ....[63]....
        /*040c*/ 	.word	0xffffffff


	//   ....[64]....
        /*0410*/ 	.word	0xffffffff


	//   ....[65]....
        /*0414*/ 	.word	0xffffffff


	//   ....[66]....
        /*0418*/ 	.word	0xffffffff


	//   ....[67]....
        /*041c*/ 	.word	0xffffffff


	//   ....[68]....
        /*0420*/ 	.word	0xffffffff


	//   ....[69]....
        /*0424*/ 	.word	0xffffffff


	//   ....[70]....
        /*0428*/ 	.word	0xffffffff


	//   ....[71]....
        /*042c*/ 	.word	0xffffffff


	//   ....[72]....
        /*0430*/ 	.word	0xffffffff


	//   ....[73]....
        /*0434*/ 	.word	0xffffffff


	//   ....[74]....
        /*0438*/ 	.word	0xffffffff


	//   ....[75]....
        /*043c*/ 	.word	0xffffffff


	//   ....[76]....
        /*0440*/ 	.word	0xffffffff


	//   ....[77]....
        /*0444*/ 	.word	0xffffffff


	//   ....[78]....
        /*0448*/ 	.word	0xffffffff


	//   ....[79]....
        /*044c*/ 	.word	0xffffffff


	//   ....[80]....
        /*0450*/ 	.word	0xffffffff


	//   ....[81]....
        /*0454*/ 	.word	0xffffffff


	//   ....[82]....
        /*0458*/ 	.word	0xffffffff


	//   ....[83]....
        /*045c*/ 	.word	0xffffffff


	//   ....[84]....
        /*0460*/ 	.word	0xffffffff


	//   ....[85]....
        /*0464*/ 	.word	0xffffffff


	//   ....[86]....
        /*0468*/ 	.word	0xffffffff


	//   ....[87]....
        /*046c*/ 	.word	0xffffffff


	//   ....[88]....
        /*0470*/ 	.word	0xffffffff


	//   ....[89]....
        /*0474*/ 	.word	0xffffffff


	//   ....[90]....
        /*0478*/ 	.word	0xffffffff


	//   ....[91]....
        /*047c*/ 	.word	0xffffffff


	//   ....[92]....
        /*0480*/ 	.word	0xffffffff


	//   ....[93]....
        /*0484*/ 	.word	0xffffffff


	//   ....[94]....
        /*0488*/ 	.word	0xffffffff


	//   ....[95]....
        /*048c*/ 	.word	0x0500000f


	//   ....[96]....
        /*0490*/ 	.word	0x0500000f


	//----- nvinfo : EIATTR_COOP_GROUP_INSTR_OFFSETS
	.align		4
.L_238:
        /*0494*/ 	.byte	0x04, 0x28
        /*0496*/ 	.short	(.L_240 - .L_239)


	//   ....[0]....
.L_239:
        /*0498*/ 	.word	0x00000070


	//   ....[1]....
        /*049c*/ 	.word	0x00000170


	//   ....[2]....
        /*04a0*/ 	.word	0x000001c0


	//   ....[3]....
        /*04a4*/ 	.word	0x000003f0


	//   ....[4]....
        /*04a8*/ 	.word	0x00000550


	//   ....[5]....
        /*04ac*/ 	.word	0x00000670


	//   ....[6]....
        /*04b0*/ 	.word	0x000007d0


	//   ....[7]....
        /*04b4*/ 	.word	0x00001b50


	//   ....[8]....
        /*04b8*/ 	.word	0x00004310


	//   ....[9]....
        /*04bc*/ 	.word	0x00004420


	//   ....[10]....
        /*04c0*/ 	.word	0x00004f00


	//   ....[11]....
        /*04c4*/ 	.word	0x00004f50


	//   ....[12]....
        /*04c8*/ 	.word	0x00008790


	//   ....[13]....
        /*04cc*/ 	.word	0x000088a0


	//   ....[14]....
        /*04d0*/ 	.word	0x00009410


	//   ....[15]....
        /*04d4*/ 	.word	0x00009480


	//   ....[16]....
        /*04d8*/ 	.word	0x0000bdc0


	//   ....[17]....
        /*04dc*/ 	.word	0x0000be20


	//   ....[18]....
        /*04e0*/ 	.word	0x0000be50


	//   ....[19]....
        /*04e4*/ 	.word	0x0000be70


	//   ....[20]....
        /*04e8*/ 	.word	0x0000fe20


	//   ....[21]....
        /*04ec*/ 	.word	0x000101a0


	//   ....[22]....
        /*04f0*/ 	.word	0x00010a80


	//   ....[23]....
        /*04f4*/ 	.word	0x00010b00


	//   ....[24]....
        /*04f8*/ 	.word	0x00012220


	//   ....[25]....
        /*04fc*/ 	.word	0x00012230


	//   ....[26]....
        /*0500*/ 	.word	0x000122b0


	//   ....[27]....
        /*0504*/ 	.word	0x000122c0


	//   ....[28]....
        /*0508*/ 	.word	0x00013230


	//   ....[29]....
        /*050c*/ 	.word	0x00013240


	//   ....[30]....
        /*0510*/ 	.word	0x00013250


	//   ....[31]....
        /*0514*/ 	.word	0x00013260


	//   ....[32]....
        /*0518*/ 	.word	0x00013270


	//   ....[33]....
        /*051c*/ 	.word	0x00013280


	//   ....[34]....
        /*0520*/ 	.word	0x00013290


	//   ....[35]....
        /*0524*/ 	.word	0x000132a0


	//   ....[36]....
        /*0528*/ 	.word	0x000132d0


	//   ....[37]....
        /*052c*/ 	.word	0x000132e0


	//   ....[38]....
        /*0530*/ 	.word	0x00013310


	//   ....[39]....
        /*0534*/ 	.word	0x00013320


	//   ....[40]....
        /*0538*/ 	.word	0x00013350


	//   ....[41]....
        /*053c*/ 	.word	0x00013360


	//   ....[42]....
        /*0540*/ 	.word	0x00013390


	//   ....[43]....
        /*0544*/ 	.word	0x000133a0


	//   ....[44]....
        /*0548*/ 	.word	0x000133b0


	//   ....[45]....
        /*054c*/ 	.word	0x000133e0


	//   ....[46]....
        /*0550*/ 	.word	0x000133f0


	//   ....[47]....
        /*0554*/ 	.word	0x00013420


	//   ....[48]....
        /*0558*/ 	.word	0x00013450


	//   ....[49]....
        /*055c*/ 	.word	0x00013460


	//   ....[50]....
        /*0560*/ 	.word	0x00013470


	//   ....[51]....
        /*0564*/ 	.word	0x00013480


	//   ....[52]....
        /*0568*/ 	.word	0x000134b0


	//   ....[53]....
        /*056c*/ 	.word	0x000134e0


	//   ....[54]....
        /*0570*/ 	.word	0x00013510


	//   ....[55]....
        /*0574*/ 	.word	0x00013520


	//   ....[56]....
        /*0578*/ 	.word	0x00013580


	//   ....[57]....
        /*057c*/ 	.word	0x00013590


	//   ....[58]....
        /*0580*/ 	.word	0x000135a0


	//   ....[59]....
        /*0584*/ 	.word	0x000135d0


	//   ....[60]....
        /*0588*/ 	.word	0x00014fa0


	//   ....[61]....
        /*058c*/ 	.word	0x00015190


	//   ....[62]....
        /*0590*/ 	.word	0x000151c0


	//   ....[63]....
        /*0594*/ 	.word	0x000151f0


	//   ....[64]....
        /*0598*/ 	.word	0x00015230


	//   ....[65]....
        /*059c*/ 	.word	0x00015260


	//   ....[66]....
        /*05a0*/ 	.word	0x000152a0


	//   ....[67]....
        /*05a4*/ 	.word	0x00015430


	//   ....[68]....
        /*05a8*/ 	.word	0x00015460


	//   ....[69]....
        /*05ac*/ 	.word	0x00015490


	//   ....[70]....
        /*05b0*/ 	.word	0x000154c0


	//   ....[71]....
        /*05b4*/ 	.word	0x000154f0


	//   ....[72]....
        /*05b8*/ 	.word	0x00015530


	//   ....[73]....
        /*05bc*/ 	.word	0x000155d0


	//   ....[74]....
        /*05c0*/ 	.word	0x00015660


	//   ....[75]....
        /*05c4*/ 	.word	0x00015710


	//   ....[76]....
        /*05c8*/ 	.word	0x00017020


	//   ....[77]....
        /*05cc*/ 	.word	0x00019420


	//   ....[78]....
        /*05d0*/ 	.word	0x00019450


	//   ....[79]....
        /*05d4*/ 	.word	0x00019480


	//   ....[80]....
        /*05d8*/ 	.word	0x000194b0


	//   ....[81]....
        /*05dc*/ 	.word	0x000194e0


	//   ....[82]....
        /*05e0*/ 	.word	0x000194f0


	//   ....[83]....
        /*05e4*/ 	.word	0x00019520


	//   ....[84]....
        /*05e8*/ 	.word	0x00019530


	//   ....[85]....
        /*05ec*/ 	.word	0x00019670


	//   ....[86]....
        /*05f0*/ 	.word	0x000196a0


	//   ....[87]....
        /*05f4*/ 	.word	0x000196d0


	//   ....[88]....
        /*05f8*/ 	.word	0x00019700


	//   ....[89]....
        /*05fc*/ 	.word	0x00019730


	//   ....[90]....
        /*0600*/ 	.word	0x00019770


	//   ....[91]....
        /*0604*/ 	.word	0x00019800


	//   ....[92]....
        /*0608*/ 	.word	0x000198a0


	//   ....[93]....
        /*060c*/ 	.word	0x00019900


	//   ....[94]....
        /*0610*/ 	.word	0x00019fa0


	//   ....[95]....
        /*0614*/ 	.word	0x0001a660


	//   ....[96]....
        /*0618*/ 	.word	0x0001aaf0


	//----- nvinfo : EIATTR_REG_RECONFIG
	.align		4
.L_240:
        /*061c*/ 	.byte	0x01, 0x54
	.zero		2


	//----- nvinfo : EIATTR_SYSCALL_OFFSETS
	.align		4
        /*0620*/ 	.byte	0x04, 0x46
        /*0622*/ 	.short	(.L_242 - .L_241)


	//   ....[0]....
.L_241:
        /*0624*/ 	.word	0x00001d30


	//   ....[1]....
        /*0628*/ 	.word	0x000168c0


	//   ....[2]....
        /*062c*/ 	.word	0x00016a40


	//   ....[3]....
        /*0630*/ 	.word	0x00016b80


	//   ....[4]....
        /*0634*/ 	.word	0x00016ca0


	//----- nvinfo : EIATTR_MBARRIER_INSTR_OFFSETS
	.align		4
.L_242:
        /*0638*/ 	.byte	0x04, 0x39
        /*063a*/ 	.short	(.L_244 - .L_243)


	//   ....[0]....
.L_243:
        /*063c*/ 	.word	0x000002a0
        /*0640*/ 	.word	0x000000ff
        /*0644*/ 	.word	0x00029800
        /*0648*/ 	.short	0x0100
        /*064a*/ 	.byte	0x08
	.zero		1


	//   ....[1]....
        /*064c*/ 	.word	0x000002b0
        /*0650*/ 	.word	0x000000ff
        /*0654*/ 	.word	0x00029820
        /*0658*/ 	.short	0x0100
        /*065a*/ 	.byte	0x08
	.zero		1


	//   ....[2]....
        /*065c*/ 	.word	0x000003a0
        /*0660*/ 	.word	0x000000ff
        /*0664*/ 	.word	0x00029830
        /*0668*/ 	.short	0x0100
        /*066a*/ 	.byte	0x08
	.zero		1


	//   ....[3]....
        /*066c*/ 	.word	0x000003b0
        /*0670*/ 	.word	0x000000ff
        /*0674*/ 	.word	0x00029840
        /*0678*/ 	.short	0x0100
        /*067a*/ 	.byte	0x08
	.zero		1


	//   ....[4]....
        /*067c*/ 	.word	0x000003c0
        /*0680*/ 	.word	0x000000ff
        /*0684*/ 	.word	0x00029838
        /*0688*/ 	.short	0x0100
        /*068a*/ 	.byte	0x08
	.zero		1


	//   ....[5]....
        /*068c*/ 	.word	0x000003d0
        /*0690*/ 	.word	0x000000ff
        /*0694*/ 	.word	0x00029848
        /*0698*/ 	.short	0x0100
        /*069a*/ 	.byte	0x08
	.zero		1


	//   ....[6]....
        /*069c*/ 	.word	0x00000500
        /*06a0*/ 	.word	0x000000ff
        /*06a4*/ 	.word	0x00029850
        /*06a8*/ 	.short	0x0100
        /*06aa*/ 	.byte	0x08
	.zero		1


	//   ....[7]....
        /*06ac*/ 	.word	0x00000510
        /*06b0*/ 	.word	0x000000ff
        /*06b4*/ 	.word	0x00029860
        /*06b8*/ 	.short	0x0100
        /*06ba*/ 	.byte	0x08
	.zero		1


	//   ....[8]....
        /*06bc*/ 	.word	0x00000520
        /*06c0*/ 	.word	0x000000ff
        /*06c4*/ 	.word	0x00029858
        /*06c8*/ 	.short	0x0100
        /*06ca*/ 	.byte	0x08
	.zero		1


	//   ....[9]....
        /*06cc*/ 	.word	0x00000530
        /*06d0*/ 	.word	0x000000ff
        /*06d4*/ 	.word	0x00029868
        /*06d8*/ 	.short	0x0100
        /*06da*/ 	.byte	0x08
	.zero		1


	//   ....[10]....
        /*06dc*/ 	.word	0x00000620
        /*06e0*/ 	.word	0x000000ff
        /*06e4*/ 	.word	0x00029870
        /*06e8*/ 	.short	0x0100
        /*06ea*/ 	.byte	0x06
	.zero		1


	//   ....[11]....
        /*06ec*/ 	.word	0x00000630
        /*06f0*/ 	.word	0x000000ff
        /*06f4*/ 	.word	0x00029880
        /*06f8*/ 	.short	0x0100
        /*06fa*/ 	.byte	0x06
	.zero		1


	//   ....[12]....
        /*06fc*/ 	.word	0x00000640
        /*0700*/ 	.word	0x000000ff
        /*0704*/ 	.word	0x00029878
        /*0708*/ 	.short	0x0100
        /*070a*/ 	.byte	0x06
	.zero		1


	//   ....[13]....
        /*070c*/ 	.word	0x00000650
        /*0710*/ 	.word	0x000000ff
        /*0714*/ 	.word	0x00029888
        /*0718*/ 	.short	0x0100
        /*071a*/ 	.byte	0x06
	.zero		1


	//   ....[14]....
        /*071c*/ 	.word	0x00000780
        /*0720*/ 	.word	0x000000ff
        /*0724*/ 	.word	0x00029890
        /*0728*/ 	.short	0x0100
        /*072a*/ 	.byte	0x08
	.zero		1


	//   ....[15]....
        /*072c*/ 	.word	0x00000790
        /*0730*/ 	.word	0x000000ff
        /*0734*/ 	.word	0x000298a0
        /*0738*/ 	.short	0x0100
        /*073a*/ 	.byte	0x08
	.zero		1


	//   ....[16]....
        /*073c*/ 	.word	0x000007a0
        /*0740*/ 	.word	0x000000ff
        /*0744*/ 	.word	0x00029898
        /*0748*/ 	.short	0x0100
        /*074a*/ 	.byte	0x08
	.zero		1


	//   ....[17]....
        /*074c*/ 	.word	0x000007b0
        /*0750*/ 	.word	0x000000ff
        /*0754*/ 	.word	0x000298a8
        /*0758*/ 	.short	0x0100
        /*075a*/ 	.byte	0x08
	.zero		1


	//   ....[18]....
        /*075c*/ 	.word	0x000008e0
        /*0760*/ 	.word	0x000000ff
        /*0764*/ 	.word	0x000298b0
        /*0768*/ 	.short	0x0100
        /*076a*/ 	.byte	0x08
	.zero		1


	//   ....[19]....
        /*076c*/ 	.word	0x000008f0
        /*0770*/ 	.word	0x000000ff
        /*0774*/ 	.word	0x000298c0
        /*0778*/ 	.short	0x0100
        /*077a*/ 	.byte	0x08
	.zero		1


	//   ....[20]....
        /*077c*/ 	.word	0x00000900
        /*0780*/ 	.word	0x000000ff
        /*0784*/ 	.word	0x000298b8
        /*0788*/ 	.short	0x0100
        /*078a*/ 	.byte	0x08
	.zero		1


	//   ....[21]....
        /*078c*/ 	.word	0x00000910
        /*0790*/ 	.word	0x000000ff
        /*0794*/ 	.word	0x000298c8
        /*0798*/ 	.short	0x0100
        /*079a*/ 	.byte	0x08
	.zero		1


	//   ....[22]....
        /*079c*/ 	.word	0x00001db0
        /*07a0*/ 	.word	0x000000ff
        /*07a4*/ 	.word	0x00029800
        /*07a8*/ 	.short	0x010a
        /*07aa*/ 	.byte	0x29
	.zero		1


	//   ....[23]....
        /*07ac*/ 	.word	0x00001e30
        /*07b0*/ 	.word	0x00000003
        /*07b4*/ 	.word	0x00029830
        /*07b8*/ 	.short	0x010a
        /*07ba*/ 	.byte	0x3f
	.zero		1


	//   ....[24]....
        /*07bc*/ 	.word	0x00001eb0
        /*07c0*/ 	.word	0x00000003
        /*07c4*/ 	.word	0x00029830
        /*07c8*/ 	.short	0x010a
        /*07ca*/ 	.byte	0x3f
	.zero		1


	//   ....[25]....
        /*07cc*/ 	.word	0x00002ca0
        /*07d0*/ 	.word	0x00000000
        /*07d4*/ 	.word	0x00000000
        /*07d8*/ 	.short	0x0101
        /*07da*/ 	.byte	0x3f
	.zero		1


	//   ....[26]....
        /*07dc*/ 	.word	0x00006240
        /*07e0*/ 	.word	0x000000ff
        /*07e4*/ 	.word	0x00029830
        /*07e8*/ 	.short	0x010a
        /*07ea*/ 	.byte	0x06
	.zero		1


	//   ....[27]....
        /*07ec*/ 	.word	0x00006280
        /*07f0*/ 	.word	0x000000ff
        /*07f4*/ 	.word	0x00029830
        /*07f8*/ 	.short	0x010a
        /*07fa*/ 	.byte	0x06
	.zero		1


	//   ....[28]....
        /*07fc*/ 	.word	0x00006e90
        /*0800*/ 	.word	0x000000ff
        /*0804*/ 	.word	0x00029850
        /*0808*/ 	.short	0x010a
        /*080a*/ 	.byte	0x06
	.zero		1


	//   ....[29]....
        /*080c*/ 	.word	0x00006ed0
        /*0810*/ 	.word	0x000000ff
        /*0814*/ 	.word	0x00029850
        /*0818*/ 	.short	0x010a
        /*081a*/ 	.byte	0x06
	.zero		1


	//   ....[30]....
        /*081c*/ 	.word	0x000071e0
        /*0820*/ 	.word	0x00000008
        /*0824*/ 	.word	0x00000000
        /*0828*/ 	.short	0x0101
        /*082a*/ 	.byte	0x3f
	.zero		1


	//   ....[31]....
        /*082c*/ 	.word	0x0000a1c0
        /*0830*/ 	.word	0x000000ff
        /*0834*/ 	.word	0x00000000
        /*0838*/ 	.short	0x0101
        /*083a*/ 	.byte	0x06
	.zero		1


	//   ....[32]....
        /*083c*/ 	.word	0x0000ab20
        /*0840*/ 	.word	0x000000ff
        /*0844*/ 	.word	0x00029830
        /*0848*/ 	.short	0x010a
        /*084a*/ 	.byte	0x06
	.zero		1


	//   ....[33]....
        /*084c*/ 	.word	0x0000ab60
        /*0850*/ 	.word	0x000000ff
        /*0854*/ 	.word	0x00029830
        /*0858*/ 	.short	0x010a
        /*085a*/ 	.byte	0x06
	.zero		1


	//   ....[34]....
        /*085c*/ 	.word	0x0000b7a0
        /*0860*/ 	.word	0x000000ff
        /*0864*/ 	.word	0x00029850
        /*0868*/ 	.short	0x010a
        /*086a*/ 	.byte	0x06
	.zero		1


	//   ....[35]....
        /*086c*/ 	.word	0x0000b7e0
        /*0870*/ 	.word	0x000000ff
        /*0874*/ 	.word	0x00029850
        /*0878*/ 	.short	0x010a
        /*087a*/ 	.byte	0x06
	.zero		1


	//   ....[36]....
        /*087c*/ 	.word	0x0000ce80
        /*0880*/ 	.word	0x00000005
        /*0884*/ 	.word	0x00000000
        /*0888*/ 	.short	0x0101
        /*088a*/ 	.byte	0x3f
	.zero		1


	//   ....[37]....
        /*088c*/ 	.word	0x0000d0f0
        /*0890*/ 	.word	0x000000ff
        /*0894*/ 	.word	0x00000000
        /*0898*/ 	.short	0x0101
        /*089a*/ 	.byte	0x06
	.zero		1


	//   ....[38]....
        /*089c*/ 	.word	0x0000d8a0
        /*08a0*/ 	.word	0x000000ff
        /*08a4*/ 	.word	0x00029830
        /*08a8*/ 	.short	0x010a
        /*08aa*/ 	.byte	0x06
	.zero		1


	//   ....[39]....
        /*08ac*/ 	.word	0x0000d8e0
        /*08b0*/ 	.word	0x000000ff
        /*08b4*/ 	.word	0x00029830
        /*08b8*/ 	.short	0x010a
        /*08ba*/ 	.byte	0x06
	.zero		1


	//   ....[40]....
        /*08bc*/ 	.word	0x0000e520
        /*08c0*/ 	.word	0x000000ff
        /*08c4*/ 	.word	0x00029850
        /*08c8*/ 	.short	0x010a
        /*08ca*/ 	.byte	0x06
	.zero		1


	//   ....[41]....
        /*08cc*/ 	.word	0x0000e560
        /*08d0*/ 	.word	0x000000ff
        /*08d4*/ 	.word	0x00029850
        /*08d8*/ 	.short	0x010a
        /*08da*/ 	.byte	0x06
	.zero		1


	//   ....[42]....
        /*08dc*/ 	.word	0x0000e880
        /*08e0*/ 	.word	0x00000000
        /*08e4*/ 	.word	0x00000000
        /*08e8*/ 	.short	0x0101
        /*08ea*/ 	.byte	0x3f
	.zero		1


	//   ....[43]....
        /*08ec*/ 	.word	0x00011850
        /*08f0*/ 	.word	0x000000ff
        /*08f4*/ 	.word	0x00000000
        /*08f8*/ 	.short	0x0101
        /*08fa*/ 	.byte	0x06
	.zero		1


	//   ....[44]....
        /*08fc*/ 	.word	0x00011ed0
        /*0900*/ 	.word	0x000000ff
        /*0904*/ 	.word	0x00029850
        /*0908*/ 	.short	0x010a
        /*090a*/ 	.byte	0x09
	.zero		1


	//   ....[45]....
        /*090c*/ 	.word	0x00011f10
        /*0910*/ 	.word	0x000000ff
        /*0914*/ 	.word	0x00029850
        /*0918*/ 	.short	0x010a
        /*091a*/ 	.byte	0x09
	.zero		1


	//   ....[46]....
        /*091c*/ 	.word	0x000125b0
        /*0920*/ 	.word	0x000000ff
        /*0924*/ 	.word	0x00000000
        /*0928*/ 	.short	0x0101
        /*092a*/ 	.byte	0x04
	.zero		1


	//   ....[47]....
        /*092c*/ 	.word	0x00013ef0
        /*0930*/ 	.word	0x00000000
        /*0934*/ 	.word	0x00000000
        /*0938*/ 	.short	0x0101
        /*093a*/ 	.byte	0x3f
	.zero		1


	//   ....[48]....
        /*093c*/ 	.word	0x00017250
        /*0940*/ 	.word	0x00000003
        /*0944*/ 	.word	0x00029880
        /*0948*/ 	.short	0x010a
        /*094a*/ 	.byte	0x3f
	.zero		1


	//   ....[49]....
        /*094c*/ 	.word	0x00017410
        /*0950*/ 	.word	0x00000003
        /*0954*/ 	.word	0x00029840
        /*0958*/ 	.short	0x010a
        /*095a*/ 	.byte	0x3f
	.zero		1


	//   ....[50]....
        /*095c*/ 	.word	0x00017910
        /*0960*/ 	.word	0x000000ff
        /*0964*/ 	.word	0x00029820
        /*0968*/ 	.short	0x010a
        /*096a*/ 	.byte	0x29
	.zero		1


	//   ....[51]....
        /*096c*/ 	.word	0x00017bd0
        /*0970*/ 	.word	0x00000004
        /*0974*/ 	.word	0x00029880
        /*0978*/ 	.short	0x010a
        /*097a*/ 	.byte	0x3f
	.zero		1


	//   ....[52]....
        /*097c*/ 	.word	0x00017e50
        /*0980*/ 	.word	0x00000004
        /*0984*/ 	.word	0x00029840
        /*0988*/ 	.short	0x010a
        /*098a*/ 	.byte	0x3f
	.zero		1


	//   ....[53]....
        /*098c*/ 	.word	0x00018360
        /*0990*/ 	.word	0x00000003
        /*0994*/ 	.word	0x00029870
        /*0998*/ 	.short	0x010a
        /*099a*/ 	.byte	0x3f
	.zero		1


	//   ....[54]....
        /*099c*/ 	.word	0x000183d0
        /*09a0*/ 	.word	0x00000002
        /*09a4*/ 	.word	0x00029860
        /*09a8*/ 	.short	0x010a
        /*09aa*/ 	.byte	0x3f
	.zero		1


	//   ....[55]....
        /*09ac*/ 	.word	0x00018930
        /*09b0*/ 	.word	0x00000002
        /*09b4*/ 	.word	0x00029850
        /*09b8*/ 	.short	0x0101
        /*09ba*/ 	.byte	0x3f
	.zero		1


	//   ....[56]....
        /*09bc*/ 	.word	0x00018990
        /*09c0*/ 	.word	0x00000002
        /*09c4*/ 	.word	0x00000000
        /*09c8*/ 	.short	0x0101
        /*09ca*/ 	.byte	0x3f
	.zero		1


	//   ....[57]....
        /*09cc*/ 	.word	0x00018b50
        /*09d0*/ 	.word	0x00000014
        /*09d4*/ 	.word	0x00029870
        /*09d8*/ 	.short	0x010a
        /*09da*/ 	.byte	0x3f
	.zero		1


	//   ....[58]....
        /*09dc*/ 	.word	0x00018be0
        /*09e0*/ 	.word	0x00000014
        /*09e4*/ 	.word	0x00029860
        /*09e8*/ 	.short	0x010a
        /*09ea*/ 	.byte	0x3f
	.zero		1


	//   ....[59]....
        /*09ec*/ 	.word	0x00019120
        /*09f0*/ 	.word	0x00000014
        /*09f4*/ 	.word	0x00029850
        /*09f8*/ 	.short	0x0101
        /*09fa*/ 	.byte	0x3f
	.zero		1


	//   ....[60]....
        /*09fc*/ 	.word	0x00019170
        /*0a00*/ 	.word	0x00000000
        /*0a04*/ 	.word	0x00000000
        /*0a08*/ 	.short	0x0101
        /*0a0a*/ 	.byte	0x3f
	.zero		1


	//   ....[61]....
        /*0a0c*/ 	.word	0x00019f20
        /*0a10*/ 	.word	0x00000000
        /*0a14*/ 	.word	0x00029820
        /*0a18*/ 	.short	0x010a
        /*0a1a*/ 	.byte	0x3f
	.zero		1


	//   ....[62]....
        /*0a1c*/ 	.word	0x0001a0e0
        /*0a20*/ 	.word	0x00000006
        /*0a24*/ 	.word	0x00000000
        /*0a28*/ 	.short	0x010a
        /*0a2a*/ 	.byte	0x3f
	.zero		1


	//   ....[63]....
        /*0a2c*/ 	.word	0x0001a150
        /*0a30*/ 	.word	0x00000007
        /*0a34*/ 	.word	0x00000000
        /*0a38*/ 	.short	0x010a
        /*0a3a*/ 	.byte	0x3f
	.zero		1


	//   ....[64]....
        /*0a3c*/ 	.word	0x0001a1b0
        /*0a40*/ 	.word	0x00000004
        /*0a44*/ 	.word	0x00029860
        /*0a48*/ 	.short	0x010a
        /*0a4a*/ 	.byte	0x3f
	.zero		1


	//   ....[65]....
        /*0a4c*/ 	.word	0x0001a200
        /*0a50*/ 	.word	0x00000003
        /*0a54*/ 	.word	0x00029860
        /*0a58*/ 	.short	0x010a
        /*0a5a*/ 	.byte	0x3f
	.zero		1


	//   ....[66]....
        /*0a5c*/ 	.word	0x0001a240
        /*0a60*/ 	.word	0x00000004
        /*0a64*/ 	.word	0x00029880
        /*0a68*/ 	.short	0x010a
        /*0a6a*/ 	.byte	0x3f
	.zero		1


	//   ....[67]....
        /*0a6c*/ 	.word	0x0001a260
        /*0a70*/ 	.word	0x00000003
        /*0a74*/ 	.word	0x00029880
        /*0a78*/ 	.short	0x010a
        /*0a7a*/ 	.byte	0x3f
	.zero		1


	//   ....[68]....
        /*0a7c*/ 	.word	0x0001a2d0
        /*0a80*/ 	.word	0x00000003
        /*0a84*/ 	.word	0x00029800
        /*0a88*/ 	.short	0x010a
        /*0a8a*/ 	.byte	0x3f
	.zero		1


	//   ....[69]....
        /*0a8c*/ 	.word	0x0001a320
        /*0a90*/ 	.word	0x00000003
        /*0a94*/ 	.word	0x00029830
        /*0a98*/ 	.short	0x010a
        /*0a9a*/ 	.byte	0x3f
	.zero		1


	//   ....[70]....
        /*0a9c*/ 	.word	0x0001a380
        /*0aa0*/ 	.word	0x0000000f
        /*0aa4*/ 	.word	0x00029830
        /*0aa8*/ 	.short	0x010a
        /*0aaa*/ 	.byte	0x3f
	.zero		1


	//   ....[71]....
        /*0aac*/ 	.word	0x0001a3e0
        /*0ab0*/ 	.word	0x0000000f
        /*0ab4*/ 	.word	0x00029850
        /*0ab8*/ 	.short	0x010a
        /*0aba*/ 	.byte	0x3f
	.zero		1


	//   ....[72]....
        /*0abc*/ 	.word	0x0001a440
        /*0ac0*/ 	.word	0x0000000d
        /*0ac4*/ 	.word	0x00029830
        /*0ac8*/ 	.short	0x010a
        /*0aca*/ 	.byte	0x3f
	.zero		1


	//   ....[73]....
        /*0acc*/ 	.word	0x0001a4a0
        /*0ad0*/ 	.word	0x0000000d
        /*0ad4*/ 	.word	0x00029850
        /*0ad8*/ 	.short	0x010a
        /*0ada*/ 	.byte	0x3f
	.zero		1


	//   ....[74]....
        /*0adc*/ 	.word	0x0001a500
        /*0ae0*/ 	.word	0x0000000f
        /*0ae4*/ 	.word	0x00029830
        /*0ae8*/ 	.short	0x010a
        /*0aea*/ 	.byte	0x3f
	.zero		1


	//   ....[75]....
        /*0aec*/ 	.word	0x0001a560
        /*0af0*/ 	.word	0x0000000f
        /*0af4*/ 	.word	0x00029850
        /*0af8*/ 	.short	0x010a
        /*0afa*/ 	.byte	0x3f
	.zero		1


	//   ....[76]....
        /*0afc*/ 	.word	0x0001a5c0
        /*0b00*/ 	.word	0x00000004
        /*0b04*/ 	.word	0x00029850
        /*0b08*/ 	.short	0x010a
        /*0b0a*/ 	.byte	0x3f
	.zero		1


	//   ....[77]....
        /*0b0c*/ 	.word	0x0001a710
        /*0b10*/ 	.word	0x00000003
        /*0b14*/ 	.word	0x00029880
        /*0b18*/ 	.short	0x010a
        /*0b1a*/ 	.byte	0x3f
	.zero		1


	//   ....[78]....
        /*0b1c*/ 	.word	0x0001a760
        /*0b20*/ 	.word	0x00000003
        /*0b24*/ 	.word	0x00029840
        /*0b28*/ 	.short	0x010a
        /*0b2a*/ 	.byte	0x3f
	.zero		1


	//   ....[79]....
        /*0b2c*/ 	.word	0x0001a7c0
        /*0b30*/ 	.word	0x00000003
        /*0b34*/ 	.word	0x00029820
        /*0b38*/ 	.short	0x010a
        /*0b3a*/ 	.byte	0x3f
	.zero		1


	//   ....[80]....
        /*0b3c*/ 	.word	0x0001a810
        /*0b40*/ 	.word	0x00000004
        /*0b44*/ 	.word	0x00029880
        /*0b48*/ 	.short	0x010a
        /*0b4a*/ 	.byte	0x3f
	.zero		1


	//   ....[81]....
        /*0b4c*/ 	.word	0x0001a860
        /*0b50*/ 	.word	0x00000004
        /*0b54*/ 	.word	0x00029840
        /*0b58*/ 	.short	0x010a
        /*0b5a*/ 	.byte	0x3f
	.zero		1


	//   ....[82]....
        /*0b5c*/ 	.word	0x0001a8c0
        /*0b60*/ 	.word	0x00000003
        /*0b64*/ 	.word	0x00029870
        /*0b68*/ 	.short	0x010a
        /*0b6a*/ 	.byte	0x3f
	.zero		1


	//   ....[83]....
        /*0b6c*/ 	.word	0x0001a920
        /*0b70*/ 	.word	0x00000004
        /*0b74*/ 	.word	0x00029860
        /*0b78*/ 	.short	0x010a
        /*0b7a*/ 	.byte	0x3f
	.zero		1


	//   ....[84]....
        /*0b7c*/ 	.word	0x0001a970
        /*0b80*/ 	.word	0x00000014
        /*0b84*/ 	.word	0x00029870
        /*0b88*/ 	.short	0x010a
        /*0b8a*/ 	.byte	0x3f
	.zero		1


	//   ....[85]....
        /*0b8c*/ 	.word	0x0001a9c0
        /*0b90*/ 	.word	0x00000014
        /*0b94*/ 	.word	0x00029860
        /*0b98*/ 	.short	0x010a
        /*0b9a*/ 	.byte	0x3f
	.zero		1


	//   ....[86]....
        /*0b9c*/ 	.word	0x0001aa10
        /*0ba0*/ 	.word	0x00000000
        /*0ba4*/ 	.word	0x00029820
        /*0ba8*/ 	.short	0x010a
        /*0baa*/ 	.byte	0x3f
	.zero		1


	//   ....[87]....
        /*0bac*/ 	.word	0x0001abb0
        /*0bb0*/ 	.word	0x00000006
        /*0bb4*/ 	.word	0x00000000
        /*0bb8*/ 	.short	0x010a
        /*0bba*/ 	.byte	0x3f
	.zero		1


	//   ....[88]....
        /*0bbc*/ 	.word	0x0001ac00
        /*0bc0*/ 	.word	0x00000007
        /*0bc4*/ 	.word	0x00000000
        /*0bc8*/ 	.short	0x010a
        /*0bca*/ 	.byte	0x3f
	.zero		1


	//   ....[89]....
        /*0bcc*/ 	.word	0x0001ac50
        /*0bd0*/ 	.word	0x00000004
        /*0bd4*/ 	.word	0x00029860
        /*0bd8*/ 	.short	0x010a
        /*0bda*/ 	.byte	0x3f
	.zero		1


	//   ....[90]....
        /*0bdc*/ 	.word	0x0001aca0
        /*0be0*/ 	.word	0x00000003
        /*0be4*/ 	.word	0x00029860
        /*0be8*/ 	.short	0x010a
        /*0bea*/ 	.byte	0x3f
	.zero		1


	//   ....[91]....
        /*0bec*/ 	.word	0x0001acf0
        /*0bf0*/ 	.word	0x00000004
        /*0bf4*/ 	.word	0x00029880
        /*0bf8*/ 	.short	0x010a
        /*0bfa*/ 	.byte	0x3f
	.zero		1


	//----- nvinfo : EIATTR_NUM_MBARRIERS
	.align		4
.L_244:
        /*0bfc*/ 	.byte	0x03, 0x38
        /*0bfe*/ 	.short	0x0016


	//----- nvinfo : EIATTR_EXIT_INSTR_OFFSETS
	.align		4
        /*0c00*/ 	.byte	0x04, 0x1c
        /*0c02*/ 	.short	(.L_246 - .L_245)


	//   ....[0]....
.L_245:
        /*0c04*/ 	.word	0x00000ab0


	//   ....[1]....
        /*0c08*/ 	.word	0x00014f40


	//   ....[2]....
        /*0c0c*/ 	.word	0x0001a2b0


	//----- nvinfo : EIATTR_MAX_THREADS
	.align		4
.L_246:
        /*0c10*/ 	.byte	0x04, 0x05
        /*0c12*/ 	.short	(.L_248 - .L_247)
.L_247:
        /*0c14*/ 	.word	0x00000180
        /*0c18*/ 	.word	0x00000001
        /*0c1c*/ 	.word	0x00000001


	//----- nvinfo : EIATTR_CRS_STACK_SIZE
	.align		4
.L_248:
        /*0c20*/ 	.byte	0x04, 0x1e
        /*0c22*/ 	.short	(.L_250 - .L_249)
.L_249:
        /*0c24*/ 	.word	0x00000000


	//----- nvinfo : EIATTR_CBANK_PARAM_SIZE
	.align		4
.L_250:
        /*0c28*/ 	.byte	0x03, 0x19
        /*0c2a*/ 	.short	0x0a70


	//----- nvinfo : EIATTR_PARAM_CBANK
	.align		4
        /*0c2c*/ 	.byte	0x04, 0x0a
        /*0c2e*/ 	.short	(.L_252 - .L_251)
	.align		4
.L_251:
        /*0c30*/ 	.word	index@(.nv.constant0._ZN7cutlass13device_kernelIN5flash11enable_sm90INS1_16FlashAttnFwdSm90INS1_25CollectiveMainloopFwdSm90ILi2EN4cute5tupleIJNS5_1CILi1EEES8_S8_EEENS6_IJNS7_ILi128EEENS7_ILi160EEENS7_ILi192EEEEEELi128ENS_12float_e4m3_tEfNS_4arch4Sm90ELb0ELb1ELb0ELb1ELb0ELb0ELb0ELb1ELb1ELb0ELb0ELb0EEENS1_21CollectiveEpilogueFwdINS6_IJSA_SA_SB_EEES9_NS_10bfloat16_tESG_Li256ELb1ELb0ELb0ELb1EEENS1_36VarlenDynamicPersistentTileSchedulerILi128ELi160ELi256ELi128ELb0ELb0ELb1ELb1ELb0ELb1EEEEEEEEEvNT_6ParamsE)
        /*0c34*/ 	.short	0x0210
        /*0c36*/ 	.short	0x0a70


	//----- nvinfo : EIATTR_SW_WAR
	.align		4
.L_252:
        /*0c38*/ 	.byte	0x04, 0x36
        /*0c3a*/ 	.short	(.L_254 - .L_253)
.L_253:
        /*0c3c*/ 	.word	0x00000008
.L_254:


//--------------------- .nv.info._ZN7cutlass13device_kernelIN5flash11enable_sm90INS1_16FlashAttnFwdSm90INS1_25CollectiveMainloopFwdSm90ILi2EN4cute5tupleIJNS5_1CILi1EEES8_S8_EEENS6_IJNS7_ILi128EEENS7_ILi160EEENS7_ILi192EEEEEELi128ENS_12float_e4m3_tEfNS_4arch4Sm90ELb0ELb1ELb0ELb1ELb0ELb1ELb0ELb1ELb1ELb0ELb0ELb0EEENS1_21CollectiveEpilogueFwdINS6_IJSA_SA_SB_EEES9_NS_10bfloat16_tESG_Li256ELb1ELb0ELb0ELb1EEENS1_36VarlenDynamicPersistentTileSchedulerILi128ELi160ELi256ELi128ELb0ELb0ELb1ELb1ELb0ELb1EEEEEEEEEvNT_6ParamsE --------------------------
	.section	.nv.info._ZN7cutlass13device_kernelIN5flash11enable_sm90INS1_16FlashAttnFwdSm90INS1_25CollectiveMainloopFwdSm90ILi2EN4cute5tupleIJNS5_1CILi1EEES8_S8_EEENS6_IJNS7_ILi128EEENS7_ILi160EEENS7_ILi192EEEEEELi128ENS_12float_e4m3_tEfNS_4arch4Sm90ELb0ELb1ELb0ELb1ELb0ELb1ELb0ELb1ELb1ELb0ELb0ELb0EEENS1_21CollectiveEpilogueFwdINS6_IJSA_SA_SB_EEES9_NS_10bfloat16_tESG_Li256ELb1ELb0ELb0ELb1EEENS1_36VarlenDynamicPersistentTileSchedulerILi128ELi160ELi256ELi128ELb0ELb0ELb1ELb1ELb0ELb1EEEEEEEEEvNT_6ParamsE,"",@"SHT_CUDA_INFO"
	.sectionflags	@""
	.align	4


	//----- nvinfo : EIATTR_CUDA_API_VERSION
	.align		4
        /*0000*/ 	.byte	0x04, 0x37
        /*0002*/ 	.short	(.L_256 - .L_255)
.L_255:
        /*0004*/ 	.word	0x00000082


	//----- nvinfo : EIATTR_KPARAM_INFO
	.align		4
.L_256:
        /*0008*/ 	.byte	0x04, 0x17
        /*000a*/ 	.short	(.L_258 - .L_257)
.L_257:
        /*000c*/ 	.word	0x00000000
        /*0010*/ 	.short	0x0000
        /*0012*/ 	.short	0x0070
        /*0014*/ 	.byte	0x00, 0xf0, 0x01, 0x28


	//----- nvinfo : EIATTR_SPARSE_MMA_MASK
	.align		4
.L_258:
        /*0018*/ 	.byte	0x03, 0x50
        /*001a*/ 	.short	0x0000


	//----- nvinfo : EIATTR_MAXREG_COUNT
	.align		4
        /*001c*/ 	.byte	0x03, 0x1b
        /*001e*/ 	.short	0x00a8


	//----- nvinfo : EIATTR_NUM_BARRIERS
	.align		4
        /*0020*/ 	.byte	0x02, 0x4c
        /*0022*/ 	.byte	0x10
	.zero		1


	//----- nvinfo : EIATTR_EXTERNS
	.align		4
        /*0024*/ 	.byte	0x04, 0x0f
        /*0026*/ 	.short	(.L_260 - .L_259)


	//   ....[0]....
	.align		4
.L_259:
        /*0028*/ 	.word	index@(__assertfail)


	//----- nvinfo : EIATTR_ANNOTATIONS
	.align		4
.L_260:
        /*002c*/ 	.byte	0x04, 0x55
        /*002e*/ 	.short	(.L_262 - .L_261)


	//   ....[0]....
.L_261:
        /* <DEDUP_REMOVED lines=54> */


	//----- nvinfo : EIATTR_MERCURY_ISA_VERSION
	.align		4
.L_262:
        /*0378*/ 	.byte	0x03, 0x5f
        /*037a*/ 	.short	0x0101


	//----- nvinfo : EIATTR_UNUSED_LOAD_BYTE_OFFSET
	.align		4
        /*037c*/ 	.byte	0x04, 0x44
        /*037e*/ 	.short	(.L_264 - .L_263)


	//   ....[0]....
.L_263:
        /*0380*/ 	.word	0x00000b20
        /*0384*/ 	.word	0x0000fff0


	//   ....[1]....
        /*0388*/ 	.word	0x00029e00
        /*038c*/ 	.word	0x0000fff0


	//----- nvinfo : EIATTR_INT_WARP_WIDE_INSTR_OFFSETS
	.align		4
.L_264:
        /*0390*/ 	.byte	0x04, 0x31
        /*0392*/ 	.short	(.L_266 - .L_265)


	//   ....[0]....
.L_265:
        /*0394*/ 	.word	0x000001c0


	//   ....[1]....
        /*0398*/ 	.word	0x00000200


	//   ....[2]....
        /*039c*/ 	.word	0x00000270


	//   ....[3]....
        /*03a0*/ 	.word	0x0002f060


	//   ....[4]....
        /*03a4*/ 	.word	0x0002f0f0


	//   ....[5]....
        /*03a8*/ 	.word	0x0002f800


	//   ....[6]....
        /*03ac*/ 	.word	0x0002f830


	//   ....[7]....
        /*03b0*/ 	.word	0x0002f910


	//   ....[8]....
        /*03b4*/ 	.word	0x0002f9e0


	//   ....[9]....
        /*03b8*/ 	.word	0x000316a0


	//   ....[10]....
        /*03bc*/ 	.word	0x00031730


	//----- nvinfo : EIATTR_COOP_GROUP_MASK_REGIDS
	.align		4
.L_266:
        /*03c0*/ 	.byte	0x04, 0x29
        /*03c2*/ 	.short	(.L_268 - .L_267)


	//   ....[0]....
.L_267:
        /*03c4*/ 	.word	0xffffffff


	//   ....[1]....
        /*03c8*/ 	.word	0xffffffff


	//   ....[2]....
        /*03cc*/ 	.word	0xffffffff


	//   ....[3]....
        /*03d0*/ 	.word	0xffffffff


	//   ....[4]....
        /*03d4*/ 	.word	0xffffffff


	//   ....[5]....
        /*03d8*/ 	.word	0xffffffff


	//   ....[6]....
        /*03dc*/ 	.word	0xffffffff


	//   ....[7]....
        /*03e0*/ 	.word	0xffffffff


	//   ....[8]....
        /*03e4*/ 	.word	0xffffffff


	//   ....[9]....
        /*03e8*/ 	.word	0xffffffff


	//   ....[10]....
        /*03ec*/ 	.word	0xffffffff


	//   ....[11]....
        /*03f0*/ 	.word	0xffffffff


	//   ....[12]....
        /*03f4*/ 	.word	0xffffffff


	//   ....[13]....
        /*03f8*/ 	.word	0xffffffff


	//   ....[14]....
        /*03fc*/ 	.word	0xffffffff


	//   ....[15]....
        /*0400*/ 	.word	0xffffffff


	//   ....[16]....
        /*0404*/ 	.word	0xffffffff


	//   ....[17]....
        /*0408*/ 	.word	0xffffffff


	//   ....[18]....
        /*040c*/ 	.word	0xffffffff


	//   ....[19]....
        /*0410*/ 	.word	0xffffffff


	//   ....[20]....
        /*0414*/ 	.word	0xffffffff


	//   ....[21]....
        /*0418*/ 	.word	0xffffffff


	//   ....[22]....
        /*041c*/ 	.word	0xffffffff


	//   ....[23]....
        /*0420*/ 	.word	0xffffffff


	//   ....[24]....
        /*0424*/ 	.word	0xffffffff


	//   ....[25]....
        /*0428*/ 	.word	0xffffffff


	//   ....[26]....
        /*042c*/ 	.word	0xffffffff


	//   ....[27]....
        /*0430*/ 	.word	0xffffffff


	//   ....[28]....
        /*0434*/ 	.word	0xffffffff


	//   ....[29]....
        /*0438*/ 	.word	0xffffffff


	//   ....[30]....
        /*043c*/ 	.word	0xffffffff


	//   ....[31]....
        /*0440*/ 	.word	0xffffffff


	//   ....[32]....
        /*0444*/ 	.word	0xffffffff


	//   ....[33]....
        /*0448*/ 	.word	0xffffffff


	//   ....[34]....
        /*044c*/ 	.word	0xffffffff


	//   ....[35]....
        /*0450*/ 	.word	0xffffffff


	//   ....[36]....
        /*0454*/ 	.word	0xffffffff


	//   ....[37]....
        /*0458*/ 	.word	0xffffffff


	//   ....[38]....
        /*045c*/ 	.word	0xffffffff


	//   ....[39]....
        /*0460*/ 	.word	0xffffffff


	//   ....[40]....
        /*0464*/ 	.word	0xffffffff


	//   ....[41]....
        /*0468*/ 	.word	0xffffffff


	//   ....[42]....
        /*046c*/ 	.word	0xffffffff


	//   ....[43]....
        /*0470*/ 	.word	0xffffffff


	//   ....[44]....
        /*0474*/ 	.word	0xffffffff


	//   ....[45]....
        /*0478*/ 	.word	0xffffffff


	//   ....[46]....
        /*047c*/ 	.word	0xffffffff


	//   ....[47]....
        /*0480*/ 	.word	0xffffffff


	//   ....[48]....
        /*0484*/ 	.word	0xffffffff


	//   ....[49]....
        /*0488*/ 	.word	0xffffffff


	//   ....[50]....
        /*048c*/ 	.word	0xffffffff


	//   ....[51]....
        /*0490*/ 	.word	0xffffffff


	//   ....[52]....
        /*0494*/ 	.word	0xffffffff


	//   ....[53]....
        /*0498*/ 	.word	0xffffffff


	//   ....[54]....
        /*049c*/ 	.word	0xffffffff


	//   ....[55]....
        /*04a0*/ 	.word	0xffffffff


	//   ....[56]....
        /*04a4*/ 	.word	0xffffffff


	//   ....[57]....
        /*04a8*/ 	.word	0xffffffff


	//   ....[58]....
        /*04ac*/ 	.word	0xffffffff


	//   ....[59]....
        /*04b0*/ 	.word	0xffffffff


	//   ....[60]....
        /*04b4*/ 	.word	0xffffffff


	//   ....[61]....
        /*04b8*/ 	.word	0xffffffff


	//   ....[62]....
        /*04bc*/ 	.word	0xffffffff


	//   ....[63]....
        /*04c0*/ 	.word	0xffffffff


	//   ....[64]....
        /*04c4*/ 	.word	0xffffffff


	//   ....[65]....
        /*04c8*/ 	.word	0xffffffff


	//   ....[66]....
        /*04cc*/ 	.word	0xffffffff


	//   ....[67]....
        /*04d0*/ 	.word	0xffffffff


	//   ....[68]....
        /*04d4*/ 	.word	0xffffffff


	//   ....[69]....
        /*04d8*/ 	.word	0xffffffff


	//   ....[70]....
        /*04dc*/ 	.word	0xffffffff


	//   ....[71]....
        /*04e0*/ 	.word	0xffffffff


	//   ....[72]....
        /*04e4*/ 	.word	0xffffffff


	//   ....[73]....
        /*04e8*/ 	.word	0xffffffff


	//   ....[74]....
        /*04ec*/ 	.word	0xffffffff


	//   ....[75]....
        /*04f0*/ 	.word	0xffffffff


	//   ....[76]....
        /*04f4*/ 	.word	0xffffffff


	//   ....[77]....
        /*04f8*/ 	.word	0xffffffff


	//   ....[78]....
        /*04fc*/ 	.word	0xffffffff


	//   ....[79]....
        /*0500*/ 	.word	0xffffffff


	//   ....[80]....
        /*0504*/ 	.word	0xffffffff


	//   ....[81]....
        /*0508*/ 	.word	0xffffffff


	//   ....[82]....
        /*050c*/ 	.word	0xffffffff


	//   ....[83]....
        /*0510*/ 	.word	0xffffffff


	//   ....[84]....
        /*0514*/ 	.word	0xffffffff


	//   ....[85]....
        /*0518*/ 	.word	0xffffffff


	//   ....[86]....
        /*051c*/ 	.word	0xffffffff


	//   ....[87]....
        /*0520*/ 	.word	0xffffffff


	//   ....[88]....
        /*0524*/ 	.word	0xffffffff


	//   ....[89]....
        /*0528*/ 	.word	0xffffffff


	//   ....[90]....
        /*052c*/ 	.word	0xffffffff


	//   ....[91]....
        /*0530*/ 	.word	0xffffffff


	//   ....[92]....
        /*0534*/ 	.word	0xffffffff


	//   ....[93]....
        /*0538*/ 	.word	0xffffffff


	//   ....[94]....
        /*053c*/ 	.word	0xffffffff


	//   ....[95]....
        /*0540*/ 	.word	0xffffffff


	//   ....[96]....
        /*0544*/ 	.word	0x0500000f


	//   ....[97]....
        /*0548*/ 	.word	0x0500000f


	//   ....[98]....
        /*054c*/ 	.word	0x0500000f


	//   ....[99]....
        /*0550*/ 	.word	0x0500000f


	//   ....[100]....
        /*0554*/ 	.word	0x0500000f


	//   ....[101]....
        /*0558*/ 	.word	0x0500000f


	//   ....[102]....
        /*055c*/ 	.word	0x0500000f


	//   ....[103]....
        /*0560*/ 	.word	0x0500000f


	//   ....[104]....
        /*0564*/ 	.word	0x0500000f


	//   ....[105]....
        /*0568*/ 	.word	0x0500000f


	//   ....[106]....
        /*056c*/ 	.word	0x0500000f


	//   ....[107]....
        /*0570*/ 	.word	0x0500000f


	//   ....[108]....
        /*0574*/ 	.word	0x0500000f


	//   ....[109]....
        /*0578*/ 	.word	0x0500000f


	//   ....[110]....
        /*057c*/ 	.word	0x0500000f


	//   ....[111]....
        /*0580*/ 	.word	0x0500000f


	//   ....[112]....
        /*0584*/ 	.word	0x0500000f


	//   ....[113]....
        /*0588*/ 	.word	0x0500000f


	//   ....[114]....
        /*058c*/ 	.word	0x0500000f


	//   ....[115]....
        /*0590*/ 	.word	0x0500000f


	//   ....[116]....
        /*0594*/ 	.word	0x0500000f


	//   ....[117]....
        /*0598*/ 	.word	0x0500000f


	//   ....[118]....
        /*059c*/ 	.word	0x0500000f


	//   ....[119]....
        /*05a0*/ 	.word	0x0500000f


	//   ....[120]....
        /*05a4*/ 	.word	0x0500000f


	//   ....[121]....
        /*05a8*/ 	.word	0x0500000f


	//   ....[122]....
        /*05ac*/ 	.word	0x0500000f


	//   ....[123]....
        /*05b0*/ 	.word	0x0500000f


	//   ....[124]....
        /*05b4*/ 	.word	0x0500000f


	//   ....[125]....
        /*05b8*/ 	.word	0x0500000f


	//   ....[126]....
        /*05bc*/ 	.word	0x0500000f


	//   ....[127]....
        /*05c0*/ 	.word	0x0500000f


	//   ....[128]....
        /*05c4*/ 	.word	0x0500000f


	//   ....[129]....
        /*05c8*/ 	.word	0x0500000f


	//   ....[130]....
        /*05cc*/ 	.word	0x0500000f


	//   ....[131]....
        /*05d0*/ 	.word	0x0500000f


	//   ....[132]....
        /*05d4*/ 	.word	0x0500000f


	//   ....[133]....
        /*05d8*/ 	.word	0x0500000f


	//   ....[134]....
        /*05dc*/ 	.word	0x0500000f


	//   ....[135]....
        /*05e0*/ 	.word	0x0500000f


	//   ....[136]....
        /*05e4*/ 	.word	0x0500000f


	//   ....[137]....
        /*05e8*/ 	.word	0x0500000f


	//   ....[138]....
        /*05ec*/ 	.word	0x0500000f


	//   ....[139]....
        /*05f0*/ 	.word	0x0500000f


	//   ....[140]....
        /*05f4*/ 	.word	0x0500000f


	//   ....[141]....
        /*05f8*/ 	.word	0x0500000f


	//   ....[142]....
        /*05fc*/ 	.word	0x0500000f


	//   ....[143]....
        /*0600*/ 	.word	0x0500000f


	//   ....[144]....
        /*0604*/ 	.word	0x0500000f


	//   ....[145]....
        /*0608*/ 	.word	0x0500000f


	//   ....[146]....
        /*060c*/ 	.word	0x0500000f


	//   ....[147]....
        /*0610*/ 	.word	0x0500000f


	//   ....[148]....
        /*0614*/ 	.word	0x0500000f


	//   ....[149]....
        /*0618*/ 	.word	0x0500000f


	//   ....[150]....
        /*061c*/ 	.word	0x0500000f


	//   ....[151]....
        /*0620*/ 	.word	0x0500000f


	//   ....[152]....
        /*0624*/ 	.word	0x0500000f


	//   ....[153]....
        /*0628*/ 	.word	0x0500000f


	//   ....[154]....
        /*062c*/ 	.word	0x0500000f


	//   ....[155]....
        /*0630*/ 	.word	0x0500000f


	//   ....[156]....
        /*0634*/ 	.word	0x0500000f


	//----- nvinfo : EIATTR_COOP_GROUP_INSTR_OFFSETS
	.align		4
.L_268:
        /*0638*/ 	.byte	0x04, 0x28
        /*063a*/ 	.short	(.L_270 - .L_269)


	//   ....[0]....
.L_269:
        /*063c*/ 	.word	0x00000070


	//   ....[1]....
        /*0640*/ 	.word	0x000001d0


	//   ....[2]....
        /*0644*/ 	.word	0x00000220


	//   ....[3]....
        /*0648*/ 	.word	0x00000450


	//   ....[4]....
        /*064c*/ 	.word	0x000005b0


	//   ....[5]....
        /*0650*/ 	.word	0x000006d0


	//   ....[6]....
        /*0654*/ 	.word	0x00000830


	//   ....[7]....
        /*0658*/ 	.word	0x00010690


	//   ....[8]....
        /*065c*/ 	.word	0x0001a2c0


	//   ....[9]....
        /*0660*/ 	.word	0x0001a3e0


	//   ....[10]....
        /*0664*/ 	.word	0x0001ae80


	//   ....[11]....
        /*0668*/ 	.word	0x0001aee0


	//   ....[12]....
        /*066c*/ 	.word	0x0001f470


	//   ....[13]....
        /*0670*/ 	.word	0x0001f490


	//   ....[14]....
        /*0674*/ 	.word	0x0001fae0


	//   ....[15]....
        /*0678*/ 	.word	0x0001fb50


	//   ....[16]....
        /*067c*/ 	.word	0x00022950


	//   ....[17]....
        /*0680*/ 	.word	0x00022980


	//   ....[18]....
        /*0684*/ 	.word	0x000229e0


	//   ....[19]....
        /*0688*/ 	.word	0x00022a00


	//   ....[20]....
        /*068c*/ 	.word	0x00027200


	//   ....[21]....
        /*0690*/ 	.word	0x00027310


	//   ....[22]....
        /*0694*/ 	.word	0x00027e80


	//   ....[23]....
        /*0698*/ 	.word	0x00027ee0


	//   ....[24]....
        /*069c*/ 	.word	0x00029640


	//   ....[25]....
        /*06a0*/ 	.word	0x00029650


	//   ....[26]....
        /*06a4*/ 	.word	0x000296d0


	//   ....[27]....
        /*06a8*/ 	.word	0x000296e0


	//   ....[28]....
        /*06ac*/ 	.word	0x0002a440


	//   ....[29]....
        /*06b0*/ 	.word	0x0002a470


	//   ....[30]....
        /*06b4*/ 	.word	0x0002a4a0


	//   ....[31]....
        /*06b8*/ 	.word	0x0002a4d0


	//   ....[32]....
        /*06bc*/ 	.word	0x0002a500


	//   ....[33]....
        /*06c0*/ 	.word	0x0002a530


	//   ....[34]....
        /*06c4*/ 	.word	0x0002a560


	//   ....[35]....
        /*06c8*/ 	.word	0x0002a590


	//   ....[36]....
        /*06cc*/ 	.word	0x0002a5c0


	//   ....[37]....
        /*06d0*/ 	.word	0x0002a5f0


	//   ....[38]....
        /*06d4*/ 	.word	0x0002a620


	//   ....[39]....
        /*06d8*/ 	.word	0x0002a650


	//   ....[40]....
        /*06dc*/ 	.word	0x0002a680


	//   ....[41]....
        /*06e0*/ 	.word	0x0002a6b0


	//   ....[42]....
        /*06e4*/ 	.word	0x0002a6e0


	//   ....[43]....
        /*06e8*/ 	.word	0x0002a710


	//   ....[44]....
        /*06ec*/ 	.word	0x0002a740


	//   ....[45]....
        /*06f0*/ 	.word	0x0002a770


	//   ....[46]....
        /*06f4*/ 	.word	0x0002a7a0


	//   ....[47]....
        /*06f8*/ 	.word	0x0002a7d0


	//   ....[48]....
        /*06fc*/ 	.word	0x0002a800


	//   ....[49]....
        /*0700*/ 	.word	0x0002a830


	//   ....[50]....
        /*0704*/ 	.word	0x0002a860


	//   ....[51]....
        /*0708*/ 	.word	0x0002a880


	//   ....[52]....
        /*070c*/ 	.word	0x0002a890


	//   ....[53]....
        /*0710*/ 	.word	0x0002a8a0


	//   ....[54]....
        /*0714*/ 	.word	0x0002a8c0


	//   ....[55]....
        /*0718*/ 	.word	0x0002a8d0


	//   ....[56]....
        /*071c*/ 	.word	0x0002a8e0


	//   ....[57]....
        /*0720*/ 	.word	0x0002a8f0


	//   ....[58]....
        /*0724*/ 	.word	0x0002a920


	//   ....[59]....
        /*0728*/ 	.word	0x0002a950


	//   ....[60]....
        /*072c*/ 	.word	0x0002c2d0


	//   ....[61]....
        /*0730*/ 	.word	0x0002c4a0


	//   ....[62]....
        /*0734*/ 	.word	0x0002c4d0


	//   ....[63]....
        /*0738*/ 	.word	0x0002c500


	//   ....[64]....
        /*073c*/ 	.word	0x0002c530


	//   ....[65]....
        /*0740*/ 	.word	0x0002c560


	//   ....[66]....
        /*0744*/ 	.word	0x0002c5a0


	//   ....[67]....
        /*0748*/ 	.word	0x0002c720


	//   ....[68]....
        /*074c*/ 	.word	0x0002c750


	//   ....[69]....
        /*0750*/ 	.word	0x0002c780


	//   ....[70]....
        /*0754*/ 	.word	0x0002c7b0


	//   ....[71]....
        /*0758*/ 	.word	0x0002c7e0


	//   ....[72]....
        /*075c*/ 	.word	0x0002c810


	//   ....[73]....
        /*0760*/ 	.word	0x0002c8b0


	//   ....[74]....
        /*0764*/ 	.word	0x0002c8f0


	//   ....[75]....
        /*0768*/ 	.word	0x0002c9b0


	//   ....[76]....
        /*076c*/ 	.word	0x0002db50


	//   ....[77]....
        /*0770*/ 	.word	0x0002fb70


	//   ....[78]....
        /*0774*/ 	.word	0x000320a0


	//   ....[79]....
        /*0778*/ 	.word	0x000320d0


	//   ....[80]....
        /*077c*/ 	.word	0x00032110


	//   ....[81]....
        /*0780*/ 	.word	0x00032140


	//   ....[82]....
        /*0784*/ 	.word	0x00032170


	//   ....[83]....
        /*0788*/ 	.word	0x000321a0


	//   ....[84]....
        /*078c*/ 	.word	0x000321d0


	//   ....[85]....
        /*0790*/ 	.word	0x00032200


	//   ....[86]....
        /*0794*/ 	.word	0x000323a0


	//   ....[87]....
        /*0798*/ 	.word	0x000323d0


	//   ....[88]....
        /*079c*/ 	.word	0x00032400


	//   ....[89]....
        /*07a0*/ 	.word	0x00032430


	//   ....[90]....
        /*07a4*/ 	.word	0x00032460


	//   ....[91]....
        /*07a8*/ 	.word	0x00032490


	//   ....[92]....
        /*07ac*/ 	.word	0x00032550


	//   ....[93]....
        /*07b0*/ 	.word	0x00032570


	//   ....[94]....
        /*07b4*/ 	.word	0x000325e0


	//   ....[95]....
        /*07b8*/ 	.word	0x00032d70


	//   ....[96]....
        /*07bc*/ 	.word	0x00033200


	//   ....[97]....
        /*07c0*/ 	.word	0x000332a0


	//   ....[98]....
        /*07c4*/ 	.word	0x00033340


	//   ....[99]....
        /*07c8*/ 	.word	0x000333e0


	//   ....[100]....
        /*07cc*/ 	.word	0x00033480


	//   ....[101]....
        /*07d0*/ 	.word	0x00033560


	//   ....[102]....
        /*07d4*/ 	.word	0x00033600


	//   ....[103]....
        /*07d8*/ 	.word	0x000336a0


	//   ....[104]....
        /*07dc*/ 	.word	0x00033740


	//   ....[105]....
        /*07e0*/ 	.word	0x00033ad0


	//   ....[106]....
        /*07e4*/ 	.word	0x00033c00


	//   ....[107]....
        /*07e8*/ 	.word	0x00033d30


	//   ....[108]....
        /*07ec*/ 	.word	0x00033db0


	//   ....[109]....
        /*07f0*/ 	.word	0x00033e10


	//   ....[110]....
        /*07f4*/ 	.word	0x00033e90


	//   ....[111]....
        /*07f8*/ 	.word	0x00033ef0


	//   ....[112]....
        /*07fc*/ 	.word	0x00033f70


	//   ....[113]....
        /*0800*/ 	.word	0x00033fd0


	//   ....[114]....
        /*0804*/ 	.word	0x00034050


	//   ....[115]....
        /*0808*/ 	.word	0x000340b0


	//   ....[116]....
        /*080c*/ 	.word	0x00034130


	//   ....[117]....
        /*0810*/ 	.word	0x00034190


	//   ....[118]....
        /*0814*/ 	.word	0x00034210


	//   ....[119]....
        /*0818*/ 	.word	0x00034270


	//   ....[120]....
        /*081c*/ 	.word	0x000342d0


	//   ....[121]....
        /*0820*/ 	.word	0x00034330


	//   ....[122]....
        /*0824*/ 	.word	0x000343c0


	//   ....[123]....
        /*0828*/ 	.word	0x00034420


	//   ....[124]....
        /*082c*/ 	.word	0x000344a0


	//   ....[125]....
        /*0830*/ 	.word	0x00034500


	//   ....[126]....
        /*0834*/ 	.word	0x00034570


	//   ....[127]....
        /*0838*/ 	.word	0x000345d0


	//   ....[128]....
        /*083c*/ 	.word	0x00034650


	//   ....[129]....
        /*0840*/ 	.word	0x000346b0


	//   ....[130]....
        /*0844*/ 	.word	0x00034730


	//   ....[131]....
        /*0848*/ 	.word	0x00034790


	//   ....[132]....
        /*084c*/ 	.word	0x00034810


	//   ....[133]....
        /*0850*/ 	.word	0x00034870


	//   ....[134]....
        /*0854*/ 	.word	0x000348e0


	//   ....[135]....
        /*0858*/ 	.word	0x00034940


	//   ....[136]....
        /*085c*/ 	.word	0x000349a0


	//   ....[137]....
        /*0860*/ 	.word	0x00034ad0


	//   ....[138]....
        /*0864*/ 	.word	0x00034db0


	//   ....[139]....
        /*0868*/ 	.word	0x000351e0


	//   ....[140]....
        /*086c*/ 	.word	0x00035280


	//   ....[141]....
        /*0870*/ 	.word	0x000353b0


	//   ....[142]....
        /*0874*/ 	.word	0x00035420


	//   ....[143]....
        /*0878*/ 	.word	0x00035490


	//   ....[144]....
        /*087c*/ 	.word	0x00035500


	//   ....[145]....
        /*0880*/ 	.word	0x00035570


	//   ....[146]....
        /*0884*/ 	.word	0x000355f0


	//   ....[147]....
        /*0888*/ 	.word	0x00035680


	//   ....[148]....
        /*088c*/ 	.word	0x00035710


	//   ....[149]....
        /*0890*/ 	.word	0x00035780


	//   ....[150]....
        /*0894*/ 	.word	0x000357f0


	//   ....[151]....
        /*0898*/ 	.word	0x00035860


	//   ....[152]....
        /*089c*/ 	.word	0x000358e0


	//   ....[153]....
        /*08a0*/ 	.word	0x00035950


	//   ....[154]....
        /*08a4*/ 	.word	0x000359f0


	//   ....[155]....
        /*08a8*/ 	.word	0x00035a80


	//   ....[156]....
        /*08ac*/ 	.word	0x00035bb0


	//----- nvinfo : EIATTR_REG_RECONFIG
	.align		4
.L_270:
        /*08b0*/ 	.byte	0x01, 0x54
	.zero		2


	//----- nvinfo : EIATTR_SYSCALL_OFFSETS
	.align		4
        /*08b4*/ 	.byte	0x04, 0x46
        /*08b6*/ 	.short	(.L_272 - .L_271)


	//   ....[0]....
.L_271:
        /*08b8*/ 	.word	0x00001d80


	//   ....[1]....
        /*08bc*/ 	.word	0x00001ed0


	//   ....[2]....
        /*08c0*/ 	.word	0x00010820


	//   ....[3]....
        /*08c4*/ 	.word	0x00010b50


	//   ....[4]....
        /*08c8*/ 	.word	0x0002f290


	//   ....[5]....
        /*08cc*/ 	.word	0x0002f3e0


	//   ....[6]....
        /*08d0*/ 	.word	0x0002f520


	//   ....[7]....
        /*08d4*/ 	.word	0x0002f640


	//----- nvinfo : EIATTR_MBARRIER_INSTR_OFFSETS
	.align		4
.L_272:
        /*08d8*/ 	.byte	0x04, 0x39
        /*08da*/ 	.short	(.L_274 - .L_273)


	//   ....[0]....
.L_273:
        /*08dc*/ 	.word	0x00000300
        /*08e0*/ 	.word	0x000000ff
        /*08e4*/ 	.word	0x00029800
        /*08e8*/ 	.short	0x0100
        /*08ea*/ 	.byte	0x08
	.zero		1


	//   ....[1]....
        /*08ec*/ 	.word	0x00000310
        /*08f0*/ 	.word	0x000000ff
        /*08f4*/ 	.word	0x00029820
        /*08f8*/ 	.short	0x0100
        /*08fa*/ 	.byte	0x08
	.zero		1


	//   ....[2]....
        /*08fc*/ 	.word	0x00000400
        /*0900*/ 	.word	0x000000ff
        /*0904*/ 	.word	0x00029830
        /*0908*/ 	.short	0x0100
        /*090a*/ 	.byte	0x08
	.zero		1


	//   ....[3]....
        /*090c*/ 	.word	0x00000410
        /*0910*/ 	.word	0x000000ff
        /*0914*/ 	.word	0x00029840
        /*0918*/ 	.short	0x0100
        /*091a*/ 	.byte	0x08
	.zero		1


	//   ....[4]....
        /*091c*/ 	.word	0x00000420
        /*0920*/ 	.word	0x000000ff
        /*0924*/ 	.word	0x00029838
        /*0928*/ 	.short	0x0100
        /*092a*/ 	.byte	0x08
	.zero		1


	//   ....[5]....
        /*092c*/ 	.word	0x00000430
        /*0930*/ 	.word	0x000000ff
        /*0934*/ 	.word	0x00029848
        /*0938*/ 	.short	0x0100
        /*093a*/ 	.byte	0x08
	.zero		1


	//   ....[6]....
        /*093c*/ 	.word	0x00000560
        /*0940*/ 	.word	0x000000ff
        /*0944*/ 	.word	0x00029850
        /*0948*/ 	.short	0x0100
        /*094a*/ 	.byte	0x08
	.zero		1


	//   ....[7]....
        /*094c*/ 	.word	0x00000570
        /*0950*/ 	.word	0x000000ff
        /*0954*/ 	.word	0x00029860
        /*0958*/ 	.short	0x0100
        /*095a*/ 	.byte	0x08
	.zero		1


	//   ....[8]....
        /*095c*/ 	.word	0x00000580
        /*0960*/ 	.word	0x000000ff
        /*0964*/ 	.word	0x00029858
        /*0968*/ 	.short	0x0100
        /*096a*/ 	.byte	0x08
	.zero		1


	//   ....[9]....
        /*096c*/ 	.word	0x00000590
        /*0970*/ 	.word	0x000000ff
        /*0974*/ 	.word	0x00029868
        /*0978*/ 	.short	0x0100
        /*097a*/ 	.byte	0x08
	.zero		1


	//   ....[10]....
        /*097c*/ 	.word	0x00000680
        /*0980*/ 	.word	0x000000ff
        /*0984*/ 	.word	0x00029870
        /*0988*/ 	.short	0x0100
        /*098a*/ 	.byte	0x06
	.zero		1


	//   ....[11]....
        /*098c*/ 	.word	0x00000690
        /*0990*/ 	.word	0x000000ff
        /*0994*/ 	.word	0x00029880
        /*0998*/ 	.short	0x0100
        /*099a*/ 	.byte	0x06
	.zero		1


	//   ....[12]....
        /*099c*/ 	.word	0x000006a0
        /*09a0*/ 	.word	0x000000ff
        /*09a4*/ 	.word	0x00029878
        /*09a8*/ 	.short	0x0100
        /*09aa*/ 	.byte	0x06
	.zero		1


	//   ....[13]....
        /*09ac*/ 	.word	0x000006b0
        /*09b0*/ 	.word	0x000000ff
        /*09b4*/ 	.word	0x00029888
        /*09b8*/ 	.short	0x0100
        /*09ba*/ 	.byte	0x06
	.zero		1


	//   ....[14]....
        /*09bc*/ 	.word	0x000007e0
        /*09c0*/ 	.word	0x000000ff
        /*09c4*/ 	.word	0x00029890
        /*09c8*/ 	.short	0x0100
        /*09ca*/ 	.byte	0x08
	.zero		1


	//   ....[15]....
        /*09cc*/ 	.word	0x000007f0
        /*09d0*/ 	.word	0x000000ff
        /*09d4*/ 	.word	0x000298a0
        /*09d8*/ 	.short	0x0100
        /*09da*/ 	.byte	0x08
	.zero		1


	//   ....[16]....
        /*09dc*/ 	.word	0x00000800
        /*09e0*/ 	.word	0x000000ff
        /*09e4*/ 	.word	0x00029898
        /*09e8*/ 	.short	0x0100
        /*09ea*/ 	.byte	0x08
	.zero		1


	//   ....[17]....
        /*09ec*/ 	.word	0x00000810
        /*09f0*/ 	.word	0x000000ff
        /*09f4*/ 	.word	0x000298a8
        /*09f8*/ 	.short	0x0100
        /*09fa*/ 	.byte	0x08
	.zero		1


	//   ....[18]....
        /*09fc*/ 	.word	0x00000940
        /*0a00*/ 	.word	0x000000ff
        /*0a04*/ 	.word	0x000298b0
        /*0a08*/ 	.short	0x0100
        /*0a0a*/ 	.byte	0x08
	.zero		1


	//   ....[19]....
        /*0a0c*/ 	.word	0x00000950
        /*0a10*/ 	.word	0x000000ff
        /*0a14*/ 	.word	0x000298c0
        /*0a18*/ 	.short	0x0100
        /*0a1a*/ 	.byte	0x08
	.zero		1


	//   ....[20]....
        /*0a1c*/ 	.word	0x00000960
        /*0a20*/ 	.word	0x000000ff
        /*0a24*/ 	.word	0x000298b8
        /*0a28*/ 	.short	0x0100
        /*0a2a*/ 	.byte	0x08
	.zero		1


	//   ....[21]....
        /*0a2c*/ 	.word	0x00000970
        /*0a30*/ 	.word	0x000000ff
        /*0a34*/ 	.word	0x000298c8
        /*0a38*/ 	.short	0x0100
        /*0a3a*/ 	.byte	0x08
	.zero		1


	//   ....[22]....
        /*0a3c*/ 	.word	0x00003740
        /*0a40*/ 	.word	0x00000026
        /*0a44*/ 	.word	0x00029890
        /*0a48*/ 	.short	0x010a
        /*0a4a*/ 	.byte	0x3f
	.zero		1


	//   ....[23]....
        /*0a4c*/ 	.word	0x00009510
        /*0a50*/ 	.word	0x00000026
        /*0a54*/ 	.word	0x00029890
        /*0a58*/ 	.short	0x010a
        /*0a5a*/ 	.byte	0x3f
	.zero		1


	//   ....[24]....
        /*0a5c*/ 	.word	0x0000f3d0
        /*0a60*/ 	.word	0x00000026
        /*0a64*/ 	.word	0x00029890
        /*0a68*/ 	.short	0x010a
        /*0a6a*/ 	.byte	0x3f
	.zero		1


	//   ....[25]....
        /*0a6c*/ 	.word	0x0000f7a0
        /*0a70*/ 	.word	0x00000028
        /*0a74*/ 	.word	0x00000000
        /*0a78*/ 	.short	0x0101
        /*0a7a*/ 	.byte	0x3f
	.zero		1


	//   ....[26]....
        /*0a7c*/ 	.word	0x0000f7e0
        /*0a80*/ 	.word	0x00000026
        /*0a84*/ 	.word	0x000298b0
        /*0a88*/ 	.short	0x010a
        /*0a8a*/ 	.byte	0x3f
	.zero		1


	//   ....[27]....
        /*0a8c*/ 	.word	0x0000fca0
        /*0a90*/ 	.word	0x00000026
        /*0a94*/ 	.word	0x00000000
        /*0a98*/ 	.short	0x0101
        /*0a9a*/ 	.byte	0x3f
	.zero		1


	//   ....[28]....
        /*0a9c*/ 	.word	0x000108b0
        /*0aa0*/ 	.word	0x00000011
        /*0aa4*/ 	.word	0x00029800
        /*0aa8*/ 	.short	0x010a
        /*0aaa*/ 	.byte	0x3f
	.zero		1


	//   ....[29]....
        /*0aac*/ 	.word	0x00010900
        /*0ab0*/ 	.word	0x00000011
        /*0ab4*/ 	.word	0x00029800
        /*0ab8*/ 	.short	0x010a
        /*0aba*/ 	.byte	0x3f
	.zero		1


	//   ....[30]....
        /*0abc*/ 	.word	0x00011390
        /*0ac0*/ 	.word	0x00000011
        /*0ac4*/ 	.word	0x00029800
        /*0ac8*/ 	.short	0x010a
        /*0aca*/ 	.byte	0x3f
	.zero		1


	//   ....[31]....
        /*0acc*/ 	.word	0x000148a0
        /*0ad0*/ 	.word	0x00000011
        /*0ad4*/ 	.word	0x00029800
        /*0ad8*/ 	.short	0x010a
        /*0ada*/ 	.byte	0x3f
	.zero		1


	//   ....[32]....
        /*0adc*/ 	.word	0x000179a0
        /*0ae0*/ 	.word	0x00000003
        /*0ae4*/ 	.word	0x00029830
        /*0ae8*/ 	.short	0x010a
        /*0aea*/ 	.byte	0x3f
	.zero		1


	//   ....[33]....
        /*0aec*/ 	.word	0x00017a10
        /*0af0*/ 	.word	0x00000003
        /*0af4*/ 	.word	0x00029830
        /*0af8*/ 	.short	0x010a
        /*0afa*/ 	.byte	0x3f
	.zero		1


	//   ....[34]....
        /*0afc*/ 	.word	0x00018c60
        /*0b00*/ 	.word	0x00000000
        /*0b04*/ 	.word	0x00000000
        /*0b08*/ 	.short	0x0101
        /*0b0a*/ 	.byte	0x3f
	.zero		1


	//   ....[35]....
        /*0b0c*/ 	.word	0x0001c1b0
        /*0b10*/ 	.word	0x00000015
        /*0b14*/ 	.word	0x00029830
        /*0b18*/ 	.short	0x010a
        /*0b1a*/ 	.byte	0x3f
	.zero		1


	//   ....[36]....
        /*0b1c*/ 	.word	0x0001c200
        /*0b20*/ 	.word	0x00000015
        /*0b24*/ 	.word	0x00029830
        /*0b28*/ 	.short	0x010a
        /*0b2a*/ 	.byte	0x3f
	.zero		1


	//   ....[37]....
        /*0b2c*/ 	.word	0x0001d2c0
        /*0b30*/ 	.word	0x00000015
        /*0b34*/ 	.word	0x00029850
        /*0b38*/ 	.short	0x010a
        /*0b3a*/ 	.byte	0x3f
	.zero		1


	//   ....[38]....
        /*0b3c*/ 	.word	0x0001d300
        /*0b40*/ 	.word	0x00000015
        /*0b44*/ 	.word	0x00029850
        /*0b48*/ 	.short	0x010a
        /*0b4a*/ 	.byte	0x3f
	.zero		1


	//   ....[39]....
        /*0b4c*/ 	.word	0x0001d640
        /*0b50*/ 	.word	0x00000008
        /*0b54*/ 	.word	0x00000000
        /*0b58*/ 	.short	0x0101
        /*0b5a*/ 	.byte	0x3f
	.zero		1


	//   ....[40]....
        /*0b5c*/ 	.word	0x000208d0
        /*0b60*/ 	.word	0x00000000
        /*0b64*/ 	.word	0x00000000
        /*0b68*/ 	.short	0x0101
        /*0b6a*/ 	.byte	0x3f
	.zero		1


	//   ....[41]....
        /*0b6c*/ 	.word	0x00021200
        /*0b70*/ 	.word	0x00000000
        /*0b74*/ 	.word	0x00029830
        /*0b78*/ 	.short	0x010a
        /*0b7a*/ 	.byte	0x3f
	.zero		1


	//   ....[42]....
        /*0b7c*/ 	.word	0x00021250
        /*0b80*/ 	.word	0x00000000
        /*0b84*/ 	.word	0x00029830
        /*0b88*/ 	.short	0x010a
        /*0b8a*/ 	.byte	0x3f
	.zero		1


	//   ....[43]....
        /*0b8c*/ 	.word	0x00022360
        /*0b90*/ 	.word	0x00000003
        /*0b94*/ 	.word	0x00029850
        /*0b98*/ 	.short	0x010a
        /*0b9a*/ 	.byte	0x3f
	.zero		1


	//   ....[44]....
        /*0b9c*/ 	.word	0x000223b0
        /*0ba0*/ 	.word	0x00000003
        /*0ba4*/ 	.word	0x00029850
        /*0ba8*/ 	.short	0x010a
        /*0baa*/ 	.byte	0x3f
	.zero		1


	//   ....[45]....
        /*0bac*/ 	.word	0x00023b90
        /*0bb0*/ 	.word	0x00000006
        /*0bb4*/ 	.word	0x00000000
        /*0bb8*/ 	.short	0x0101
        /*0bba*/ 	.byte	0x3f
	.zero		1


	//   ....[46]....
        /*0bbc*/ 	.word	0x00023d40
        /*0bc0*/ 	.word	0x0000000a
        /*0bc4*/ 	.word	0x00000000
        /*0bc8*/ 	.short	0x0101
        /*0bca*/ 	.byte	0x3f
	.zero		1


	//   ....[47]....
        /*0bcc*/ 	.word	0x000244c0
        /*0bd0*/ 	.word	0x00000000
        /*0bd4*/ 	.word	0x00029830
        /*0bd8*/ 	.short	0x010a
        /*0bda*/ 	.byte	0x3f
	.zero		1


	//   ....[48]....
        /*0bdc*/ 	.word	0x00024510
        /*0be0*/ 	.word	0x00000000
        /*0be4*/ 	.word	0x00029830
        /*0be8*/ 	.short	0x010a
        /*0bea*/ 	.byte	0x3f
	.zero		1


	//   ....[49]....
        /*0bec*/ 	.word	0x00025620
        /*0bf0*/ 	.word	0x00000003
        /*0bf4*/ 	.word	0x00029850
        /*0bf8*/ 	.short	0x010a
        /*0bfa*/ 	.byte	0x3f
	.zero		1


	//   ....[50]....
        /*0bfc*/ 	.word	0x00025660
        /*0c00*/ 	.word	0x00000003
        /*0c04*/ 	.word	0x00029850
        /*0c08*/ 	.short	0x010a
        /*0c0a*/ 	.byte	0x3f
	.zero		1


	//   ....[51]....
        /*0c0c*/ 	.word	0x000259e0
        /*0c10*/ 	.word	0x00000000
        /*0c14*/ 	.word	0x00000000
        /*0c18*/ 	.short	0x0101
        /*0c1a*/ 	.byte	0x3f
	.zero		1


	//   ....[52]....
        /*0c1c*/ 	.word	0x00028c50
        /*0c20*/ 	.word	0x00000005
        /*0c24*/ 	.word	0x00000000
        /*0c28*/ 	.short	0x0101
        /*0c2a*/ 	.byte	0x3f
	.zero		1


	//   ....[53]....
        /*0c2c*/ 	.word	0x000292c0
        /*0c30*/ 	.word	0x0000000f
        /*0c34*/ 	.word	0x00029850
        /*0c38*/ 	.short	0x010a
        /*0c3a*/ 	.byte	0x3f
	.zero		1


	//   ....[54]....
        /*0c3c*/ 	.word	0x00029340
        /*0c40*/ 	.word	0x0000000f
        /*0c44*/ 	.word	0x00029850
        /*0c48*/ 	.short	0x010a
        /*0c4a*/ 	.byte	0x3f
	.zero		1


	//   ....[55]....
        /*0c4c*/ 	.word	0x00029990
        /*0c50*/ 	.word	0x00000000
        /*0c54*/ 	.word	0x00000000
        /*0c58*/ 	.short	0x0101
        /*0c5a*/ 	.byte	0x3f
	.zero		1


	//   ....[56]....
        /*0c5c*/ 	.word	0x0002b2c0
        /*0c60*/ 	.word	0x00000000
        /*0c64*/ 	.word	0x00000000
        /*0c68*/ 	.short	0x0101
        /*0c6a*/ 	.byte	0x3f
	.zero		1


	//   ....[57]....
        /*0c6c*/ 	.word	0x0002dc60
        /*0c70*/ 	.word	0x0000000c
        /*0c74*/ 	.word	0x00029820
        /*0c78*/ 	.short	0x010a
        /*0c7a*/ 	.byte	0x3f
	.zero		1


	//   ....[58]....
        /*0c7c*/ 	.word	0x0002dd30
        /*0c80*/ 	.word	0x00000008
        /*0c84*/ 	.word	0x000298a0
        /*0c88*/ 	.short	0x010a
        /*0c8a*/ 	.byte	0x3f
	.zero		1


	//   ....[59]....
        /*0c8c*/ 	.word	0x0002e150
        /*0c90*/ 	.word	0x00000008
        /*0c94*/ 	.word	0x000298c0
        /*0c98*/ 	.short	0x010a
        /*0c9a*/ 	.byte	0x3f
	.zero		1


	//   ....[60]....
        /*0c9c*/ 	.word	0x0002e550
        /*0ca0*/ 	.word	0x00000008
        /*0ca4*/ 	.word	0x000298a0
        /*0ca8*/ 	.short	0x010a
        /*0caa*/ 	.byte	0x3f
	.zero		1


	//   ....[61]....
        /*0cac*/ 	.word	0x0002e950
        /*0cb0*/ 	.word	0x00000008
        /*0cb4*/ 	.word	0x000298c0
        /*0cb8*/ 	.short	0x010a
        /*0cba*/ 	.byte	0x3f
	.zero		1


	//   ....[62]....
        /*0cbc*/ 	.word	0x0002fdf0
        /*0cc0*/ 	.word	0x00000005
        /*0cc4*/ 	.word	0x00029880
        /*0cc8*/ 	.short	0x010a
        /*0cca*/ 	.byte	0x3f
	.zero		1


	//   ....[63]....
        /*0ccc*/ 	.word	0x0002ffc0
        /*0cd0*/ 	.word	0x00000005
        /*0cd4*/ 	.word	0x00029840
        /*0cd8*/ 	.short	0x010a
        /*0cda*/ 	.byte	0x3f
	.zero		1


	//   ....[64]....
        /*0cdc*/ 	.word	0x00030550
        /*0ce0*/ 	.word	0x00000004
        /*0ce4*/ 	.word	0x00029820
        /*0ce8*/ 	.short	0x010a
        /*0cea*/ 	.byte	0x3f
	.zero		1


	//   ....[65]....
        /*0cec*/ 	.word	0x00030880
        /*0cf0*/ 	.word	0x00000004
        /*0cf4*/ 	.word	0x00029880
        /*0cf8*/ 	.short	0x010a
        /*0cfa*/ 	.byte	0x3f
	.zero		1


	//   ....[66]....
        /*0cfc*/ 	.word	0x00030ae0
        /*0d00*/ 	.word	0x00000004
        /*0d04*/ 	.word	0x00029840
        /*0d08*/ 	.short	0x010a
        /*0d0a*/ 	.byte	0x3f
	.zero		1


	//   ....[67]....
        /*0d0c*/ 	.word	0x00031000
        /*0d10*/ 	.word	0x00000014
        /*0d14*/ 	.word	0x00029870
        /*0d18*/ 	.short	0x010a
        /*0d1a*/ 	.byte	0x3f
	.zero		1


	//   ....[68]....
        /*0d1c*/ 	.word	0x00031070
        /*0d20*/ 	.word	0x00000014
        /*0d24*/ 	.word	0x00029860
        /*0d28*/ 	.short	0x010a
        /*0d2a*/ 	.byte	0x3f
	.zero		1


	//   ....[69]....
        /*0d2c*/ 	.word	0x000315d0
        /*0d30*/ 	.word	0x00000014
        /*0d34*/ 	.word	0x00029850
        /*0d38*/ 	.short	0x0101
        /*0d3a*/ 	.byte	0x3f
	.zero		1


	//   ....[70]....
        /*0d3c*/ 	.word	0x00031630
        /*0d40*/ 	.word	0x00000014
        /*0d44*/ 	.word	0x00000000
        /*0d48*/ 	.short	0x0101
        /*0d4a*/ 	.byte	0x3f
	.zero		1


	//   ....[71]....
        /*0d4c*/ 	.word	0x00031850
        /*0d50*/ 	.word	0x00000011
        /*0d54*/ 	.word	0x00029870
        /*0d58*/ 	.short	0x010a
        /*0d5a*/ 	.byte	0x3f
	.zero		1


	//   ....[72]....
        /*0d5c*/ 	.word	0x000318c0
        /*0d60*/ 	.word	0x00000011
        /*0d64*/ 	.word	0x00029860
        /*0d68*/ 	.short	0x010a
        /*0d6a*/ 	.byte	0x3f
	.zero		1


	//   ....[73]....
        /*0d6c*/ 	.word	0x00031e30
        /*0d70*/ 	.word	0x00000011
        /*0d74*/ 	.word	0x00029850
        /*0d78*/ 	.short	0x0101
        /*0d7a*/ 	.byte	0x3f
	.zero		1


	//   ....[74]....
        /*0d7c*/ 	.word	0x00031ea0
        /*0d80*/ 	.word	0x00000000
        /*0d84*/ 	.word	0x00000000
        /*0d88*/ 	.short	0x0101
        /*0d8a*/ 	.byte	0x3f
	.zero		1


	//   ....[75]....
        /*0d8c*/ 	.word	0x00032cf0
        /*0d90*/ 	.word	0x00000000
        /*0d94*/ 	.word	0x00029820
        /*0d98*/ 	.short	0x010a
        /*0d9a*/ 	.byte	0x3f
	.zero		1


	//   ....[76]....
        /*0d9c*/ 	.word	0x00032ed0
        /*0da0*/ 	.word	0x00000006
        /*0da4*/ 	.word	0x00000000
        /*0da8*/ 	.short	0x010a
        /*0daa*/ 	.byte	0x3f
	.zero		1


	//   ....[77]....
        /*0dac*/ 	.word	0x00032f00
        /*0db0*/ 	.word	0x00000007
        /*0db4*/ 	.word	0x00000000
        /*0db8*/ 	.short	0x010a
        /*0dba*/ 	.byte	0x3f
	.zero		1


	//   ....[78]....
        /*0dbc*/ 	.word	0x00032f50
        /*0dc0*/ 	.word	0x00000004
        /*0dc4*/ 	.word	0x00029860
        /*0dc8*/ 	.short	0x010a
        /*0dca*/ 	.byte	0x3f
	.zero		1


	//   ....[79]....
        /*0dcc*/ 	.word	0x00032fa0
        /*0dd0*/ 	.word	0x00000003
        /*0dd4*/ 	.word	0x00029860
        /*0dd8*/ 	.short	0x010a
        /*0dda*/ 	.byte	0x3f
	.zero		1


	//   ....[80]....
        /*0ddc*/ 	.word	0x00032fe0
        /*0de0*/ 	.word	0x00000004
        /*0de4*/ 	.word	0x00029880
        /*0de8*/ 	.short	0x010a
        /*0dea*/ 	.byte	0x3f
	.zero		1


	//   ....[81]....
        /*0dec*/ 	.word	0x00033000
        /*0df0*/ 	.word	0x00000003
        /*0df4*/ 	.word	0x00029880
        /*0df8*/ 	.short	0x010a
        /*0dfa*/ 	.byte	0x3f
	.zero		1


	//   ....[82]....
        /*0dfc*/ 	.word	0x00033060
        /*0e00*/ 	.word	0x00000026
        /*0e04*/ 	.word	0x00029890
        /*0e08*/ 	.short	0x010a
        /*0e0a*/ 	.byte	0x3f
	.zero		1


	//   ....[83]....
        /*0e0c*/ 	.word	0x000330b0
        /*0e10*/ 	.word	0x00000026
        /*0e14*/ 	.word	0x00029890
        /*0e18*/ 	.short	0x010a
        /*0e1a*/ 	.byte	0x3f
	.zero		1


	//   ....[84]....
        /*0e1c*/ 	.word	0x00033100
        /*0e20*/ 	.word	0x00000026
        /*0e24*/ 	.word	0x00029890
        /*0e28*/ 	.short	0x010a
        /*0e2a*/ 	.byte	0x3f
	.zero		1


	//   ....[85]....
        /*0e2c*/ 	.word	0x00033150
        /*0e30*/ 	.word	0x00000026
        /*0e34*/ 	.word	0x000298b0
        /*0e38*/ 	.short	0x010a
        /*0e3a*/ 	.byte	0x3f
	.zero		1


	//   ....[86]....
        /*0e3c*/ 	.word	0x000334c0
        /*0e40*/ 	.word	0x00000011
        /*0e44*/ 	.word	0x00029800
        /*0e48*/ 	.short	0x010a
        /*0e4a*/ 	.byte	0x3f
	.zero		1


	//   ....[87]....
        /*0e4c*/ 	.word	0x00033780
        /*0e50*/ 	.word	0x00000011
        /*0e54*/ 	.word	0x00029800
        /*0e58*/ 	.short	0x010a
        /*0e5a*/ 	.byte	0x3f
	.zero		1


	//   ....[88]....
        /*0e5c*/ 	.word	0x000337d0
        /*0e60*/ 	.word	0x00000003
        /*0e64*/ 	.word	0x00029830
        /*0e68*/ 	.short	0x010a
        /*0e6a*/ 	.byte	0x3f
	.zero		1


	//   ....[89]....
        /*0e6c*/ 	.word	0x00033820
        /*0e70*/ 	.word	0x00000015
        /*0e74*/ 	.word	0x00029830
        /*0e78*/ 	.short	0x010a
        /*0e7a*/ 	.byte	0x3f
	.zero		1


	//   ....[90]....
        /*0e7c*/ 	.word	0x00033870
        /*0e80*/ 	.word	0x00000015
        /*0e84*/ 	.word	0x00029850
        /*0e88*/ 	.short	0x010a
        /*0e8a*/ 	.byte	0x3f
	.zero		1


	//   ....[91]....
        /*0e8c*/ 	.word	0x000338c0
        /*0e90*/ 	.word	0x00000000
        /*0e94*/ 	.word	0x00029830
        /*0e98*/ 	.short	0x010a
        /*0e9a*/ 	.byte	0x3f
	.zero		1


	//   ....[92]....
        /*0e9c*/ 	.word	0x00033910
        /*0ea0*/ 	.word	0x00000003
        /*0ea4*/ 	.word	0x00029850
        /*0ea8*/ 	.short	0x010a
        /*0eaa*/ 	.byte	0x3f
	.zero		1


	//   ....[93]....
        /*0eac*/ 	.word	0x00033960
        /*0eb0*/ 	.word	0x00000000
        /*0eb4*/ 	.word	0x00029830
        /*0eb8*/ 	.short	0x010a
        /*0eba*/ 	.byte	0x3f
	.zero		1


	//   ....[94]....
        /*0ebc*/ 	.word	0x000339b0
        /*0ec0*/ 	.word	0x00000003
        /*0ec4*/ 	.word	0x00029850
        /*0ec8*/ 	.short	0x010a
        /*0eca*/ 	.byte	0x3f
	.zero		1


	//   ....[95]....
        /*0ecc*/ 	.word	0x00033a00
        /*0ed0*/ 	.word	0x0000000f
        /*0ed4*/ 	.word	0x00029850
        /*0ed8*/ 	.short	0x010a
        /*0eda*/ 	.byte	0x3f
	.zero		1


	//   ....[96]....
        /*0edc*/ 	.word	0x00034b90
        /*0ee0*/ 	.word	0x0000000c
        /*0ee4*/ 	.word	0x00029820
        /*0ee8*/ 	.short	0x010a
        /*0eea*/ 	.byte	0x3f
	.zero		1


	//   ....[97]....
        /*0eec*/ 	.word	0x00034be0
        /*0ef0*/ 	.word	0x00000008
        /*0ef4*/ 	.word	0x000298a0
        /*0ef8*/ 	.short	0x010a
        /*0efa*/ 	.byte	0x3f
	.zero		1


	//   ....[98]....
        /*0efc*/ 	.word	0x00034c30
        /*0f00*/ 	.word	0x00000008
        /*0f04*/ 	.word	0x000298c0
        /*0f08*/ 	.short	0x010a
        /*0f0a*/ 	.byte	0x3f
	.zero		1


	//   ....[99]....
        /*0f0c*/ 	.word	0x00034c80
        /*0f10*/ 	.word	0x00000008
        /*0f14*/ 	.word	0x000298a0
        /*0f18*/ 	.short	0x010a
        /*0f1a*/ 	.byte	0x3f
	.zero		1


	//   ....[100]....
        /*0f1c*/ 	.word	0x00034cd0
        /*0f20*/ 	.word	0x00000008
        /*0f24*/ 	.word	0x000298c0
        /*0f28*/ 	.short	0x010a
        /*0f2a*/ 	.byte	0x3f
	.zero		1


	//   ....[101]....
        /*0f2c*/ 	.word	0x00034e70
        /*0f30*/ 	.word	0x00000005
        /*0f34*/ 	.word	0x00029880
        /*0f38*/ 	.short	0x010a
        /*0f3a*/ 	.byte	0x3f
	.zero		1


	//   ....[102]....
        /*0f3c*/ 	.word	0x00034ec0
        /*0f40*/ 	.word	0x00000005
        /*0f44*/ 	.word	0x00029840
        /*0f48*/ 	.short	0x010a
        /*0f4a*/ 	.byte	0x3f
	.zero		1


	//   ....[103]....
        /*0f4c*/ 	.word	0x00034f40
        /*0f50*/ 	.word	0x00000004
        /*0f54*/ 	.word	0x00029820
        /*0f58*/ 	.short	0x010a
        /*0f5a*/ 	.byte	0x3f
	.zero		1


	//   ....[104]....
        /*0f5c*/ 	.word	0x00034f90
        /*0f60*/ 	.word	0x00000004
        /*0f64*/ 	.word	0x00029880
        /*0f68*/ 	.short	0x010a
        /*0f6a*/ 	.byte	0x3f
	.zero		1


	//   ....[105]....
        /*0f6c*/ 	.word	0x00034fe0
        /*0f70*/ 	.word	0x00000004
        /*0f74*/ 	.word	0x00029840
        /*0f78*/ 	.short	0x010a
        /*0f7a*/ 	.byte	0x3f
	.zero		1


	//   ....[106]....
        /*0f7c*/ 	.word	0x00035030
        /*0f80*/ 	.word	0x00000014
        /*0f84*/ 	.word	0x00029870
        /*0f88*/ 	.short	0x010a
        /*0f8a*/ 	.byte	0x3f
	.zero		1


	//   ....[107]....
        /*0f8c*/ 	.word	0x00035080
        /*0f90*/ 	.word	0x00000014
        /*0f94*/ 	.word	0x00029860
        /*0f98*/ 	.short	0x010a
        /*0f9a*/ 	.byte	0x3f
	.zero		1


	//   ....[108]....
        /*0f9c*/ 	.word	0x000350d0
        /*0fa0*/ 	.word	0x00000011
        /*0fa4*/ 	.word	0x00029870
        /*0fa8*/ 	.short	0x010a
        /*0faa*/ 	.byte	0x3f
	.zero		1


	//   ....[109]....
        /*0fac*/ 	.word	0x00035120
        /*0fb0*/ 	.word	0x00000011
        /*0fb4*/ 	.word	0x00029860
        /*0fb8*/ 	.short	0x010a
        /*0fba*/ 	.byte	0x3f
	.zero		1


	//   ....[110]....
        /*0fbc*/ 	.word	0x00035ad0
        /*0fc0*/ 	.word	0x00000000
        /*0fc4*/ 	.word	0x00029820
        /*0fc8*/ 	.short	0x010a
        /*0fca*/ 	.byte	0x3f
	.zero		1


	//   ....[111]....
        /*0fcc*/ 	.word	0x00035c70
        /*0fd0*/ 	.word	0x00000006
        /*0fd4*/ 	.word	0x00000000
        /*0fd8*/ 	.short	0x010a
        /*0fda*/ 	.byte	0x3f
	.zero		1


	//   ....[112]....
        /*0fdc*/ 	.word	0x00035cc0
        /*0fe0*/ 	.word	0x00000007
        /*0fe4*/ 	.word	0x00000000
        /*0fe8*/ 	.short	0x010a
        /*0fea*/ 	.byte	0x3f
	.zero		1


	//   ....[113]....
        /*0fec*/ 	.word	0x00035d10
        /*0ff0*/ 	.word	0x00000004
        /*0ff4*/ 	.word	0x00029860
        /*0ff8*/ 	.short	0x010a
        /*0ffa*/ 	.byte	0x3f
	.zero		1


	//   ....[114]....
        /*0ffc*/ 	.word	0x00035d60
        /*1000*/ 	.word	0x00000003
        /*1004*/ 	.word	0x00029860
        /*1008*/ 	.short	0x010a
        /*100a*/ 	.byte	0x3f
	.zero		1


	//   ....[115]....
        /*100c*/ 	.word	0x00035db0
        /*1010*/ 	.word	0x00000004
        /*1014*/ 	.word	0x00029880
        /*1018*/ 	.short	0x010a
        /*101a*/ 	.byte	0x3f
	.zero		1


	//----- nvinfo : EIATTR_NUM_MBARRIERS
	.align		4
.L_274:
        /*101c*/ 	.byte	0x03, 0x38
        /*101e*/ 	.short	0x0016


	//----- nvinfo : EIATTR_EXIT_INSTR_OFFSETS
	.align		4
        /*1020*/ 	.byte	0x04, 0x1c
        /*1022*/ 	.short	(.L_276 - .L_275)


	//   ....[0]....
.L_275:
        /*1024*/ 	.word	0x00033050


	//----- nvinfo : EIATTR_MAX_THREADS
	.align		4
.L_276:
        /*1028*/ 	.byte	0x04, 0x05
        /*102a*/ 	.short	(.L_278 - .L_277)
.L_277:
        /*102c*/ 	.word	0x00000180
        /*1030*/ 	.word	0x00000001
        /*1034*/ 	.word	0x00000001


	//----- nvinfo : EIATTR_CRS_STACK_SIZE
	.align		4
.L_278:
        /*1038*/ 	.byte	0x04, 0x1e
        /*103a*/ 	.short	(.L_280 - .L_279)
.L_279:
        /*103c*/ 	.word	0x00000000


	//----- nvinfo : EIATTR_CBANK_PARAM_SIZE
	.align		4
.L_280:
        /*1040*/ 	.byte	0x03, 0x19
        /*1042*/ 	.short	0x0a70


	//----- nvinfo : EIATTR_PARAM_CBANK
	.align		4
        /*1044*/ 	.byte	0x04, 0x0a
        /*1046*/ 	.short	(.L_282 - .L_281)
	.align		4
.L_281:
        /*1048*/ 	.word	index@(.nv.constant0._ZN7cutlass13device_kernelIN5flash11enable_sm90INS1_16FlashAttnFwdSm90INS1_25CollectiveMainloopFwdSm90ILi2EN4cute5tupleIJNS5_1CILi1EEES8_S8_EEENS6_IJNS7_ILi128EEENS7_ILi160EEENS7_ILi192EEEEEELi128ENS_12float_e4m3_tEfNS_4arch4Sm90ELb0ELb1ELb0ELb1ELb0ELb1ELb0ELb1ELb1ELb0ELb0ELb0EEENS1_21CollectiveEpilogueFwdINS6_IJSA_SA_SB_EEES9_NS_10bfloat16_tESG_Li256ELb1ELb0ELb0ELb1EEENS1_36VarlenDynamicPersistentTileSchedulerILi128ELi160ELi256ELi128ELb0ELb0ELb1ELb1ELb0ELb1EEEEEEEEEvNT_6ParamsE)
        /*104c*/ 	.short	0x0210
        /*104e*/ 	.short	0x0a70


	//----- nvinfo : EIATTR_SW_WAR
	.align		4
.L_282:
        /*1050*/ 	.byte	0x04, 0x36
        /*1052*/ 	.short	(.L_284 - .L_283)
.L_283:
        /*1054*/ 	.word	0x00000008
.L_284:


//--------------------- .nv.info._ZN7cutlass13device_kernelIN5flash11enable_sm90INS1_16FlashAttnFwdSm90INS1_25CollectiveMainloopFwdSm90ILi2EN4cute5tupleIJNS5_1CILi1EEES8_S8_EEENS6_IJNS7_ILi128EEENS7_ILi160EEENS7_ILi192EEEEEELi128ENS_12float_e4m3_tEfNS_4arch4Sm90ELb1ELb0ELb0ELb0ELb0ELb0ELb0ELb1ELb1ELb0ELb0ELb0EEENS1_21CollectiveEpilogueFwdINS6_IJSA_SA_SB_EEES9_NS_10bfloat16_tESG_Li256ELb0ELb0ELb0ELb1EEENS1_30DynamicPersistentTileSchedulerILi256ELi128ELb0ELb0ELb1EEEEEEEEEvNT_6ParamsE --------------------------
	.section	.nv.info._ZN7cutlass13device_kernelIN5flash11enable_sm90INS1_16FlashAttnFwdSm90INS1_25CollectiveMainloopFwdSm90ILi2EN4cute5tupleIJNS5_1CILi1EEES8_S8_EEENS6_IJNS7_ILi128EEENS7_ILi160EEENS7_ILi192EEEEEELi128ENS_12float_e4m3_tEfNS_4arch4Sm90ELb1ELb0ELb0ELb0ELb0ELb0ELb0ELb1ELb1ELb0ELb0ELb0EEENS1_21CollectiveEpilogueFwdINS6_IJSA_SA_SB_EEES9_NS_10bfloat16_tESG_Li256ELb0ELb0ELb0ELb1EEENS1_30DynamicPersistentTileSchedulerILi256ELi128ELb0ELb0ELb1EEEEEEEEEvNT_6ParamsE,"",@"SHT_CUDA_INFO"
	.sectionflags	@""
	.align	4


	//----- nvinfo : EIATTR_CUDA_API_VERSION
	.align		4
        /*0000*/ 	.byte	0x04, 0x37
        /*0002*/ 	.short	(.L_286 - .L_285)
.L_285:
        /*0004*/ 	.word	0x00000082


	//----- nvinfo : EIATTR_KPARAM_INFO
	.align		4
.L_286:
        /*0008*/ 	.byte	0x04, 0x17
        /*000a*/ 	.short	(.L_288 - .L_287)
.L_287:
        /*000c*/ 	.word	0x00000000
        /*0010*/ 	.short	0x0000
        /*0012*/ 	.short	0x0070
        /*0014*/ 	.byte	0x00, 0xf0, 0x01, 0x2e


	//----- nvinfo : EIATTR_SPARSE_MMA_MASK
	.align		4
.L_288:
        /*0018*/ 	.byte	0x03, 0x50
        /*001a*/ 	.short	0x0000


	//----- nvinfo : EIATTR_MAXREG_COUNT
	.align		4
        /*001c*/ 	.byte	0x03, 0x1b
        /*001e*/ 	.short	0x00a8


	//----- nvinfo : EIATTR_NUM_BARRIERS
	.align		4
        /*0020*/ 	.byte	0x02, 0x4c
        /*0022*/ 	.byte	0x10
	.zero		1


	//----- nvinfo : EIATTR_EXTERNS
	.align		4
        /*0024*/ 	.byte	0x04, 0x0f
        /*0026*/ 	.short	(.L_290 - .L_289)


	//   ....[0]....
	.align		4
.L_289:
        /*0028*/ 	.word	index@(__assertfail)


	//----- nvinfo : EIATTR_ANNOTATIONS
	.align		4
.L_290:
        /*002c*/ 	.byte	0x04, 0x55
        /*002e*/ 	.short	(.L_292 - .L_291)


	//   ....[0]....
.L_291:
        /* <DEDUP_REMOVED lines=33> */


	//----- nvinfo : EIATTR_MERCURY_ISA_VERSION
	.align		4
.L_292:
        /*0230*/ 	.byte	0x03, 0x5f
        /*0232*/ 	.short	0x0101


	//----- nvinfo : EIATTR_INT_WARP_WIDE_INSTR_OFFSETS
	.align		4
        /*0234*/ 	.byte	0x04, 0x31
        /*0236*/ 	.short	(.L_294 - .L_293)


	//   ....[0]....
.L_293:
        /*0238*/ 	.word	0x00000190


	//   ....[1]....
        /*023c*/ 	.word	0x000001c0


	//   ....[2]....
        /*0240*/ 	.word	0x000001d0


	//   ....[3]....
        /*0244*/ 	.word	0x0000e0b0


	//   ....[4]....
        /*0248*/ 	.word	0x0000e140


	//   ....[5]....
        /*024c*/ 	.word	0x0000e820


	//   ....[6]....
        /*0250*/ 	.word	0x000102d0


	//   ....[7]....
        /*0254*/ 	.word	0x00010360


	//----- nvinfo : EIATTR_COOP_GROUP_MASK_REGIDS
	.align		4
.L_294:
        /*0258*/ 	.byte	0x04, 0x29
        /*025a*/ 	.short	(.L_296 - .L_295)


	//   ....[0]....
.L_295:
        /*025c*/ 	.word	0xffffffff


	//   ....[1]....
        /*0260*/ 	.word	0xffffffff


	//   ....[2]....
        /*0264*/ 	.word	0xffffffff


	//   ....[3]....
        /*0268*/ 	.word	0xffffffff


	//   ....[4]....
        /*026c*/ 	.word	0xffffffff


	//   ....[5]....
        /*0270*/ 	.word	0xffffffff


	//   ....[6]....
        /*0274*/ 	.word	0xffffffff


	//   ....[7]....
        /*0278*/ 	.word	0xffffffff


	//   ....[8]....
        /*027c*/ 	.word	0xffffffff


	//   ....[9]....
        /*0280*/ 	.word	0xffffffff


	//   ....[10]....
        /*0284*/ 	.word	0xffffffff


	//   ....[11]....
        /*0288*/ 	.word	0xffffffff


	//   ....[12]....
        /*028c*/ 	.word	0xffffffff


	//   ....[13]....
        /*0290*/ 	.word	0xffffffff


	//   ....[14]....
        /*0294*/ 	.word	0xffffffff


	//   ....[15]....
        /*0298*/ 	.word	0xffffffff


	//   ....[16]....
        /*029c*/ 	.word	0xffffffff


	//   ....[17]....
        /*02a0*/ 	.word	0xffffffff


	//   ....[18]....
        /*02a4*/ 	.word	0xffffffff


	//   ....[19]....
        /*02a8*/ 	.word	0xffffffff


	//   ....[20]....
        /*02ac*/ 	.word	0xffffffff


	//   ....[21]....
        /*02b0*/ 	.word	0xffffffff


	//   ....[22]....
        /*02b4*/ 	.word	0xffffffff


	//   ....[23]....
        /*02b8*/ 	.word	0xffffffff


	//   ....[24]....
        /*02bc*/ 	.word	0xffffffff


	//   ....[25]....
        /*02c0*/ 	.word	0xffffffff


	//   ....[26]....
        /*02c4*/ 	.word	0xffffffff


	//   ....[27]....
        /*02c8*/ 	.word	0xffffffff


	//   ....[28]....
        /*02cc*/ 	.word	0xffffffff


	//   ....[29]....
        /*02d0*/ 	.word	0xffffffff


	//   ....[30]....
        /*02d4*/ 	.word	0xffffffff


	//   ....[31]....
        /*02d8*/ 	.word	0xffffffff


	//   ....[32]....
        /*02dc*/ 	.word	0xffffffff


	//   ....[33]....
        /*02e0*/ 	.word	0xffffffff


	//   ....[34]....
        /*02e4*/ 	.word	0xffffffff


	//   ....[35]....
        /*02e8*/ 	.word	0xffffffff


	//   ....[36]....
        /*02ec*/ 	.word	0xffffffff


	//   ....[37]....
        /*02f0*/ 	.word	0xffffffff


	//   ....[38]....
        /*02f4*/ 	.word	0xffffffff


	//   ....[39]....
        /*02f8*/ 	.word	0xffffffff


	//   ....[40]....
        /*02fc*/ 	.word	0xffffffff


	//   ....[41]....
        /*0300*/ 	.word	0xffffffff


	//   ....[42]....
        /*0304*/ 	.word	0xffffffff


	//   ....[43]....
        /*0308*/ 	.word	0xffffffff


	//   ....[44]....
        /*030c*/ 	.word	0xffffffff


	//   ....[45]....
        /*0310*/ 	.word	0xffffffff


	//   ....[46]....
        /*0314*/ 	.word	0xffffffff


	//   ....[47]....
        /*0318*/ 	.word	0xffffffff


	//   ....[48]....
        /*031c*/ 	.word	0xffffffff


	//   ....[49]....
        /*0320*/ 	.word	0xffffffff


	//   ....[50]....
        /*0324*/ 	.word	0xffffffff


	//   ....[51]....
        /*0328*/ 	.word	0xffffffff


	//   ....[52]....
        /*032c*/ 	.word	0xffffffff


	//   ....[53]....
        /*0330*/ 	.word	0xffffffff


	//   ....[54]....
        /*0334*/ 	.word	0xffffffff


	//   ....[55]....
        /*0338*/ 	.word	0xffffffff


	//   ....[56]....
        /*033c*/ 	.word	0xffffffff


	//   ....[57]....
        /*0340*/ 	.word	0xffffffff


	//   ....[58]....
        /*0344*/ 	.word	0xffffffff


	//   ....[59]....
        /*0348*/ 	.word	0xffffffff


	//   ....[60]....
        /*034c*/ 	.word	0xffffffff


	//   ....[61]....
        /*0350*/ 	.word	0x0500000f


	//   ....[62]....
        /*0354*/ 	.word	0x0500000f


	//----- nvinfo : EIATTR_COOP_GROUP_INSTR_OFFSETS
	.align		4
.L_296:
        /*0358*/ 	.byte	0x04, 0x28
        /*035a*/ 	.short	(.L_298 - .L_297)


	//   ....[0]....
.L_297:
        /*035c*/ 	.word	0x00000070


	//   ....[1]....
        /*0360*/ 	.word	0x000001a0


	//   ....[2]....
        /*0364*/ 	.word	0x000001f0


	//   ....[3]....
        /*0368*/ 	.word	0x000003e0


	//   ....[4]....
        /*036c*/ 	.word	0x00000540


	//   ....[5]....
        /*0370*/ 	.word	0x00000660


	//   ....[6]....
        /*0374*/ 	.word	0x000007c0


	//   ....[7]....
        /*0378*/ 	.word	0x000017d0


	//   ....[8]....
        /*037c*/ 	.word	0x000030a0


	//   ....[9]....
        /*0380*/ 	.word	0x000030c0


	//   ....[10]....
        /*0384*/ 	.word	0x00003d10


	//   ....[11]....
        /*0388*/ 	.word	0x00003d90


	//   ....[12]....
        /*038c*/ 	.word	0x000067f0


	//   ....[13]....
        /*0390*/ 	.word	0x000068b0


	//   ....[14]....
        /*0394*/ 	.word	0x00007440


	//   ....[15]....
        /*0398*/ 	.word	0x000074b0


	//   ....[16]....
        /*039c*/ 	.word	0x00009c00


	//   ....[17]....
        /*03a0*/ 	.word	0x00009c60


	//   ....[18]....
        /*03a4*/ 	.word	0x00009c90


	//   ....[19]....
        /*03a8*/ 	.word	0x00009cb0


	//   ....[20]....
        /*03ac*/ 	.word	0x0000b8e0


	//   ....[21]....
        /*03b0*/ 	.word	0x0000b8f0


	//   ....[22]....
        /*03b4*/ 	.word	0x0000b970


	//   ....[23]....
        /*03b8*/ 	.word	0x0000b980


	//   ....[24]....
        /*03bc*/ 	.word	0x0000c970


	//   ....[25]....
        /*03c0*/ 	.word	0x0000c980


	//   ....[26]....
        /*03c4*/ 	.word	0x0000c990


	//   ....[27]....
        /*03c8*/ 	.word	0x0000c9a0


	//   ....[28]....
        /*03cc*/ 	.word	0x0000c9b0


	//   ....[29]....
        /*03d0*/ 	.word	0x0000c9c0


	//   ....[30]....
        /*03d4*/ 	.word	0x0000c9d0


	//   ....[31]....
        /*03d8*/ 	.word	0x0000c9e0


	//   ....[32]....
        /*03dc*/ 	.word	0x0000ca10


	//   ....[33]....
        /*03e0*/ 	.word	0x0000ca20


	//   ....[34]....
        /*03e4*/ 	.word	0x0000caa0


	//   ....[35]....
        /*03e8*/ 	.word	0x0000cab0


	//   ....[36]....
        /*03ec*/ 	.word	0x0000cae0


	//   ....[37]....
        /*03f0*/ 	.word	0x0000caf0


	//   ....[38]....
        /*03f4*/ 	.word	0x0000cb00


	//   ....[39]....
        /*03f8*/ 	.word	0x0000cb10


	//   ....[40]....
        /*03fc*/ 	.word	0x0000cb20


	//   ....[41]....
        /*0400*/ 	.word	0x0000cb50


	//   ....[42]....
        /*0404*/ 	.word	0x0000cb70


	//   ....[43]....
        /*0408*/ 	.word	0x0000cb80


	//   ....[44]....
        /*040c*/ 	.word	0x0000cb90


	//   ....[45]....
        /*0410*/ 	.word	0x0000cba0


	//   ....[46]....
        /*0414*/ 	.word	0x0000cbd0


	//   ....[47]....
        /*0418*/ 	.word	0x0000cc00


	//   ....[48]....
        /*041c*/ 	.word	0x0000cc20


	//   ....[49]....
        /*0420*/ 	.word	0x0000cc30


	//   ....[50]....
        /*0424*/ 	.word	0x0000cc40


	//   ....[51]....
        /*0428*/ 	.word	0x0000cc50


	//   ....[52]....
        /*042c*/ 	.word	0x0000cc60


	//   ....[53]....
        /*0430*/ 	.word	0x0000cc80


	//   ....[54]....
        /*0434*/ 	.word	0x0000cc90


	//   ....[55]....
        /*0438*/ 	.word	0x0000ccb0


	//   ....[56]....
        /*043c*/ 	.word	0x0000ce90


	//   ....[57]....
        /*0440*/ 	.word	0x0000d950


	//   ....[58]....
        /*0444*/ 	.word	0x0000e960


	//   ....[59]....
        /*0448*/ 	.word	0x00010c20


	//   ....[60]....
        /*044c*/ 	.word	0x00010dc0


	//   ....[61]....
        /*0450*/ 	.word	0x000113c0


	//   ....[62]....
        /*0454*/ 	.word	0x00011850


	//----- nvinfo : EIATTR_REG_RECONFIG
	.align		4
.L_298:
        /*0458*/ 	.byte	0x01, 0x54
	.zero		2


	//----- nvinfo : EIATTR_SYSCALL_OFFSETS
	.align		4
        /*045c*/ 	.byte	0x04, 0x46
        /*045e*/ 	.short	(.L_300 - .L_299)


	//   ....[0]....
.L_299:
        /*0460*/ 	.word	0x00001980


	//   ....[1]....
        /*0464*/ 	.word	0x0000e2e0


	//   ....[2]....
        /*0468*/ 	.word	0x0000e420


	//   ....[3]....
        /*046c*/ 	.word	0x0000e560


	//   ....[4]....
        /*0470*/ 	.word	0x0000e680


	//----- nvinfo : EIATTR_MBARRIER_INSTR_OFFSETS
	.align		4
.L_300:
        /*0474*/ 	.byte	0x04, 0x39
        /*0476*/ 	.short	(.L_302 - .L_301)


	//   ....[0]....
.L_301:
        /*0478*/ 	.word	0x00000290
        /*047c*/ 	.word	0x000000ff
        /*0480*/ 	.word	0x00029800
        /*0484*/ 	.short	0x0100
        /*0486*/ 	.byte	0x06
	.zero		1


	//   ....[1]....
        /*0488*/ 	.word	0x000002a0
        /*048c*/ 	.word	0x000000ff
        /*0490*/ 	.word	0x00029820
        /*0494*/ 	.short	0x0100
        /*0496*/ 	.byte	0x06
	.zero		1


	//   ....[2]....
        /*0498*/ 	.word	0x00000390
        /*049c*/ 	.word	0x000000ff
        /*04a0*/ 	.word	0x00029830
        /*04a4*/ 	.short	0x0100
        /*04a6*/ 	.byte	0x08
	.zero		1


	//   ....[3]....
        /*04a8*/ 	.word	0x000003a0
        /*04ac*/ 	.word	0x000000ff
        /*04b0*/ 	.word	0x00029840
        /*04b4*/ 	.short	0x0100
        /*04b6*/ 	.byte	0x08
	.zero		1


	//   ....[4]....
        /*04b8*/ 	.word	0x000003b0
        /*04bc*/ 	.word	0x000000ff
        /*04c0*/ 	.word	0x00029838
        /*04c4*/ 	.short	0x0100
        /*04c6*/ 	.byte	0x08
	.zero		1


	//   ....[5]....
        /*04c8*/ 	.word	0x000003c0
        /*04cc*/ 	.word	0x000000ff
        /*04d0*/ 	.word	0x00029848
        /*04d4*/ 	.short	0x0100
        /*04d6*/ 	.byte	0x08
	.zero		1


	//   ....[6]....
        /*04d8*/ 	.word	0x000004f0
        /*04dc*/ 	.word	0x000000ff
        /*04e0*/ 	.word	0x00029850
        /*04e4*/ 	.short	0x0100
        /*04e6*/ 	.byte	0x08
	.zero		1


	//   ....[7]....
        /*04e8*/ 	.word	0x00000500
        /*04ec*/ 	.word	0x000000ff
        /*04f0*/ 	.word	0x00029860
        /*04f4*/ 	.short	0x0100
        /*04f6*/ 	.byte	0x08
	.zero		1


	//   ....[8]....
        /*04f8*/ 	.word	0x00000510
        /*04fc*/ 	.word	0x000000ff
        /*0500*/ 	.word	0x00029858
        /*0504*/ 	.short	0x0100
        /*0506*/ 	.byte	0x08
	.zero		1


	//   ....[9]....
        /*0508*/ 	.word	0x00000520
        /*050c*/ 	.word	0x000000ff
        /*0510*/ 	.word	0x00029868
        /*0514*/ 	.short	0x0100
        /*0516*/ 	.byte	0x08
	.zero		1


	//   ....[10]....
        /*0518*/ 	.word	0x00000610
        /*051c*/ 	.word	0x000000ff
        /*0520*/ 	.word	0x00029870
        /*0524*/ 	.short	0x0100
        /*0526*/ 	.byte	0x06
	.zero		1


	//   ....[11]....
        /*0528*/ 	.word	0x00000620
        /*052c*/ 	.word	0x000000ff
        /*0530*/ 	.word	0x00029880
        /*0534*/ 	.short	0x0100
        /*0536*/ 	.byte	0x06
	.zero		1


	//   ....[12]....
        /*0538*/ 	.word	0x00000630
        /*053c*/ 	.word	0x000000ff
        /*0540*/ 	.word	0x00029878
        /*0544*/ 	.short	0x0100
        /*0546*/ 	.byte	0x06
	.zero		1


	//   ....[13]....
        /*0548*/ 	.word	0x00000640
        /*054c*/ 	.word	0x000000ff
        /*0550*/ 	.word	0x00029888
        /*0554*/ 	.short	0x0100
        /*0556*/ 	.byte	0x06
	.zero		1


	//   ....[14]....
        /*0558*/ 	.word	0x00000770
        /*055c*/ 	.word	0x000000ff
        /*0560*/ 	.word	0x00029890
        /*0564*/ 	.short	0x0100
        /*0566*/ 	.byte	0x08
	.zero		1


	//   ....[15]....
        /*0568*/ 	.word	0x00000780
        /*056c*/ 	.word	0x000000ff
        /*0570*/ 	.word	0x000298a0
        /*0574*/ 	.short	0x0100
        /*0576*/ 	.byte	0x08
	.zero		1


	//   ....[16]....
        /*0578*/ 	.word	0x00000790
        /*057c*/ 	.word	0x000000ff
        /*0580*/ 	.word	0x00029898
        /*0584*/ 	.short	0x0100
        /*0586*/ 	.byte	0x08
	.zero		1


	//   ....[17]....
        /*0588*/ 	.word	0x000007a0
        /*058c*/ 	.word	0x000000ff
        /*0590*/ 	.word	0x000298a8
        /*0594*/ 	.short	0x0100
        /*0596*/ 	.byte	0x08
	.zero		1


	//   ....[18]....
        /*0598*/ 	.word	0x000008d0
        /*059c*/ 	.word	0x000000ff
        /*05a0*/ 	.word	0x000298b0
        /*05a4*/ 	.short	0x0100
        /*05a6*/ 	.byte	0x08
	.zero		1


	//   ....[19]....
        /*05a8*/ 	.word	0x000008e0
        /*05ac*/ 	.word	0x000000ff
        /*05b0*/ 	.word	0x000298c0
        /*05b4*/ 	.short	0x0100
        /*05b6*/ 	.byte	0x08
	.zero		1


	//   ....[20]....
        /*05b8*/ 	.word	0x000008f0
        /*05bc*/ 	.word	0x000000ff
        /*05c0*/ 	.word	0x000298b8
        /*05c4*/ 	.short	0x0100
        /*05c6*/ 	.byte	0x08
	.zero		1


	//   ....[21]....
        /*05c8*/ 	.word	0x00000900
        /*05cc*/ 	.word	0x000000ff
        /*05d0*/ 	.word	0x000298c8
        /*05d4*/ 	.short	0x0100
        /*05d6*/ 	.byte	0x08
	.zero		1


	//   ....[22]....
        /*05d8*/ 	.word	0x00001a00
        /*05dc*/ 	.word	0x000000ff
        /*05e0*/ 	.word	0x00029800
        /*05e4*/ 	.short	0x010a
        /*05e6*/ 	.byte	0x26
	.zero		1


	//   ....[23]....
        /*05e8*/ 	.word	0x00001a80
        /*05ec*/ 	.word	0x00000002
        /*05f0*/ 	.word	0x00029830
        /*05f4*/ 	.short	0x010a
        /*05f6*/ 	.byte	0x3f
	.zero		1


	//   ....[24]....
        /*05f8*/ 	.word	0x00001af0
        /*05fc*/ 	.word	0x00000002
        /*0600*/ 	.word	0x00029830
        /*0604*/ 	.short	0x010a
        /*0606*/ 	.byte	0x3f
	.zero		1


	//   ....[25]....
        /*0608*/ 	.word	0x00002f40
        /*060c*/ 	.word	0x00000002
        /*0610*/ 	.word	0x00000000
        /*0614*/ 	.short	0x0101
        /*0616*/ 	.byte	0x3f
	.zero		1


	//   ....[26]....
        /*0618*/ 	.word	0x00005190
        /*061c*/ 	.word	0x000000ff
        /*0620*/ 	.word	0x00029830
        /*0624*/ 	.short	0x010a
        /*0626*/ 	.byte	0x05
	.zero		1


	//   ....[27]....
        /*0628*/ 	.word	0x000051d0
        /*062c*/ 	.word	0x000000ff
        /*0630*/ 	.word	0x00029830
        /*0634*/ 	.short	0x010a
        /*0636*/ 	.byte	0x05
	.zero		1


	//   ....[28]....
        /*0638*/ 	.word	0x00005e10
        /*063c*/ 	.word	0x000000ff
        /*0640*/ 	.word	0x00029850
        /*0644*/ 	.short	0x010a
        /*0646*/ 	.byte	0x05
	.zero		1


	//   ....[29]....
        /*0648*/ 	.word	0x00005e50
        /*064c*/ 	.word	0x000000ff
        /*0650*/ 	.word	0x00029850
        /*0654*/ 	.short	0x010a
        /*0656*/ 	.byte	0x05
	.zero		1


	//   ....[30]....
        /*0658*/ 	.word	0x00007e70
        /*065c*/ 	.word	0x00000002
        /*0660*/ 	.word	0x00000000
        /*0664*/ 	.short	0x0101
        /*0666*/ 	.byte	0x3f
	.zero		1


	//   ....[31]....
        /*0668*/ 	.word	0x00008270
        /*066c*/ 	.word	0x000000ff
        /*0670*/ 	.word	0x00000000
        /*0674*/ 	.short	0x0101
        /*0676*/ 	.byte	0x05
	.zero		1


	//   ....[32]....
        /*0678*/ 	.word	0x00008990
        /*067c*/ 	.word	0x000000ff
        /*0680*/ 	.word	0x00029830
        /*0684*/ 	.short	0x010a
        /*0686*/ 	.byte	0x05
	.zero		1


	//   ....[33]....
        /*0688*/ 	.word	0x000089d0
        /*068c*/ 	.word	0x000000ff
        /*0690*/ 	.word	0x00029830
        /*0694*/ 	.short	0x010a
        /*0696*/ 	.byte	0x05
	.zero		1


	//   ....[34]....
        /*0698*/ 	.word	0x000095e0
        /*069c*/ 	.word	0x000000ff
        /*06a0*/ 	.word	0x00029850
        /*06a4*/ 	.short	0x010a
        /*06a6*/ 	.byte	0x05
	.zero		1


	//   ....[35]....
        /*06a8*/ 	.word	0x00009620
        /*06ac*/ 	.word	0x000000ff
        /*06b0*/ 	.word	0x00029850
        /*06b4*/ 	.short	0x010a
        /*06b6*/ 	.byte	0x05
	.zero		1


	//   ....[36]....
        /*06b8*/ 	.word	0x0000ac30
        /*06bc*/ 	.word	0x00000002
        /*06c0*/ 	.word	0x00000000
        /*06c4*/ 	.short	0x0101
        /*06c6*/ 	.byte	0x3f
	.zero		1


	//   ....[37]....
        /*06c8*/ 	.word	0x0000af10
        /*06cc*/ 	.word	0x000000ff
        /*06d0*/ 	.word	0x00000000
        /*06d4*/ 	.short	0x0101
        /*06d6*/ 	.byte	0x05
	.zero		1


	//   ....[38]....
        /*06d8*/ 	.word	0x0000b590
        /*06dc*/ 	.word	0x000000ff
        /*06e0*/ 	.word	0x00029850
        /*06e4*/ 	.short	0x010a
        /*06e6*/ 	.byte	0x09
	.zero		1


	//   ....[39]....
        /*06e8*/ 	.word	0x0000b5d0
        /*06ec*/ 	.word	0x000000ff
        /*06f0*/ 	.word	0x00029850
        /*06f4*/ 	.short	0x010a
        /*06f6*/ 	.byte	0x09
	.zero		1


	//   ....[40]....
        /*06f8*/ 	.word	0x0000bd50
        /*06fc*/ 	.word	0x000000ff
        /*0700*/ 	.word	0x00000000
        /*0704*/ 	.short	0x0101
        /*0706*/ 	.byte	0x04
	.zero		1


	//   ....[41]....
        /*0708*/ 	.word	0x0000d030
        /*070c*/ 	.word	0x000000ff
        /*0710*/ 	.word	0x00000000
        /*0714*/ 	.short	0x0101
        /*0716*/ 	.byte	0x05
	.zero		1


	//   ....[42]....
        /*0718*/ 	.word	0x0000eb80
        /*071c*/ 	.word	0x00000005
        /*0720*/ 	.word	0x00029880
        /*0724*/ 	.short	0x010a
        /*0726*/ 	.byte	0x3f
	.zero		1


	//   ....[43]....
        /*0728*/ 	.word	0x0000ed30
        /*072c*/ 	.word	0x00000005
        /*0730*/ 	.word	0x00029840
        /*0734*/ 	.short	0x010a
        /*0736*/ 	.byte	0x3f
	.zero		1


	//   ....[44]....
        /*0738*/ 	.word	0x0000f200
        /*073c*/ 	.word	0x000000ff
        /*0740*/ 	.word	0x00029820
        /*0744*/ 	.short	0x010a
        /*0746*/ 	.byte	0x28
	.zero		1


	//   ....[45]....
        /*0748*/ 	.word	0x0000f500
        /*074c*/ 	.word	0x00000004
        /*0750*/ 	.word	0x00029880
        /*0754*/ 	.short	0x010a
        /*0756*/ 	.byte	0x3f
	.zero		1


	//   ....[46]....
        /*0758*/ 	.word	0x0000f750
        /*075c*/ 	.word	0x00000004
        /*0760*/ 	.word	0x00029840
        /*0764*/ 	.short	0x010a
        /*0766*/ 	.byte	0x3f
	.zero		1


	//   ....[47]....
        /*0768*/ 	.word	0x0000fc60
        /*076c*/ 	.word	0x00000003
        /*0770*/ 	.word	0x00029870
        /*0774*/ 	.short	0x010a
        /*0776*/ 	.byte	0x3f
	.zero		1


	//   ....[48]....
        /*0778*/ 	.word	0x0000fcd0
        /*077c*/ 	.word	0x00000002
        /*0780*/ 	.word	0x00029860
        /*0784*/ 	.short	0x010a
        /*0786*/ 	.byte	0x3f
	.zero		1


	//   ....[49]....
        /*0788*/ 	.word	0x00010240
        /*078c*/ 	.word	0x00000003
        /*0790*/ 	.word	0x00029850
        /*0794*/ 	.short	0x0101
        /*0796*/ 	.byte	0x3f
	.zero		1


	//   ....[50]....
        /*0798*/ 	.word	0x00010280
        /*079c*/ 	.word	0x00000002
        /*07a0*/ 	.word	0x00000000
        /*07a4*/ 	.short	0x0101
        /*07a6*/ 	.byte	0x3f
	.zero		1


	//   ....[51]....
        /*07a8*/ 	.word	0x00010440
        /*07ac*/ 	.word	0x00000014
        /*07b0*/ 	.word	0x00029870
        /*07b4*/ 	.short	0x010a
        /*07b6*/ 	.byte	0x3f
	.zero		1


	//   ....[52]....
        /*07b8*/ 	.word	0x000104d0
        /*07bc*/ 	.word	0x00000014
        /*07c0*/ 	.word	0x00029860
        /*07c4*/ 	.short	0x010a
        /*07c6*/ 	.byte	0x3f
	.zero		1


	//   ....[53]....
        /*07c8*/ 	.word	0x00010a10
        /*07cc*/ 	.word	0x00000014
        /*07d0*/ 	.word	0x00029850
        /*07d4*/ 	.short	0x0101
        /*07d6*/ 	.byte	0x3f
	.zero		1


	//   ....[54]....
        /*07d8*/ 	.word	0x00010a60
        /*07dc*/ 	.word	0x00000000
        /*07e0*/ 	.word	0x00000000
        /*07e4*/ 	.short	0x0101
        /*07e6*/ 	.byte	0x3f
	.zero		1


	//   ....[55]....
        /*07e8*/ 	.word	0x00010d40
        /*07ec*/ 	.word	0x00000000
        /*07f0*/ 	.word	0x00029820
        /*07f4*/ 	.short	0x010a
        /*07f6*/ 	.byte	0x3f
	.zero		1


	//   ....[56]....
        /*07f8*/ 	.word	0x00010f00
        /*07fc*/ 	.word	0x00000006
        /*0800*/ 	.word	0x00000000
        /*0804*/ 	.short	0x010a
        /*0806*/ 	.byte	0x3f
	.zero		1


	//   ....[57]....
        /*0808*/ 	.word	0x00010f70
        /*080c*/ 	.word	0x00000007
        /*0810*/ 	.word	0x00000000
        /*0814*/ 	.short	0x010a
        /*0816*/ 	.byte	0x3f
	.zero		1


	//   ....[58]....
        /*0818*/ 	.word	0x00010fd0
        /*081c*/ 	.word	0x00000004
        /*0820*/ 	.word	0x00029860
        /*0824*/ 	.short	0x010a
        /*0826*/ 	.byte	0x3f
	.zero		1


	//   ....[59]....
        /*0828*/ 	.word	0x00011020
        /*082c*/ 	.word	0x00000003
        /*0830*/ 	.word	0x00029860
        /*0834*/ 	.short	0x010a
        /*0836*/ 	.byte	0x3f
	.zero		1


	//   ....[60]....
        /*0838*/ 	.word	0x00011060
        /*083c*/ 	.word	0x00000004
        /*0840*/ 	.word	0x00029880
        /*0844*/ 	.short	0x010a
        /*0846*/ 	.byte	0x3f
	.zero		1


	//   ....[61]....
        /*0848*/ 	.word	0x00011080
        /*084c*/ 	.word	0x00000003
        /*0850*/ 	.word	0x00029880
        /*0854*/ 	.short	0x010a
        /*0856*/ 	.byte	0x3f
	.zero		1


	//   ....[62]....
        /*0858*/ 	.word	0x000110f0
        /*085c*/ 	.word	0x00000003
        /*0860*/ 	.word	0x00029800
        /*0864*/ 	.short	0x010a
        /*0866*/ 	.byte	0x3f
	.zero		1


	//   ....[63]....
        /*0868*/ 	.word	0x00011140
        /*086c*/ 	.word	0x00000002
        /*0870*/ 	.word	0x00029830
        /*0874*/ 	.short	0x010a
        /*0876*/ 	.byte	0x3f
	.zero		1


	//   ....[64]....
        /*0878*/ 	.word	0x000111a0
        /*087c*/ 	.word	0x00000007
        /*0880*/ 	.word	0x00029830
        /*0884*/ 	.short	0x010a
        /*0886*/ 	.byte	0x3f
	.zero		1


	//   ....[65]....
        /*0888*/ 	.word	0x00011200
        /*088c*/ 	.word	0x00000007
        /*0890*/ 	.word	0x00029850
        /*0894*/ 	.short	0x010a
        /*0896*/ 	.byte	0x3f
	.zero		1


	//   ....[66]....
        /*0898*/ 	.word	0x00011260
        /*089c*/ 	.word	0x00000009
        /*08a0*/ 	.word	0x00029830
        /*08a4*/ 	.short	0x010a
        /*08a6*/ 	.byte	0x3f
	.zero		1


	//   ....[67]....
        /*08a8*/ 	.word	0x000112c0
        /*08ac*/ 	.word	0x00000009
        /*08b0*/ 	.word	0x00029850
        /*08b4*/ 	.short	0x010a
        /*08b6*/ 	.byte	0x3f
	.zero		1


	//   ....[68]....
        /*08b8*/ 	.word	0x00011320
        /*08bc*/ 	.word	0x00000005
        /*08c0*/ 	.word	0x00029850
        /*08c4*/ 	.short	0x010a
        /*08c6*/ 	.byte	0x3f
	.zero		1


	//   ....[69]....
        /*08c8*/ 	.word	0x00011470
        /*08cc*/ 	.word	0x00000005
        /*08d0*/ 	.word	0x00029880
        /*08d4*/ 	.short	0x010a
        /*08d6*/ 	.byte	0x3f
	.zero		1


	//   ....[70]....
        /*08d8*/ 	.word	0x000114c0
        /*08dc*/ 	.word	0x00000005
        /*08e0*/ 	.word	0x00029840
        /*08e4*/ 	.short	0x010a
        /*08e6*/ 	.byte	0x3f
	.zero		1


	//   ....[71]....
        /*08e8*/ 	.word	0x00011520
        /*08ec*/ 	.word	0x00000003
        /*08f0*/ 	.word	0x00029820
        /*08f4*/ 	.short	0x010a
        /*08f6*/ 	.byte	0x3f
	.zero		1


	//   ....[72]....
        /*08f8*/ 	.word	0x00011570
        /*08fc*/ 	.word	0x00000004
        /*0900*/ 	.word	0x00029880
        /*0904*/ 	.short	0x010a
        /*0906*/ 	.byte	0x3f
	.zero		1


	//   ....[73]....
        /*0908*/ 	.word	0x000115c0
        /*090c*/ 	.word	0x00000004
        /*0910*/ 	.word	0x00029840
        /*0914*/ 	.short	0x010a
        /*0916*/ 	.byte	0x3f
	.zero		1


	//   ....[74]....
        /*0918*/ 	.word	0x00011620
        /*091c*/ 	.word	0x00000003
        /*0920*/ 	.word	0x00029870
        /*0924*/ 	.short	0x010a
        /*0926*/ 	.byte	0x3f
	.zero		1


	//   ....[75]....
        /*0928*/ 	.word	0x00011680
        /*092c*/ 	.word	0x00000004
        /*0930*/ 	.word	0x00029860
        /*0934*/ 	.short	0x010a
        /*0936*/ 	.byte	0x3f
	.zero		1


	//   ....[76]....
        /*0938*/ 	.word	0x000116d0
        /*093c*/ 	.word	0x00000014
        /*0940*/ 	.word	0x00029870
        /*0944*/ 	.short	0x010a
        /*0946*/ 	.byte	0x3f
	.zero		1


	//   ....[77]....
        /*0948*/ 	.word	0x00011720
        /*094c*/ 	.word	0x00000014
        /*0950*/ 	.word	0x00029860
        /*0954*/ 	.short	0x010a
        /*0956*/ 	.byte	0x3f
	.zero		1


	//   ....[78]....
        /*0958*/ 	.word	0x00011770
        /*095c*/ 	.word	0x00000000
        /*0960*/ 	.word	0x00029820
        /*0964*/ 	.short	0x010a
        /*0966*/ 	.byte	0x3f
	.zero		1


	//   ....[79]....
        /*0968*/ 	.word	0x00011910
        /*096c*/ 	.word	0x00000006
        /*0970*/ 	.word	0x00000000
        /*0974*/ 	.short	0x010a
        /*0976*/ 	.byte	0x3f
	.zero		1


	//   ....[80]....
        /*0978*/ 	.word	0x00011960
        /*097c*/ 	.word	0x00000007
        /*0980*/ 	.word	0x00000000
        /*0984*/ 	.short	0x010a
        /*0986*/ 	.byte	0x3f
	.zero		1


	//   ....[81]....
        /*0988*/ 	.word	0x000119b0
        /*098c*/ 	.word	0x00000004
        /*0990*/ 	.word	0x00029860
        /*0994*/ 	.short	0x010a
        /*0996*/ 	.byte	0x3f
	.zero		1


	//   ....[82]....
        /*0998*/ 	.word	0x00011a00
        /*099c*/ 	.word	0x00000003
        /*09a0*/ 	.word	0x00029860
        /*09a4*/ 	.short	0x010a
        /*09a6*/ 	.byte	0x3f
	.zero		1


	//   ....[83]....
        /*09a8*/ 	.word	0x00011a50
        /*09ac*/ 	.word	0x00000004
        /*09b0*/ 	.word	0x00029880
        /*09b4*/ 	.short	0x010a
        /*09b6*/ 	.byte	0x3f
	.zero		1


	//----- nvinfo : EIATTR_NUM_MBARRIERS
	.align		4
.L_302:
        /*09b8*/ 	.byte	0x03, 0x38
        /*09ba*/ 	.short	0x0016


	//----- nvinfo : EIATTR_EXIT_INSTR_OFFSETS
	.align		4
        /*09bc*/ 	.byte	0x04, 0x1c
        /*09be*/ 	.short	(.L_304 - .L_303)


	//   ....[0]....
.L_303:
        /*09c0*/ 	.word	0x00000a60


	//   ....[1]....
        /*09c4*/ 	.word	0x0000d900


	//   ....[2]....
        /*09c8*/ 	.word	0x000110d0


	//----- nvinfo : EIATTR_MAX_THREADS
	.align		4
.L_304:
        /*09cc*/ 	.byte	0x04, 0x05
        /*09ce*/ 	.short	(.L_306 - .L_305)
.L_305:
        /*09d0*/ 	.word	0x00000180
        /*09d4*/ 	.word	0x00000001
        /*09d8*/ 	.word	0x00000001


	//----- nvinfo : EIATTR_CRS_STACK_SIZE
	.align		4
.L_306:
        /*09dc*/ 	.byte	0x04, 0x1e
        /*09de*/ 	.short	(.L_308 - .L_307)
.L_307:
        /*09e0*/ 	.word	0x00000000


	//----- nvinfo : EIATTR_CBANK_PARAM_SIZE
	.align		4
.L_308:
        /*09e4*/ 	.byte	0x03, 0x19
        /*09e6*/ 	.short	0x0bf0


	//----- nvinfo : EIATTR_PARAM_CBANK
	.align		4
        /*09e8*/ 	.byte	0x04, 0x0a
        /*09ea*/ 	.short	(.L_310 - .L_309)
	.align		4
.L_309:
        /*09ec*/ 	.word	index@(.nv.constant0._ZN7cutlass13device_kernelIN5flash11enable_sm90INS1_16FlashAttnFwdSm90INS1_25CollectiveMainloopFwdSm90ILi2EN4cute5tupleIJNS5_1CILi1EEES8_S8_EEENS6_IJNS7_ILi128EEENS7_ILi160EEENS7_ILi192EEEEEELi128ENS_12float_e4m3_tEfNS_4arch4Sm90ELb1ELb0ELb0ELb0ELb0ELb0ELb0ELb1ELb1ELb0ELb0ELb0EEENS1_21CollectiveEpilogueFwdINS6_IJSA_SA_SB_EEES9_NS_10bfloat16_tESG_Li256ELb0ELb0ELb0ELb1EEENS1_30DynamicPersistentTileSchedulerILi256ELi128ELb0ELb0ELb1EEEEEEEEEvNT_6ParamsE)
        /*09f0*/ 	.short	0x0210
        /*09f2*/ 	.short	0x0bf0


	//----- nvinfo : EIATTR_SW_WAR
	.align		4
.L_310:
        /*09f4*/ 	.byte	0x04, 0x36
        /*09f6*/ 	.short	(.L_312 - .L_311)
.L_311:
        /*09f8*/ 	.word	0x00000008
.L_312:


//--------------------- .nv.info._ZN7cutlass13device_kernelIN5flash11enable_sm90INS1_16FlashAttnFwdSm90INS1_25CollectiveMainloopFwdSm90ILi2EN4cute5tupleIJNS5_1CILi1EEES8_S8_EEENS6_IJNS7_ILi128EEENS7_ILi160EEENS7_ILi192EEEEEELi128ENS_12float_e4m3_tEfNS_4arch4Sm90ELb1ELb0ELb0ELb1ELb0ELb0ELb0ELb1ELb1ELb0ELb0ELb0EEENS1_21CollectiveEpilogueFwdINS6_IJSA_SA_SB_EEES9_NS_10bfloat16_tESG_Li256ELb1ELb0ELb0ELb1EEENS1_36VarlenDynamicPersistentTileSchedulerILi128ELi160ELi256ELi128ELb0ELb0ELb1ELb1ELb1ELb1EEEEEEEEEvNT_6ParamsE --------------------------
	.section	.nv.info._ZN7cutlass13device_kernelIN5flash11enable_sm90INS1_16FlashAttnFwdSm90INS1_25CollectiveMainloopFwdSm90ILi2EN4cute5tupleIJNS5_1CILi1EEES8_S8_EEENS6_IJNS7_ILi128EEENS7_ILi160EEENS7_ILi192EEEEEELi128ENS_12float_e4m3_tEfNS_4arch4Sm90ELb1ELb0ELb0ELb1ELb0ELb0ELb0ELb1ELb1ELb0ELb0ELb0EEENS1_21CollectiveEpilogueFwdINS6_IJSA_SA_SB_EEES9_NS_10bfloat16_tESG_Li256ELb1ELb0ELb0ELb1EEENS1_36VarlenDynamicPersistentTileSchedulerILi128ELi160ELi256ELi128ELb0ELb0ELb1ELb1ELb1ELb1EEEEEEEEEvNT_6ParamsE,"",@"SHT_CUDA_INFO"
	.sectionflags	@""
	.align	4


	//----- nvinfo : EIATTR_CUDA_API_VERSION
	.align		4
        /*0000*/ 	.byte	0x04, 0x37
        /*0002*/ 	.short	(.L_314 - .L_313)
.L_313:
        /*0004*/ 	.word	0x00000082


	//----- nvinfo : EIATTR_KPARAM_INFO
	.align		4
.L_314:
        /*0008*/ 	.byte	0x04, 0x17
        /*000a*/ 	.short	(.L_316 - .L_315)
.L_315:
        /*000c*/ 	.word	0x00000000
        /*0010*/ 	.short	0x0000
        /*0012*/ 	.short	0x0070
        /*0014*/ 	.byte	0x00, 0xf0, 0x01, 0x28


	//----- nvinfo : EIATTR_SPARSE_MMA_MASK
	.align		4
.L_316:
        /*0018*/ 	.byte	0x03, 0x50
        /*001a*/ 	.short	0x0000


	//----- nvinfo : EIATTR_MAXREG_COUNT
	.align		4
        /*001c*/ 	.byte	0x03, 0x1b
        /*001e*/ 	.short	0x00a8


	//----- nvinfo : EIATTR_NUM_BARRIERS
	.align		4
        /*0020*/ 	.byte	0x02, 0x4c
        /*0022*/ 	.byte	0x10
	.zero		1


	//----- nvinfo : EIATTR_EXTERNS
	.align		4
        /*0024*/ 	.byte	0x04, 0x0f
        /*0026*/ 	.short	(.L_318 - .L_317)


	//   ....[0]....
	.align		4
.L_317:
        /*0028*/ 	.word	index@(__assertfail)


	//----- nvinfo : EIATTR_ANNOTATIONS
	.align		4
.L_318:
        /*002c*/ 	.byte	0x04, 0x55
        /*002e*/ 	.short	(.L_320 - .L_319)


	//   ....[0]....
.L_319:
        /* <DEDUP_REMOVED lines=40> */


	//----- nvinfo : EIATTR_MERCURY_ISA_VERSION
	.align		4
.L_320:
        /*02a0*/ 	.byte	0x03, 0x5f
        /*02a2*/ 	.short	0x0101


	//----- nvinfo : EIATTR_UNUSED_LOAD_BYTE_OFFSET
	.align		4
        /*02a4*/ 	.byte	0x04, 0x44
        /*02a6*/ 	.short	(.L_322 - .L_321)


	//   ....[0]....
.L_321:
        /*02a8*/ 	.word	0x00000a70
        /*02ac*/ 	.word	0x0000fff0


	//   ....[1]....
        /*02b0*/ 	.word	0x0000c0b0
        /*02b4*/ 	.word	0x0000fff0


	//----- nvinfo : EIATTR_INT_WARP_WIDE_INSTR_OFFSETS
	.align		4
.L_322:
        /*02b8*/ 	.byte	0x04, 0x31
        /*02ba*/ 	.short	(.L_324 - .L_323)


	//   ....[0]....
.L_323:
        /*02bc*/ 	.word	0x00000160


	//   ....[1]....
        /*02c0*/ 	.word	0x000001a0


	//   ....[2]....
        /*02c4*/ 	.word	0x00000210


	//   ....[3]....
        /*02c8*/ 	.word	0x0000fba0


	//   ....[4]....
        /*02cc*/ 	.word	0x0000fc30


	//   ....[5]....
        /*02d0*/ 	.word	0x000103b0


	//   ....[6]....
        /*02d4*/ 	.word	0x00011e90


	//   ....[7]....
        /*02d8*/ 	.word	0x00011f20


	//----- nvinfo : EIATTR_COOP_GROUP_MASK_REGIDS
	.align		4
.L_324:
        /*02dc*/ 	.byte	0x04, 0x29
        /*02de*/ 	.short	(.L_326 - .L_325)


	//   ....[0]....
.L_325:
        /*02e0*/ 	.word	0xffffffff


	//   ....[1]....
        /*02e4*/ 	.word	0xffffffff


	//   ....[2]....
        /*02e8*/ 	.word	0xffffffff


	//   ....[3]....
        /*02ec*/ 	.word	0xffffffff


	//   ....[4]....
        /*02f0*/ 	.word	0xffffffff


	//   ....[5]....
        /*02f4*/ 	.word	0xffffffff


	//   ....[6]....
        /*02f8*/ 	.word	0xffffffff


	//   ....[7]....
        /*02fc*/ 	.word	0xffffffff


	//   ....[8]....
        /*0300*/ 	.word	0xffffffff


	//   ....[9]....
        /*0304*/ 	.word	0xffffffff


	//   ....[10]....
        /*0308*/ 	.word	0xffffffff


	//   ....[11]....
        /*030c*/ 	.word	0xffffffff


	//   ....[12]....
        /*0310*/ 	.word	0xffffffff


	//   ....[13]....
        /*0314*/ 	.word	0xffffffff


	//   ....[14]....
        /*0318*/ 	.word	0xffffffff


	//   ....[15]....
        /*031c*/ 	.word	0xffffffff


	//   ....[16]....
        /*0320*/ 	.word	0xffffffff


	//   ....[17]....
        /*0324*/ 	.word	0xffffffff


	//   ....[18]....
        /*0328*/ 	.word	0xffffffff


	//   ....[19]....
        /*032c*/ 	.word	0xffffffff


	//   ....[20]....
        /*0330*/ 	.word	0xffffffff


	//   ....[21]....
        /*0334*/ 	.word	0xffffffff


	//   ....[22]....
        /*0338*/ 	.word	0xffffffff


	//   ....[23]....
        /*033c*/ 	.word	0xffffffff


	//   ....[24]....
        /*0340*/ 	.word	0xffffffff


	//   ....[25]....
        /*0344*/ 	.word	0xffffffff


	//   ....[26]....
        /*0348*/ 	.word	0xffffffff


	//   ....[27]....
        /*034c*/ 	.word	0xffffffff


	//   ....[28]....
        /*0350*/ 	.word	0xffffffff


	//   ....[29]....
        /*0354*/ 	.word	0xffffffff


	//   ....[30]....
        /*0358*/ 	.word	0xffffffff


	//   ....[31]....
        /*035c*/ 	.word	0xffffffff


	//   ....[32]....
        /*0360*/ 	.word	0xffffffff


	//   ....[33]....
        /*0364*/ 	.word	0xffffffff


	//   ....[34]....
        /*0368*/ 	.word	0xffffffff


	//   ....[35]....
        /*036c*/ 	.word	0xffffffff


	//   ....[36]....
        /*0370*/ 	.word	0xffffffff


	//   ....[37]....
        /*0374*/ 	.word	0xffffffff


	//   ....[38]....
        /*0378*/ 	.word	0xffffffff


	//   ....[39]....
        /*037c*/ 	.word	0xffffffff


	//   ....[40]....
        /*0380*/ 	.word	0xffffffff


	//   ....[41]....
        /*0384*/ 	.word	0xffffffff


	//   ....[42]....
        /*0388*/ 	.word	0xffffffff


	//   ....[43]....
        /*038c*/ 	.word	0xffffffff


	//   ....[44]....
        /*0390*/ 	.word	0xffffffff


	//   ....[45]....
        /*0394*/ 	.word	0xffffffff


	//   ....[46]....
        /*0398*/ 	.word	0xffffffff


	//   ....[47]....
        /*039c*/ 	.word	0xffffffff


	//   ....[48]....
        /*03a0*/ 	.word	0xffffffff


	//   ....[49]....
        /*03a4*/ 	.word	0xffffffff


	//   ....[50]....
        /*03a8*/ 	.word	0xffffffff


	//   ....[51]....
        /*03ac*/ 	.word	0xffffffff


	//   ....[52]....
        /*03b0*/ 	.word	0xffffffff


	//   ....[53]....
        /*03b4*/ 	.word	0xffffffff


	//   ....[54]....
        /*03b8*/ 	.word	0xffffffff


	//   ....[55]....
        /*03bc*/ 	.word	0xffffffff


	//   ....[56]....
        /*03c0*/ 	.word	0xffffffff


	//   ....[57]....
        /*03c4*/ 	.word	0xffffffff


	//   ....[58]....
        /*03c8*/ 	.word	0xffffffff


	//   ....[59]....
        /*03cc*/ 	.word	0xffffffff


	//   ....[60]....
        /*03d0*/ 	.word	0xffffffff


	//   ....[61]....
        /*03d4*/ 	.word	0xffffffff


	//   ....[62]....
        /*03d8*/ 	.word	0xffffffff


	//   ....[63]....
        /*03dc*/ 	.word	0xffffffff


	//   ....[64]....
        /*03e0*/ 	.word	0xffffffff


	//   ....[65]....
        /*03e4*/ 	.word	0xffffffff


	//   ....[66]....
        /*03e8*/ 	.word	0xffffffff


	//   ....[67]....
        /*03ec*/ 	.word	0xffffffff


	//   ....[68]....
        /*03f0*/ 	.word	0xffffffff


	//   ....[69]....
        /*03f4*/ 	.word	0xffffffff


	//   ....[70]....
        /*03f8*/ 	.word	0xffffffff


	//   ....[71]....
        /*03fc*/ 	.word	0xffffffff


	//   ....[72]....
        /*0400*/ 	.word	0xffffffff


	//   ....[73]....
        /*0404*/ 	.word	0xffffffff


	//   ....[74]....
        /*0408*/ 	.word	0xffffffff


	//   ....[75]....
        /*040c*/ 	.word	0xffffffff


	//   ....[76]....
        /*0410*/ 	.word	0xffffffff


	//   ....[77]....
        /*0414*/ 	.word	0xffffffff


	//   ....[78]....
        /*0418*/ 	.word	0xffffffff


	//   ....[79]....
        /*041c*/ 	.word	0xffffffff


	//   ....[80]....
        /*0420*/ 	.word	0xffffffff


	//   ....[81]....
        /*0424*/ 	.word	0xffffffff


	//   ....[82]....
        /*0428*/ 	.word	0xffffffff


	//   ....[83]....
        /*042c*/ 	.word	0xffffffff


	//   ....[84]....
        /*0430*/ 	.word	0xffffffff


	//   ....[85]....
        /*0434*/ 	.word	0xffffffff


	//   ....[86]....
        /*0438*/ 	.word	0xffffffff


	//   ....[87]....
        /*043c*/ 	.word	0xffffffff


	//   ....[88]....
        /*0440*/ 	.word	0xffffffff


	//   ....[89]....
        /*0444*/ 	.word	0xffffffff


	//   ....[90]....
        /*0448*/ 	.word	0xffffffff


	//   ....[91]....
        /*044c*/ 	.word	0x0500000f


	//   ....[92]....
        /*0450*/ 	.word	0x0500000f


	//----- nvinfo : EIATTR_COOP_GROUP_INSTR_OFFSETS
	.align		4
.L_326:
        /*0454*/ 	.byte	0x04, 0x28
        /*0456*/ 	.short	(.L_328 - .L_327)


	//   ....[0]....
.L_327:
        /*0458*/ 	.word	0x00000070


	//   ....[1]....
        /*045c*/ 	.word	0x00000170


	//   ....[2]....
        /*0460*/ 	.word	0x000001c0


	//   ....[3]....
        /*0464*/ 	.word	0x000003f0


	//   ....[4]....
        /*0468*/ 	.word	0x00000550


	//   ....[5]....
        /*046c*/ 	.word	0x00000670


	//   ....[6]....
        /*0470*/ 	.word	0x000007d0


	//   ....[7]....
        /*0474*/ 	.word	0x000018e0


	//   ....[8]....
        /*0478*/ 	.word	0x000031a0


	//   ....[9]....
        /*047c*/ 	.word	0x000031c0


	//   ....[10]....
        /*0480*/ 	.word	0x00003df0


	//   ....[11]....
        /*0484*/ 	.word	0x00003e50


	//   ....[12]....
        /*0488*/ 	.word	0x00006840


	//   ....[13]....
        /*048c*/ 	.word	0x00006900


	//   ....[14]....
        /*0490*/ 	.word	0x00007490


	//   ....[15]....
        /*0494*/ 	.word	0x00007500


	//   ....[16]....
        /*0498*/ 	.word	0x00009c50


	//   ....[17]....
        /*049c*/ 	.word	0x00009cb0


	//   ....[18]....
        /*04a0*/ 	.word	0x00009ce0


	//   ....[19]....
        /*04a4*/ 	.word	0x00009d00


	//   ....[20]....
        /*04a8*/ 	.word	0x0000b910


	//   ....[21]....
        /*04ac*/ 	.word	0x0000b920


	//   ....[22]....
        /*04b0*/ 	.word	0x0000b9a0


	//   ....[23]....
        /*04b4*/ 	.word	0x0000b9b0


	//   ....[24]....
        /*04b8*/ 	.word	0x0000c990


	//   ....[25]....
        /*04bc*/ 	.word	0x0000c9a0


	//   ....[26]....
        /*04c0*/ 	.word	0x0000c9b0


	//   ....[27]....
        /*04c4*/ 	.word	0x0000c9c0


	//   ....[28]....
        /*04c8*/ 	.word	0x0000c9d0


	//   ....[29]....
        /*04cc*/ 	.word	0x0000c9e0


	//   ....[30]....
        /*04d0*/ 	.word	0x0000c9f0


	//   ....[31]....
        /*04d4*/ 	.word	0x0000ca00


	//   ....[32]....
        /*04d8*/ 	.word	0x0000ca30


	//   ....[33]....
        /*04dc*/ 	.word	0x0000ca40


	//   ....[34]....
        /*04e0*/ 	.word	0x0000ca50


	//   ....[35]....
        /*04e4*/ 	.word	0x0000ca80


	//   ....[36]....
        /*04e8*/ 	.word	0x0000cae0


	//   ....[37]....
        /*04ec*/ 	.word	0x0000caf0


	//   ....[38]....
        /*04f0*/ 	.word	0x0000cb00


	//   ....[39]....
        /*04f4*/ 	.word	0x0000cb30


	//   ....[40]....
        /*04f8*/ 	.word	0x0000cb50


	//   ....[41]....
        /*04fc*/ 	.word	0x0000cb60


	//   ....[42]....
        /*0500*/ 	.word	0x0000cb70


	//   ....[43]....
        /*0504*/ 	.word	0x0000cb80


	//   ....[44]....
        /*0508*/ 	.word	0x0000cb90


	//   ....[45]....
        /*050c*/ 	.word	0x0000cba0


	//   ....[46]....
        /*0510*/ 	.word	0x0000cbb0


	//   ....[47]....
        /*0514*/ 	.word	0x0000cbc0


	//   ....[48]....
        /*0518*/ 	.word	0x0000cbd0


	//   ....[49]....
        /*051c*/ 	.word	0x0000cbe0


	//   ....[50]....
        /*0520*/ 	.word	0x0000cbf0


	//   ....[51]....
        /*0524*/ 	.word	0x0000cc00


	//   ....[52]....
        /*0528*/ 	.word	0x0000cc10


	//   ....[53]....
        /*052c*/ 	.word	0x0000cc40


	//   ....[54]....
        /*0530*/ 	.word	0x0000cc70


	//   ....[55]....
        /*0534*/ 	.word	0x0000cca0


	//   ....[56]....
        /*0538*/ 	.word	0x0000e720


	//   ....[57]....
        /*053c*/ 	.word	0x0000e900


	//   ....[58]....
        /*0540*/ 	.word	0x0000e930


	//   ....[59]....
        /*0544*/ 	.word	0x0000e960


	//   ....[60]....
        /*0548*/ 	.word	0x0000e9a0


	//   ....[61]....
        /*054c*/ 	.word	0x0000e9d0


	//   ....[62]....
        /*0550*/ 	.word	0x0000ea10


	//   ....[63]....
        /*0554*/ 	.word	0x0000eba0


	//   ....[64]....
        /*0558*/ 	.word	0x0000ebd0


	//   ....[65]....
        /*055c*/ 	.word	0x0000ec00


	//   ....[66]....
        /*0560*/ 	.word	0x0000ec30


	//   ....[67]....
        /*0564*/ 	.word	0x0000ec60


	//   ....[68]....
        /*0568*/ 	.word	0x0000eca0


	//   ....[69]....
        /*056c*/ 	.word	0x0000ed40


	//   ....[70]....
        /*0570*/ 	.word	0x0000edd0


	//   ....[71]....
        /*0574*/ 	.word	0x0000ee80


	//   ....[72]....
        /*0578*/ 	.word	0x000104f0


	//   ....[73]....
        /*057c*/ 	.word	0x000128d0


	//   ....[74]....
        /*0580*/ 	.word	0x00012900


	//   ....[75]....
        /*0584*/ 	.word	0x00012930


	//   ....[76]....
        /*0588*/ 	.word	0x00012960


	//   ....[77]....
        /*058c*/ 	.word	0x00012990


	//   ....[78]....
        /*0590*/ 	.word	0x000129a0


	//   ....[79]....
        /*0594*/ 	.word	0x000129d0


	//   ....[80]....
        /*0598*/ 	.word	0x000129e0


	//   ....[81]....
        /*059c*/ 	.word	0x00012b20


	//   ....[82]....
        /*05a0*/ 	.word	0x00012b50


	//   ....[83]....
        /*05a4*/ 	.word	0x00012b80


	//   ....[84]....
        /*05a8*/ 	.word	0x00012bb0


	//   ....[85]....
        /*05ac*/ 	.word	0x00012be0


	//   ....[86]....
        /*05b0*/ 	.word	0x00012c20


	//   ....[87]....
        /*05b4*/ 	.word	0x00012cb0


	//   ....[88]....
        /*05b8*/ 	.word	0x00012d50


	//   ....[89]....
        /*05bc*/ 	.word	0x00012db0


	//   ....[90]....
        /*05c0*/ 	.word	0x00013450


	//   ....[91]....
        /*05c4*/ 	.word	0x00013a50


	//   ....[92]....
        /*05c8*/ 	.word	0x00013ee0


	//----- nvinfo : EIATTR_REG_RECONFIG
	.align		4
.L_328:
        /*05cc*/ 	.byte	0x01, 0x54
	.zero		2


	//----- nvinfo : EIATTR_SYSCALL_OFFSETS
	.align		4
        /*05d0*/ 	.byte	0x04, 0x46
        /*05d2*/ 	.short	(.L_330 - .L_329)


	//   ....[0]....
.L_329:
        /*05d4*/ 	.word	0x00001ac0


	//   ....[1]....
        /*05d8*/ 	.word	0x0000fdd0


	//   ....[2]....
        /*05dc*/ 	.word	0x0000ff10


	//   ....[3]....
        /*05e0*/ 	.word	0x00010050


	//   ....[4]....
        /*05e4*/ 	.word	0x00010170


	//----- nvinfo : EIATTR_MBARRIER_INSTR_OFFSETS
	.align		4
.L_330:
        /*05e8*/ 	.byte	0x04, 0x39
        /*05ea*/ 	.short	(.L_332 - .L_331)


	//   ....[0]....
.L_331:
        /*05ec*/ 	.word	0x000002a0
        /*05f0*/ 	.word	0x000000ff
        /*05f4*/ 	.word	0x00029800
        /*05f8*/ 	.short	0x0100
        /*05fa*/ 	.byte	0x08
	.zero		1


	//   ....[1]....
        /*05fc*/ 	.word	0x000002b0
        /*0600*/ 	.word	0x000000ff
        /*0604*/ 	.word	0x00029820
        /*0608*/ 	.short	0x0100
        /*060a*/ 	.byte	0x08
	.zero		1


	//   ....[2]....
        /*060c*/ 	.word	0x000003a0
        /*0610*/ 	.word	0x000000ff
        /*0614*/ 	.word	0x00029830
        /*0618*/ 	.short	0x0100
        /*061a*/ 	.byte	0x08
	.zero		1


	//   ....[3]....
        /*061c*/ 	.word	0x000003b0
        /*0620*/ 	.word	0x000000ff
        /*0624*/ 	.word	0x00029840
        /*0628*/ 	.short	0x0100
        /*062a*/ 	.byte	0x08
	.zero		1


	//   ....[4]....
        /*062c*/ 	.word	0x000003c0
        /*0630*/ 	.word	0x000000ff
        /*0634*/ 	.word	0x00029838
        /*0638*/ 	.short	0x0100
        /*063a*/ 	.byte	0x08
	.zero		1


	//   ....[5]....
        /*063c*/ 	.word	0x000003d0
        /*0640*/ 	.word	0x000000ff
        /*0644*/ 	.word	0x00029848
        /*0648*/ 	.short	0x0100
        /*064a*/ 	.byte	0x08
	.zero		1


	//   ....[6]....
        /*064c*/ 	.word	0x00000500
        /*0650*/ 	.word	0x000000ff
        /*0654*/ 	.word	0x00029850
        /*0658*/ 	.short	0x0100
        /*065a*/ 	.byte	0x08
	.zero		1


	//   ....[7]....
        /*065c*/ 	.word	0x00000510
        /*0660*/ 	.word	0x000000ff
        /*0664*/ 	.word	0x00029860
        /*0668*/ 	.short	0x0100
        /*066a*/ 	.byte	0x08
	.zero		1


	//   ....[8]....
        /*066c*/ 	.word	0x00000520
        /*0670*/ 	.word	0x000000ff
        /*0674*/ 	.word	0x00029858
        /*0678*/ 	.short	0x0100
        /*067a*/ 	.byte	0x08
	.zero		1


	//   ....[9]....
        /*067c*/ 	.word	0x00000530
        /*0680*/ 	.word	0x000000ff
        /*0684*/ 	.word	0x00029868
        /*0688*/ 	.short	0x0100
        /*068a*/ 	.byte	0x08
	.zero		1


	//   ....[10]....
        /*068c*/ 	.word	0x00000620
        /*0690*/ 	.word	0x000000ff
        /*0694*/ 	.word	0x00029870
        /*0698*/ 	.short	0x0100
        /*069a*/ 	.byte	0x06
	.zero		1


	//   ....[11]....
        /*069c*/ 	.word	0x00000630
        /*06a0*/ 	.word	0x000000ff
        /*06a4*/ 	.word	0x00029880
        /*06a8*/ 	.short	0x0100
        /*06aa*/ 	.byte	0x06
	.zero		1


	//   ....[12]....
        /*06ac*/ 	.word	0x00000640
        /*06b0*/ 	.word	0x000000ff
        /*06b4*/ 	.word	0x00029878
        /*06b8*/ 	.short	0x0100
        /*06ba*/ 	.byte	0x06
	.zero		1


	//   ....[13]....
        /*06bc*/ 	.word	0x00000650
        /*06c0*/ 	.word	0x000000ff
        /*06c4*/ 	.word	0x00029888
        /*06c8*/ 	.short	0x0100
        /*06ca*/ 	.byte	0x06
	.zero		1


	//   ....[14]....
        /*06cc*/ 	.word	0x00000780
        /*06d0*/ 	.word	0x000000ff
        /*06d4*/ 	.word	0x00029890
        /*06d8*/ 	.short	0x0100
        /*06da*/ 	.byte	0x08
	.zero		1


	//   ....[15]....
        /*06dc*/ 	.word	0x00000790
        /*06e0*/ 	.word	0x000000ff
        /*06e4*/ 	.word	0x000298a0
        /*06e8*/ 	.short	0x0100
        /*06ea*/ 	.byte	0x08
	.zero		1


	//   ....[16]....
        /*06ec*/ 	.word	0x000007a0
        /*06f0*/ 	.word	0x000000ff
        /*06f4*/ 	.word	0x00029898
        /*06f8*/ 	.short	0x0100
        /*06fa*/ 	.byte	0x08
	.zero		1


	//   ....[17]....
        /*06fc*/ 	.word	0x000007b0
        /*0700*/ 	.word	0x000000ff
        /*0704*/ 	.word	0x000298a8
        /*0708*/ 	.short	0x0100
        /*070a*/ 	.byte	0x08
	.zero		1


	//   ....[18]....
        /*070c*/ 	.word	0x000008e0
        /*0710*/ 	.word	0x000000ff
        /*0714*/ 	.word	0x000298b0
        /*0718*/ 	.short	0x0100
        /*071a*/ 	.byte	0x08
	.zero		1


	//   ....[19]....
        /*071c*/ 	.word	0x000008f0
        /*0720*/ 	.word	0x000000ff
        /*0724*/ 	.word	0x000298c0
        /*0728*/ 	.short	0x0100
        /*072a*/ 	.byte	0x08
	.zero		1


	//   ....[20]....
        /*072c*/ 	.word	0x00000900
        /*0730*/ 	.word	0x000000ff
        /*0734*/ 	.word	0x000298b8
        /*0738*/ 	.short	0x0100
        /*073a*/ 	.byte	0x08
	.zero		1


	//   ....[21]....
        /*073c*/ 	.word	0x00000910
        /*0740*/ 	.word	0x000000ff
        /*0744*/ 	.word	0x000298c8
        /*0748*/ 	.short	0x0100
        /*074a*/ 	.byte	0x08
	.zero		1


	//   ....[22]....
        /*074c*/ 	.word	0x00001b40
        /*0750*/ 	.word	0x000000ff
        /*0754*/ 	.word	0x00029800
        /*0758*/ 	.short	0x010a
        /*075a*/ 	.byte	0x29
	.zero		1


	//   ....[23]....
        /*075c*/ 	.word	0x00001bc0
        /*0760*/ 	.word	0x00000002
        /*0764*/ 	.word	0x00029830
        /*0768*/ 	.short	0x010a
        /*076a*/ 	.byte	0x3f
	.zero		1


	//   ....[24]....
        /*076c*/ 	.word	0x00001c30
        /*0770*/ 	.word	0x00000002
        /*0774*/ 	.word	0x00029830
        /*0778*/ 	.short	0x010a
        /*077a*/ 	.byte	0x3f
	.zero		1


	//   ....[25]....
        /*077c*/ 	.word	0x00003040
        /*0780*/ 	.word	0x00000002
        /*0784*/ 	.word	0x00000000
        /*0788*/ 	.short	0x0101
        /*078a*/ 	.byte	0x3f
	.zero		1


	//   ....[26]....
        /*078c*/ 	.word	0x00005250
        /*0790*/ 	.word	0x000000ff
        /*0794*/ 	.word	0x00029830
        /*0798*/ 	.short	0x010a
        /*079a*/ 	.byte	0x06
	.zero		1


	//   ....[27]....
        /*079c*/ 	.word	0x00005290
        /*07a0*/ 	.word	0x000000ff
        /*07a4*/ 	.word	0x00029830
        /*07a8*/ 	.short	0x010a
        /*07aa*/ 	.byte	0x06
	.zero		1


	//   ....[28]....
        /*07ac*/ 	.word	0x00005eb0
        /*07b0*/ 	.word	0x000000ff
        /*07b4*/ 	.word	0x00029850
        /*07b8*/ 	.short	0x010a
        /*07ba*/ 	.byte	0x06
	.zero		1


	//   ....[29]....
        /*07bc*/ 	.word	0x00005ef0
        /*07c0*/ 	.word	0x000000ff
        /*07c4*/ 	.word	0x00029850
        /*07c8*/ 	.short	0x010a
        /*07ca*/ 	.byte	0x06
	.zero		1


	//   ....[30]....
        /*07cc*/ 	.word	0x00007ed0
        /*07d0*/ 	.word	0x00000002
        /*07d4*/ 	.word	0x00000000
        /*07d8*/ 	.short	0x0101
        /*07da*/ 	.byte	0x3f
	.zero		1


	//   ....[31]....
        /*07dc*/ 	.word	0x000082c0
        /*07e0*/ 	.word	0x000000ff
        /*07e4*/ 	.word	0x00000000
        /*07e8*/ 	.short	0x0101
        /*07ea*/ 	.byte	0x06
	.zero		1


	//   ....[32]....
        /*07ec*/ 	.word	0x000089f0
        /*07f0*/ 	.word	0x000000ff
        /*07f4*/ 	.word	0x00029830
        /*07f8*/ 	.short	0x010a
        /*07fa*/ 	.byte	0x06
	.zero		1


	//   ....[33]....
        /*07fc*/ 	.word	0x00008a30
        /*0800*/ 	.word	0x000000ff
        /*0804*/ 	.word	0x00029830
        /*0808*/ 	.short	0x010a
        /*080a*/ 	.byte	0x06
	.zero		1


	//   ....[34]....
        /*080c*/ 	.word	0x00009650
        /*0810*/ 	.word	0x000000ff
        /*0814*/ 	.word	0x00029850
        /*0818*/ 	.short	0x010a
        /*081a*/ 	.byte	0x06
	.zero		1


	//   ....[35]....
        /*081c*/ 	.word	0x00009690
        /*0820*/ 	.word	0x000000ff
        /*0824*/ 	.word	0x00029850
        /*0828*/ 	.short	0x010a
        /*082a*/ 	.byte	0x06
	.zero		1


	//   ....[36]....
        /*082c*/ 	.word	0x0000ac80
        /*0830*/ 	.word	0x00000002
        /*0834*/ 	.word	0x00000000
        /*0838*/ 	.short	0x0101
        /*083a*/ 	.byte	0x3f
	.zero		1


	//   ....[37]....
        /*083c*/ 	.word	0x0000af60
        /*0840*/ 	.word	0x000000ff
        /*0844*/ 	.word	0x00000000
        /*0848*/ 	.short	0x0101
        /*084a*/ 	.byte	0x06
	.zero		1


	//   ....[38]....
        /*084c*/ 	.word	0x0000b5e0
        /*0850*/ 	.word	0x000000ff
        /*0854*/ 	.word	0x00029850
        /*0858*/ 	.short	0x010a
        /*085a*/ 	.byte	0x09
	.zero		1


	//   ....[39]....
        /*085c*/ 	.word	0x0000b620
        /*0860*/ 	.word	0x000000ff
        /*0864*/ 	.word	0x00029850
        /*0868*/ 	.short	0x010a
        /*086a*/ 	.byte	0x09
	.zero		1


	//   ....[40]....
        /*086c*/ 	.word	0x0000bd60
        /*0870*/ 	.word	0x000000ff
        /*0874*/ 	.word	0x00000000
        /*0878*/ 	.short	0x0101
        /*087a*/ 	.byte	0x04
	.zero		1


	//   ....[41]....
        /*087c*/ 	.word	0x0000d6a0
        /*0880*/ 	.word	0x00000000
        /*0884*/ 	.word	0x00000000
        /*0888*/ 	.short	0x0101
        /*088a*/ 	.byte	0x3f
	.zero		1


	//   ....[42]....
        /*088c*/ 	.word	0x00010720
        /*0890*/ 	.word	0x00000003
        /*0894*/ 	.word	0x00029880
        /*0898*/ 	.short	0x010a
        /*089a*/ 	.byte	0x3f
	.zero		1


	//   ....[43]....
        /*089c*/ 	.word	0x000108e0
        /*08a0*/ 	.word	0x00000003
        /*08a4*/ 	.word	0x00029840
        /*08a8*/ 	.short	0x010a
        /*08aa*/ 	.byte	0x3f
	.zero		1


	//   ....[44]....
        /*08ac*/ 	.word	0x00010dc0
        /*08b0*/ 	.word	0x000000ff
        /*08b4*/ 	.word	0x00029820
        /*08b8*/ 	.short	0x010a
        /*08ba*/ 	.byte	0x29
	.zero		1


	//   ....[45]....
        /*08bc*/ 	.word	0x00011090
        /*08c0*/ 	.word	0x00000004
        /*08c4*/ 	.word	0x00029880
        /*08c8*/ 	.short	0x010a
        /*08ca*/ 	.byte	0x3f
	.zero		1


	//   ....[46]....
        /*08cc*/ 	.word	0x00011310
        /*08d0*/ 	.word	0x00000004
        /*08d4*/ 	.word	0x00029840
        /*08d8*/ 	.short	0x010a
        /*08da*/ 	.byte	0x3f
	.zero		1


	//   ....[47]....
        /*08dc*/ 	.word	0x00011820
        /*08e0*/ 	.word	0x00000003
        /*08e4*/ 	.word	0x00029870
        /*08e8*/ 	.short	0x010a
        /*08ea*/ 	.byte	0x3f
	.zero		1


	//   ....[48]....
        /*08ec*/ 	.word	0x00011890
        /*08f0*/ 	.word	0x00000002
        /*08f4*/ 	.word	0x00029860
        /*08f8*/ 	.short	0x010a
        /*08fa*/ 	.byte	0x3f
	.zero		1


	//   ....[49]....
        /*08fc*/ 	.word	0x00011e00
        /*0900*/ 	.word	0x00000003
        /*0904*/ 	.word	0x00029850
        /*0908*/ 	.short	0x0101
        /*090a*/ 	.byte	0x3f
	.zero		1


	//   ....[50]....
        /*090c*/ 	.word	0x00011e40
        /*0910*/ 	.word	0x00000002
        /*0914*/ 	.word	0x00000000
        /*0918*/ 	.short	0x0101
        /*091a*/ 	.byte	0x3f
	.zero		1


	//   ....[51]....
        /*091c*/ 	.word	0x00012000
        /*0920*/ 	.word	0x00000014
        /*0924*/ 	.word	0x00029870
        /*0928*/ 	.short	0x010a
        /*092a*/ 	.byte	0x3f
	.zero		1


	//   ....[52]....
        /*092c*/ 	.word	0x00012090
        /*0930*/ 	.word	0x00000014
        /*0934*/ 	.word	0x00029860
        /*0938*/ 	.short	0x010a
        /*093a*/ 	.byte	0x3f
	.zero		1


	//   ....[53]....
        /*093c*/ 	.word	0x000125d0
        /*0940*/ 	.word	0x00000014
        /*0944*/ 	.word	0x00029850
        /*0948*/ 	.short	0x0101
        /*094a*/ 	.byte	0x3f
	.zero		1


	//   ....[54]....
        /*094c*/ 	.word	0x00012620
        /*0950*/ 	.word	0x00000000
        /*0954*/ 	.word	0x00000000
        /*0958*/ 	.short	0x0101
        /*095a*/ 	.byte	0x3f
	.zero		1


	//   ....[55]....
        /*095c*/ 	.word	0x000133d0
        /*0960*/ 	.word	0x00000000
        /*0964*/ 	.word	0x00029820
        /*0968*/ 	.short	0x010a
        /*096a*/ 	.byte	0x3f
	.zero		1


	//   ....[56]....
        /*096c*/ 	.word	0x00013590
        /*0970*/ 	.word	0x00000006
        /*0974*/ 	.word	0x00000000
        /*0978*/ 	.short	0x010a
        /*097a*/ 	.byte	0x3f
	.zero		1


	//   ....[57]....
        /*097c*/ 	.word	0x00013600
        /*0980*/ 	.word	0x00000007
        /*0984*/ 	.word	0x00000000
        /*0988*/ 	.short	0x010a
        /*098a*/ 	.byte	0x3f
	.zero		1


	//   ....[58]....
        /*098c*/ 	.word	0x00013660
        /*0990*/ 	.word	0x00000004
        /*0994*/ 	.word	0x00029860
        /*0998*/ 	.short	0x010a
        /*099a*/ 	.byte	0x3f
	.zero		1


	//   ....[59]....
        /*099c*/ 	.word	0x000136b0
        /*09a0*/ 	.word	0x00000003
        /*09a4*/ 	.word	0x00029860
        /*09a8*/ 	.short	0x010a
        /*09aa*/ 	.byte	0x3f
	.zero		1


	//   ....[60]....
        /*09ac*/ 	.word	0x000136f0
        /*09b0*/ 	.word	0x00000004
        /*09b4*/ 	.word	0x00029880
        /*09b8*/ 	.short	0x010a
        /*09ba*/ 	.byte	0x3f
	.zero		1


	//   ....[61]....
        /*09bc*/ 	.word	0x00013710
        /*09c0*/ 	.word	0x00000003
        /*09c4*/ 	.word	0x00029880
        /*09c8*/ 	.short	0x010a
        /*09ca*/ 	.byte	0x3f
	.zero		1


	//   ....[62]....
        /*09cc*/ 	.word	0x00013780
        /*09d0*/ 	.word	0x00000003
        /*09d4*/ 	.word	0x00029800
        /*09d8*/ 	.short	0x010a
        /*09da*/ 	.byte	0x3f
	.zero		1


	//   ....[63]....
        /*09dc*/ 	.word	0x000137d0
        /*09e0*/ 	.word	0x00000002
        /*09e4*/ 	.word	0x00029830
        /*09e8*/ 	.short	0x010a
        /*09ea*/ 	.byte	0x3f
	.zero		1


	//   ....[64]....
        /*09ec*/ 	.word	0x00013830
        /*09f0*/ 	.word	0x00000007
        /*09f4*/ 	.word	0x00029830
        /*09f8*/ 	.short	0x010a
        /*09fa*/ 	.byte	0x3f
	.zero		1


	//   ....[65]....
        /*09fc*/ 	.word	0x00013890
        /*0a00*/ 	.word	0x00000007
        /*0a04*/ 	.word	0x00029850
        /*0a08*/ 	.short	0x010a
        /*0a0a*/ 	.byte	0x3f
	.zero		1


	//   ....[66]....
        /*0a0c*/ 	.word	0x000138f0
        /*0a10*/ 	.word	0x00000009
        /*0a14*/ 	.word	0x00029830
        /*0a18*/ 	.short	0x010a
        /*0a1a*/ 	.byte	0x3f
	.zero		1


	//   ....[67]....
        /*0a1c*/ 	.word	0x00013950
        /*0a20*/ 	.word	0x00000009
        /*0a24*/ 	.word	0x00029850
        /*0a28*/ 	.short	0x010a
        /*0a2a*/ 	.byte	0x3f
	.zero		1


	//   ....[68]....
        /*0a2c*/ 	.word	0x000139b0
        /*0a30*/ 	.word	0x00000005
        /*0a34*/ 	.word	0x00029850
        /*0a38*/ 	.short	0x010a
        /*0a3a*/ 	.byte	0x3f
	.zero		1


	//   ....[69]....
        /*0a3c*/ 	.word	0x00013b00
        /*0a40*/ 	.word	0x00000003
        /*0a44*/ 	.word	0x00029880
        /*0a48*/ 	.short	0x010a
        /*0a4a*/ 	.byte	0x3f
	.zero		1


	//   ....[70]....
        /*0a4c*/ 	.word	0x00013b50
        /*0a50*/ 	.word	0x00000003
        /*0a54*/ 	.word	0x00029840
        /*0a58*/ 	.short	0x010a
        /*0a5a*/ 	.byte	0x3f
	.zero		1


	//   ....[71]....
        /*0a5c*/ 	.word	0x00013bb0
        /*0a60*/ 	.word	0x00000003
        /*0a64*/ 	.word	0x00029820
        /*0a68*/ 	.short	0x010a
        /*0a6a*/ 	.byte	0x3f
	.zero		1


	//   ....[72]....
        /*0a6c*/ 	.word	0x00013c00
        /*0a70*/ 	.word	0x00000004
        /*0a74*/ 	.word	0x00029880
        /*0a78*/ 	.short	0x010a
        /*0a7a*/ 	.byte	0x3f
	.zero		1


	//   ....[73]....
        /*0a7c*/ 	.word	0x00013c50
        /*0a80*/ 	.word	0x00000004
        /*0a84*/ 	.word	0x00029840
        /*0a88*/ 	.short	0x010a
        /*0a8a*/ 	.byte	0x3f
	.zero		1


	//   ....[74]....
        /*0a8c*/ 	.word	0x00013cb0
        /*0a90*/ 	.word	0x00000003
        /*0a94*/ 	.word	0x00029870
        /*0a98*/ 	.short	0x010a
        /*0a9a*/ 	.byte	0x3f
	.zero		1


	//   ....[75]....
        /*0a9c*/ 	.word	0x00013d10
        /*0aa0*/ 	.word	0x00000004
        /*0aa4*/ 	.word	0x00029860
        /*0aa8*/ 	.short	0x010a
        /*0aaa*/ 	.byte	0x3f
	.zero		1


	//   ....[76]....
        /*0aac*/ 	.word	0x00013d60
        /*0ab0*/ 	.word	0x00000014
        /*0ab4*/ 	.word	0x00029870
        /*0ab8*/ 	.short	0x010a
        /*0aba*/ 	.byte	0x3f
	.zero		1


	//   ....[77]....
        /*0abc*/ 	.word	0x00013db0
        /*0ac0*/ 	.word	0x00000014
        /*0ac4*/ 	.word	0x00029860
        /*0ac8*/ 	.short	0x010a
        /*0aca*/ 	.byte	0x3f
	.zero		1


	//   ....[78]....
        /*0acc*/ 	.word	0x00013e00
        /*0ad0*/ 	.word	0x00000000
        /*0ad4*/ 	.word	0x00029820
        /*0ad8*/ 	.short	0x010a
        /*0ada*/ 	.byte	0x3f
	.zero		1


	//   ....[79]....
        /*0adc*/ 	.word	0x00013fa0
        /*0ae0*/ 	.word	0x00000006
        /*0ae4*/ 	.word	0x00000000
        /*0ae8*/ 	.short	0x010a
        /*0aea*/ 	.byte	0x3f
	.zero		1


	//   ....[80]....
        /*0aec*/ 	.word	0x00013ff0
        /*0af0*/ 	.word	0x00000007
        /*0af4*/ 	.word	0x00000000
        /*0af8*/ 	.short	0x010a
        /*0afa*/ 	.byte	0x3f
	.zero		1


	//   ....[81]....
        /*0afc*/ 	.word	0x00014040
        /*0b00*/ 	.word	0x00000004
        /*0b04*/ 	.word	0x00029860
        /*0b08*/ 	.short	0x010a
        /*0b0a*/ 	.byte	0x3f
	.zero		1


	//   ....[82]....
        /*0b0c*/ 	.word	0x00014090
        /*0b10*/ 	.word	0x00000003
        /*0b14*/ 	.word	0x00029860
        /*0b18*/ 	.short	0x010a
        /*0b1a*/ 	.byte	0x3f
	.zero		1


	//   ....[83]....
        /*0b1c*/ 	.word	0x000140e0
        /*0b20*/ 	.word	0x00000004
        /*0b24*/ 	.word	0x00029880
        /*0b28*/ 	.short	0x010a
        /*0b2a*/ 	.byte	0x3f
	.zero		1


	//----- nvinfo : EIATTR_NUM_MBARRIERS
	.align		4
.L_332:
        /*0b2c*/ 	.byte	0x03, 0x38
        /*0b2e*/ 	.short	0x0016


	//----- nvinfo : EIATTR_EXIT_INSTR_OFFSETS
	.align		4
        /*0b30*/ 	.byte	0x04, 0x1c
        /*0b32*/ 	.short	(.L_334 - .L_333)


	//   ....[0]....
.L_333:
        /*0b34*/ 	.word	0x00000ab0


	//   ....[1]....
        /*0b38*/ 	.word	0x0000e6d0


	//   ....[2]....
        /*0b3c*/ 	.word	0x00013760


	//----- nvinfo : EIATTR_MAX_THREADS
	.align		4
.L_334:
        /*0b40*/ 	.byte	0x04, 0x05
        /*0b42*/ 	.short	(.L_336 - .L_335)
.L_335:
        /*0b44*/ 	.word	0x00000180
        /*0b48*/ 	.word	0x00000001
        /*0b4c*/ 	.word	0x00000001


	//----- nvinfo : EIATTR_CRS_STACK_SIZE
	.align		4
.L_336:
        /*0b50*/ 	.byte	0x04, 0x1e
        /*0b52*/ 	.short	(.L_338 - .L_337)
.L_337:
        /*0b54*/ 	.word	0x00000000


	//----- nvinfo : EIATTR_CBANK_PARAM_SIZE
	.align		4
.L_338:
        /*0b58*/ 	.byte	0x03, 0x19
        /*0b5a*/ 	.short	0x0a70


	//----- nvinfo : EIATTR_PARAM_CBANK
	.align		4
        /*0b5c*/ 	.byte	0x04, 0x0a
        /*0b5e*/ 	.short	(.L_340 - .L_339)
	.align		4
.L_339:
        /*0b60*/ 	.word	index@(.nv.constant0._ZN7cutlass13device_kernelIN5flash11enable_sm90INS1_16FlashAttnFwdSm90INS1_25CollectiveMainloopFwdSm90ILi2EN4cute5tupleIJNS5_1CILi1EEES8_S8_EEENS6_IJNS7_ILi128EEENS7_ILi160EEENS7_ILi192EEEEEELi128ENS_12float_e4m3_tEfNS_4arch4Sm90ELb1ELb0ELb0ELb1ELb0ELb0ELb0ELb1ELb1ELb0ELb0ELb0EEENS1_21CollectiveEpilogueFwdINS6_IJSA_SA_SB_EEES9_NS_10bfloat16_tESG_Li256ELb1ELb0ELb0ELb1EEENS1_36VarlenDynamicPersistentTileSchedulerILi128ELi160ELi256ELi128ELb0ELb0ELb1ELb1ELb1ELb1EEEEEEEEEvNT_6ParamsE)
        /*0b64*/ 	.short	0x0210
        /*0b66*/ 	.short	0x0a70


	//----- nvinfo : EIATTR_SW_WAR
	.align		4
.L_340:
        /*0b68*/ 	.byte	0x04, 0x36
        /*0b6a*/ 	.short	(.L_342 - .L_341)
.L_341:
        /*0b6c*/ 	.word	0x00000008
.L_342:


//--------------------- .nv.info._ZN7cutlass13device_kernelIN5flash11enable_sm90INS1_16FlashAttnFwdSm90INS1_25CollectiveMainloopFwdSm90ILi2EN4cute5tupleIJNS5_1CILi1EEES8_S8_EEENS6_IJNS7_ILi128EEENS7_ILi160EEENS7_ILi192EEEEEELi128ENS_12float_e4m3_tEfNS_4arch4Sm90ELb1ELb0ELb0ELb1ELb0ELb1ELb0ELb1ELb1ELb0ELb0ELb0EEENS1_21CollectiveEpilogueFwdINS6_IJSA_SA_SB_EEES9_NS_10bfloat16_tESG_Li256ELb1ELb0ELb0ELb1EEENS1_36VarlenDynamicPersistentTileSchedulerILi128ELi160ELi256ELi128ELb0ELb0ELb1ELb1ELb1ELb1EEEEEEEEEvNT_6ParamsE --------------------------
	.section	.nv.info._ZN7cutlass13device_kernelIN5flash11enable_sm90INS1_16FlashAttnFwdSm90INS1_25CollectiveMainloopFwdSm90ILi2EN4cute5tupleIJNS5_1CILi1EEES8_S8_EEENS6_IJNS7_ILi128EEENS7_ILi160EEENS7_ILi192EEEEEELi128ENS_12float_e4m3_tEfNS_4arch4Sm90ELb1ELb0ELb0ELb1ELb0ELb1ELb0ELb1ELb1ELb0ELb0ELb0EEENS1_21CollectiveEpilogueFwdINS6_IJSA_SA_SB_EEES9_NS_10bfloat16_tESG_Li256ELb1ELb0ELb0ELb1EEENS1_36VarlenDynamicPersistentTileSchedulerILi128ELi160ELi256ELi128ELb0ELb0ELb1ELb1ELb1ELb1EEEEEEEEEvNT_6ParamsE,"",@"SHT_CUDA_INFO"
	.sectionflags	@""
	.align	4


	//----- nvinfo : EIATTR_CUDA_API_VERSION
	.align		4
        /*0000*/ 	.byte	0x04, 0x37
        /*0002*/ 	.short	(.L_344 - .L_343)
.L_343:
        /*0004*/ 	.word	0x00000082


	//----- nvinfo : EIATTR_KPARAM_INFO
	.align		4
.L_344:
        /*0008*/ 	.byte	0x04, 0x17
        /*000a*/ 	.short	(.L_346 - .L_345)
.L_345:
        /*000c*/ 	.word	0x00000000
        /*0010*/ 	.short	0x0000
        /*0012*/ 	.short	0x0070
        /*0014*/ 	.byte	0x00, 0xf0, 0x01, 0x28


	//----- nvinfo : EIATTR_SPARSE_MMA_MASK
	.align		4
.L_346:
        /*0018*/ 	.byte	0x03, 0x50
        /*001a*/ 	.short	0x0000


	//----- nvinfo : EIATTR_MAXREG_COUNT
	.align		4
        /*001c*/ 	.byte	0x03, 0x1b
        /*001e*/ 	.short	0x00a8


	//----- nvinfo : EIATTR_NUM_BARRIERS
	.align		4
        /*0020*/ 	.byte	0x02, 0x4c
        /*0022*/ 	.byte	0x10
	.zero		1


	//----- nvinfo : EIATTR_EXTERNS
	.align		4
        /*0024*/ 	.byte	0x04, 0x0f
        /*0026*/ 	.short	(.L_348 - .L_347)


	//   ....[0]....
	.align		4
.L_347:
        /*0028*/ 	.word	index@(__assertfail)


	//----- nvinfo : EIATTR_ANNOTATIONS
	.align		4
.L_348:
        /*002c*/ 	.byte	0x04, 0x55
        /*002e*/ 	.short	(.L_350 - .L_349)


	//   ....[0]....
.L_349:
        /* <DEDUP_REMOVED lines=69> */


	//----- nvinfo : EIATTR_MERCURY_ISA_VERSION
	.align		4
.L_350:
        /*0470*/ 	.byte	0x03, 0x5f
        /*0472*/ 	.short	0x0101


	//----- nvinfo : EIATTR_UNUSED_LOAD_BYTE_OFFSET
	.align		4
        /*0474*/ 	.byte	0x04, 0x44
        /*0476*/ 	.short	(.L_352 - .L_351)


	//   ....[0]....
.L_351:
        /*0478*/ 	.word	0x00000b10
        /*047c*/ 	.word	0x0000fff0


	//   ....[1]....
        /*0480*/ 	.word	0x000227b0
        /*0484*/ 	.word	0x0000fff0


	//----- nvinfo : EIATTR_INT_WARP_WIDE_INSTR_OFFSETS
	.align		4
.L_352:
        /*0488*/ 	.byte	0x04, 0x31
        /*048a*/ 	.short	(.L_354 - .L_353)


	//   ....[0]....
.L_353:
        /*048c*/ 	.word	0x000001c0


	//   ....[1]....
        /*0490*/ 	.word	0x00000200


	//   ....[2]....
        /*0494*/ 	.word	0x00000270


	//   ....[3]....
        /*0498*/ 	.word	0x000273f0


	//   ....[4]....
        /*049c*/ 	.word	0x00027480


	//   ....[5]....
        /*04a0*/ 	.word	0x00027c00


	//   ....[6]....
        /*04a4*/ 	.word	0x00027c30


	//   ....[7]....
        /*04a8*/ 	.word	0x00027d00


	//   ....[8]....
        /*04ac*/ 	.word	0x00027dd0


	//   ....[9]....
        /*04b0*/ 	.word	0x00029b20


	//   ....[10]....
        /*04b4*/ 	.word	0x00029bb0


	//----- nvinfo : EIATTR_COOP_GROUP_MASK_REGIDS
	.align		4
.L_354:
        /*04b8*/ 	.byte	0x04, 0x29
        /*04ba*/ 	.short	(.L_356 - .L_355)


	//   ....[0]....
.L_355:
        /*04bc*/ 	.word	0xffffffff


	//   ....[1]....
        /*04c0*/ 	.word	0xffffffff


	//   ....[2]....
        /*04c4*/ 	.word	0xffffffff


	//   ....[3]....
        /*04c8*/ 	.word	0xffffffff


	//   ....[4]....
        /*04cc*/ 	.word	0xffffffff


	//   ....[5]....
        /*04d0*/ 	.word	0xffffffff


	//   ....[6]....
        /*04d4*/ 	.word	0xffffffff


	//   ....[7]....
        /*04d8*/ 	.word	0xffffffff


	//   ....[8]....
        /*04dc*/ 	.word	0xffffffff


	//   ....[9]....
        /*04e0*/ 	.word	0xffffffff


	//   ....[10]....
        /*04e4*/ 	.word	0xffffffff


	//   ....[11]....
        /*04e8*/ 	.word	0xffffffff


	//   ....[12]....
        /*04ec*/ 	.word	0xffffffff


	//   ....[13]....
        /*04f0*/ 	.word	0xffffffff


	//   ....[14]....
        /*04f4*/ 	.word	0xffffffff


	//   ....[15]....
        /*04f8*/ 	.word	0xffffffff


	//   ....[16]....
        /*04fc*/ 	.word	0xffffffff


	//   ....[17]....
        /*0500*/ 	.word	0xffffffff


	//   ....[18]....
        /*0504*/ 	.word	0xffffffff


	//   ....[19]....
        /*0508*/ 	.word	0xffffffff


	//   ....[20]....
        /*050c*/ 	.word	0xffffffff


	//   ....[21]....
        /*0510*/ 	.word	0xffffffff


	//   ....[22]....
        /*0514*/ 	.word	0xffffffff


	//   ....[23]....
        /*0518*/ 	.word	0xffffffff


	//   ....[24]....
        /*051c*/ 	.word	0xffffffff


	//   ....[25]....
        /*0520*/ 	.word	0xffffffff


	//   ....[26]....
        /*0524*/ 	.word	0xffffffff


	//   ....[27]....
        /*0528*/ 	.word	0xffffffff


	//   ....[28]....
        /*052c*/ 	.word	0xffffffff


	//   ....[29]....
        /*0530*/ 	.word	0xffffffff


	//   ....[30]....
        /*0534*/ 	.word	0xffffffff


	//   ....[31]....
        /*0538*/ 	.word	0xffffffff


	//   ....[32]....
        /*053c*/ 	.word	0xffffffff


	//   ....[33]....
        /*0540*/ 	.word	0xffffffff


	//   ....[34]....
        /*0544*/ 	.word	0xffffffff


	//   ....[35]....
        /*0548*/ 	.word	0xffffffff


	//   ....[36]....
        /*054c*/ 	.word	0xffffffff


	//   ....[37]....
        /*0550*/ 	.word	0xffffffff


	//   ....[38]....
        /*0554*/ 	.word	0xffffffff


	//   ....[39]....
        /*0558*/ 	.word	0xffffffff


	//   ....[40]....
        /*055c*/ 	.word	0xffffffff


	//   ....[41]....
        /*0560*/ 	.word	0xffffffff


	//   ....[42]....
        /*0564*/ 	.word	0xffffffff


	//   ....[43]....
        /*0568*/ 	.word	0xffffffff


	//   ....[44]....
        /*056c*/ 	.word	0xffffffff


	//   ....[45]....
        /*0570*/ 	.word	0xffffffff


	//   ....[46]....
        /*0574*/ 	.word	0xffffffff


	//   ....[47]....
        /*0578*/ 	.word	0xffffffff


	//   ....[48]....
        /*057c*/ 	.word	0xffffffff


	//   ....[49]....
        /*0580*/ 	.word	0xffffffff


	//   ....[50]....
        /*0584*/ 	.word	0xffffffff


	//   ....[51]....
        /*0588*/ 	.word	0xffffffff


	//   ....[52]....
        /*058c*/ 	.word	0xffffffff


	//   ....[53]....
        /*0590*/ 	.word	0xffffffff


	//   ....[54]....
        /*0594*/ 	.word	0xffffffff


	//   ....[55]....
        /*0598*/ 	.word	0xffffffff


	//   ....[56]....
        /*059c*/ 	.word	0xffffffff


	//   ....[57]....
        /*05a0*/ 	.word	0xffffffff


	//   ....[58]....
        /*05a4*/ 	.word	0xffffffff


	//   ....[59]....
        /*05a8*/ 	.word	0xffffffff


	//   ....[60]....
        /*05ac*/ 	.word	0xffffffff


	//   ....[61]....
        /*05b0*/ 	.word	0xffffffff


	//   ....[62]....
        /*05b4*/ 	.word	0xffffffff


	//   ....[63]....
        /*05b8*/ 	.word	0xffffffff


	//   ....[64]....
        /*05bc*/ 	.word	0xffffffff


	//   ....[65]....
        /*05c0*/ 	.word	0xffffffff


	//   ....[66]....
        /*05c4*/ 	.word	0xffffffff


	//   ....[67]....
        /*05c8*/ 	.word	0xffffffff


	//   ....[68]....
        /*05cc*/ 	.word	0xffffffff


	//   ....[69]....
        /*05d0*/ 	.word	0xffffffff


	//   ....[70]....
        /*05d4*/ 	.word	0xffffffff


	//   ....[71]....
        /*05d8*/ 	.word	0xffffffff


	//   ....[72]....
        /*05dc*/ 	.word	0xffffffff


	//   ....[73]....
        /*05e0*/ 	.word	0xffffffff


	//   ....[74]....
        /*05e4*/ 	.word	0xffffffff


	//   ....[75]....
        /*05e8*/ 	.word	0xffffffff


	//   ....[76]....
        /*05ec*/ 	.word	0xffffffff


	//   ....[77]....
        /*05f0*/ 	.word	0xffffffff


	//   ....[78]....
        /*05f4*/ 	.word	0xffffffff


	//   ....[79]....
        /*05f8*/ 	.word	0xffffffff


	//   ....[80]....
        /*05fc*/ 	.word	0xffffffff


	//   ....[81]....
        /*0600*/ 	.word	0xffffffff


	//   ....[82]....
        /*0604*/ 	.word	0xffffffff


	//   ....[83]....
        /*0608*/ 	.word	0xffffffff


	//   ....[84]....
        /*060c*/ 	.word	0xffffffff


	//   ....[85]....
        /*0610*/ 	.word	0xffffffff


	//   ....[86]....
        /*0614*/ 	.word	0xffffffff


	//   ....[87]....
        /*0618*/ 	.word	0xffffffff


	//   ....[88]....
        /*061c*/ 	.word	0xffffffff


	//   ....[89]....
        /*0620*/ 	.word	0xffffffff


	//   ....[90]....
        /*0624*/ 	.word	0xffffffff


	//   ....[91]....
        /*0628*/ 	.word	0xffffffff


	//   ....[92]....
        /*062c*/ 	.word	0x0500000f


	//   ....[93]....
        /*0630*/ 	.word	0x0500000f


	//   ....[94]....
        /*0634*/ 	.word	0x0500000f


	//   ....[95]....
        /*0638*/ 	.word	0x0500000f


	//   ....[96]....
        /*063c*/ 	.word	0x0500000f


	//   ....[97]....
        /*0640*/ 	.word	0x0500000f


	//   ....[98]....
        /*0644*/ 	.word	0x0500000f


	//   ....[99]....
        /*0648*/ 	.word	0x0500000f


	//   ....[100]....
        /*064c*/ 	.word	0x0500000f


	//   ....[101]....
        /*0650*/ 	.word	0x0500000f


	//   ....[102]....
        /*0654*/ 	.word	0x0500000f


	//   ....[103]....
        /*0658*/ 	.word	0x0500000f


	//   ....[104]....
        /*065c*/ 	.word	0x0500000f


	//   ....[105]....
        /*0660*/ 	.word	0x0500000f


	//   ....[106]....
        /*0664*/ 	.word	0x0500000f


	//   ....[107]....
        /*0668*/ 	.word	0x0500000f


	//   ....[108]....
        /*066c*/ 	.word	0x0500000f


	//   ....[109]....
        /*0670*/ 	.word	0x0500000f


	//   ....[110]....
        /*0674*/ 	.word	0x0500000f


	//   ....[111]....
        /*0678*/ 	.word	0x0500000f


	//   ....[112]....
        /*067c*/ 	.word	0x0500000f


	//   ....[113]....
        /*0680*/ 	.word	0x0500000f


	//   ....[114]....
        /*0684*/ 	.word	0x0500000f


	//   ....[115]....
        /*0688*/ 	.word	0x0500000f


	//   ....[116]....
        /*068c*/ 	.word	0x0500000f


	//   ....[117]....
        /*0690*/ 	.word	0x0500000f


	//   ....[118]....
        /*0694*/ 	.word	0x0500000f


	//   ....[119]....
        /*0698*/ 	.word	0x0500000f


	//   ....[120]....
        /*069c*/ 	.word	0x0500000f


	//   ....[121]....
        /*06a0*/ 	.word	0x0500000f


	//   ....[122]....
        /*06a4*/ 	.word	0x0500000f


	//   ....[123]....
        /*06a8*/ 	.word	0x0500000f


	//   ....[124]....
        /*06ac*/ 	.word	0x0500000f


	//   ....[125]....
        /*06b0*/ 	.word	0x0500000f


	//   ....[126]....
        /*06b4*/ 	.word	0x0500000f


	//   ....[127]....
        /*06b8*/ 	.word	0x0500000f


	//   ....[128]....
        /*06bc*/ 	.word	0x0500000f


	//   ....[129]....
        /*06c0*/ 	.word	0x0500000f


	//   ....[130]....
        /*06c4*/ 	.word	0x0500000f


	//   ....[131]....
        /*06c8*/ 	.word	0x0500000f


	//   ....[132]....
        /*06cc*/ 	.word	0x0500000f


	//   ....[133]....
        /*06d0*/ 	.word	0x0500000f


	//   ....[134]....
        /*06d4*/ 	.word	0x0500000f


	//   ....[135]....
        /*06d8*/ 	.word	0x0500000f


	//   ....[136]....
        /*06dc*/ 	.word	0x0500000f


	//   ....[137]....
        /*06e0*/ 	.word	0x0500000f


	//   ....[138]....
        /*06e4*/ 	.word	0x0500000f


	//   ....[139]....
        /*06e8*/ 	.word	0x0500000f


	//   ....[140]....
        /*06ec*/ 	.word	0x0500000f


	//   ....[141]....
        /*06f0*/ 	.word	0x0500000f


	//   ....[142]....
        /*06f4*/ 	.word	0x0500000f


	//   ....[143]....
        /*06f8*/ 	.word	0x0500000f


	//   ....[144]....
        /*06fc*/ 	.word	0x0500000f


	//   ....[145]....
        /*0700*/ 	.word	0x0500000f


	//   ....[146]....
        /*0704*/ 	.word	0x0500000f


	//   ....[147]....
        /*0708*/ 	.word	0x0500000f


	//   ....[148]....
        /*070c*/ 	.word	0x0500000f


	//   ....[149]....
        /*0710*/ 	.word	0x0500000f


	//   ....[150]....
        /*0714*/ 	.word	0x0500000f


	//   ....[151]....
        /*0718*/ 	.word	0x0500000f


	//   ....[152]....
        /*071c*/ 	.word	0x0500000f


	//----- nvinfo : EIATTR_COOP_GROUP_INSTR_OFFSETS
	.align		4
.L_356:
        /*0720*/ 	.byte	0x04, 0x28
        /*0722*/ 	.short	(.L_358 - .L_357)


	//   ....[0]....
.L_357:
        /*0724*/ 	.word	0x00000070


	//   ....[1]....
        /*0728*/ 	.word	0x000001d0


	//   ....[2]....
        /*072c*/ 	.word	0x00000220


	//   ....[3]....
        /*0730*/ 	.word	0x00000450


	//   ....[4]....
        /*0734*/ 	.word	0x000005b0


	//   ....[5]....
        /*0738*/ 	.word	0x000006d0


	//   ....[6]....
        /*073c*/ 	.word	0x00000830


	//   ....[7]....
        /*0740*/ 	.word	0x00010110


	//   ....[8]....
        /*0744*/ 	.word	0x00018c50


	//   ....[9]....
        /*0748*/ 	.word	0x00018d00


	//   ....[10]....
        /*074c*/ 	.word	0x00019830


	//   ....[11]....
        /*0750*/ 	.word	0x000198c0


	//   ....[12]....
        /*0754*/ 	.word	0x0001c840


	//   ....[13]....
        /*0758*/ 	.word	0x0001c870


	//   ....[14]....
        /*075c*/ 	.word	0x0001d530


	//   ....[15]....
        /*0760*/ 	.word	0x0001d5d0


	//   ....[16]....
        /*0764*/ 	.word	0x000201e0


	//   ....[17]....
        /*0768*/ 	.word	0x00020230


	//   ....[18]....
        /*076c*/ 	.word	0x000202b0


	//   ....[19]....
        /*0770*/ 	.word	0x000202e0


	//   ....[20]....
        /*0774*/ 	.word	0x00022000


	//   ....[21]....
        /*0778*/ 	.word	0x00022010


	//   ....[22]....
        /*077c*/ 	.word	0x00022090


	//   ....[23]....
        /*0780*/ 	.word	0x000220a0


	//   ....[24]....
        /*0784*/ 	.word	0x00022df0


	//   ....[25]....
        /*0788*/ 	.word	0x00022e20


	//   ....[26]....
        /*078c*/ 	.word	0x00022e50


	//   ....[27]....
        /*0790*/ 	.word	0x00022e80


	//   ....[28]....
        /*0794*/ 	.word	0x00022eb0


	//   ....[29]....
        /*0798*/ 	.word	0x00022ee0


	//   ....[30]....
        /*079c*/ 	.word	0x00022f10


	//   ....[31]....
        /*07a0*/ 	.word	0x00022f40


	//   ....[32]....
        /*07a4*/ 	.word	0x00022f70


	//   ....[33]....
        /*07a8*/ 	.word	0x00022fa0


	//   ....[34]....
        /*07ac*/ 	.word	0x00022fd0


	//   ....[35]....
        /*07b0*/ 	.word	0x00023000


	//   ....[36]....
        /*07b4*/ 	.word	0x00023030


	//   ....[37]....
        /*07b8*/ 	.word	0x00023060


	//   ....[38]....
        /*07bc*/ 	.word	0x00023090


	//   ....[39]....
        /*07c0*/ 	.word	0x000230c0


	//   ....[40]....
        /*07c4*/ 	.word	0x000230f0


	//   ....[41]....
        /*07c8*/ 	.word	0x00023120


	//   ....[42]....
        /*07cc*/ 	.word	0x00023150


	//   ....[43]....
        /*07d0*/ 	.word	0x00023190


	//   ....[44]....
        /*07d4*/ 	.word	0x000231c0


	//   ....[45]....
        /*07d8*/ 	.word	0x000231f0


	//   ....[46]....
        /*07dc*/ 	.word	0x00023220


	//   ....[47]....
        /*07e0*/ 	.word	0x00023240


	//   ....[48]....
        /*07e4*/ 	.word	0x00023250


	//   ....[49]....
        /*07e8*/ 	.word	0x00023260


	//   ....[50]....
        /*07ec*/ 	.word	0x00023270


	//   ....[51]....
        /*07f0*/ 	.word	0x00023280


	//   ....[52]....
        /*07f4*/ 	.word	0x00023290


	//   ....[53]....
        /*07f8*/ 	.word	0x000232a0


	//   ....[54]....
        /*07fc*/ 	.word	0x000232d0


	//   ....[55]....
        /*0800*/ 	.word	0x00023300


	//   ....[56]....
        /*0804*/ 	.word	0x00024c40


	//   ....[57]....
        /*0808*/ 	.word	0x00024e30


	//   ....[58]....
        /*080c*/ 	.word	0x00024e60


	//   ....[59]....
        /*0810*/ 	.word	0x00024e90


	//   ....[60]....
        /*0814*/ 	.word	0x00024ec0


	//   ....[61]....
        /*0818*/ 	.word	0x00024ef0


	//   ....[62]....
        /*081c*/ 	.word	0x00024f30


	//   ....[63]....
        /*0820*/ 	.word	0x000250b0


	//   ....[64]....
        /*0824*/ 	.word	0x000250e0


	//   ....[65]....
        /*0828*/ 	.word	0x00025110


	//   ....[66]....
        /*082c*/ 	.word	0x00025140


	//   ....[67]....
        /*0830*/ 	.word	0x00025170


	//   ....[68]....
        /*0834*/ 	.word	0x000251a0


	//   ....[69]....
        /*0838*/ 	.word	0x00025240


	//   ....[70]....
        /*083c*/ 	.word	0x00025280


	//   ....[71]....
        /*0840*/ 	.word	0x00025340


	//   ....[72]....
        /*0844*/ 	.word	0x00026220


	//   ....[73]....
        /*0848*/ 	.word	0x00027f60


	//   ....[74]....
        /*084c*/ 	.word	0x0002a570


	//   ....[75]....
        /*0850*/ 	.word	0x0002a5a0


	//   ....[76]....
        /*0854*/ 	.word	0x0002a5e0


	//   ....[77]....
        /*0858*/ 	.word	0x0002a610


	//   ....[78]....
        /*085c*/ 	.word	0x0002a640


	//   ....[79]....
        /*0860*/ 	.word	0x0002a670


	//   ....[80]....
        /*0864*/ 	.word	0x0002a6a0


	//   ....[81]....
        /*0868*/ 	.word	0x0002a6d0


	//   ....[82]....
        /*086c*/ 	.word	0x0002a870


	//   ....[83]....
        /*0870*/ 	.word	0x0002a8a0


	//   ....[84]....
        /*0874*/ 	.word	0x0002a8d0


	//   ....[85]....
        /*0878*/ 	.word	0x0002a900


	//   ....[86]....
        /*087c*/ 	.word	0x0002a930


	//   ....[87]....
        /*0880*/ 	.word	0x0002a960


	//   ....[88]....
        /*0884*/ 	.word	0x0002aa20


	//   ....[89]....
        /*0888*/ 	.word	0x0002aa40


	//   ....[90]....
        /*088c*/ 	.word	0x0002aab0


	//   ....[91]....
        /*0890*/ 	.word	0x0002b240


	//   ....[92]....
        /*0894*/ 	.word	0x0002b6f0


	//   ....[93]....
        /*0898*/ 	.word	0x0002b790


	//   ....[94]....
        /*089c*/ 	.word	0x0002b830


	//   ....[95]....
        /*08a0*/ 	.word	0x0002b8d0


	//   ....[96]....
        /*08a4*/ 	.word	0x0002b970


	//   ....[97]....
        /*08a8*/ 	.word	0x0002ba50


	//   ....[98]....
        /*08ac*/ 	.word	0x0002baf0


	//   ....[99]....
        /*08b0*/ 	.word	0x0002bb90


	//   ....[100]....
        /*08b4*/ 	.word	0x0002bc30


	//   ....[101]....
        /*08b8*/ 	.word	0x0002bf00


	//   ....[102]....
        /*08bc*/ 	.word	0x0002c030


	//   ....[103]....
        /*08c0*/ 	.word	0x0002c150


	//   ....[104]....
        /*08c4*/ 	.word	0x0002c200


	//   ....[105]....
        /*08c8*/ 	.word	0x0002c260


	//   ....[106]....
        /*08cc*/ 	.word	0x0002c2e0


	//   ....[107]....
        /*08d0*/ 	.word	0x0002c340


	//   ....[108]....
        /*08d4*/ 	.word	0x0002c3c0


	//   ....[109]....
        /*08d8*/ 	.word	0x0002c420


	//   ....[110]....
        /*08dc*/ 	.word	0x0002c4a0


	//   ....[111]....
        /*08e0*/ 	.word	0x0002c500


	//   ....[112]....
        /*08e4*/ 	.word	0x0002c580


	//   ....[113]....
        /*08e8*/ 	.word	0x0002c5e0


	//   ....[114]....
        /*08ec*/ 	.word	0x0002c660


	//   ....[115]....
        /*08f0*/ 	.word	0x0002c6c0


	//   ....[116]....
        /*08f4*/ 	.word	0x0002c720


	//   ....[117]....
        /*08f8*/ 	.word	0x0002c780


	//   ....[118]....
        /*08fc*/ 	.word	0x0002c800


	//   ....[119]....
        /*0900*/ 	.word	0x0002c860


	//   ....[120]....
        /*0904*/ 	.word	0x0002c8e0


	//   ....[121]....
        /*0908*/ 	.word	0x0002c940


	//   ....[122]....
        /*090c*/ 	.word	0x0002c9b0


	//   ....[123]....
        /*0910*/ 	.word	0x0002ca10


	//   ....[124]....
        /*0914*/ 	.word	0x0002ca90


	//   ....[125]....
        /*0918*/ 	.word	0x0002caf0


	//   ....[126]....
        /*091c*/ 	.word	0x0002cb70


	//   ....[127]....
        /*0920*/ 	.word	0x0002cbd0


	//   ....[128]....
        /*0924*/ 	.word	0x0002cc50


	//   ....[129]....
        /*0928*/ 	.word	0x0002ccb0


	//   ....[130]....
        /*092c*/ 	.word	0x0002cd20


	//   ....[131]....
        /*0930*/ 	.word	0x0002cd80


	//   ....[132]....
        /*0934*/ 	.word	0x0002cde0


	//   ....[133]....
        /*0938*/ 	.word	0x0002cf20


	//   ....[134]....
        /*093c*/ 	.word	0x0002d200


	//   ....[135]....
        /*0940*/ 	.word	0x0002d650


	//   ....[136]....
        /*0944*/ 	.word	0x0002d6f0


	//   ....[137]....
        /*0948*/ 	.word	0x0002d820


	//   ....[138]....
        /*094c*/ 	.word	0x0002d890


	//   ....[139]....
        /*0950*/ 	.word	0x0002d900


	//   ....[140]....
        /*0954*/ 	.word	0x0002d970


	//   ....[141]....
        /*0958*/ 	.word	0x0002d9e0


	//   ....[142]....
        /*095c*/ 	.word	0x0002da60


	//   ....[143]....
        /*0960*/ 	.word	0x0002daf0


	//   ....[144]....
        /*0964*/ 	.word	0x0002db80


	//   ....[145]....
        /*0968*/ 	.word	0x0002dbf0


	//   ....[146]....
        /*096c*/ 	.word	0x0002dc60


	//   ....[147]....
        /*0970*/ 	.word	0x0002dcd0


	//   ....[148]....
        /*0974*/ 	.word	0x0002dd50


	//   ....[149]....
        /*0978*/ 	.word	0x0002ddc0


	//   ....[150]....
        /*097c*/ 	.word	0x0002de60


	//   ....[151]....
        /*0980*/ 	.word	0x0002def0


	//   ....[152]....
        /*0984*/ 	.word	0x0002e020


	//----- nvinfo : EIATTR_REG_RECONFIG
	.align		4
.L_358:
        /*0988*/ 	.byte	0x01, 0x54
	.zero		2


	//----- nvinfo : EIATTR_SYSCALL_OFFSETS
	.align		4
        /*098c*/ 	.byte	0x04, 0x46
        /*098e*/ 	.short	(.L_360 - .L_359)


	//   ....[0]....
.L_359:
        /*0990*/ 	.word	0x00001b10


	//   ....[1]....
        /*0994*/ 	.word	0x00001c60


	//   ....[2]....
        /*0998*/ 	.word	0x000102a0


	//   ....[3]....
        /*099c*/ 	.word	0x000105d0


	//   ....[4]....
        /*09a0*/ 	.word	0x00027620


	//   ....[5]....
        /*09a4*/ 	.word	0x000277d0


	//   ....[6]....
        /*09a8*/ 	.word	0x00027910


	//   ....[7]....
        /*09ac*/ 	.word	0x00027a40


	//----- nvinfo : EIATTR_MBARRIER_INSTR_OFFSETS
	.align		4
.L_360:
        /*09b0*/ 	.byte	0x04, 0x39
        /*09b2*/ 	.short	(.L_362 - .L_361)


	//   ....[0]....
.L_361:
        /*09b4*/ 	.word	0x00000300
        /*09b8*/ 	.word	0x000000ff
        /*09bc*/ 	.word	0x00029800
        /*09c0*/ 	.short	0x0100
        /*09c2*/ 	.byte	0x08
	.zero		1


	//   ....[1]....
        /*09c4*/ 	.word	0x00000310
        /*09c8*/ 	.word	0x000000ff
        /*09cc*/ 	.word	0x00029820
        /*09d0*/ 	.short	0x0100
        /*09d2*/ 	.byte	0x08
	.zero		1


	//   ....[2]....
        /*09d4*/ 	.word	0x00000400
        /*09d8*/ 	.word	0x000000ff
        /*09dc*/ 	.word	0x00029830
        /*09e0*/ 	.short	0x0100
        /*09e2*/ 	.byte	0x08
	.zero		1


	//   ....[3]....
        /*09e4*/ 	.word	0x00000410
        /*09e8*/ 	.word	0x000000ff
        /*09ec*/ 	.word	0x00029840
        /*09f0*/ 	.short	0x0100
        /*09f2*/ 	.byte	0x08
	.zero		1


	//   ....[4]....
        /*09f4*/ 	.word	0x00000420
        /*09f8*/ 	.word	0x000000ff
        /*09fc*/ 	.word	0x00029838
        /*0a00*/ 	.short	0x0100
        /*0a02*/ 	.byte	0x08
	.zero		1


	//   ....[5]....
        /*0a04*/ 	.word	0x00000430
        /*0a08*/ 	.word	0x000000ff
        /*0a0c*/ 	.word	0x00029848
        /*0a10*/ 	.short	0x0100
        /*0a12*/ 	.byte	0x08
	.zero		1


	//   ....[6]....
        /*0a14*/ 	.word	0x00000560
        /*0a18*/ 	.word	0x000000ff
        /*0a1c*/ 	.word	0x00029850
        /*0a20*/ 	.short	0x0100
        /*0a22*/ 	.byte	0x08
	.zero		1


	//   ....[7]....
        /*0a24*/ 	.word	0x00000570
        /*0a28*/ 	.word	0x000000ff
        /*0a2c*/ 	.word	0x00029860
        /*0a30*/ 	.short	0x0100
        /*0a32*/ 	.byte	0x08
	.zero		1


	//   ....[8]....
        /*0a34*/ 	.word	0x00000580
        /*0a38*/ 	.word	0x000000ff
        /*0a3c*/ 	.word	0x00029858
        /*0a40*/ 	.short	0x0100
        /*0a42*/ 	.byte	0x08
	.zero		1


	//   ....[9]....
        /*0a44*/ 	.word	0x00000590
        /*0a48*/ 	.word	0x000000ff
        /*0a4c*/ 	.word	0x00029868
        /*0a50*/ 	.short	0x0100
        /*0a52*/ 	.byte	0x08
	.zero		1


	//   ....[10]....
        /*0a54*/ 	.word	0x00000680
        /*0a58*/ 	.word	0x000000ff
        /*0a5c*/ 	.word	0x00029870
        /*0a60*/ 	.short	0x0100
        /*0a62*/ 	.byte	0x06
	.zero		1


	//   ....[11]....
        /*0a64*/ 	.word	0x00000690
        /*0a68*/ 	.word	0x000000ff
        /*0a6c*/ 	.word	0x00029880
        /*0a70*/ 	.short	0x0100
        /*0a72*/ 	.byte	0x06
	.zero		1


	//   ....[12]....
        /*0a74*/ 	.word	0x000006a0
        /*0a78*/ 	.word	0x000000ff
        /*0a7c*/ 	.word	0x00029878
        /*0a80*/ 	.short	0x0100
        /*0a82*/ 	.byte	0x06
	.zero		1


	//   ....[13]....
        /*0a84*/ 	.word	0x000006b0
        /*0a88*/ 	.word	0x000000ff
        /*0a8c*/ 	.word	0x00029888
        /*0a90*/ 	.short	0x0100
        /*0a92*/ 	.byte	0x06
	.zero		1


	//   ....[14]....
        /*0a94*/ 	.word	0x000007e0
        /*0a98*/ 	.word	0x000000ff
        /*0a9c*/ 	.word	0x00029890
        /*0aa0*/ 	.short	0x0100
        /*0aa2*/ 	.byte	0x08
	.zero		1


	//   ....[15]....
        /*0aa4*/ 	.word	0x000007f0
        /*0aa8*/ 	.word	0x000000ff
        /*0aac*/ 	.word	0x000298a0
        /*0ab0*/ 	.short	0x0100
        /*0ab2*/ 	.byte	0x08
	.zero		1


	//   ....[16]....
        /*0ab4*/ 	.word	0x00000800
        /*0ab8*/ 	.word	0x000000ff
        /*0abc*/ 	.word	0x00029898
        /*0ac0*/ 	.short	0x0100
        /*0ac2*/ 	.byte	0x08
	.zero		1


	//   ....[17]....
        /*0ac4*/ 	.word	0x00000810
        /*0ac8*/ 	.word	0x000000ff
        /*0acc*/ 	.word	0x000298a8
        /*0ad0*/ 	.short	0x0100
        /*0ad2*/ 	.byte	0x08
	.zero		1


	//   ....[18]....
        /*0ad4*/ 	.word	0x00000940
        /*0ad8*/ 	.word	0x000000ff
        /*0adc*/ 	.word	0x000298b0
        /*0ae0*/ 	.short	0x0100
        /*0ae2*/ 	.byte	0x08
	.zero		1


	//   ....[19]....
        /*0ae4*/ 	.word	0x00000950
        /*0ae8*/ 	.word	0x000000ff
        /*0aec*/ 	.word	0x000298c0
        /*0af0*/ 	.short	0x0100
        /*0af2*/ 	.byte	0x08
	.zero		1


	//   ....[20]....
        /*0af4*/ 	.word	0x00000960
        /*0af8*/ 	.word	0x000000ff
        /*0afc*/ 	.word	0x000298b8
        /*0b00*/ 	.short	0x0100
        /*0b02*/ 	.byte	0x08
	.zero		1


	//   ....[21]....
        /*0b04*/ 	.word	0x00000970
        /*0b08*/ 	.word	0x000000ff
        /*0b0c*/ 	.word	0x000298c8
        /*0b10*/ 	.short	0x0100
        /*0b12*/ 	.byte	0x08
	.zero		1


	//   ....[22]....
        /*0b14*/ 	.word	0x00003500
        /*0b18*/ 	.word	0x00000027
        /*0b1c*/ 	.word	0x00029890
        /*0b20*/ 	.short	0x010a
        /*0b22*/ 	.byte	0x3f
	.zero		1


	//   ....[23]....
        /*0b24*/ 	.word	0x000092c0
        /*0b28*/ 	.word	0x00000027
        /*0b2c*/ 	.word	0x00029890
        /*0b30*/ 	.short	0x010a
        /*0b32*/ 	.byte	0x3f
	.zero		1


	//   ....[24]....
        /*0b34*/ 	.word	0x0000f180
        /*0b38*/ 	.word	0x00000027
        /*0b3c*/ 	.word	0x00029890
        /*0b40*/ 	.short	0x010a
        /*0b42*/ 	.byte	0x3f
	.zero		1


	//   ....[25]....
        /*0b44*/ 	.word	0x0000f550
        /*0b48*/ 	.word	0x00000028
        /*0b4c*/ 	.word	0x00000000
        /*0b50*/ 	.short	0x0101
        /*0b52*/ 	.byte	0x3f
	.zero		1


	//   ....[26]....
        /*0b54*/ 	.word	0x0000f590
        /*0b58*/ 	.word	0x00000027
        /*0b5c*/ 	.word	0x000298b0
        /*0b60*/ 	.short	0x010a
        /*0b62*/ 	.byte	0x3f
	.zero		1


	//   ....[27]....
        /*0b64*/ 	.word	0x0000fa30
        /*0b68*/ 	.word	0x00000027
        /*0b6c*/ 	.word	0x00000000
        /*0b70*/ 	.short	0x0101
        /*0b72*/ 	.byte	0x3f
	.zero		1


	//   ....[28]....
        /*0b74*/ 	.word	0x00010330
        /*0b78*/ 	.word	0x00000010
        /*0b7c*/ 	.word	0x00029800
        /*0b80*/ 	.short	0x010a
        /*0b82*/ 	.byte	0x3f
	.zero		1


	//   ....[29]....
        /*0b84*/ 	.word	0x00010380
        /*0b88*/ 	.word	0x00000010
        /*0b8c*/ 	.word	0x00029800
        /*0b90*/ 	.short	0x010a
        /*0b92*/ 	.byte	0x3f
	.zero		1


	//   ....[30]....
        /*0b94*/ 	.word	0x00010e10
        /*0b98*/ 	.word	0x00000010
        /*0b9c*/ 	.word	0x00029800
        /*0ba0*/ 	.short	0x010a
        /*0ba2*/ 	.byte	0x3f
	.zero		1


	//   ....[31]....
        /*0ba4*/ 	.word	0x00014320
        /*0ba8*/ 	.word	0x00000010
        /*0bac*/ 	.word	0x00029800
        /*0bb0*/ 	.short	0x010a
        /*0bb2*/ 	.byte	0x3f
	.zero		1


	//   ....[32]....
        /*0bb4*/ 	.word	0x000173a0
        /*0bb8*/ 	.word	0x00000003
        /*0bbc*/ 	.word	0x00029830
        /*0bc0*/ 	.short	0x010a
        /*0bc2*/ 	.byte	0x3f
	.zero		1


	//   ....[33]....
        /*0bc4*/ 	.word	0x00017420
        /*0bc8*/ 	.word	0x00000003
        /*0bcc*/ 	.word	0x00029830
        /*0bd0*/ 	.short	0x010a
        /*0bd2*/ 	.byte	0x3f
	.zero		1


	//   ....[34]....
        /*0bd4*/ 	.word	0x00019af0
        /*0bd8*/ 	.word	0x0000003c
        /*0bdc*/ 	.word	0x00000000
        /*0be0*/ 	.short	0x0101
        /*0be2*/ 	.byte	0x3f
	.zero		1


	//   ....[35]....
        /*0be4*/ 	.word	0x0001ad70
        /*0be8*/ 	.word	0x0000000d
        /*0bec*/ 	.word	0x00029830
        /*0bf0*/ 	.short	0x010a
        /*0bf2*/ 	.byte	0x3f
	.zero		1


	//   ....[36]....
        /*0bf4*/ 	.word	0x0001adc0
        /*0bf8*/ 	.word	0x0000000d
        /*0bfc*/ 	.word	0x00029830
        /*0c00*/ 	.short	0x010a
        /*0c02*/ 	.byte	0x3f
	.zero		1


	//   ....[37]....
        /*0c04*/ 	.word	0x0001bec0
        /*0c08*/ 	.word	0x0000000d
        /*0c0c*/ 	.word	0x00029850
        /*0c10*/ 	.short	0x010a
        /*0c12*/ 	.byte	0x3f
	.zero		1


	//   ....[38]....
        /*0c14*/ 	.word	0x0001bf00
        /*0c18*/ 	.word	0x0000000d
        /*0c1c*/ 	.word	0x00029850
        /*0c20*/ 	.short	0x010a
        /*0c22*/ 	.byte	0x3f
	.zero		1


	//   ....[39]....
        /*0c24*/ 	.word	0x0001e150
        /*0c28*/ 	.word	0x00000004
        /*0c2c*/ 	.word	0x00000000
        /*0c30*/ 	.short	0x0101
        /*0c32*/ 	.byte	0x3f
	.zero		1


	//   ....[40]....
        /*0c34*/ 	.word	0x0001e370
        /*0c38*/ 	.word	0x00000007
        /*0c3c*/ 	.word	0x00000000
        /*0c40*/ 	.short	0x0101
        /*0c42*/ 	.byte	0x3f
	.zero		1


	//   ....[41]....
        /*0c44*/ 	.word	0x0001eac0
        /*0c48*/ 	.word	0x0000000b
        /*0c4c*/ 	.word	0x00029830
        /*0c50*/ 	.short	0x010a
        /*0c52*/ 	.byte	0x3f
	.zero		1


	//   ....[42]....
        /*0c54*/ 	.word	0x0001eb10
        /*0c58*/ 	.word	0x0000000b
        /*0c5c*/ 	.word	0x00029830
        /*0c60*/ 	.short	0x010a
        /*0c62*/ 	.byte	0x3f
	.zero		1


	//   ....[43]....
        /*0c64*/ 	.word	0x0001fc10
        /*0c68*/ 	.word	0x0000000d
        /*0c6c*/ 	.word	0x00029850
        /*0c70*/ 	.short	0x010a
        /*0c72*/ 	.byte	0x3f
	.zero		1


	//   ....[44]....
        /*0c74*/ 	.word	0x0001fc60
        /*0c78*/ 	.word	0x0000000d
        /*0c7c*/ 	.word	0x00029850
        /*0c80*/ 	.short	0x010a
        /*0c82*/ 	.byte	0x3f
	.zero		1


	//   ....[45]....
        /*0c84*/ 	.word	0x00021390
        /*0c88*/ 	.word	0x00000003
        /*0c8c*/ 	.word	0x00000000
        /*0c90*/ 	.short	0x0101
        /*0c92*/ 	.byte	0x3f
	.zero		1


	//   ....[46]....
        /*0c94*/ 	.word	0x000215f0
        /*0c98*/ 	.word	0x0000000a
        /*0c9c*/ 	.word	0x00000000
        /*0ca0*/ 	.short	0x0101
        /*0ca2*/ 	.byte	0x3f
	.zero		1


	//   ....[47]....
        /*0ca4*/ 	.word	0x00021c90
        /*0ca8*/ 	.word	0x0000000c
        /*0cac*/ 	.word	0x00029850
        /*0cb0*/ 	.short	0x010a
        /*0cb2*/ 	.byte	0x3f
	.zero		1


	//   ....[48]....
        /*0cb4*/ 	.word	0x00021d10
        /*0cb8*/ 	.word	0x0000000c
        /*0cbc*/ 	.word	0x00029850
        /*0cc0*/ 	.short	0x010a
        /*0cc2*/ 	.byte	0x3f
	.zero		1


	//   ....[49]....
        /*0cc4*/ 	.word	0x00022340
        /*0cc8*/ 	.word	0x00000000
        /*0ccc*/ 	.word	0x00000000
        /*0cd0*/ 	.short	0x0101
        /*0cd2*/ 	.byte	0x3f
	.zero		1


	//   ....[50]....
        /*0cd4*/ 	.word	0x00023c60
        /*0cd8*/ 	.word	0x00000000
        /*0cdc*/ 	.word	0x00000000
        /*0ce0*/ 	.short	0x0101
        /*0ce2*/ 	.byte	0x3f
	.zero		1


	//   ....[51]....
        /*0ce4*/ 	.word	0x00026330
        /*0ce8*/ 	.word	0x0000000b
        /*0cec*/ 	.word	0x00029820
        /*0cf0*/ 	.short	0x010a
        /*0cf2*/ 	.byte	0x3f
	.zero		1


	//   ....[52]....
        /*0cf4*/ 	.word	0x00026400
        /*0cf8*/ 	.word	0x00000008
        /*0cfc*/ 	.word	0x000298a0
        /*0d00*/ 	.short	0x010a
        /*0d02*/ 	.byte	0x3f
	.zero		1


	//   ....[53]....
        /*0d04*/ 	.word	0x00026820
        /*0d08*/ 	.word	0x00000008
        /*0d0c*/ 	.word	0x000298c0
        /*0d10*/ 	.short	0x010a
        /*0d12*/ 	.byte	0x3f
	.zero		1


	//   ....[54]....
        /*0d14*/ 	.word	0x00026c20
        /*0d18*/ 	.word	0x00000007
        /*0d1c*/ 	.word	0x000298a0
        /*0d20*/ 	.short	0x010a
        /*0d22*/ 	.byte	0x3f
	.zero		1


	//   ....[55]....
        /*0d24*/ 	.word	0x00027020
        /*0d28*/ 	.word	0x00000007
        /*0d2c*/ 	.word	0x000298c0
        /*0d30*/ 	.short	0x010a
        /*0d32*/ 	.byte	0x3f
	.zero		1


	//   ....[56]....
        /*0d34*/ 	.word	0x000281e0
        /*0d38*/ 	.word	0x00000006
        /*0d3c*/ 	.word	0x00029880
        /*0d40*/ 	.short	0x010a
        /*0d42*/ 	.byte	0x3f
	.zero		1


	//   ....[57]....
        /*0d44*/ 	.word	0x000283c0
        /*0d48*/ 	.word	0x00000006
        /*0d4c*/ 	.word	0x00029840
        /*0d50*/ 	.short	0x010a
        /*0d52*/ 	.byte	0x3f
	.zero		1


	//   ....[58]....
        /*0d54*/ 	.word	0x00028960
        /*0d58*/ 	.word	0x00000004
        /*0d5c*/ 	.word	0x00029820
        /*0d60*/ 	.short	0x010a
        /*0d62*/ 	.byte	0x3f
	.zero		1


	//   ....[59]....
        /*0d64*/ 	.word	0x00028c90
        /*0d68*/ 	.word	0x00000004
        /*0d6c*/ 	.word	0x00029880
        /*0d70*/ 	.short	0x010a
        /*0d72*/ 	.byte	0x3f
	.zero		1


	//   ....[60]....
        /*0d74*/ 	.word	0x00028f00
        /*0d78*/ 	.word	0x00000004
        /*0d7c*/ 	.word	0x00029840
        /*0d80*/ 	.short	0x010a
        /*0d82*/ 	.byte	0x3f
	.zero		1


	//   ....[61]....
        /*0d84*/ 	.word	0x00029430
        /*0d88*/ 	.word	0x00000004
        /*0d8c*/ 	.word	0x00029870
        /*0d90*/ 	.short	0x010a
        /*0d92*/ 	.byte	0x3f
	.zero		1


	//   ....[62]....
        /*0d94*/ 	.word	0x000294c0
        /*0d98*/ 	.word	0x00000004
        /*0d9c*/ 	.word	0x00029860
        /*0da0*/ 	.short	0x010a
        /*0da2*/ 	.byte	0x3f
	.zero		1


	//   ....[63]....
        /*0da4*/ 	.word	0x00029a90
        /*0da8*/ 	.word	0x00000003
        /*0dac*/ 	.word	0x00029850
        /*0db0*/ 	.short	0x0101
        /*0db2*/ 	.byte	0x3f
	.zero		1


	//   ....[64]....
        /*0db4*/ 	.word	0x00029ad0
        /*0db8*/ 	.word	0x00000003
        /*0dbc*/ 	.word	0x00000000
        /*0dc0*/ 	.short	0x0101
        /*0dc2*/ 	.byte	0x3f
	.zero		1


	//   ....[65]....
        /*0dc4*/ 	.word	0x00029cc0
        /*0dc8*/ 	.word	0x00000014
        /*0dcc*/ 	.word	0x00029870
        /*0dd0*/ 	.short	0x010a
        /*0dd2*/ 	.byte	0x3f
	.zero		1


	//   ....[66]....
        /*0dd4*/ 	.word	0x00029d50
        /*0dd8*/ 	.word	0x00000014
        /*0ddc*/ 	.word	0x00029860
        /*0de0*/ 	.short	0x010a
        /*0de2*/ 	.byte	0x3f
	.zero		1


	//   ....[67]....
        /*0de4*/ 	.word	0x0002a2d0
        /*0de8*/ 	.word	0x00000014
        /*0dec*/ 	.word	0x00029850
        /*0df0*/ 	.short	0x0101
        /*0df2*/ 	.byte	0x3f
	.zero		1


	//   ....[68]....
        /*0df4*/ 	.word	0x0002a320
        /*0df8*/ 	.word	0x00000000
        /*0dfc*/ 	.word	0x00000000
        /*0e00*/ 	.short	0x0101
        /*0e02*/ 	.byte	0x3f
	.zero		1


	//   ....[69]....
        /*0e04*/ 	.word	0x0002b1c0
        /*0e08*/ 	.word	0x00000000
        /*0e0c*/ 	.word	0x00029820
        /*0e10*/ 	.short	0x010a
        /*0e12*/ 	.byte	0x3f
	.zero		1


	//   ....[70]....
        /*0e14*/ 	.word	0x0002b370
        /*0e18*/ 	.word	0x00000006
        /*0e1c*/ 	.word	0x00000000
        /*0e20*/ 	.short	0x010a
        /*0e22*/ 	.byte	0x3f
	.zero		1


	//   ....[71]....
        /*0e24*/ 	.word	0x0002b3e0
        /*0e28*/ 	.word	0x00000007
        /*0e2c*/ 	.word	0x00000000
        /*0e30*/ 	.short	0x010a
        /*0e32*/ 	.byte	0x3f
	.zero		1


	//   ....[72]....
        /*0e34*/ 	.word	0x0002b440
        /*0e38*/ 	.word	0x00000004
        /*0e3c*/ 	.word	0x00029860
        /*0e40*/ 	.short	0x010a
        /*0e42*/ 	.byte	0x3f
	.zero		1


	//   ....[73]....
        /*0e44*/ 	.word	0x0002b490
        /*0e48*/ 	.word	0x00000003
        /*0e4c*/ 	.word	0x00029860
        /*0e50*/ 	.short	0x010a
        /*0e52*/ 	.byte	0x3f
	.zero		1


	//   ....[74]....
        /*0e54*/ 	.word	0x0002b4d0
        /*0e58*/ 	.word	0x00000004
        /*0e5c*/ 	.word	0x00029880
        /*0e60*/ 	.short	0x010a
        /*0e62*/ 	.byte	0x3f
	.zero		1


	//   ....[75]....
        /*0e64*/ 	.word	0x0002b4f0
        /*0e68*/ 	.word	0x00000003
        /*0e6c*/ 	.word	0x00029880
        /*0e70*/ 	.short	0x010a
        /*0e72*/ 	.byte	0x3f
	.zero		1


	//   ....[76]....
        /*0e74*/ 	.word	0x0002b550
        /*0e78*/ 	.word	0x00000027
        /*0e7c*/ 	.word	0x00029890
        /*0e80*/ 	.short	0x010a
        /*0e82*/ 	.byte	0x3f
	.zero		1


	//   ....[77]....
        /*0e84*/ 	.word	0x0002b5a0
        /*0e88*/ 	.word	0x00000027
        /*0e8c*/ 	.word	0x00029890
        /*0e90*/ 	.short	0x010a
        /*0e92*/ 	.byte	0x3f
	.zero		1


	//   ....[78]....
        /*0e94*/ 	.word	0x0002b5f0
        /*0e98*/ 	.word	0x00000027
        /*0e9c*/ 	.word	0x00029890
        /*0ea0*/ 	.short	0x010a
        /*0ea2*/ 	.byte	0x3f
	.zero		1


	//   ....[79]....
        /*0ea4*/ 	.word	0x0002b640
        /*0ea8*/ 	.word	0x00000027
        /*0eac*/ 	.word	0x000298b0
        /*0eb0*/ 	.short	0x010a
        /*0eb2*/ 	.byte	0x3f
	.zero		1


	//   ....[80]....
        /*0eb4*/ 	.word	0x0002b9b0
        /*0eb8*/ 	.word	0x00000010
        /*0ebc*/ 	.word	0x00029800
        /*0ec0*/ 	.short	0x010a
        /*0ec2*/ 	.byte	0x3f
	.zero		1


	//   ....[81]....
        /*0ec4*/ 	.word	0x0002bc70
        /*0ec8*/ 	.word	0x00000010
        /*0ecc*/ 	.word	0x00029800
        /*0ed0*/ 	.short	0x010a
        /*0ed2*/ 	.byte	0x3f
	.zero		1


	//   ....[82]....
        /*0ed4*/ 	.word	0x0002bcc0
        /*0ed8*/ 	.word	0x00000003
        /*0edc*/ 	.word	0x00029830
        /*0ee0*/ 	.short	0x010a
        /*0ee2*/ 	.byte	0x3f
	.zero		1


	//   ....[83]....
        /*0ee4*/ 	.word	0x0002bd10
        /*0ee8*/ 	.word	0x0000000d
        /*0eec*/ 	.word	0x00029830
        /*0ef0*/ 	.short	0x010a
        /*0ef2*/ 	.byte	0x3f
	.zero		1


	//   ....[84]....
        /*0ef4*/ 	.word	0x0002bd60
        /*0ef8*/ 	.word	0x0000000d
        /*0efc*/ 	.word	0x00029850
        /*0f00*/ 	.short	0x010a
        /*0f02*/ 	.byte	0x3f
	.zero		1


	//   ....[85]....
        /*0f04*/ 	.word	0x0002bdb0
        /*0f08*/ 	.word	0x0000000b
        /*0f0c*/ 	.word	0x00029830
        /*0f10*/ 	.short	0x010a
        /*0f12*/ 	.byte	0x3f
	.zero		1


	//   ....[86]....
        /*0f14*/ 	.word	0x0002be00
        /*0f18*/ 	.word	0x0000000d
        /*0f1c*/ 	.word	0x00029850
        /*0f20*/ 	.short	0x010a
        /*0f22*/ 	.byte	0x3f
	.zero		1


	//   ....[87]....
        /*0f24*/ 	.word	0x0002be50
        /*0f28*/ 	.word	0x0000000c
        /*0f2c*/ 	.word	0x00029850
        /*0f30*/ 	.short	0x010a
        /*0f32*/ 	.byte	0x3f
	.zero		1


	//   ....[88]....
        /*0f34*/ 	.word	0x0002cfe0
        /*0f38*/ 	.word	0x0000000b
        /*0f3c*/ 	.word	0x00029820
        /*0f40*/ 	.short	0x010a
        /*0f42*/ 	.byte	0x3f
	.zero		1


	//   ....[89]....
        /*0f44*/ 	.word	0x0002d030
        /*0f48*/ 	.word	0x00000008
        /*0f4c*/ 	.word	0x000298a0
        /*0f50*/ 	.short	0x010a
        /*0f52*/ 	.byte	0x3f
	.zero		1


	//   ....[90]....
        /*0f54*/ 	.word	0x0002d080
        /*0f58*/ 	.word	0x00000008
        /*0f5c*/ 	.word	0x000298c0
        /*0f60*/ 	.short	0x010a
        /*0f62*/ 	.byte	0x3f
	.zero		1


	//   ....[91]....
        /*0f64*/ 	.word	0x0002d0d0
        /*0f68*/ 	.word	0x00000007
        /*0f6c*/ 	.word	0x000298a0
        /*0f70*/ 	.short	0x010a
        /*0f72*/ 	.byte	0x3f
	.zero		1


	//   ....[92]....
        /*0f74*/ 	.word	0x0002d120
        /*0f78*/ 	.word	0x00000007
        /*0f7c*/ 	.word	0x000298c0
        /*0f80*/ 	.short	0x010a
        /*0f82*/ 	.byte	0x3f
	.zero		1


	//   ....[93]....
        /*0f84*/ 	.word	0x0002d2c0
        /*0f88*/ 	.word	0x00000006
        /*0f8c*/ 	.word	0x00029880
        /*0f90*/ 	.short	0x010a
        /*0f92*/ 	.byte	0x3f
	.zero		1


	//   ....[94]....
        /*0f94*/ 	.word	0x0002d310
        /*0f98*/ 	.word	0x00000006
        /*0f9c*/ 	.word	0x00029840
        /*0fa0*/ 	.short	0x010a
        /*0fa2*/ 	.byte	0x3f
	.zero		1


	//   ....[95]....
        /*0fa4*/ 	.word	0x0002d390
        /*0fa8*/ 	.word	0x00000004
        /*0fac*/ 	.word	0x00029820
        /*0fb0*/ 	.short	0x010a
        /*0fb2*/ 	.byte	0x3f
	.zero		1


	//   ....[96]....
        /*0fb4*/ 	.word	0x0002d3e0
        /*0fb8*/ 	.word	0x00000004
        /*0fbc*/ 	.word	0x00029880
        /*0fc0*/ 	.short	0x010a
        /*0fc2*/ 	.byte	0x3f
	.zero		1


	//   ....[97]....
        /*0fc4*/ 	.word	0x0002d430
        /*0fc8*/ 	.word	0x00000004
        /*0fcc*/ 	.word	0x00029840
        /*0fd0*/ 	.short	0x010a
        /*0fd2*/ 	.byte	0x3f
	.zero		1


	//   ....[98]....
        /*0fd4*/ 	.word	0x0002d490
        /*0fd8*/ 	.word	0x00000004
        /*0fdc*/ 	.word	0x00029870
        /*0fe0*/ 	.short	0x010a
        /*0fe2*/ 	.byte	0x3f
	.zero		1


	//   ....[99]....
        /*0fe4*/ 	.word	0x0002d4f0
        /*0fe8*/ 	.word	0x00000004
        /*0fec*/ 	.word	0x00029860
        /*0ff0*/ 	.short	0x010a
        /*0ff2*/ 	.byte	0x3f
	.zero		1


	//   ....[100]....
        /*0ff4*/ 	.word	0x0002d540
        /*0ff8*/ 	.word	0x00000014
        /*0ffc*/ 	.word	0x00029870
        /*1000*/ 	.short	0x010a
        /*1002*/ 	.byte	0x3f
	.zero		1


	//   ....[101]....
        /*1004*/ 	.word	0x0002d590
        /*1008*/ 	.word	0x00000014
        /*100c*/ 	.word	0x00029860
        /*1010*/ 	.short	0x010a
        /*1012*/ 	.byte	0x3f
	.zero		1


	//   ....[102]....
        /*1014*/ 	.word	0x0002df40
        /*1018*/ 	.word	0x00000000
        /*101c*/ 	.word	0x00029820
        /*1020*/ 	.short	0x010a
        /*1022*/ 	.byte	0x3f
	.zero		1


	//   ....[103]....
        /*1024*/ 	.word	0x0002e0e0
        /*1028*/ 	.word	0x00000006
        /*102c*/ 	.word	0x00000000
        /*1030*/ 	.short	0x010a
        /*1032*/ 	.byte	0x3f
	.zero		1


	//   ....[104]....
        /*1034*/ 	.word	0x0002e130
        /*1038*/ 	.word	0x00000007
        /*103c*/ 	.word	0x00000000
        /*1040*/ 	.short	0x010a
        /*1042*/ 	.byte	0x3f
	.zero		1


	//   ....[105]....
        /*1044*/ 	.word	0x0002e180
        /*1048*/ 	.word	0x00000004
        /*104c*/ 	.word	0x00029860
        /*1050*/ 	.short	0x010a
        /*1052*/ 	.byte	0x3f
	.zero		1


	//   ....[106]....
        /*1054*/ 	.word	0x0002e1d0
        /*1058*/ 	.word	0x00000003
        /*105c*/ 	.word	0x00029860
        /*1060*/ 	.short	0x010a
        /*1062*/ 	.byte	0x3f
	.zero		1


	//   ....[107]....
        /*1064*/ 	.word	0x0002e220
        /*1068*/ 	.word	0x00000004
        /*106c*/ 	.word	0x00029880
        /*1070*/ 	.short	0x010a
        /*1072*/ 	.byte	0x3f
	.zero		1


	//----- nvinfo : EIATTR_NUM_MBARRIERS
	.align		4
.L_362:
        /*1074*/ 	.byte	0x03, 0x38
        /*1076*/ 	.short	0x0016


	//----- nvinfo : EIATTR_EXIT_INSTR_OFFSETS
	.align		4
        /*1078*/ 	.byte	0x04, 0x1c
        /*107a*/ 	.short	(.L_364 - .L_363)


	//   ....[0]....
.L_363:
        /*107c*/ 	.word	0x0002b540


	//----- nvinfo : EIATTR_MAX_THREADS
	.align		4
.L_364:
        /*1080*/ 	.byte	0x04, 0x05
        /*1082*/ 	.short	(.L_366 - .L_365)
.L_365:
        /*1084*/ 	.word	0x00000180
        /*1088*/ 	.word	0x00000001
        /*108c*/ 	.word	0x00000001


	//----- nvinfo : EIATTR_CRS_STACK_SIZE
	.align		4
.L_366:
        /*1090*/ 	.byte	0x04, 0x1e
        /*1092*/ 	.short	(.L_368 - .L_367)
.L_367:
        /*1094*/ 	.word	0x00000000


	//----- nvinfo : EIATTR_CBANK_PARAM_SIZE
	.align		4
.L_368:
        /*1098*/ 	.byte	0x03, 0x19
        /*109a*/ 	.short	0x0a70


	//----- nvinfo : EIATTR_PARAM_CBANK
	.align		4
        /*109c*/ 	.byte	0x04, 0x0a
        /*109e*/ 	.short	(.L_370 - .L_369)
	.align		4
.L_369:
        /*10a0*/ 	.word	index@(.nv.constant0._ZN7cutlass13device_kernelIN5flash11enable_sm90INS1_16FlashAttnFwdSm90INS1_25CollectiveMainloopFwdSm90ILi2EN4cute5tupleIJNS5_1CILi1EEES8_S8_EEENS6_IJNS7_ILi128EEENS7_ILi160EEENS7_ILi192EEEEEELi128ENS_12float_e4m3_tEfNS_4arch4Sm90ELb1ELb0ELb0ELb1ELb0ELb1ELb0ELb1ELb1ELb0ELb0ELb0EEENS1_21CollectiveEpilogueFwdINS6_IJSA_SA_SB_EEES9_NS_10bfloat16_tESG_Li256ELb1ELb0ELb0ELb1EEENS1_36VarlenDynamicPersistentTileSchedulerILi128ELi160ELi256ELi128ELb0ELb0ELb1ELb1ELb1ELb1EEEEEEEEEvNT_6ParamsE)
        /*10a4*/ 	.short	0x0210
        /*10a6*/ 	.short	0x0a70


	//----- nvinfo : EIATTR_SW_WAR
	.align		4
.L_370:
        /*10a8*/ 	.byte	0x04, 0x36
        /*10aa*/ 	.short	(.L_372 - .L_371)
.L_371:
        /*10ac*/ 	.word	0x00000008
.L_372:


//--------------------- .nv.callgraph             --------------------------
	.section	.nv.callgraph,"",@"SHT_CUDA_CALLGRAPH"
	.align	4
	.sectionentsize	8
	.align		4
        /*0000*/ 	.word	0x00000000
	.align		4
        /*0004*/ 	.word	0xffffffff
	.align		4
        /*0008*/ 	.word	index@(_ZN7cutlass13device_kernelIN5flash11enable_sm90INS1_16FlashAttnFwdSm90INS1_25CollectiveMainloopFwdSm90ILi2EN4cute5tupleIJNS5_1CILi1EEES8_S8_EEENS6_IJNS7_ILi128EEENS7_ILi160EEENS7_ILi192EEEEEELi128ENS_12float_e4m3_tEfNS_4arch4Sm90ELb0ELb0ELb0ELb0ELb0ELb0ELb0ELb1ELb1ELb0ELb0ELb0EEENS1_21CollectiveEpilogueFwdINS6_IJSA_SA_SB_EEES9_NS_10bfloat16_tESG_Li256ELb0ELb0ELb0ELb1EEENS1_29StaticPersistentTileSchedulerILb0EEEEEEEEEvNT_6ParamsE)
	.align		4
        /*000c*/ 	.word	index@(__assertfail)
	.align		4
        /*0010*/ 	.word	index@(_ZN7cutlass13device_kernelIN5flash11enable_sm90INS1_16FlashAttnFwdSm90INS1_25CollectiveMainloopFwdSm90ILi2EN4cute5tupleIJNS5_1CILi2EEENS7_ILi1EEES9_EEENS6_IJNS7_ILi128EEENS7_ILi160EEENS7_ILi192EEEEEELi128ENS_12float_e4m3_tEfNS_4arch4Sm90ELb0ELb0ELb0ELb0ELb0ELb0ELb0ELb1ELb1ELb0ELb0ELb0EEENS1_21CollectiveEpilogueFwdINS6_IJSB_SB_SC_EEESA_NS_10bfloat16_tESH_Li256ELb0ELb0ELb0ELb1EEENS1_29StaticPersistentTileSchedulerILb0EEEEEEEEEvNT_6ParamsE)
	.align		4
        /*0014*/ 	.word	index@(__assertfail)
	.align		4
        /*0018*/ 	.word	index@(_ZN7cutlass13device_kernelIN5flash11enable_sm90INS1_16FlashAttnFwdSm90INS1_25CollectiveMainloopFwdSm90ILi2EN4cute5tupleIJNS5_1CILi1EEES8_S8_EEENS6_IJNS7_ILi128EEENS7_ILi160EEENS7_ILi192EEEEEELi128ENS_12float_e4m3_tEfNS_4arch4Sm90ELb0ELb0ELb0ELb1ELb0ELb0ELb0ELb1ELb1ELb0ELb0ELb0EEENS1_21CollectiveEpilogueFwdINS6_IJSA_SA_SB_EEES9_NS_10bfloat16_tESG_Li256ELb1ELb0ELb0ELb1EEENS1_36VarlenDynamicPersistentTileSchedulerILi128ELi160ELi256ELi128ELb0ELb0ELb1ELb0ELb1ELb1EEEEEEEEEvNT_6ParamsE)
	.align		4
        /*001c*/ 	.word	index@(__assertfail)
	.align		4
        /*0020*/ 	.word	index@(_ZN7cutlass13device_kernelIN5flash11enable_sm90INS1_16FlashAttnFwdSm90INS1_25CollectiveMainloopFwdSm90ILi2EN4cute5tupleIJNS5_1CILi1EEES8_S8_EEENS6_IJNS7_ILi128EEENS7_ILi160EEENS7_ILi192EEEEEELi128ENS_12float_e4m3_tEfNS_4arch4Sm90ELb0ELb0ELb0ELb1ELb0ELb1ELb0ELb1ELb1ELb0ELb0ELb0EEENS1_21CollectiveEpilogueFwdINS6_IJSA_SA_SB_EEES9_NS_10bfloat16_tESG_Li256ELb1ELb0ELb0ELb1EEENS1_36VarlenDynamicPersistentTileSchedulerILi128ELi160ELi256ELi128ELb0ELb0ELb1ELb0ELb1ELb1EEEEEEEEEvNT_6ParamsE)
	.align		4
        /*0024*/ 	.word	index@(__assertfail)
	.align		4
        /*0028*/ 	.word	index@(_ZN7cutlass13device_kernelIN5flash11enable_sm90INS1_16FlashAttnFwdSm90INS1_25CollectiveMainloopFwdSm90ILi2EN4cute5tupleIJNS5_1CILi1EEES8_S8_EEENS6_IJNS7_ILi128EEENS7_ILi160EEENS7_ILi192EEEEEELi128ENS_12float_e4m3_tEfNS_4arch4Sm90ELb0ELb1ELb0ELb0ELb0ELb0ELb0ELb1ELb1ELb0ELb0ELb0EEENS1_21CollectiveEpilogueFwdINS6_IJSA_SA_SB_EEES9_NS_10bfloat16_tESG_Li256ELb0ELb0ELb0ELb1EEENS1_30DynamicPersistentTileSchedulerILi256ELi128ELb0ELb0ELb1EEEEEEEEEvNT_6ParamsE)
	.align		4
        /*002c*/ 	.word	index@(__assertfail)
	.align		4
        /*0030*/ 	.word	index@(_ZN7cutlass13device_kernelIN5flash11enable_sm90INS1_16FlashAttnFwdSm90INS1_25CollectiveMainloopFwdSm90ILi2EN4cute5tupleIJNS5_1CILi1EEES8_S8_EEENS6_IJNS7_ILi128EEENS7_ILi160EEENS7_ILi192EEEEEELi128ENS_12float_e4m3_tEfNS_4arch4Sm90ELb0ELb1ELb0ELb1ELb0ELb0ELb0ELb1ELb1ELb0ELb0ELb0EEENS1_21CollectiveEpilogueFwdINS6_IJSA_SA_SB_EEES9_NS_10bfloat16_tESG_Li256ELb1ELb0ELb0ELb1EEENS1_36VarlenDynamicPersistentTileSchedulerILi128ELi160ELi256ELi128ELb0ELb0ELb1ELb1ELb0ELb1EEEEEEEEEvNT_6ParamsE)
	.align		4
        /*0034*/ 	.word	index@(__assertfail)
	.align		4
        /*0038*/ 	.word	index@(_ZN7cutlass13device_kernelIN5flash11enable_sm90INS1_16FlashAttnFwdSm90INS1_25CollectiveMainloopFwdSm90ILi2EN4cute5tupleIJNS5_1CILi1EEES8_S8_EEENS6_IJNS7_ILi128EEENS7_ILi160EEENS7_ILi192EEEEEELi128ENS_12float_e4m3_tEfNS_4arch4Sm90ELb0ELb1ELb0ELb1ELb0ELb1ELb0ELb1ELb1ELb0ELb0ELb0EEENS1_21CollectiveEpilogueFwdINS6_IJSA_SA_SB_EEES9_NS_10bfloat16_tESG_Li256ELb1ELb0ELb0ELb1EEENS1_36VarlenDynamicPersistentTileSchedulerILi128ELi160ELi256ELi128ELb0ELb0ELb1ELb1ELb0ELb1EEEEEEEEEvNT_6ParamsE)
	.align		4
        /*003c*/ 	.word	index@(__assertfail)
	.align		4
        /*0040*/ 	.word	index@(_ZN7cutlass13device_kernelIN5flash11enable_sm90INS1_16FlashAttnFwdSm90INS1_25CollectiveMainloopFwdSm90ILi2EN4cute5tupleIJNS5_1CILi1EEES8_S8_EEENS6_IJNS7_ILi128EEENS7_ILi160EEENS7_ILi192EEEEEELi128ENS_12float_e4m3_tEfNS_4arch4Sm90ELb1ELb0ELb0ELb0ELb0ELb0ELb0ELb1ELb1ELb0ELb0ELb0EEENS1_21CollectiveEpilogueFwdINS6_IJSA_SA_SB_EEES9_NS_10bfloat16_tESG_Li256ELb0ELb0ELb0ELb1EEENS1_30DynamicPersistentTileSchedulerILi256ELi128ELb0ELb0ELb1EEEEEEEEEvNT_6ParamsE)
	.align		4
        /*0044*/ 	.word	index@(__assertfail)
	.align		4
        /*0048*/ 	.word	index@(_ZN7cutlass13device_kernelIN5flash11enable_sm90INS1_16FlashAttnFwdSm90INS1_25CollectiveMainloopFwdSm90ILi2EN4cute5tupleIJNS5_1CILi1EEES8_S8_EEENS6_IJNS7_ILi128EEENS7_ILi160EEENS7_ILi192EEEEEELi128ENS_12float_e4m3_tEfNS_4arch4Sm90ELb1ELb0ELb0ELb1ELb0ELb0ELb0ELb1ELb1ELb0ELb0ELb0EEENS1_21CollectiveEpilogueFwdINS6_IJSA_SA_SB_EEES9_NS_10bfloat16_tESG_Li256ELb1ELb0ELb0ELb1EEENS1_36VarlenDynamicPersistentTileSchedulerILi128ELi160ELi256ELi128ELb0ELb0ELb1ELb1ELb1ELb1EEEEEEEEEvNT_6ParamsE)
	.align		4
        /*004c*/ 	.word	index@(__assertfail)
	.align		4
        /*0050*/ 	.word	index@(_ZN7cutlass13device_kernelIN5flash11enable_sm90INS1_16FlashAttnFwdSm90INS1_25CollectiveMainloopFwdSm90ILi2EN4cute5tupleIJNS5_1CILi1EEES8_S8_EEENS6_IJNS7_ILi128EEENS7_ILi160EEENS7_ILi192EEEEEELi128ENS_12float_e4m3_tEfNS_4arch4Sm90ELb1ELb0ELb0ELb1ELb0ELb1ELb0ELb1ELb1ELb0ELb0ELb0EEENS1_21CollectiveEpilogueFwdINS6_IJSA_SA_SB_EEES9_NS_10bfloat16_tESG_Li256ELb1ELb0ELb0ELb1EEENS1_36VarlenDynamicPersistentTileSchedulerILi128ELi160ELi256ELi128ELb0ELb0ELb1ELb1ELb1ELb1EEEEEEEEEvNT_6ParamsE)
	.align		4
        /*0054*/ 	.word	index@(__assertfail)
	.align		4
        /*0058*/ 	.word	0x00000000
	.align		4
        /*005c*/ 	.word	0xfffffffe
	.align		4
        /*0060*/ 	.word	0x00000000
	.align		4
        /*0064*/ 	.word	0xfffffffd
	.align		4
        /*0068*/ 	.word	0x00000000
	.align		4
        /*006c*/ 	.word	0xfffffffc


//--------------------- .nv.constant4             --------------------------
	.section	.nv.constant4,"a",@progbits
	.align	8
	.align		8
.nv.constant4:
        /*0000*/ 	.dword	__assertfail
	.align		8
        /*0008*/ 	.dword	__unnamed_1
	.align		8
        /*0010*/ 	.dword	__unnamed_2
	.align		8
        /*0018*/ 	.dword	__unnamed_3
	.align		8
        /*0020*/ 	.dword	__unnamed_4
	.align		8
        /*0028*/ 	.dword	__unnamed_5
	.align		8
        /*0030*/ 	.dword	__unnamed_6
	.align		8
        /*0038*/ 	.dword	__unnamed_7
	.align		8
        /*0040*/ 	.dword	_ZZN5flash28permute_output_fp8_VcolmajorIN4cute6TensorINS1_11ArrayEngineIN7cutlass10bfloat16_tELm64EEENS1_6LayoutINS1_5tupleIJNS8_IJNS1_1CILi2EEESA_NS9_ILi16EEEEEENS9_ILi1EEESD_EEENS8_IJNS8_IJSD_SA_NS9_ILi4EEEEEENS9_ILi0EEESH_EEEEEEEEEvRT_E9upper_map
	.align		8
        /*0048*/ 	.dword	_ZN70_INTERNAL_b005bac4_34_flash_fwd_hdim192_128_e4m3_sm90_cu_677d2eb9_29274cuda3std3__45__cpo5beginE
	.align		8
        /*0050*/ 	.dword	_ZN70_INTERNAL_b005bac4_34_flash_fwd_hdim192_128_e4m3_sm90_cu_677d2eb9_29274cuda3std3__45__cpo3endE
	.align		8
        /*0058*/ 	.dword	_ZN70_INTERNAL_b005bac4_34_flash_fwd_hdim192_128_e4m3_sm90_cu_677d2eb9_29274cuda3std3__45__cpo6cbeginE
	.align		8
        /*0060*/ 	.dword	_ZN70_INTERNAL_b005bac4_34_flash_fwd_hdim192_128_e4m3_sm90_cu_677d2eb9_29274cuda3std3__45__cpo4cendE
	.align		8
        /*0068*/ 	.dword	_ZN70_INTERNAL_b005bac4_34_flash_fwd_hdim192_128_e4m3_sm90_cu_677d2eb9_29274cuda3std3__472_GLOBAL__N__b005bac4_34_flash_fwd_hdim192_128_e4m3_sm90_cu_677d2eb9_29276ignoreE
	.align		8
        /*0070*/ 	.dword	_ZN70_INTERNAL_b005bac4_34_flash_fwd_hdim192_128_e4m3_sm90_cu_677d2eb9_29274cuda3std3__419piecewise_constructE
	.align		8
        /*0078*/ 	.dword	_ZN70_INTERNAL_b005bac4_34_flash_fwd_hdim192_128_e4m3_sm90_cu_677d2eb9_29274cuda3std3__48in_placeE
	.align		8
        /*0080*/ 	.dword	_ZN70_INTERNAL_b005bac4_34_flash_fwd_hdim192_128_e4m3_sm90_cu_677d2eb9_29274cuda3std6ranges3__45__cpo4swapE
	.align		8
        /*0088*/ 	.dword	_ZN70_INTERNAL_b005bac4_34_flash_fwd_hdim192_128_e4m3_sm90_cu_677d2eb9_29274cuda3std6ranges3__45__cpo9iter_moveE
	.align		8
        /*0090*/ 	.dword	_ZN70_INTERNAL_b005bac4_34_flash_fwd_hdim192_128_e4m3_sm90_cu_677d2eb9_29274cute7productE
	.align		8
        /*0098*/ 	.dword	_ZN70_INTERNAL_b005bac4_34_flash_fwd_hdim192_128_e4m3_sm90_cu_677d2eb9_29274cute1_E
	.align		8
        /*00a0*/ 	.dword	$str$25
	.align		8
        /*00a8*/ 	.dword	$str$26


//--------------------- .text._ZN7cutlass13device_kernelIN5flash11enable_sm90INS1_16FlashAttnFwdSm90INS1_25CollectiveMainloopFwdSm90ILi2EN4cute5tupleIJNS5_1CILi1EEES8_S8_EEENS6_IJNS7_ILi128EEENS7_ILi160EEENS7_ILi192EEEEEELi128ENS_12float_e4m3_tEfNS_4arch4Sm90ELb0ELb0ELb0ELb0ELb0ELb0ELb0ELb1ELb1ELb0ELb0ELb0EEENS1_21CollectiveEpilogueFwdINS6_IJSA_SA_SB_EEES9_NS_10bfloat16_tESG_Li256ELb0ELb0ELb0ELb1EEENS1_29StaticPersistentTileSchedulerILb0EEEEEEEEEvNT_6ParamsE --------------------------
	.section	.text._ZN7cutlass13device_kernelIN5flash11enable_sm90INS1_16FlashAttnFwdSm90INS1_25CollectiveMainloopFwdSm90ILi2EN4cute5tupleIJNS5_1CILi1EEES8_S8_EEENS6_IJNS7_ILi128EEENS7_ILi160EEENS7_ILi192EEEEEELi128ENS_12float_e4m3_tEfNS_4arch4Sm90ELb0ELb0ELb0ELb0ELb0ELb0ELb0ELb1ELb1ELb0ELb0ELb0EEENS1_21CollectiveEpilogueFwdINS6_IJSA_SA_SB_EEES9_NS_10bfloat16_tESG_Li256ELb0ELb0ELb0ELb1EEENS1_29StaticPersistentTileSchedulerILb0EEEEEEEEEvNT_6ParamsE,"ax",@progbits
	.align	128
.text._ZN7cutlass13device_kernelIN5flash11enable_sm90INS1_16FlashAttnFwdSm90INS1_25CollectiveMainloopFwdSm90ILi2EN4cute5tupleIJNS5_1CILi1EEES8_S8_EEENS6_IJNS7_ILi128EEENS7_ILi160EEENS7_ILi192EEEEEELi128ENS_12float_e4m3_tEfNS_4arch4Sm90ELb0ELb0ELb0ELb0ELb0ELb0ELb0ELb1ELb1ELb0ELb0ELb0EEENS1_21CollectiveEpilogueFwdINS6_IJSA_SA_SB_EEES9_NS_10bfloat16_tESG_Li256ELb0ELb0ELb0ELb1EEENS1_29StaticPersistentTileSchedulerILb0EEEEEEEEEvNT_6ParamsE:
        .type           _ZN7cutlass13device_kernelIN5flash11enable_sm90INS1_16FlashAttnFwdSm90INS1_25CollectiveMainloopFwdSm90ILi2EN4cute5tupleIJNS5_1CILi1EEES8_S8_EEENS6_IJNS7_ILi128EEENS7_ILi160EEENS7_ILi192EEEEEELi128ENS_12float_e4m3_tEfNS_4arch4Sm90ELb0ELb0ELb0ELb0ELb0ELb0ELb0ELb1ELb1ELb0ELb0ELb0EEENS1_21CollectiveEpilogueFwdINS6_IJSA_SA_SB_EEES9_NS_10bfloat16_tESG_Li256ELb0ELb0ELb0ELb1EEENS1_29StaticPersistentTileSchedulerILb0EEEEEEEEEvNT_6ParamsE,@function
        .size           _ZN7cutlass13device_kernelIN5flash11enable_sm90INS1_16FlashAttnFwdSm90INS1_25CollectiveMainloopFwdSm90ILi2EN4cute5tupleIJNS5_1CILi1EEES8_S8_EEENS6_IJNS7_ILi128EEENS7_ILi160EEENS7_ILi192EEEEEELi128ENS_12float_e4m3_tEfNS_4arch4Sm90ELb0ELb0ELb0ELb0ELb0ELb0ELb0ELb1ELb1ELb0ELb0ELb0EEENS1_21CollectiveEpilogueFwdINS6_IJSA_SA_SB_EEES9_NS_10bfloat16_tESG_Li256ELb0ELb0ELb0ELb1EEENS1_29StaticPersistentTileSchedulerILb0EEEEEEEEEvNT_6ParamsE,(.L_x_2667 - _ZN7cutlass13device_kernelIN5flash11enable_sm90INS1_16FlashAttnFwdSm90INS1_25CollectiveMainloopFwdSm90ILi2EN4cute5tupleIJNS5_1CILi1EEES8_S8_EEENS6_IJNS7_ILi128EEENS7_ILi160EEENS7_ILi192EEEEEELi128ENS_12float_e4m3_tEfNS_4arch4Sm90ELb0ELb0ELb0ELb0ELb0ELb0ELb0ELb1ELb1ELb0ELb0ELb0EEENS1_21CollectiveEpilogueFwdINS6_IJSA_SA_SB_EEES9_NS_10bfloat16_tESG_Li256ELb0ELb0ELb0ELb1EEENS1_29StaticPersistentTileSchedulerILb0EEEEEEEEEvNT_6ParamsE)
        .other          _ZN7cutlass13device_kernelIN5flash11enable_sm90INS1_16FlashAttnFwdSm90INS1_25CollectiveMainloopFwdSm90ILi2EN4cute5tupleIJNS5_1CILi1EEES8_S8_EEENS6_IJNS7_ILi128EEENS7_ILi160EEENS7_ILi192EEEEEELi128ENS_12float_e4m3_tEfNS_4arch4Sm90ELb0ELb0ELb0ELb0ELb0ELb0ELb0ELb1ELb1ELb0ELb0ELb0EEENS1_21CollectiveEpilogueFwdINS6_IJSA_SA_SB_EEES9_NS_10bfloat16_tESG_Li256ELb0ELb0ELb0ELb1EEENS1_29StaticPersistentTileSchedulerILb0EEEEEEEEEvNT_6ParamsE,@"STO_CUDA_ENTRY STV_DEFAULT"
_ZN7cutlass13device_kernelIN5flash11enable_sm90INS1_16FlashAttnFwdSm90INS1_25CollectiveMainloopFwdSm90ILi2EN4cute5tupleIJNS5_1CILi1EEES8_S8_EEENS6_IJNS7_ILi128EEENS7_ILi160EEENS7_ILi192EEEEEELi128ENS_12float_e4m3_tEfNS_4arch4Sm90ELb0ELb0ELb0ELb0ELb0ELb0ELb0ELb1ELb1ELb0ELb0ELb0EEENS1_21CollectiveEpilogueFwdINS6_IJSA_SA_SB_EEES9_NS_10bfloat16_tESG_Li256ELb0ELb0ELb0ELb1EEENS1_29StaticPersistentTileSchedulerILb0EEEEEEEEEvNT_6ParamsE:
[----:B------:R-:W1:Y:S02]  /*0000*/  LDC R1, c[0x0][0x28] ;  /* 0x00000a00ff017b82 */ /* 0x000e640000000800 */
[----:B-1----:R-:W-:Y:S01]  /*0010*/  VIADD R1, R1, 0xffffffd8 ;  /* 0xffffffd801017836 */ /* 0x002fe20000000000 */
[----:B------:R-:W1:Y:S01]  /*0020*/  S2R R3, SR_TID.X ;  /* 0x0000000000037919 */ /* 0x000e620000002100 */
[----:B------:R-:W-:Y:S01]  /*0030*/  ELECT P0, URZ, PT ;  /* 0x00000000003f782f */ /* 0x000fe20003800000 */
[----:B------:R-:W-:Y:S01]  /*0040*/  BSSY B0, `(.L_x_0) ;  /* 0x0000014000007945 */ /* 0x000fe20003800000 */
[--C-:B-1----:R-:W-:Y:S02]  /*0050*/  SHF.R.U32.HI R0, RZ, 0x5, R3.reuse ;  /* 0x00000005ff007819 */ /* 0x102fe40000011603 */
[----:B------:R-:W-:-:S03]  /*0060*/  SHF.R.U32.HI R18, RZ, 0x7, R3 ;  /* 0x00000007ff127819 */ /* 0x000fc60000011603 */
[----:B------:R-:W1:Y:S02]  /*0070*/  SHFL.IDX PT, R2, R0, RZ, 0x1f ;  /* 0x00001fff00027589 */ /* 0x000e6400000e0000 */
[----:B-1----:R-:W-:-:S13]  /*0080*/  ISETP.EQ.AND P0, PT, R2, RZ, P0 ;  /* 0x000000ff0200720c */ /* 0x002fda0000702270 */
[----:B------:R-:W-:Y:S05]  /*0090*/  @!P0 BRA `(.L_x_1) ;  /* 0x0000000000388947 */ /* 0x000fea0003800000 */
[----:B------:R-:W-:Y:S02]  /*00a0*/  ULDC.64 UR4, c[0x0][0x198] ;  /* 0x0000660000047ab9 */ /* 0x000fe40000000a00 */
[----:B------:R-:W-:Y:S02]  /*00b0*/  UIADD3 UR6, UP0, UR4, 0x270, URZ ;  /* 0x0000027004067890 */ /* 0x000fe4000ff1e03f */
[----:B------:R-:W-:Y:S02]  /*00c0*/  UIADD3 UR8, UP1, UR4, 0x370, URZ ;  /* 0x0000037004087890 */ /* 0x000fe4000ff3e03f */
[----:B------:R-:W-:Y:S02]  /*00d0*/  UIADD3 UR10, UP2, UR4, 0x470, URZ ;  /* 0x00000470040a7890 */ /* 0x000fe4000ff5e03f */
[----:B------:R-:W-:Y:S02]  /*00e0*/  UIADD3 UR4, UP3, UR4, 0x9f0, URZ ;  /* 0x000009f004047890 */ /* 0x000fe4000ff7e03f */
[----:B------:R-:W-:-:S02]  /*00f0*/  UIADD3.X UR7, URZ, UR5, URZ, UP0, !UPT ;  /* 0x000000053f077290 */ /* 0x000fc400087fe43f */
[----:B------:R-:W-:Y:S02]  /*0100*/  UIADD3.X UR9, URZ, UR5, URZ, UP1, !UPT ;  /* 0x000000053f097290 */ /* 0x000fe40008ffe43f */
[----:B------:R-:W-:Y:S02]  /*0110*/  UIADD3.X UR11, URZ, UR5, URZ, UP2, !UPT ;  /* 0x000000053f0b7290 */ /* 0x000fe400097fe43f */
[----:B------:R-:W-:-:S03]  /*0120*/  UIADD3.X UR5, URZ, UR5, URZ, UP3, !UPT ;  /* 0x000000053f057290 */ /* 0x000fc60009ffe43f */
[----:B------:R1:W-:Y:S02]  /*0130*/  UTMACCTL.PF [UR6] ;  /* 0x00000000060079b9 */ /* 0x0003e40008040000 */
[----:B------:R1:W-:Y:S02]  /*0140*/  UTMACCTL.PF [UR8] ;  /* 0x00000000080079b9 */ /* 0x0003e40008040000 */
[----:B------:R1:W-:Y:S02]  /*0150*/  UTMACCTL.PF [UR10] ;  /* 0x000000000a0079b9 */ /* 0x0003e40008040000 */
[----:B------:R1:W-:Y:S02]  /*0160*/  UTMACCTL.PF [UR4] ;  /* 0x00000000040079b9 */ /* 0x0003e40008040000 */
[----:B-1----:R-:W-:Y:S01]  /*0170*/  NOP ;  /* 0x0000000000007918 */ /* 0x002fe20000000000 */
.L_x_1:
[----:B------:R-:W-:Y:S05]  /*0180*/  BSYNC B0 ;  /* 0x0000000000007941 */ /* 0x000fea0003800000 */
.L_x_0:
[----:B------:R-:W-:Y:S01]  /*0190*/  VOTEU.ANY UP0, P0 ;  /* 0x00000000003f7886 */ /* 0x000fe20000000100 */
[----:B------:R-:W1:Y:S01]  /*01a0*/  SHFL.IDX PT, R3, R18, RZ, 0x1f ;  /* 0x00001fff12037589 */ /* 0x000e6200000e0000 */
[----:B------:R-:W-:Y:S01]  /*01b0*/  UMOV UR4, 0x1 ;  /* 0x0000000100047882 */ /* 0x000fe20000000000 */
[----:B------:R-:W-:Y:S01]  /*01c0*/  VOTEU.ANY UP1, P0 ;  /* 0x00000000003f7886 */ /* 0x000fe20000020100 */
[----:B------:R-:W-:Y:S01]  /*01d0*/  VOTEU.ANY UP2, P0 ;  /* 0x00000000003f7886 */ /* 0x000fe20000040100 */
[----:B------:R-:W2:Y:S01]  /*01e0*/  @UP0 S2UR UR7, SR_CgaCtaId ;  /* 0x00000000000709c3 */ /* 0x000ea20000008800 */
[----:B------:R-:W3:Y:S01]  /*01f0*/  SHFL.IDX PT, R2, R0, RZ, 0x1f ;  /* 0x00001fff00027589 */ /* 0x000ee200000e0000 */
[----:B------:R-:W-:Y:S01]  /*0200*/  @UP0 UMOV UR6, 0x400 ;  /* 0x0000040000060882 */ /* 0x000fe20000000000 */
[----:B------:R-:W-:-:S04]  /*0210*/  @UP0 UIADD3 UR4, -UR4, 0x100000, URZ ;  /* 0x0010000004040890 */ /* 0x000fc8000fffe13f */
[----:B------:R-:W-:Y:S02]  /*0220*/  @UP0 USHF.L.U32 UR5, UR4, 0xb, URZ ;  /* 0x0000000b04050899 */ /* 0x000fe4000800063f */
[----:B------:R-:W-:Y:S01]  /*0230*/  @UP0 USHF.L.U32 UR4, UR4, 0x1, URZ ;  /* 0x0000000104040899 */ /* 0x000fe2000800063f */
[----:B-1----:R-:W-:Y:S01]  /*0240*/  R2UR UR8, R3 ;  /* 0x00000000030872ca */ /* 0x002fe200000e0000 */
[----:B--2---:R-:W-:Y:S01]  /*0250*/  @UP0 ULEA UR6, UR7, UR6, 0x18 ;  /* 0x0000000607060291 */ /* 0x004fe2000f8ec03f */
[----:B---3--:R-:W-:-:S11]  /*0260*/  ISETP.NE.AND P1, PT, R2, RZ, PT ;  /* 0x000000ff0200720c */ /* 0x008fd60003f25270 */
[----:B------:R-:W-:Y:S01]  /*0270*/  UISETP.NE.AND UP0, UPT, UR8, URZ, UPT ;  /* 0x0000003f0800728c */ /* 0x000fe2000bf05270 */
[----:B------:R-:W1:Y:S02]  /*0280*/  FENCE.VIEW.ASYNC.S ;  /* 0x00000000000073c6 */ /* 0x000e640000000000 */
[----:B-1----:R1:W2:Y:S01]  /*0290*/  @UP1 SYNCS.EXCH.64 URZ, [UR6+0x29800], UR4 ;  /* 0x02980004063f15b2 */ /* 0x0022a20008000100 */
[----:B------:R1:W3:Y:S01]  /*02a0*/  @UP2 SYNCS.EXCH.64 URZ, [UR6+0x29820], UR4 ;  /* 0x02982004063f25b2 */ /* 0x0002e20008000100 */
[----:B------:R-:W-:Y:S06]  /*02b0*/  @P1 BRA `(.L_x_2) ;  /* 0x0000000000481947 */ /* 0x000fec0003800000 */
[----:B-1----:R-:W1:Y:S01]  /*02c0*/  S2UR UR5, SR_CgaCtaId ;  /* 0x00000000000579c3 */ /* 0x002e620000008800 */
[----:B------:R-:W-:Y:S01]  /*02d0*/  UMOV UR4, 0x400 ;  /* 0x0000040000047882 */ /* 0x000fe20000000000 */
[----:B------:R-:W-:Y:S01]  /*02e0*/  UMOV UR6, 0x1 ;  /* 0x0000000100067882 */ /* 0x000fe20000000000 */
[----:B------:R-:W-:Y:S01]  /*02f0*/  UMOV UR9, 0x2 ;  /* 0x0000000200097882 */ /* 0x000fe20000000000 */
[----:B------:R-:W-:-:S04]  /*0300*/  UIADD3 UR6, -UR6, 0x100000, URZ ;  /* 0x0010000006067890 */ /* 0x000fc8000fffe13f */
[----:B------:R-:W-:Y:S02]  /*0310*/  USHF.L.U32 UR7, UR6, 0xb, URZ ;  /* 0x0000000b06077899 */ /* 0x000fe4000800063f */
[----:B------:R-:W-:Y:S01]  /*0320*/  USHF.L.U32 UR6, UR6, 0x1, URZ ;  /* 0x0000000106067899 */ /* 0x000fe2000800063f */
[----:B------:R-:W-:Y:S01]  /*0330*/  ELECT P0, URZ, PT ;  /* 0x00000000003f782f */ /* 0x000fe20003800000 */
[----:B-1----:R-:W-:Y:S02]  /*0340*/  ULEA UR8, UR5, UR4, 0x18 ;  /* 0x0000000405087291 */ /* 0x002fe4000f8ec03f */
[----:B------:R-:W-:-:S04]  /*0350*/  UIADD3 UR4, -UR9, 0x100000, URZ ;  /* 0x0010000009047890 */ /* 0x000fc8000fffe13f */
[----:B------:R-:W-:Y:S02]  /*0360*/  USHF.L.U32 UR5, UR4, 0xb, URZ ;  /* 0x0000000b04057899 */ /* 0x000fe4000800063f */
[----:B------:R-:W-:Y:S01]  /*0370*/  USHF.L.U32 UR4, UR4, 0x1, URZ ;  /* 0x0000000104047899 */ /* 0x000fe2000800063f */
[----:B------:R-:W1:Y:S03]  /*0380*/  FENCE.VIEW.ASYNC.S ;  /* 0x00000000000073c6 */ /* 0x000e660000000000 */
[----:B-1----:R4:W1:Y:S08]  /*0390*/  SYNCS.EXCH.64 URZ, [UR8+0x29830], UR6 ;  /* 0x02983006083f75b2 */ /* 0x0028700008000100 */
[----:B------:R4:W1:Y:S01]  /*03a0*/  SYNCS.EXCH.64 URZ, [UR8+0x29840], UR4 ;  /* 0x02984004083f75b2 */ /* 0x0008620008000100 */
[----:B------:R4:W1:Y:S01]  /*03b0*/  SYNCS.EXCH.64 URZ, [UR8+0x29838], UR6 ;  /* 0x02983806083f75b2 */ /* 0x0008620008000100 */
[----:B------:R4:W1:Y:S02]  /*03c0*/  SYNCS.EXCH.64 URZ, [UR8+0x29848], UR4 ;  /* 0x02984804083f75b2 */ /* 0x0008640008000100 */
[----:B----4-:R-:W-:Y:S01]  /*03d0*/  NOP ;  /* 0x0000000000007918 */ /* 0x010fe20000000000 */
.L_x_2:
[----:B------:R-:W4:Y:S01]  /*03e0*/  SHFL.IDX PT, R2, R0, RZ, 0x1f ;  /* 0x00001fff00027589 */ /* 0x000f2200000e0000 */
[----:B------:R-:W-:Y:S01]  /*03f0*/  NOP ;  /* 0x0000000000007918 */ /* 0x000fe20000000000 */
[----:B----4-:R-:W-:-:S13]  /*0400*/  ISETP.NE.AND P0, PT, R2, RZ, PT ;  /* 0x000000ff0200720c */ /* 0x010fda0003f05270 */
[----:B------:R-:W-:Y:S05]  /*0410*/  @P0 BRA `(.L_x_3) ;  /* 0x0000000000480947 */ /* 0x000fea0003800000 */
[----:B-1----:R-:W1:Y:S01]  /*0420*/  S2UR UR5, SR_CgaCtaId ;  /* 0x00000000000579c3 */ /* 0x002e620000008800 */
[----:B------:R-:W-:Y:S01]  /*0430*/  UMOV UR4, 0x400 ;  /* 0x0000040000047882 */ /* 0x000fe20000000000 */
[----:B------:R-:W-:Y:S01]  /*0440*/  UMOV UR6, 0x80 ;  /* 0x0000008000067882 */ /* 0x000fe20000000000 */
[----:B------:R-:W-:Y:S01]  /*0450*/  UMOV UR7, 0x100 ;  /* 0x0000010000077882 */ /* 0x000fe20000000000 */
[----:B------:R-:W-:Y:S01]  /*0460*/  ELECT P0, URZ, PT ;  /* 0x00000000003f782f */ /* 0x000fe20003800000 */
[----:B-1----:R-:W-:Y:S02]  /*0470*/  ULEA UR8, UR5, UR4, 0x18 ;  /* 0x0000000405087291 */ /* 0x002fe4000f8ec03f */
[----:B------:R-:W-:-:S04]  /*0480*/  UIADD3 UR4, -UR6, 0x100000, URZ ;  /* 0x0010000006047890 */ /* 0x000fc8000fffe13f */
[----:B------:R-:W-:Y:S02]  /*0490*/  USHF.L.U32 UR5, UR4, 0xb, URZ ;  /* 0x0000000b04057899 */ /* 0x000fe4000800063f */
[----:B------:R-:W-:Y:S02]  /*04a0*/  USHF.L.U32 UR4, UR4, 0x1, URZ ;  /* 0x0000000104047899 */ /* 0x000fe4000800063f */
        /* <DEDUP_REMOVED lines=9> */
.L_x_3:
[----:B------:R-:W4:Y:S01]  /*0540*/  SHFL.IDX PT, R2, R0, RZ, 0x1f ;  /* 0x00001fff00027589 */ /* 0x000f2200000e0000 */
[----:B------:R-:W-:Y:S01]  /*0550*/  NOP ;  /* 0x0000000000007918 */ /* 0x000fe20000000000 */
[----:B----4-:R-:W-:-:S13]  /*0560*/  ISETP.NE.AND P0, PT, R2, RZ, PT ;  /* 0x000000ff0200720c */ /* 0x010fda0003f05270 */
[----:B------:R-:W-:Y:S05]  /*0570*/  @P0 BRA `(.L_x_4) ;  /* 0x0000000000380947 */ /* 0x000fea0003800000 */
[----:B-1----:R-:W1:Y:S01]  /*0580*/  S2UR UR5, SR_CgaCtaId ;  /* 0x00000000000579c3 */ /* 0x002e620000008800 */
[----:B------:R-:W-:Y:S01]  /*0590*/  UMOV UR4, 0x400 ;  /* 0x0000040000047882 */ /* 0x000fe20000000000 */
[----:B------:R-:W-:Y:S01]  /*05a0*/  UMOV UR7, 0x1 ;  /* 0x0000000100077882 */ /* 0x000fe20000000000 */
[----:B------:R-:W-:Y:S01]  /*05b0*/  ELECT P0, URZ, PT ;  /* 0x00000000003f782f */ /* 0x000fe20003800000 */
[----:B-1----:R-:W-:Y:S02]  /*05c0*/  ULEA UR6, UR5, UR4, 0x18 ;  /* 0x0000000405067291 */ /* 0x002fe4000f8ec03f */
[----:B------:R-:W-:-:S04]  /*05d0*/  UIADD3 UR4, -UR7, 0x100000, URZ ;  /* 0x0010000007047890 */ /* 0x000fc8000fffe13f */
[----:B------:R-:W-:Y:S02]  /*05e0*/  USHF.L.U32 UR5, UR4, 0xb, URZ ;  /* 0x0000000b04057899 */ /* 0x000fe4000800063f */
[----:B------:R-:W-:Y:S01]  /*05f0*/  USHF.L.U32 UR4, UR4, 0x1, URZ ;  /* 0x0000000104047899 */ /* 0x000fe2000800063f */
[----:B------:R-:W1:Y:S11]  /*0600*/  FENCE.VIEW.ASYNC.S ;  /* 0x00000000000073c6 */ /* 0x000e760000000000 */
[----:B-1----:R4:W1:Y:S01]  /*0610*/  SYNCS.EXCH.64 URZ, [UR6+0x29870], UR4 ;  /* 0x02987004063f75b2 */ /* 0x0028620008000100 */
[----:B------:R4:W1:Y:S01]  /*0620*/  SYNCS.EXCH.64 URZ, [UR6+0x29880], UR4 ;  /* 0x02988004063f75b2 */ /* 0x0008620008000100 */
[----:B------:R4:W1:Y:S01]  /*0630*/  SYNCS.EXCH.64 URZ, [UR6+0x29878], UR4 ;  /* 0x02987804063f75b2 */ /* 0x0008620008000100 */
[----:B------:R4:W1:Y:S02]  /*0640*/  SYNCS.EXCH.64 URZ, [UR6+0x29888], UR4 ;  /* 0x02988804063f75b2 */ /* 0x0008640008000100 */
[----:B----4-:R-:W-:Y:S01]  /*0650*/  NOP ;  /* 0x0000000000007918 */ /* 0x010fe20000000000 */
.L_x_4:
        /* <DEDUP_REMOVED lines=22> */
.L_x_5:
        /* <DEDUP_REMOVED lines=22> */
.L_x_6:
[----:B------:R-:W-:Y:S01]  /*0920*/  PLOP3.LUT P0, PT, PT, PT, UP0, 0x80, 0x0 ;  /* 0x000000000000781c */ /* 0x000fe20003f0f008 */
[----:B------:R-:W-:Y:S01]  /*0930*/  UMOV UR46, 0x1 ;  /* 0x00000001002e7882 */ /* 0x000fe20000000000 */
[----:B------:R-:W-:Y:S01]  /*0940*/  NOP ;  /* 0x0000000000007918 */ /* 0x000fe20000000000 */
[----:B------:R-:W-:Y:S01]  /*0950*/  USEL UR46, UR46, 0x2, !UP0 ;  /* 0x000000022e2e7887 */ /* 0x000fe2000c000000 */
[----:B------:R-:W-:Y:S01]  /*0960*/  ULDC.64 UR50, c[0x0][0x208] ;  /* 0x0000820000327ab9 */ /* 0x000fe20000000a00 */
[----:B-123--:R-:W-:Y:S08]  /*0970*/  BAR.SYNC.DEFER_BLOCKING 0x0 ;  /* 0x0000000000007b1d */ /* 0x00eff00000010000 */
[----:B------:R-:W-:Y:S05]  /*0980*/  @!P0 BRA `(.L_x_7) ;  /* 0x0000008400948947 */ /* 0x000fea0003800000 */
.L_x_8:
[----:B------:R-:W-:-:S08]  /*0990*/  NOP ;  /* 0x0000000000007918 */ /* 0x000fd00000000000 */
[----:B------:R-:W1:Y:S02]  /*09a0*/  USETMAXREG.TRY_ALLOC.CTAPOOL UP0, 0xf0 ;  /* 0x000000f0000079c8 */ /* 0x000e640008000600 */
[----:B-1----:R-:W-:-:S13]  /*09b0*/  PLOP3.LUT P0, PT, PT, PT, UP0, 0x80, 0x0 ;  /* 0x000000000000781c */ /* 0x002fda0003f0f008 */
[----:B------:R-:W-:Y:S05]  /*09c0*/  @!P0 BRA `(.L_x_8) ;  /* 0xfffffffc00f08947 */ /* 0x000fea000383ffff */
[----:B------:R-:W1:Y:S01]  /*09d0*/  S2R R2, SR_TID.X ;  /* 0x0000000000027919 */ /* 0x000e620000002100 */
[----:B------:R-:W2:Y:S08]  /*09e0*/  S2UR UR48, SR_CTAID.X ;  /* 0x00000000003079c3 */ /* 0x000eb00000002500 */
[----:B------:R-:W-:Y:S06]  /*09f0*/  BAR.ARV 0x8, 0x120 ;  /* 0x0204800000007b1d */ /* 0x000fec0000002000 */
[----:B-1----:R-:W-:-:S04]  /*0a00*/  LOP3.LUT R0, R2, 0xffffff80, RZ, 0xc0, !PT ;  /* 0xffffff8002007812 */ /* 0x002fc800078ec0ff */
[----:B------:R-:W-:Y:S02]  /*0a10*/  ISETP.NE.AND P0, PT, R0, 0x80, PT ;  /* 0x000000800000780c */ /* 0x000fe40003f05270 */
[----:B------:R-:W2:Y:S11]  /*0a20*/  LDC R0, c[0x0][0xda4] ;  /* 0x00036900ff007b82 */ /* 0x000eb60000000800 */
[----:B------:R-:W-:Y:S06]  /*0a30*/  @!P0 BAR.ARV 0x9, 0x100 ;  /* 0x0244000000008b1d */ /* 0x000fec0000002000 */
[----:B--2---:R-:W-:-:S13]  /*0a40*/  ISETP.LE.AND P0, PT, R0, UR48, PT ;  /* 0x0000003000007c0c */ /* 0x004fda000bf03270 */
[----:B------:R-:W-:Y:S05]  /*0a50*/  @P0 EXIT ;  /* 0x000000000000094d */ /* 0x000fea0003800000 */
[----:B------:R-:W-:Y:S01]  /*0a60*/  VIADD R0, R2, 0xffffff80 ;  /* 0xffffff8002007836 */ /* 0x000fe20000000000 */
[----:B------:R-:W1:Y:S01]  /*0a70*/  S2UR UR37, SR_CgaCtaId ;  /* 0x00000000002579c3 */ /* 0x000e620000008800 */
[----:B------:R-:W-:Y:S01]  /*0a80*/  UMOV UR38, 0x400 ;  /* 0x0000040000267882 */ /* 0x000fe20000000000 */
[----:B------:R-:W-:Y:S01]  /*0a90*/  IMAD.MOV.U32 R168, RZ, RZ, -0x2 ;  /* 0xfffffffeffa87424 */ /* 0x000fe200078e00ff */
[----:B------:R-:W-:Y:S01]  /*0aa0*/  ULOP3.LUT UR47, UR46, 0x1, URZ, 0xfc, !UPT ;  /* 0x000000012e2f7892 */ /* 0x000fe2000f8efc3f */
[----:B------:R-:W-:Y:S01]  /*0ab0*/  SHF.R.S32.HI R3, RZ, 0x1f, R0 ;  /* 0x0000001fff037819 */ /* 0x000fe20000011400 */
[----:B------:R-:W-:Y:S01]  /*0ac0*/  ULDC.64 UR54, c[0x0][0x198] ;  /* 0x0000660000367ab9 */ /* 0x000fe20000000a00 */
[----:B------:R-:W-:Y:S01]  /*0ad0*/  UMOV UR39, URZ ;  /* 0x0000003f00277c82 */ /* 0x000fe20008000000 */
[----:B------:R-:W-:Y:S01]  /*0ae0*/  UMOV UR36, URZ ;  /* 0x0000003f00247c82 */ /* 0x000fe20008000000 */
[CC--:B------:R-:W-:Y:S01]  /*0af0*/  LEA.HI R4, R3.reuse, R0.reuse, RZ, 0x7 ;  /* 0x0000000003047211 */ /* 0x0c0fe200078f38ff */
[----:B------:R-:W2:Y:S01]  /*0b00*/  S2UR UR6, SR_SWINHI ;  /* 0x00000000000679c3 */ /* 0x000ea20000002f00 */
[----:B------:R-:W-:Y:S01]  /*0b10*/  LEA.HI R7, R3, R0, RZ, 0x4 ;  /* 0x0000000003077211 */ /* 0x000fe200078f20ff */
[----:B------:R-:W-:Y:S01]  /*0b20*/  UMOV UR52, URZ ;  /* 0x0000003f00347c82 */ /* 0x000fe20008000000 */
[----:B------:R-:W-:-:S02]  /*0b30*/  LOP3.LUT R5, R4, 0xffffff80, RZ, 0xc0, !PT ;  /* 0xffffff8004057812 */ /* 0x000fc400078ec0ff */
[----:B------:R-:W-:Y:S02]  /*0b40*/  SHF.R.S32.HI R8, RZ, 0x4, R7 ;  /* 0x00000004ff087819 */ /* 0x000fe40000011407 */
[----:B------:R-:W-:Y:S01]  /*0b50*/  LEA.HI R22, R3, R0, RZ, 0x5 ;  /* 0x0000000003167211 */ /* 0x000fe200078f28ff */
[C---:B------:R-:W-:Y:S01]  /*0b60*/  IMAD.IADD R2, R0.reuse, 0x1, -R5 ;  /* 0x0000000100027824 */ /* 0x040fe200078e0a05 */
[C---:B------:R-:W-:Y:S02]  /*0b70*/  LEA.HI R3, R7.reuse, R8, RZ, 0x1 ;  /* 0x0000000807037211 */ /* 0x040fe400078f08ff */
[----:B------:R-:W-:Y:S02]  /*0b80*/  LOP3.LUT R7, R7, 0x3fffff0, RZ, 0xc0, !PT ;  /* 0x03fffff007077812 */ /* 0x000fe400078ec0ff */
[----:B------:R-:W-:Y:S02]  /*0b90*/  SHF.R.S32.HI R5, RZ, 0x1f, R2 ;  /* 0x0000001fff057819 */ /* 0x000fe40000011402 */
[----:B------:R-:W-:Y:S01]  /*0ba0*/  LOP3.LUT R3, R3, 0x1ffffffe, RZ, 0xc0, !PT ;  /* 0x1ffffffe03037812 */ /* 0x000fe200078ec0ff */
[----:B------:R-:W-:Y:S01]  /*0bb0*/  IMAD.IADD R7, R0, 0x1, -R7 ;  /* 0x0000000100077824 */ /* 0x000fe200078e0a07 */
[----:B------:R-:W-:Y:S01]  /*0bc0*/  LEA.HI R6, R5, R2, RZ, 0x2 ;  /* 0x0000000205067211 */ /* 0x000fe200078f10ff */
[----:B-1----:R-:W-:Y:S01]  /*0bd0*/  ULEA UR38, UR37, UR38, 0x18 ;  /* 0x0000002625267291 */ /* 0x002fe2000f8ec03f */
[----:B------:R-:W-:Y:S01]  /*0be0*/  SHF.R.S32.HI R22, RZ, 0x5, R22 ;  /* 0x00000005ff167819 */ /* 0x000fe20000011416 */
[----:B------:R-:W-:Y:S01]  /*0bf0*/  IMAD.IADD R3, R8, 0x1, -R3 ;  /* 0x0000000108037824 */ /* 0x000fe200078e0a03 */
[----:B------:R-:W-:-:S02]  /*0c00*/  SHF.R.S32.HI R9, RZ, 0x2, R6 ;  /* 0x00000002ff097819 */ /* 0x000fc40000011406 */
[----:B------:R-:W-:Y:S01]  /*0c10*/  SHF.R.S32.HI R10, RZ, 0x1f, R6 ;  /* 0x0000001fff0a7819 */ /* 0x000fe20000011406 */
[----:B------:R-:W-:Y:S01]  /*0c20*/  IMAD R0, R22, 0x10, R7 ;  /* 0x0000001016007824 */ /* 0x000fe200078e0207 */
[----:B------:R-:W-:Y:S01]  /*0c30*/  SHF.R.S32.HI R19, RZ, 0x7, R4 ;  /* 0x00000007ff137819 */ /* 0x000fe20000011404 */
[----:B------:R-:W-:Y:S01]  /*0c40*/  UMOV UR4, UR38 ;  /* 0x0000002600047c82 */ /* 0x000fe20008000000 */
[----:B--2---:R-:W-:Y:S01]  /*0c50*/  UMOV UR5, UR6 ;  /* 0x0000000600057c82 */ /* 0x004fe20008000000 */
[----:B------:R-:W-:Y:S01]  /*0c60*/  LEA.HI R10, R10, R9, RZ, 0x3 ;  /* 0x000000090a0a7211 */ /* 0x000fe200078f18ff */
[----:B------:R-:W-:Y:S01]  /*0c70*/  IMAD R7, R0, 0x8, R3 ;  /* 0x0000000800077824 */ /* 0x000fe200078e0203 */
[----:B------:R-:W-:Y:S01]  /*0c80*/  LEA.HI R4, R4, R19, RZ, 0x1 ;  /* 0x0000001304047211 */ /* 0x000fe200078f08ff */
[----:B------:R-:W-:Y:S01]  /*0c90*/  IMAD.U32 R16, RZ, RZ, UR4 ;  /* 0x00000004ff107e24 */ /* 0x000fe2000f8e00ff */
[----:B------:R-:W-:Y:S01]  /*0ca0*/  LOP3.LUT R10, R10, 0xfffffff8, RZ, 0xc0, !PT ;  /* 0xfffffff80a0a7812 */ /* 0x000fe200078ec0ff */
[----:B------:R-:W-:Y:S01]  /*0cb0*/  IMAD.U32 R17, RZ, RZ, UR5 ;  /* 0x00000005ff117e24 */ /* 0x000fe2000f8e00ff */
[----:B------:R-:W-:-:S02]  /*0cc0*/  LEA.HI R5, R5, R2, RZ, 0x5 ;  /* 0x0000000205057211 */ /* 0x000fc400078f28ff */
[----:B------:R-:W-:Y:S01]  /*0cd0*/  LOP3.LUT R3, R6, 0x7ffffffc, RZ, 0xc0, !PT ;  /* 0x7ffffffc06037812 */ /* 0x000fe200078ec0ff */
[----:B------:R-:W-:Y:S01]  /*0ce0*/  IMAD.IADD R9, R9, 0x1, -R10 ;  /* 0x0000000109097824 */ /* 0x000fe200078e0a0a */
[----:B------:R-:W-:Y:S02]  /*0cf0*/  LOP3.LUT R4, R4, 0x3fffffe, RZ, 0xc0, !PT ;  /* 0x03fffffe04047812 */ /* 0x000fe400078ec0ff */
[----:B------:R-:W-:Y:S01]  /*0d00*/  SHF.R.S32.HI R0, RZ, 0x5, R5 ;  /* 0x00000005ff007819 */ /* 0x000fe20000011405 */
[----:B------:R-:W-:Y:S02]  /*0d10*/  IMAD.IADD R3, R2, 0x1, -R3 ;  /* 0x0000000102037824 */ /* 0x000fe400078e0a03 */
[----:B------:R-:W-:Y:S02]  /*0d20*/  IMAD.SHL.U32 R5, R7, 0x8, RZ ;  /* 0x0000000807057824 */ /* 0x000fe400078e00ff */
[----:B------:R-:W-:Y:S02]  /*0d30*/  IMAD R9, R0, 0x10, R9 ;  /* 0x0000001000097824 */ /* 0x000fe400078e0209 */
[----:B------:R-:W-:-:S02]  /*0d40*/  IMAD.IADD R4, R19, 0x1, -R4 ;  /* 0x0000000113047824 */ /* 0x000fc400078e0a04 */
[----:B------:R-:W-:Y:S02]  /*0d50*/  IMAD R168, R3, R168, 0xa0 ;  /* 0x000000a003a87424 */ /* 0x000fe400078e02a8 */
[----:B------:R-:W-:-:S04]  /*0d60*/  IMAD.WIDE R16, R5, 0x2, R16 ;  /* 0x0000000205107825 */ /* 0x000fc800078e0210 */
[----:B------:R-:W-:-:S07]  /*0d70*/  IMAD R23, R4, 0x40, R9 ;  /* 0x0000004004177824 */ /* 0x000fce00078e0209 */
.L_x_33:
[----:B------:R-:W-:Y:S01]  /*0d80*/  ULDC UR4, c[0x0][0xda8] ;  /* 0x00036a0000047ab9 */ /* 0x000fe20000000800 */
[----:B------:R-:W-:Y:S01]  /*0d90*/  ULDC UR43, c[0x0][0xdb4] ;  /* 0x00036d00002b7ab9 */ /* 0x000fe20000000800 */
[----:B------:R-:W-:Y:S01]  /*0da0*/  UISETP.NE.AND UP1, UPT, UR4, 0x1, UPT ;  /* 0x000000010400788c */ /* 0x000fe2000bf25270 */
[----:B------:R-:W-:Y:S01]  /*0db0*/  IMAD.MOV.U32 R3, RZ, RZ, 0x3f800000 ;  /* 0x3f800000ff037424 */ /* 0x000fe200078e00ff */
[----:B------:R-:W-:Y:S01]  /*0dc0*/  UISETP.NE.AND UP2, UPT, UR43, 0x1, UPT ;  /* 0x000000012b00788c */ /* 0x000fe2000bf45270 */
[----:B------:R-:W-:Y:S01]  /*0dd0*/  IMAD.MOV.U32 R0, RZ, RZ, 0x3f800000 ;  /* 0x3f800000ff007424 */ /* 0x000fe200078e00ff */
[----:B------:R-:W-:Y:S01]  /*0de0*/  ULDC.64 UR4, c[0x0][0x990] ;  /* 0x0002640000047ab9 */ /* 0x000fe20000000a00 */
[----:B------:R-:W-:Y:S01]  /*0df0*/  UMOV UR45, UR48 ;  /* 0x00000030002d7c82 */ /* 0x000fe20008000000 */
[----:B------:R-:W-:Y:S01]  /*0e00*/  UISETP.NE.U32.AND UP0, UPT, UR4, URZ, UPT ;  /* 0x0000003f0400728c */ /* 0x000fe2000bf05070 */
[----:B-1----:R-:W1:Y:S01]  /*0e10*/  SHFL.IDX PT, R8, R19, RZ, 0x1f ;  /* 0x00001fff13087589 */ /* 0x002e6200000e0000 */
[----:B------:R-:W-:-:S02]  /*0e20*/  ULDC UR56, c[0x0][0x404] ;  /* 0x0001010000387ab9 */ /* 0x000fc40000000800 */
[----:B------:R-:W-:Y:S01]  /*0e30*/  UISETP.NE.AND.EX UP0, UPT, UR5, URZ, UPT, UP0 ;  /* 0x0000003f0500728c */ /* 0x000fe2000bf05300 */
[----:B------:R-:W-:Y:S01]  /*0e40*/  @UP1 ULDC UR6, c[0x0][0xdac] ;  /* 0x00036b0000061ab9 */ /* 0x000fe20000000800 */
[----:B------:R-:W-:Y:S01]  /*0e50*/  @UP1 ULDC UR8, c[0x0][0xdb0] ;  /* 0x00036c0000081ab9 */ /* 0x000fe20000000800 */
[----:B------:R-:W-:Y:S01]  /*0e60*/  UIMAD.WIDE.U32 UR6, UR48, UR6, URZ ;  /* 0x00000006300672a5 */ /* 0x000fe2000f8e003f */
[----:B------:R-:W-:Y:S02]  /*0e70*/  @UP2 ULDC.64 UR10, c[0x0][0xdb8] ;  /* 0x00036e00000a2ab9 */ /* 0x000fe40000000a00 */
[----:B------:R-:W-:Y:S01]  /*0e80*/  PLOP3.LUT P0, PT, PT, PT, UP0, 0x80, 0x0 ;  /* 0x000000000000781c */ /* 0x000fe20003f0f008 */
[----:B------:R-:W-:-:S03]  /*0e90*/  @UP1 USHF.R.U32.HI UR45, URZ, UR8, UR7 ;  /* 0x000000083f2d1299 */ /* 0x000fc60008011607 */
[----:B------:R-:W-:Y:S01]  /*0ea0*/  ULDC.64 UR6, c[0x0][0x998] ;  /* 0x0002660000067ab9 */ /* 0x000fe20000000a00 */
[----:B------:R-:W-:Y:S02]  /*0eb0*/  UIMAD.WIDE.U32 UR8, UR45, UR10, URZ ;  /* 0x0000000a2d0872a5 */ /* 0x000fe4000f8e003f */
[----:B------:R-:W-:Y:S01]  /*0ec0*/  UISETP.NE.U32.AND UP1, UPT, UR6, URZ, UPT ;  /* 0x0000003f0600728c */ /* 0x000fe2000bf25070 */
[----:B------:R-:W-:Y:S01]  /*0ed0*/  ULDC UR10, c[0x0][0x428] ;  /* 0x00010a00000a7ab9 */ /* 0x000fe20000000800 */
[----:B------:R-:W-:Y:S02]  /*0ee0*/  UMOV UR44, UR45 ;  /* 0x0000002d002c7c82 */ /* 0x000fe40008000000 */
[----:B------:R-:W-:Y:S02]  /*0ef0*/  UISETP.NE.AND.EX UP1, UPT, UR7, URZ, UPT, UP1 ;  /* 0x0000003f0700728c */ /* 0x000fe4000bf25310 */
[----:B------:R-:W-:Y:S02]  /*0f00*/  @UP2 USHF.R.U32.HI UR44, URZ, UR11, UR9 ;  /* 0x0000000b3f2c2299 */ /* 0x000fe40008011609 */
[----:B------:R-:W-:-:S02]  /*0f10*/  UISETP.NE.AND UP2, UPT, UR10, 0x1, UPT ;  /* 0x000000010a00788c */ /* 0x000fc4000bf45270 */
[----:B------:R-:W-:Y:S01]  /*0f20*/  @UP0 USHF.R.S32.HI UR8, URZ, 0x1f, UR44 ;  /* 0x0000001f3f080899 */ /* 0x000fe2000801142c */
[----:B------:R-:W-:Y:S01]  /*0f30*/  PLOP3.LUT P1, PT, PT, PT, UP1, 0x80, 0x0 ;  /* 0x000000000000781c */ /* 0x000fe20003f2f018 */
[----:B------:R-:W-:Y:S01]  /*0f40*/  @UP0 ULDC.64 UR14, c[0x0][0x9a8] ;  /* 0x00026a00000e0ab9 */ /* 0x000fe20000000a00 */
[----:B------:R-:W-:Y:S02]  /*0f50*/  UIADD3 UR11, -UR44, URZ, URZ ;  /* 0x0000003f2c0b7290 */ /* 0x000fe4000fffe13f */
[----:B------:R-:W-:Y:S02]  /*0f60*/  @UP0 UIMAD UR10, UR8, UR14, URZ ;  /* 0x0000000e080a02a4 */ /* 0x000fe4000f8e023f */
[----:B------:R-:W-:Y:S02]  /*0f70*/  @UP0 UIMAD.WIDE.U32 UR8, UR44, UR14, URZ ;  /* 0x0000000e2c0802a5 */ /* 0x000fe4000f8e003f */
[----:B------:R-:W-:Y:S02]  /*0f80*/  UIMAD UR43, UR43, UR11, UR45 ;  /* 0x0000000b2b2b72a4 */ /* 0x000fe4000f8e022d */
[----:B------:R-:W-:Y:S01]  /*0f90*/  @UP1 USHF.R.S32.HI UR14, URZ, 0x1f, UR44 ;  /* 0x0000001f3f0e1899 */ /* 0x000fe2000801142c */
[----:B------:R-:W-:Y:S01]  /*0fa0*/  @UP1 ULDC.64 UR16, c[0x0][0x9b8] ;  /* 0x00026e0000101ab9 */ /* 0x000fe20000000a00 */
[----:B------:R-:W-:Y:S01]  /*0fb0*/  @UP0 UIMAD UR15, UR44, UR15, UR10 ;  /* 0x0000000f2c0f02a4 */ /* 0x000fe2000f8e020a */
[----:B------:R-:W-:Y:S01]  /*0fc0*/  @UP2 ULDC UR12, c[0x0][0x42c] ;  /* 0x00010b00000c2ab9 */ /* 0x000fe20000000800 */
[----:B------:R-:W-:-:S02]  /*0fd0*/  @UP1 UIMAD.WIDE.U32 UR10, UR44, UR16, URZ ;  /* 0x000000102c0a12a5 */ /* 0x000fc4000f8e003f */
[----:B------:R-:W-:Y:S02]  /*0fe0*/  UIMAD.WIDE.U32 UR12, UR43, UR12, URZ ;  /* 0x0000000c2b0c72a5 */ /* 0x000fe4000f8e003f */
[----:B------:R-:W-:Y:S01]  /*0ff0*/  @UP1 UIMAD UR16, UR14, UR16, URZ ;  /* 0x000000100e1012a4 */ /* 0x000fe2000f8e023f */
[----:B------:R-:W-:Y:S02]  /*1000*/  @UP2 ULDC UR18, c[0x0][0x430] ;  /* 0x00010c0000122ab9 */ /* 0x000fe40000000800 */
[----:B------:R-:W-:Y:S01]  /*1010*/  UMOV UR14, UR43 ;  /* 0x0000002b000e7c82 */ /* 0x000fe20008000000 */
[----:B------:R-:W-:Y:S02]  /*1020*/  @UP2 USHF.R.U32.HI UR14, URZ, UR18, UR13 ;  /* 0x000000123f0e2299 */ /* 0x000fe4000801160d */
[----:B------:R-:W-:Y:S02]  /*1030*/  @UP1 UIMAD UR16, UR44, UR17, UR16 ;  /* 0x000000112c1012a4 */ /* 0x000fe4000f8e0210 */
[----:B------:R-:W-:-:S02]  /*1040*/  @UP0 USHF.R.S32.HI UR12, URZ, 0x1f, UR14 ;  /* 0x0000001f3f0c0899 */ /* 0x000fc4000801140e */
[----:B------:R-:W-:Y:S01]  /*1050*/  @UP1 USHF.R.S32.HI UR13, URZ, 0x1f, UR14 ;  /* 0x0000001f3f0d1899 */ /* 0x000fe2000801140e */
[----:B------:R-:W-:Y:S01]  /*1060*/  @UP0 ULDC.64 UR18, c[0x0][0x9b0] ;  /* 0x00026c0000120ab9 */ /* 0x000fe20000000a00 */
[----:B------:R-:W-:Y:S02]  /*1070*/  @UP1 UIADD3 UR11, UR11, UR16, URZ ;  /* 0x000000100b0b1290 */ /* 0x000fe4000fffe03f */
[----:B------:R-:W-:Y:S01]  /*1080*/  @UP0 UIADD3 UR9, UR9, UR15, URZ ;  /* 0x0000000f09090290 */ /* 0x000fe2000fffe03f */
[----:B------:R-:W-:Y:S01]  /*1090*/  @UP1 ULDC.64 UR16, c[0x0][0x9c0] ;  /* 0x0002700000101ab9 */ /* 0x000fe20000000a00 */
[----:B------:R-:W-:Y:S02]  /*10a0*/  @UP0 UIMAD UR12, UR12, UR18, URZ ;  /* 0x000000120c0c02a4 */ /* 0x000fe4000f8e023f */
[----:B------:R-:W-:Y:S02]  /*10b0*/  @UP1 UIMAD UR13, UR13, UR16, URZ ;  /* 0x000000100d0d12a4 */ /* 0x000fe4000f8e023f */
[----:B------:R-:W-:-:S02]  /*10c0*/  @UP0 UIMAD.WIDE.U32 UR8, UR14, UR18, UR8 ;  /* 0x000000120e0802a5 */ /* 0x000fc4000f8e0008 */
[----:B------:R-:W-:Y:S02]  /*10d0*/  @UP0 UIMAD UR12, UR14, UR19, UR12 ;  /* 0x000000130e0c02a4 */ /* 0x000fe4000f8e020c */
[----:B------:R-:W-:Y:S02]  /*10e0*/  @UP1 UIMAD.WIDE.U32 UR10, UR14, UR16, UR10 ;  /* 0x000000100e0a12a5 */ /* 0x000fe4000f8e000a */
[----:B------:R-:W-:Y:S02]  /*10f0*/  @UP1 UIMAD UR13, UR14, UR17, UR13 ;  /* 0x000000110e0d12a4 */ /* 0x000fe4000f8e020d */
[----:B------:R-:W-:Y:S02]  /*1100*/  @UP0 UIADD3 UR12, UR9, UR12, URZ ;  /* 0x0000000c090c0290 */ /* 0x000fe4000fffe03f */
[----:B------:R-:W-:Y:S02]  /*1110*/  @UP0 ULEA UR4, UP3, UR8, UR4, 0x2 ;  /* 0x0000000408040291 */ /* 0x000fe4000f86103f */
[----:B------:R-:W-:-:S02]  /*1120*/  @UP1 ULEA UR6, UP4, UR10, UR6, 0x2 ;  /* 0x000000060a061291 */ /* 0x000fc4000f88103f */
[----:B------:R-:W-:Y:S02]  /*1130*/  @UP1 UIADD3 UR9, UR11, UR13, URZ ;  /* 0x0000000d0b091290 */ /* 0x000fe4000fffe03f */
[----:B------:R-:W-:Y:S01]  /*1140*/  @UP0 ULEA.HI.X UR5, UR8, UR5, UR12, 0x2, UP3 ;  /* 0x0000000508050291 */ /* 0x000fe200098f140c */
[----:B------:R-:W-:Y:S01]  /*1150*/  IMAD.U32 R4, RZ, RZ, UR4 ;  /* 0x00000004ff047e24 */ /* 0x000fe2000f8e00ff */
[----:B------:R-:W-:Y:S01]  /*1160*/  @UP1 ULEA.HI.X UR7, UR10, UR7, UR9, 0x2, UP4 ;  /* 0x000000070a071291 */ /* 0x000fe2000a0f1409 */
[----:B------:R-:W-:Y:S01]  /*1170*/  IMAD.U32 R6, RZ, RZ, UR6 ;  /* 0x00000006ff067e24 */ /* 0x000fe2000f8e00ff */
[----:B-1----:R-:W-:Y:S01]  /*1180*/  R2UR UR41, R8 ;  /* 0x00000000082972ca */ /* 0x002fe200000e0000 */
[----:B------:R-:W-:Y:S01]  /*1190*/  ULDC UR9, c[0x0][0x988] ;  /* 0x0002620000097ab9 */ /* 0x000fe20000000800 */
[----:B------:R-:W-:Y:S01]  /*11a0*/  IMAD.U32 R5, RZ, RZ, UR5 ;  /* 0x00000005ff057e24 */ /* 0x000fe2000f8e00ff */
[----:B------:R-:W-:Y:S01]  /*11b0*/  ULDC.64 UR4, c[0x0][0x3f8] ;  /* 0x0000fe0000047ab9 */ /* 0x000fe20000000a00 */
[----:B------:R-:W-:Y:S01]  /*11c0*/  IMAD.U32 R7, RZ, RZ, UR7 ;  /* 0x00000007ff077e24 */ /* 0x000fe2000f8e00ff */
[----:B------:R-:W-:Y:S01]  /*11d0*/  @UP2 ULDC UR8, c[0x0][0x42c] ;  /* 0x00010b0000082ab9 */ /* 0x000fe20000000800 */
[----:B------:R-:W-:Y:S01]  /*11e0*/  @UP2 ULDC UR10, c[0x0][0x430] ;  /* 0x00010c00000a2ab9 */ /* 0x000fe20000000800 */
[----:B------:R-:W2:Y:S04]  /*11f0*/  @P0 LDG.E R3, desc[UR50][R4.64] ;  /* 0x0000003204030981 */ /* 0x000ea8000c1e1900 */
[----:B------:R-:W2:Y:S01]  /*1200*/  @P1 LDG.E R0, desc[UR50][R6.64] ;  /* 0x0000003206001981 */ /* 0x000ea2000c1e1900 */
[----:B------:R-:W-:-:S02]  /*1210*/  UISETP.NE.U32.AND UP0, UPT, UR4, URZ, UPT ;  /* 0x0000003f0400728c */ /* 0x000fc4000bf05070 */
[----:B------:R-:W-:Y:S02]  /*1220*/  UIADD3 UR7, UR38, 0x14400, URZ ;  /* 0x0001440026077890 */ /* 0x000fe4000fffe03f */
[----:B------:R-:W-:Y:S02]  /*1230*/  UISETP.NE.AND.EX UP0, UPT, UR5, URZ, UPT, UP0 ;  /* 0x0000003f0500728c */ /* 0x000fe4000bf05300 */
[----:B------:R-:W-:Y:S02]  /*1240*/  ULEA.HI UR4, UR41, UR41, URZ, 0x1 ;  /* 0x0000002929047291 */ /* 0x000fe4000f8f083f */
[----:B------:R-:W-:Y:S01]  /*1250*/  USEL UR56, UR56, 0x1, UP0 ;  /* 0x0000000138387887 */ /* 0x000fe20008000000 */
[----:B------:R-:W-:Y:S01]  /*1260*/  ULDC UR5, c[0x0][0x2e0] ;  /* 0x0000b80000057ab9 */ /* 0x000fe20000000800 */
[----:B------:R-:W-:Y:S02]  /*1270*/  ULOP3.LUT UP1, URZ, UR7, 0x9f, URZ, 0xc0, !UPT ;  /* 0x0000009f073f7892 */ /* 0x000fe4000f82c03f */
[----:B------:R-:W-:-:S02]  /*1280*/  UIMAD UR56, UR56, UR5, URZ ;  /* 0x00000005383872a4 */ /* 0x000fc4000f8e023f */
[----:B------:R-:W-:Y:S02]  /*1290*/  ULOP3.LUT UR4, UR4, 0x3e, URZ, 0xc0, !UPT ;  /* 0x0000003e04047892 */ /* 0x000fe4000f8ec03f */
[----:B------:R-:W-:Y:S01]  /*12a0*/  UIADD3 UR5, UR56, 0x9f, URZ ;  /* 0x0000009f38057890 */ /* 0x000fe2000fffe03f */
[----:B------:R-:W-:Y:S01]  /*12b0*/  PLOP3.LUT P0, PT, PT, PT, UP1, 0x80, 0x0 ;  /* 0x000000000000781c */ /* 0x000fe20003f0f018 */
[----:B------:R-:W-:Y:S02]  /*12c0*/  UIADD3 UR6, UR41, -UR4, URZ ;  /* 0x8000000429067290 */ /* 0x000fe4000fffe03f */
[----:B------:R-:W-:Y:S02]  /*12d0*/  UIMAD.WIDE UR4, UR5, 0x66666667, URZ ;  /* 0x66666667050478a5 */ /* 0x000fe4000f8e023f */
[----:B------:R-:W-:Y:S01]  /*12e0*/  ULEA UR6, UR6, UR7, 0xc ;  /* 0x0000000706067291 */ /* 0x000fe2000f8e603f */
[----:B------:R-:W-:-:S03]  /*12f0*/  UMOV UR42, UR43 ;  /* 0x0000002b002a7c82 */ /* 0x000fc60008000000 */
[----:B------:R-:W-:Y:S01]  /*1300*/  USHF.R.U32.HI UR6, URZ, 0x4, UR6 ;  /* 0x000000043f067899 */ /* 0x000fe20008011606 */
[----:B------:R-:W-:Y:S01]  /*1310*/  UMOV UR53, UR5 ;  /* 0x0000000500357c82 */ /* 0x000fe20008000000 */
[----:B------:R-:W-:Y:S02]  /*1320*/  UIMAD.WIDE.U32 UR4, UR43, UR8, URZ ;  /* 0x000000082b0472a5 */ /* 0x000fe4000f8e003f */
[----:B------:R-:W-:Y:S02]  /*1330*/  USHF.R.U32.HI UR7, URZ, 0x1f, UR53 ;  /* 0x0000001f3f077899 */ /* 0x000fe40008011635 */
[----:B------:R-:W-:Y:S02]  /*1340*/  ULOP3.LUT UR57, UR6, 0x3fff, URZ, 0xc0, !UPT ;  /* 0x00003fff06397892 */ /* 0x000fe4000f8ec03f */
[----:B------:R-:W-:Y:S02]  /*1350*/  ULEA.HI.SX32 UR53, UR53, UR7, 0x1a ;  /* 0x0000000735357291 */ /* 0x000fe4000f8fd23f */
[----:B------:R-:W-:Y:S01]  /*1360*/  @UP2 USHF.R.U32.HI UR42, URZ, UR10, UR5 ;  /* 0x0000000a3f2a2299 */ /* 0x000fe20008011605 */
[----:B--2---:R-:W-:-:S04]  /*1370*/  FMUL.FTZ R0, R3, R0 ;  /* 0x0000000003007220 */ /* 0x004fc80000410000 */
[----:B------:R-:W-:-:S05]  /*1380*/  FMUL.FTZ R0, R0, UR9 ;  /* 0x0000000900007c20 */ /* 0x000fca0008410000 */
[----:B------:R-:W-:Y:S01]  /*1390*/  R2UR UR40, R0 ;  /* 0x00000000002872ca */ /* 0x000fe200000e0000 */
[----:B------:R-:W-:-:S14]  /*13a0*/  @!P0 BRA `(.L_x_9) ;  /* 0x0000000000408947 */ /* 0x000fdc0003800000 */
[----:B------:R-:W-:Y:S01]  /*13b0*/  MOV R0, 0x0 ;  /* 0x0000000000007802 */ /* 0x000fe20000000f00 */
[----:B------:R-:W-:Y:S01]  /*13c0*/  ULDC.64 UR4, c[0x4][0xa0] ;  /* 0x0100280000047ab9 */ /* 0x000fe20000000a00 */
[----:B------:R-:W-:Y:S01]  /*13d0*/  ULDC.64 UR6, c[0x4][0x30] ;  /* 0x01000c0000067ab9 */ /* 0x000fe20000000a00 */
[----:B------:R-:W-:Y:S01]  /*13e0*/  IMAD.U32 R4, RZ, RZ, UR4 ;  /* 0x00000004ff047e24 */ /* 0x000fe2000f8e00ff */
[----:B------:R1:W2:Y:S01]  /*13f0*/  LDC.64 R14, c[0x4][R0] ;  /* 0x01000000000e7b82 */ /* 0x0002a20000000a00 */
[----:B------:R-:W-:Y:S01]  /*1400*/  IMAD.U32 R5, RZ, RZ, UR5 ;  /* 0x00000005ff057e24 */ /* 0x000fe2000f8e00ff */
[----:B------:R-:W-:Y:S01]  /*1410*/  ULDC.64 UR4, c[0x4][0xa8] ;  /* 0x01002a0000047ab9 */ /* 0x000fe20000000a00 */
[----:B------:R-:W-:Y:S02]  /*1420*/  IMAD.U32 R10, RZ, RZ, UR6 ;  /* 0x00000006ff0a7e24 */ /* 0x000fe4000f8e00ff */
[----:B------:R-:W-:Y:S02]  /*1430*/  IMAD.U32 R6, RZ, RZ, UR4 ;  /* 0x00000004ff067e24 */ /* 0x000fe4000f8e00ff */
[----:B------:R-:W-:-:S02]  /*1440*/  IMAD.U32 R7, RZ, RZ, UR5 ;  /* 0x00000005ff077e24 */ /* 0x000fc4000f8e00ff */
[----:B------:R-:W-:Y:S02]  /*1450*/  IMAD.U32 R11, RZ, RZ, UR7 ;  /* 0x00000007ff0b7e24 */ /* 0x000fe4000f8e00ff */
[----:B------:R-:W-:Y:S02]  /*1460*/  IMAD.MOV.U32 R8, RZ, RZ, 0x70 ;  /* 0x00000070ff087424 */ /* 0x000fe400078e00ff */
[----:B------:R-:W-:Y:S02]  /*1470*/  IMAD.MOV.U32 R12, RZ, RZ, 0x1 ;  /* 0x00000001ff0c7424 */ /* 0x000fe400078e00ff */
[----:B-1----:R-:W-:-:S07]  /*1480*/  IMAD.MOV.U32 R13, RZ, RZ, RZ ;  /* 0x000000ffff0d7224 */ /* 0x002fce00078e00ff */
[----:B------:R-:W-:-:S07]  /*1490*/  LEPC R20, `(.L_x_9) ;  /* 0x000000001014794e */ /* 0x000fce0000000000 */
[----:B--2---:R-:W-:Y:S05]  /*14a0*/  CALL.ABS.NOINC R14 ;  /* 0x000000000e007343 */ /* 0x004fea0003c00000 */
.L_x_9:
[----:B------:R-:W-:Y:S01]  /*14b0*/  ULOP3.LUT UR4, UR39, 0x1, URZ, 0xc0, !UPT ;  /* 0x0000000127047892 */ /* 0x000fe2000f8ec03f */
[----:B------:R-:W-:-:S05]  /*14c0*/  IMAD.U32 R3, RZ, RZ, UR47 ;  /* 0x0000002fff037e24 */ /* 0x000fca000f8e00ff */
[----:B------:R-:W-:Y:S01]  /*14d0*/  IMAD.U32 R0, RZ, RZ, UR4 ;  /* 0x00000004ff007e24 */ /* 0x000fe2000f8e00ff */
[----:B------:R-:W-:-:S04]  /*14e0*/  ISETP.NE.AND P0, PT, R3, 0x3, PT ;  /* 0x000000030300780c */ /* 0x000fc80003f05270 */
[----:B------:R-:W-:-:S04]  /*14f0*/  SHF.L.U32 R0, R0, 0x1f, RZ ;  /* 0x0000001f00007819 */ /* 0x000fc800000006ff */
[----:B------:R-:W1:Y:S02]  /*1500*/  SYNCS.PHASECHK.TRANS64.TRYWAIT P1, [UR38+0x29800], R0 ;  /* 0x02980000ff0075a7 */ /* 0x000e640008020166 */
[----:B-1----:R-:W-:Y:S05]  /*1510*/  @!P1 BRA `(.L_x_10) ;  /* 0x000000a800bc9947 */ /* 0x002fea0003800000 */
.L_x_92:
[----:B------:R-:W-:Y:S05]  /*1520*/  @!P0 BRA `(.L_x_11) ;  /* 0x0000000000048947 */ /* 0x000fea0003800000 */
[----:B------:R-:W-:Y:S01]  /*1530*/  BPT.TRAP 0x1 ;  /* 0x000000040000795c */ /* 0x000fe20000300000 */
.L_x_11:
[----:B------:R-:W-:Y:S02]  /*1540*/  IMAD.U32 R4, RZ, RZ, UR52 ;  /* 0x00000034ff047e24 */ /* 0x000fe4000f8e00ff */
[----:B-1----:R-:W-:-:S03]  /*1550*/  IMAD.U32 R3, RZ, RZ, UR36 ;  /* 0x00000024ff037e24 */ /* 0x002fc6000f8e00ff */
[----:B------:R-:W-:Y:S02]  /*1560*/  LEA R4, R4, UR38, 0x3 ;  /* 0x0000002604047c11 */ /* 0x000fe4000f8e18ff */
[----:B------:R-:W-:-:S04]  /*1570*/  SHF.L.U32 R3, R3, 0x1f, RZ ;  /* 0x0000001f03037819 */ /* 0x000fc800000006ff */
[----:B------:R1:W2:Y:S01]  /*1580*/  SYNCS.PHASECHK.TRANS64.TRYWAIT P1, [R4+URZ+0x29830], R3 ;  /* 0x02983003040075a7 */ /* 0x0002a2000802017f */
[----:B------:R-:W-:Y:S05]  /*1590*/  @!P0 BRA `(.L_x_12) ;  /* 0x0000000000048947 */ /* 0x000fea0003800000 */
[----:B------:R-:W-:Y:S01]  /*15a0*/  BPT.TRAP 0x1 ;  /* 0x000000040000795c */ /* 0x000fe20000300000 */
.L_x_12:
[----:B------:R-:W3:Y:S01]  /*15b0*/  S2R R0, SR_TID.X ;  /* 0x0000000000007919 */ /* 0x000ee20000002100 */
[----:B------:R-:W-:Y:S01]  /*15c0*/  IMAD.MOV.U32 R87, RZ, RZ, RZ ;  /* 0x000000ffff577224 */ /* 0x000fe200078e00ff */
[----:B---3--:R-:W-:Y:S01]  /*15d0*/  LOP3.LUT P2, RZ, R0, 0x7f, RZ, 0xc0, !PT ;  /* 0x0000007f00ff7812 */ /* 0x008fe2000784c0ff */
[----:B--2---:R-:W-:-:S12]  /*15e0*/  @P1 BRA `(.L_x_13) ;  /* 0x0000000000081947 */ /* 0x004fd80003800000 */
[----:B------:R-:W2:Y:S02]  /*15f0*/  SYNCS.PHASECHK.TRANS64.TRYWAIT P1, [R4+URZ+0x29830], R3 ;  /* 0x02983003040075a7 */ /* 0x000ea4000802017f */
[----:B--2---:R-:W-:Y:S05]  /*1600*/  @!P1 BRA `(.L_x_14) ;  /* 0x000000a800989947 */ /* 0x004fea0003800000 */
.L_x_13:
[----:B------:R-:W-:Y:S05]  /*1610*/  WARPSYNC.ALL ;  /* 0x0000000000007948 */ /* 0x000fea0003800000 */
[----:B------:R-:W-:Y:S01]  /*1620*/  UIADD3 UR4, UR38, 0x1a400, URZ ;  /* 0x0001a40026047890 */ /* 0x000fe2000fffe03f */
[----:B------:R-:W-:Y:S01]  /*1630*/  WARPGROUP.ARRIVE ;  /* 0x00000000000079c5 */ /* 0x000fe20000000000 */
[----:B------:R-:W-:Y:S01]  /*1640*/  ULOP3.LUT UR20, UR57, 0x10000, URZ, 0xfc, !UPT ;  /* 0x0001000039147892 */ /* 0x000fe2000f8efc3f */
[----:B------:R-:W-:Y:S01]  /*1650*/  VIADD R0, R168, UR56 ;  /* 0x00000038a8007c36 */ /* 0x000fe20008000000 */
[----:B------:R-:W-:Y:S01]  /*1660*/  USHF.R.U32.HI UR4, URZ, 0x4, UR4 ;  /* 0x000000043f047899 */ /* 0x000fe20008011604 */
[----:B------:R-:W-:Y:S01]  /*1670*/  IMAD.U32 R5, RZ, RZ, UR53 ;  /* 0x00000035ff057e24 */ /* 0x000fe2000f8e00ff */
[----:B------:R-:W-:Y:S01]  /*1680*/  UMOV UR25, 0x80000020 ;  /* 0x8000002000197882 */ /* 0x000fe20000000000 */
[----:B------:R-:W-:Y:S01]  /*1690*/  UMOV UR27, 0x80000020 ;  /* 0x80000020001b7882 */ /* 0x000fe20000000000 */
[----:B------:R-:W-:Y:S01]  /*16a0*/  ULOP3.LUT UR4, UR4, 0x3fff, URZ, 0xc0, !UPT ;  /* 0x00003fff04047892 */ /* 0x000fe2000f8ec03f */
[----:B------:R-:W-:Y:S01]  /*16b0*/  IMAD R5, R5, -0xa0, R0 ;  /* 0xffffff6005057824 */ /* 0x000fe200078e0200 */
[----:B------:R-:W-:Y:S01]  /*16c0*/  UMOV UR24, UR20 ;  /* 0x0000001400187c82 */ /* 0x000fe20008000000 */
[----:B------:R-:W-:Y:S01]  /*16d0*/  UMOV UR5, UR25 ;  /* 0x0000001900057c82 */ /* 0x000fe20008000000 */
[----:B------:R-:W-:Y:S01]  /*16e0*/  ULOP3.LUT UR49, UR4, 0x10000, URZ, 0xfc, !UPT ;  /* 0x0001000004317892 */ /* 0x000fe2000f8efc3f */
[----:B------:R-:W-:Y:S01]  /*16f0*/  P2R R13, PR, RZ, 0x1 ;  /* 0x00000001ff0d7803 */ /* 0x000fe20000000000 */
[----:B------:R-:W-:Y:S01]  /*1700*/  UMOV UR7, 0x80000020 ;  /* 0x8000002000077882 */ /* 0x000fe20000000000 */
[----:B------:R-:W-:Y:S01]  /*1710*/  UMOV UR4, UR24 ;  /* 0x0000001800047c82 */ /* 0x000fe20008000000 */
[----:B------:R-:W-:Y:S01]  /*1720*/  UIMAD UR28, UR52, 0x780, UR49 ;  /* 0x00000780341c78a4 */ /* 0x000fe2000f8e0231 */
[C---:B------:R-:W-:Y:S01]  /*1730*/  ISETP.GT.AND P2, PT, R5.reuse, RZ, PT ;  /* 0x000000ff0500720c */ /* 0x040fe20003f44270 */
[----:B------:R-:W-:Y:S01]  /*1740*/  UIADD3 UR9, UR20, 0x2, URZ ;  /* 0x0000000214097890 */ /* 0x000fe2000fffe03f */
[C---:B------:R-:W-:Y:S01]  /*1750*/  ISETP.GT.AND P5, PT, R5.reuse, 0x1, PT ;  /* 0x000000010500780c */ /* 0x040fe20003fa4270 */
[----:B------:R-:W-:Y:S01]  /*1760*/  UIADD3 UR6, UR28, 0x180, URZ ;  /* 0x000001801c067890 */ /* 0x000fe2000fffe03f */
[C---:B------:R-:W-:Y:S01]  /*1770*/  ISETP.GT.AND P4, PT, R5.reuse, 0x8, PT ;  /* 0x000000080500780c */ /* 0x040fe20003f84270 */
[----:B------:R-:W-:Y:S01]  /*1780*/  UIADD3 UR8, UR28, 0x200, URZ ;  /* 0x000002001c087890 */ /* 0x000fe2000fffe03f */
[C---:B------:R-:W-:Y:S01]  /*1790*/  ISETP.GT.AND P1, PT, R5.reuse, 0x9, PT ;  /* 0x000000090500780c */ /* 0x040fe20003f24270 */
[----:B------:R-:W-:Y:S01]  /*17a0*/  UMOV UR26, UR28 ;  /* 0x0000001c001a7c82 */ /* 0x000fe20008000000 */
[----:B------:R-:W-:Y:S01]  /*17b0*/  UIADD3 UR10, UR28, 0x2, URZ ;  /* 0x000000021c0a7890 */ /* 0x000fe2000fffe03f */
[----:B------:R-:W-:Y:S01]  /*17c0*/  QGMMA.64x32x32.F32.E4M3.E4M3 R104, gdesc[UR24], RZ, !UPT, gsb0 ;  /* 0x00600000186879f3 */ /* 0x000fe2000c0008ff */
[----:B------:R-:W-:Y:S01]  /*17d0*/  UIADD3 UR26, UR28, 0x80, URZ ;  /* 0x000000801c1a7890 */ /* 0x000fe2000fffe03f */
[C---:B------:R-:W-:Y:S01]  /*17e0*/  ISETP.GT.AND P3, PT, R5.reuse, 0x10, PT ;  /* 0x000000100500780c */ /* 0x040fe20003f64270 */
[----:B------:R-:W-:Y:S01]  /*17f0*/  UMOV UR27, 0x80000020 ;  /* 0x80000020001b7882 */ /* 0x000fe20000000000 */
[----:B------:R-:W-:Y:S01]  /*1800*/  UMOV UR11, 0x80000020 ;  /* 0x80000020000b7882 */ /* 0x000fe20000000000 */
[----:B------:R-:W-:Y:S01]  /*1810*/  UIADD3 UR12, UR28, 0x202, URZ ;  /* 0x000002021c0c7890 */ /* 0x000fe2000fffe03f */
[C---:B------:R-:W-:Y:S01]  /*1820*/  ISETP.GT.AND P0, PT, R5.reuse, 0x79, PT ;  /* 0x000000790500780c */ /* 0x040fe20003f04270 */
[----:B------:R-:W-:Y:S01]  /*1830*/  UIADD3 UR13, UR20, 0x200, URZ ;  /* 0x00000200140d7890 */ /* 0x000fe2000fffe03f */
[----:B------:R-:W-:Y:S01]  /*1840*/  ISETP.GT.AND P6, PT, R5, 0x80, PT ;  /* 0x000000800500780c */ /* 0x000fe20003fc4270 */
[----:B------:R-:W-:Y:S01]  /*1850*/  UIADD3 UR14, UR28, 0x280, URZ ;  /* 0x000002801c0e7890 */ /* 0x000fe2000fffe03f */
[----:B------:R-:W-:Y:S01]  /*1860*/  IMAD.U32 R9, RZ, RZ, UR40 ;  /* 0x00000028ff097e24 */ /* 0x000fe2000f8e00ff */
[----:B------:R-:W-:Y:S01]  /*1870*/  UMOV UR15, 0x80000020 ;  /* 0x80000020000f7882 */ /* 0x000fe20000000000 */
[----:B------:R-:W-:Y:S01]  /*1880*/  UIADD3 UR16, UR28, 0x282, URZ ;  /* 0x000002821c107890 */ /* 0x000fe2000fffe03f */
[----:B------:R-:W3:Y:S01]  /*1890*/  S2R R86, SR_TID.X ;  /* 0x0000000000567919 */ /* 0x000ee20000002100 */
[----:B------:R-:W-:Y:S01]  /*18a0*/  UIADD3 UR18, UR28, 0x402, URZ ;  /* 0x000004021c127890 */ /* 0x000fe2000fffe03f */
[----:B------:R-:W-:Y:S01]  /*18b0*/  UMOV UR19, 0x80000020 ;  /* 0x8000002000137882 */ /* 0x000fe20000000000 */
[----:B------:R-:W-:Y:S01]  /*18c0*/  UIADD3 UR22, UR28, 0x680, URZ ;  /* 0x000006801c167890 */ /* 0x000fe2000fffe03f */
[----:B------:R-:W-:Y:S01]  /*18d0*/  UMOV UR23, 0x80000020 ;  /* 0x8000002000177882 */ /* 0x000fe20000000000 */
[----:B------:R-:W-:Y:S01]  /*18e0*/  UISETP.GE.AND UP0, UPT, UR56, 0xa1, UPT ;  /* 0x000000a13800788c */ /* 0x000fe2000bf06270 */
[----:B------:R-:W-:-:S02]  /*18f0*/  WARPGROUP.DEPBAR.LE gsb0, 0x0 ;  /* 0x00008000000079c5 */ /* 0x000fc40000010000 */
[----:B------:R-:W-:-:S06]  /*1900*/  WARPGROUP.ARRIVE ;  /* 0x00000000000079c5 */ /* 0x000fcc0000000000 */
[----:B------:R-:W-:Y:S01]  /*1910*/  QGMMA.64x32x32.F32.E4M3.E4M3 R88, gdesc[UR24], RZ, !UPT, gsb0 ;  /* 0x00600000185879f3 */ /* 0x000fe2000c0008ff */
[----:B------:R-:W-:Y:S01]  /*1920*/  UIADD3 UR26, UR28, 0x100, URZ ;  /* 0x000001001c1a7890 */ /* 0x000fe2000fffe03f */
[----:B------:R-:W-:Y:S01]  /*1930*/  UMOV UR27, 0x80000020 ;  /* 0x80000020001b7882 */ /* 0x000fe20000000000 */
[----:B------:R-:W-:Y:S02]  /*1940*/  WARPGROUP.DEPBAR.LE gsb0, 0x0 ;  /* 0x00008000000079c5 */ /* 0x000fe40000010000 */
[----:B------:R-:W-:-:S06]  /*1950*/  WARPGROUP.ARRIVE ;  /* 0x00000000000079c5 */ /* 0x000fcc0000000000 */
[----:B------:R-:W-:Y:S01]  /*1960*/  QGMMA.64x32x32.F32.E4M3.E4M3 R56, gdesc[UR24], RZ, !UPT, gsb0 ;  /* 0x00600000183879f3 */ /* 0x000fe2000c0008ff */
[----:B------:R-:W-:Y:S01]  /*1970*/  UMOV UR26, UR8 ;  /* 0x00000008001a7c82 */ /* 0x000fe20008000000 */
[----:B------:R-:W-:Y:S01]  /*1980*/  UMOV UR27, 0x80000020 ;  /* 0x80000020001b7882 */ /* 0x000fe20000000000 */
[----:B------:R-:W-:Y:S02]  /*1990*/  WARPGROUP.DEPBAR.LE gsb0, 0x0 ;  /* 0x00008000000079c5 */ /* 0x000fe40000010000 */
[----:B------:R-:W-:-:S06]  /*19a0*/  WARPGROUP.ARRIVE ;  /* 0x00000000000079c5 */ /* 0x000fcc0000000000 */
[----:B------:R-:W-:Y:S01]  /*19b0*/  QGMMA.64x32x32.F32.E4M3.E4M3 R40, gdesc[UR4], RZ, !UPT, gsb0 ;  /* 0x00600000042879f3 */ /* 0x000fe2000c0008ff */
[----:B------:R-:W-:Y:S01]  /*19c0*/  UMOV UR4, UR9 ;  /* 0x0000000900047c82 */ /* 0x000fe20008000000 */
[----:B------:R-:W-:Y:S01]  /*19d0*/  UMOV UR5, 0x80000020 ;  /* 0x8000002000057882 */ /* 0x000fe20000000000 */
[----:B------:R-:W-:Y:S01]  /*19e0*/  UMOV UR6, UR10 ;  /* 0x0000000a00067c82 */ /* 0x000fe20008000000 */
[----:B------:R-:W-:Y:S01]  /*19f0*/  UMOV UR7, 0x80000020 ;  /* 0x8000002000077882 */ /* 0x000fe20000000000 */
[----:B------:R-:W-:Y:S01]  /*1a00*/  UIADD3 UR10, UR28, 0x182, URZ ;  /* 0x000001821c0a7890 */ /* 0x000fe2000fffe03f */
[----:B------:R-:W-:Y:S01]  /*1a10*/  UMOV UR8, UR4 ;  /* 0x0000000400087c82 */ /* 0x000fe20008000000 */
[----:B------:R-:W-:Y:S01]  /*1a20*/  UMOV UR9, UR5 ;  /* 0x0000000500097c82 */ /* 0x000fe20008000000 */
[----:B------:R-:W-:Y:S02]  /*1a30*/  WARPGROUP.DEPBAR.LE gsb0, 0x0 ;  /* 0x00008000000079c5 */ /* 0x000fe40000010000 */
[----:B------:R-:W-:-:S06]  /*1a40*/  WARPGROUP.ARRIVE ;  /* 0x00000000000079c5 */ /* 0x000fcc0000000000 */
[----:B------:R-:W-:Y:S03]  /*1a50*/  QGMMA.64x32x32.F32.E4M3.E4M3 R24, gdesc[UR24], RZ, !UPT, gsb0 ;  /* 0x00600000181879f3 */ /* 0x000fe6000c0008ff */
[----:B------:R-:W-:Y:S02]  /*1a60*/  WARPGROUP.DEPBAR.LE gsb0, 0x0 ;  /* 0x00008000000079c5 */ /* 0x000fe40000010000 */
[----:B------:R-:W-:-:S06]  /*1a70*/  WARPGROUP.ARRIVE ;  /* 0x00000000000079c5 */ /* 0x000fcc0000000000 */
[----:B------:R-:W-:Y:S01]  /*1a80*/  QGMMA.64x32x32.F32.E4M3.E4M3 R104, gdesc[UR4], R104, gsb0 ;  /* 0x00600000046879f3 */ /* 0x000fe20008000868 */
[----:B------:R-:W-:Y:S01]  /*1a90*/  UIADD3 UR6, UR28, 0x82, URZ ;  /* 0x000000821c067890 */ /* 0x000fe2000fffe03f */
[----:B------:R-:W-:Y:S01]  /*1aa0*/  UMOV UR7, 0x80000020 ;  /* 0x8000002000077882 */ /* 0x000fe20000000000 */
        /* <DEDUP_REMOVED lines=8> */
[----:B------:R-:W-:Y:S01]  /*1b30*/  UMOV UR6, UR12 ;  /* 0x0000000c00067c82 */ /* 0x000fe20008000000 */
[----:B------:R-:W-:Y:S01]  /*1b40*/  UMOV UR7, 0x80000020 ;  /* 0x8000002000077882 */ /* 0x000fe20000000000 */
[----:B------:R-:W-:Y:S02]  /*1b50*/  WARPGROUP.DEPBAR.LE gsb0, 0x0 ;  /* 0x00008000000079c5 */ /* 0x000fe40000010000 */
[----:B------:R-:W-:-:S06]  /*1b60*/  WARPGROUP.ARRIVE ;  /* 0x00000000000079c5 */ /* 0x000fcc0000000000 */
[----:B------:R-:W-:Y:S01]  /*1b70*/  QGMMA.64x32x32.F32.E4M3.E4M3 R40, gdesc[UR8], R40, gsb0 ;  /* 0x00600000082879f3 */ /* 0x000fe20008000828 */
        /* <DEDUP_REMOVED lines=9> */
[----:B------:R-:W-:Y:S01]  /*1c10*/  QGMMA.64x32x32.F32.E4M3.E4M3 R24, gdesc[UR4], R24, gsb0 ;  /* 0x00600000041879f3 */ /* 0x000fe20008000818 */
[----:B------:R-:W-:Y:S02]  /*1c20*/  UIADD3 UR6, UR28, 0x480, URZ ;  /* 0x000004801c067890 */ /* 0x000fe4000fffe03f */
[----:B------:R-:W-:Y:S01]  /*1c30*/  UIADD3 UR7, UR20, 0x202, URZ ;  /* 0x0000020214077890 */ /* 0x000fe2000fffe03f */
        /* <DEDUP_REMOVED lines=15> */
[----:B------:R-:W-:Y:S01]  /*1d30*/  UIADD3 UR6, UR28, 0x482, URZ ;  /* 0x000004821c067890 */ /* 0x000fe2000fffe03f */
[----:B------:R-:W-:Y:S02]  /*1d40*/  WARPGROUP.DEPBAR.LE gsb0, 0x0 ;  /* 0x00008000000079c5 */ /* 0x000fe40000010000 */
[----:B------:R-:W-:-:S06]  /*1d50*/  WARPGROUP.ARRIVE ;  /* 0x00000000000079c5 */ /* 0x000fcc0000000000 */
[----:B------:R-:W-:Y:S01]  /*1d60*/  QGMMA.64x32x32.F32.E4M3.E4M3 R40, gdesc[UR12], R40, gsb0 ;  /* 0x006000000c2879f3 */ /* 0x000fe20008000828 */
[----:B------:R-:W-:Y:S01]  /*1d70*/  UMOV UR12, UR7 ;  /* 0x00000007000c7c82 */ /* 0x000fe20008000000 */
[----:B------:R-:W-:Y:S01]  /*1d80*/  UMOV UR13, 0x80000020 ;  /* 0x80000020000d7882 */ /* 0x000fe20000000000 */
[----:B------:R-:W-:Y:S01]  /*1d90*/  UMOV UR14, UR16 ;  /* 0x00000010000e7c82 */ /* 0x000fe20008000000 */
[----:B------:R-:W-:Y:S01]  /*1da0*/  UMOV UR15, 0x80000020 ;  /* 0x80000020000f7882 */ /* 0x000fe20000000000 */
[----:B------:R-:W-:Y:S01]  /*1db0*/  UMOV UR16, UR12 ;  /* 0x0000000c00107c82 */ /* 0x000fe20008000000 */
[----:B------:R-:W-:Y:S01]  /*1dc0*/  UMOV UR17, UR13 ;  /* 0x0000000d00117c82 */ /* 0x000fe20008000000 */
[----:B------:R-:W-:Y:S01]  /*1dd0*/  UIADD3 UR7, UR20, 0x400, URZ ;  /* 0x0000040014077890 */ /* 0x000fe2000fffe03f */
[----:B------:R-:W-:Y:S02]  /*1de0*/  WARPGROUP.DEPBAR.LE gsb0, 0x0 ;  /* 0x00008000000079c5 */ /* 0x000fe40000010000 */
[----:B------:R-:W-:-:S06]  /*1df0*/  WARPGROUP.ARRIVE ;  /* 0x00000000000079c5 */ /* 0x000fcc0000000000 */
[----:B------:R-:W-:Y:S01]  /*1e00*/  QGMMA.64x32x32.F32.E4M3.E4M3 R24, gdesc[UR8], R24, gsb0 ;  /* 0x00600000081879f3 */ /* 0x000fe20008000818 */
[----:B------:R-:W-:Y:S02]  /*1e10*/  UIADD3 UR10, UR28, 0x500, URZ ;  /* 0x000005001c0a7890 */ /* 0x000fe4000fffe03f */
        /* <DEDUP_REMOVED lines=24> */
[----:B------:R-:W-:Y:S02]  /*1fa0*/  UMOV UR21, UR17 ;  /* 0x0000001100157c82 */ /* 0x000fe40008000000 */
[----:B------:R-:W-:Y:S01]  /*1fb0*/  UMOV UR20, UR16 ;  /* 0x0000001000147c82 */ /* 0x000fe20008000000 */
[----:B------:R-:W-:Y:S01]  /*1fc0*/  UIADD3 UR10, UR28, 0x502, URZ ;  /* 0x000005021c0a7890 */ /* 0x000fe2000fffe03f */
[----:B------:R-:W-:-:S02]  /*1fd0*/  WARPGROUP.DEPBAR.LE gsb0, 0x0 ;  /* 0x00008000000079c5 */ /* 0x000fc40000010000 */
[----:B------:R-:W-:-:S06]  /*1fe0*/  WARPGROUP.ARRIVE ;  /* 0x00000000000079c5 */ /* 0x000fcc0000000000 */
[----:B------:R-:W-:Y:S03]  /*1ff0*/  QGMMA.64x32x32.F32.E4M3.E4M3 R24, gdesc[UR12], R24, gsb0 ;  /* 0x006000000c1879f3 */ /* 0x000fe60008000818 */
        /* <DEDUP_REMOVED lines=22> */
[----:B------:R-:W-:Y:S02]  /*2160*/  WARPGROUP.DEPBAR.LE gsb0, 0x0 ;  /* 0x00008000000079c5 */ /* 0x000fe40000010000 */
        /* <DEDUP_REMOVED lines=8> */
[----:B------:R-:W-:Y:S01]  /*21f0*/  WARPGROUP.ARRIVE ;  /* 0x00000000000079c5 */ /* 0x000fe20000000000 */
[----:B------:R-:W-:Y:S02]  /*2200*/  FSEL R106, R106, -INF , P2 ;  /* 0xff8000006a6a7808 */ /* 0x000fe40001000000 */
[----:B------:R-:W-:Y:S02]  /*2210*/  FSEL R107, R107, -INF , P5 ;  /* 0xff8000006b6b7808 */ /* 0x000fe40002800000 */
[----:B------:R-:W-:Y:S01]  /*2220*/  FSEL R110, R110, -INF , P4 ;  /* 0xff8000006e6e7808 */ /* 0x000fe20002000000 */
[----:B------:R-:W-:Y:S01]  /*2230*/  QGMMA.64x32x32.F32.E4M3.E4M3 R88, gdesc[UR20], R88, gsb0 ;  /* 0x00600000145879f3 */ /* 0x000fe20008000858 */
[----:B------:R-:W-:Y:S01]  /*2240*/  UIADD3 UR22, UR28, 0x602, URZ ;  /* 0x000006021c167890 */ /* 0x000fe2000fffe03f */
[----:B-12---:R-:W-:Y:S01]  /*2250*/  FMNMX.FTZ R3, R106, R107, !PT ;  /* 0x0000006b6a037209 */ /* 0x006fe20007810000 */
[----:B------:R-:W-:Y:S01]  /*2260*/  UMOV UR23, 0x80000020 ;  /* 0x8000002000177882 */ /* 0x000fe20000000000 */
[----:B------:R-:W-:-:S02]  /*2270*/  FSEL R111, R111, -INF , P1 ;  /* 0xff8000006f6f7808 */ /* 0x000fc40000800000 */
[----:B------:R-:W-:Y:S02]  /*2280*/  FMNMX.FTZ R0, R110, R3, !PT ;  /* 0x000000036e007209 */ /* 0x000fe40007810000 */
[----:B------:R-:W-:Y:S02]  /*2290*/  FSEL R104, R104, -INF , P2 ;  /* 0xff80000068687808 */ /* 0x000fe40001000000 */
[----:B------:R-:W-:Y:S02]  /*22a0*/  ISETP.GT.AND P2, PT, R5, 0x11, PT ;  /* 0x000000110500780c */ /* 0x000fe40003f44270 */
[----:B------:R-:W-:Y:S02]  /*22b0*/  FSEL R114, R114, -INF , P3 ;  /* 0xff80000072727808 */ /* 0x000fe40001800000 */
[----:B------:R-:W-:Y:S02]  /*22c0*/  FMNMX.FTZ R3, R111, R0, !PT ;  /* 0x000000006f037209 */ /* 0x000fe40007810000 */
[----:B------:R-:W-:-:S02]  /*22d0*/  FSEL R105, R105, -INF , P5 ;  /* 0xff80000069697808 */ /* 0x000fc40002800000 */
[----:B------:R-:W-:Y:S02]  /*22e0*/  ISETP.GT.AND P5, PT, R5, 0x18, PT ;  /* 0x000000180500780c */ /* 0x000fe40003fa4270 */
[----:B------:R-:W-:Y:S02]  /*22f0*/  FSEL R115, R115, -INF , P2 ;  /* 0xff80000073737808 */ /* 0x000fe40001000000 */
[----:B------:R-:W-:Y:S02]  /*2300*/  FMNMX.FTZ R0, R114, R3, !PT ;  /* 0x0000000372007209 */ /* 0x000fe40007810000 */
[----:B------:R-:W-:Y:S02]  /*2310*/  FSEL R108, R108, -INF , P4 ;  /* 0xff8000006c6c7808 */ /* 0x000fe40002000000 */
[----:B------:R-:W-:Y:S02]  /*2320*/  ISETP.GT.AND P4, PT, R5, 0x19, PT ;  /* 0x000000190500780c */ /* 0x000fe40003f84270 */
[----:B------:R-:W-:-:S02]  /*2330*/  FSEL R118, R118, -INF , P5 ;  /* 0xff80000076767808 */ /* 0x000fc40002800000 */
[----:B------:R-:W-:Y:S02]  /*2340*/  FMNMX.FTZ R3, R115, R0, !PT ;  /* 0x0000000073037209 */ /* 0x000fe40007810000 */
[----:B------:R-:W-:Y:S02]  /*2350*/  FSEL R112, R112, -INF , P3 ;  /* 0xff80000070707808 */ /* 0x000fe40001800000 */
[----:B------:R-:W-:Y:S02]  /*2360*/  FSEL R119, R119, -INF , P4 ;  /* 0xff80000077777808 */ /* 0x000fe40002000000 */
[----:B------:R-:W-:Y:S02]  /*2370*/  ISETP.GT.AND P3, PT, R5, 0x20, PT ;  /* 0x000000200500780c */ /* 0x000fe40003f64270 */
[----:B------:R-:W-:Y:S02]  /*2380*/  FMNMX.FTZ R0, R118, R3, !PT ;  /* 0x0000000376007209 */ /* 0x000fe40007810000 */
[----:B------:R-:W-:-:S02]  /*2390*/  FSEL R109, R109, -INF , P1 ;  /* 0xff8000006d6d7808 */ /* 0x000fc40000800000 */
[----:B------:R-:W-:Y:S02]  /*23a0*/  ISETP.GT.AND P1, PT, R5, 0x21, PT ;  /* 0x000000210500780c */ /* 0x000fe40003f24270 */
[----:B------:R-:W-:Y:S02]  /*23b0*/  FMNMX.FTZ R3, R119, R0, !PT ;  /* 0x0000000077037209 */ /* 0x000fe40007810000 */
[----:B------:R-:W-:Y:S02]  /*23c0*/  FSEL R113, R113, -INF , P2 ;  /* 0xff80000071717808 */ /* 0x000fe40001000000 */
[C---:B------:R-:W-:Y:S02]  /*23d0*/  ISETP.GT.AND P2, PT, R5.reuse, 0x28, PT ;  /* 0x000000280500780c */ /* 0x040fe40003f44270 */
[----:B------:R-:W-:Y:S02]  /*23e0*/  FSEL R116, R116, -INF , P5 ;  /* 0xff80000074747808 */ /* 0x000fe40002800000 */
[----:B------:R-:W-:-:S02]  /*23f0*/  ISETP.GT.AND P5, PT, R5, 0x29, PT ;  /* 0x000000290500780c */ /* 0x000fc40003fa4270 */
[----:B------:R-:W-:Y:S02]  /*2400*/  FSEL R117, R117, -INF , P4 ;  /* 0xff80000075757808 */ /* 0x000fe40002000000 */
[----:B------:R-:W-:Y:S01]  /*2410*/  ISETP.GT.AND P4, PT, R5, 0x30, PT ;  /* 0x000000300500780c */ /* 0x000fe20003f84270 */
[----:B------:R-:W-:Y:S02]  /*2420*/  WARPGROUP.DEPBAR.LE gsb0, 0x0 ;  /* 0x00008000000079c5 */ /* 0x000fe40000010000 */
[----:B------:R-:W-:Y:S01]  /*2430*/  WARPGROUP.ARRIVE ;  /* 0x00000000000079c5 */ /* 0x000fe20000000000 */
[----:B------:R-:W-:Y:S02]  /*2440*/  FSEL R90, R90, -INF , P3 ;  /* 0xff8000005a5a7808 */ /* 0x000fe40001800000 */
[----:B------:R-:W-:Y:S02]  /*2450*/  FSEL R91, R91, -INF , P1 ;  /* 0xff8000005b5b7808 */ /* 0x000fe40000800000 */
[----:B------:R-:W-:Y:S01]  /*2460*/  FMNMX.FTZ R0, R90, R3, !PT ;  /* 0x000000035a007209 */ /* 0x000fe20007810000 */
[----:B------:R-:W-:Y:S01]  /*2470*/  QGMMA.64x32x32.F32.E4M3.E4M3 R56, gdesc[UR20], R56, gsb0 ;  /* 0x00600000143879f3 */ /* 0x000fe20008000838 */
[----:B------:R-:W-:Y:S01]  /*2480*/  UIADD3 UR22, UR28, 0x682, URZ ;  /* 0x000006821c167890 */ /* 0x000fe2000fffe03f */
[----:B------:R-:W-:Y:S01]  /*2490*/  FSEL R94, R94, -INF , P2 ;  /* 0xff8000005e5e7808 */ /* 0x000fe20001000000 */
[----:B------:R-:W-:Y:S01]  /*24a0*/  UMOV UR23, 0x80000020 ;  /* 0x8000002000177882 */ /* 0x000fe20000000000 */
[----:B------:R-:W-:-:S02]  /*24b0*/  FMNMX.FTZ R3, R91, R0, !PT ;  /* 0x000000005b037209 */ /* 0x000fc40007810000 */
[----:B------:R-:W-:Y:S02]  /*24c0*/  FSEL R95, R95, -INF , P5 ;  /* 0xff8000005f5f7808 */ /* 0x000fe40002800000 */
[----:B------:R-:W-:Y:S02]  /*24d0*/  FMNMX.FTZ R0, R94, R3, !PT ;  /* 0x000000035e007209 */ /* 0x000fe40007810000 */
[----:B------:R-:W-:Y:S02]  /*24e0*/  FSEL R88, R88, -INF , P3 ;  /* 0xff80000058587808 */ /* 0x000fe40001800000 */
[----:B------:R-:W-:Y:S02]  /*24f0*/  ISETP.GT.AND P3, PT, R5, 0x31, PT ;  /* 0x000000310500780c */ /* 0x000fe40003f64270 */
[----:B------:R-:W-:Y:S02]  /*2500*/  FSEL R98, R98, -INF , P4 ;  /* 0xff80000062627808 */ /* 0x000fe40002000000 */
[----:B------:R-:W-:-:S02]  /*2510*/  FMNMX.FTZ R3, R95, R0, !PT ;  /* 0x000000005f037209 */ /* 0x000fc40007810000 */
[----:B------:R-:W-:Y:S02]  /*2520*/  FSEL R89, R89, -INF , P1 ;  /* 0xff80000059597808 */ /* 0x000fe40000800000 */
[----:B------:R-:W-:Y:S02]  /*2530*/  ISETP.GT.AND P1, PT, R5, 0x38, PT ;  /* 0x000000380500780c */ /* 0x000fe40003f24270 */
[----:B------:R-:W-:Y:S02]  /*2540*/  FSEL R99, R99, -INF , P3 ;  /* 0xff80000063637808 */ /* 0x000fe40001800000 */
[----:B------:R-:W-:Y:S02]  /*2550*/  FMNMX.FTZ R0, R98, R3, !PT ;  /* 0x0000000362007209 */ /* 0x000fe40007810000 */
[----:B------:R-:W-:Y:S02]  /*2560*/  FSEL R92, R92, -INF , P2 ;  /* 0xff8000005c5c7808 */ /* 0x000fe40001000000 */
[----:B------:R-:W-:-:S02]  /*2570*/  ISETP.GT.AND P2, PT, R5, 0x39, PT ;  /* 0x000000390500780c */ /* 0x000fc40003f44270 */
        /* <DEDUP_REMOVED lines=8> */
[----:B------:R-:W-:Y:S02]  /*2600*/  FMNMX.FTZ R3, R103, R0, !PT ;  /* 0x0000000067037209 */ /* 0x000fe40007810000 */
[----:B------:R-:W-:Y:S02]  /*2610*/  FSEL R97, R97, -INF , P3 ;  /* 0xff80000061617808 */ /* 0x000fe40001800000 */
[----:B------:R-:W-:Y:S02]  /*2620*/  ISETP.GT.AND P3, PT, R5, 0x48, PT ;  /* 0x000000480500780c */ /* 0x000fe40003f64270 */
[----:B------:R-:W-:-:S02]  /*2630*/  FSEL R100, R100, -INF , P1 ;  /* 0xff80000064647808 */ /* 0x000fc40000800000 */
[----:B------:R-:W-:Y:S02]  /*2640*/  ISETP.GT.AND P1, PT, R5, 0x49, PT ;  /* 0x000000490500780c */ /* 0x000fe40003f24270 */
[----:B------:R-:W-:Y:S02]  /*2650*/  FSEL R101, R101, -INF , P2 ;  /* 0xff80000065657808 */ /* 0x000fe40001000000 */
[----:B------:R-:W-:Y:S01]  /*2660*/  ISETP.GT.AND P2, PT, R5, 0x50, PT ;  /* 0x000000500500780c */ /* 0x000fe20003f44270 */
[----:B------:R-:W-:Y:S02]  /*2670*/  WARPGROUP.DEPBAR.LE gsb0, 0x0 ;  /* 0x00008000000079c5 */ /* 0x000fe40000010000 */
[----:B------:R-:W-:Y:S01]  /*2680*/  WARPGROUP.ARRIVE ;  /* 0x00000000000079c5 */ /* 0x000fe20000000000 */
[----:B------:R-:W-:Y:S02]  /*2690*/  FSEL R58, R58, -INF , P5 ;  /* 0xff8000003a3a7808 */ /* 0x000fe40002800000 */
[----:B------:R-:W-:-:S02]  /*26a0*/  FSEL R59, R59, -INF , P4 ;  /* 0xff8000003b3b7808 */ /* 0x000fc40002000000 */
[----:B------:R-:W-:Y:S01]  /*26b0*/  FMNMX.FTZ R0, R58, R3, !PT ;  /* 0x000000033a007209 */ /* 0x000fe20007810000 */
[----:B------:R-:W-:Y:S01]  /*26c0*/  QGMMA.64x32x32.F32.E4M3.E4M3 R40, gdesc[UR20], R40, gsb0 ;  /* 0x00600000142879f3 */ /* 0x000fe20008000828 */
[----:B------:R-:W-:Y:S01]  /*26d0*/  UIADD3 UR22, UR28, 0x702, URZ ;  /* 0x000007021c167890 */ /* 0x000fe2000fffe03f */
[----:B------:R-:W-:Y:S01]  /*26e0*/  FSEL R62, R62, -INF , P3 ;  /* 0xff8000003e3e7808 */ /* 0x000fe20001800000 */
[----:B------:R-:W-:Y:S01]  /*26f0*/  UMOV UR23, 0x80000020 ;  /* 0x8000002000177882 */ /* 0x000fe20000000000 */
[----:B------:R-:W-:Y:S02]  /*2700*/  FMNMX.FTZ R3, R59, R0, !PT ;  /* 0x000000003b037209 */ /* 0x000fe40007810000 */
        /* <DEDUP_REMOVED lines=20> */
[----:B------:R-:W-:-:S02]  /*2850*/  FMNMX.FTZ R0, R71, R0, !PT ;  /* 0x0000000047007209 */ /* 0x000fc40007810000 */
[----:B------:R-:W-:Y:S02]  /*2860*/  FSEL R65, R65, -INF , P5 ;  /* 0xff80000041417808 */ /* 0x000fe40002800000 */
[C---:B------:R-:W-:Y:S02]  /*2870*/  ISETP.GT.AND P5, PT, R5.reuse, 0x68, PT ;  /* 0x000000680500780c */ /* 0x040fe40003fa4270 */
[----:B------:R-:W-:Y:S02]  /*2880*/  FSEL R68, R68, -INF , P4 ;  /* 0xff80000044447808 */ /* 0x000fe40002000000 */
[----:B------:R-:W-:Y:S02]  /*2890*/  ISETP.GT.AND P4, PT, R5, 0x69, PT ;  /* 0x000000690500780c */ /* 0x000fe40003f84270 */
[----:B------:R-:W-:Y:S02]  /*28a0*/  FSEL R69, R69, -INF , P3 ;  /* 0xff80000045457808 */ /* 0x000fe40001800000 */
[----:B------:R-:W-:Y:S01]  /*28b0*/  ISETP.GT.AND P3, PT, R5, 0x70, PT ;  /* 0x000000700500780c */ /* 0x000fe20003f64270 */
[----:B------:R-:W-:-:S02]  /*28c0*/  WARPGROUP.DEPBAR.LE gsb0, 0x0 ;  /* 0x00008000000079c5 */ /* 0x000fc40000010000 */
[----:B------:R-:W-:Y:S01]  /*28d0*/  WARPGROUP.ARRIVE ;  /* 0x00000000000079c5 */ /* 0x000fe20000000000 */
[----:B------:R-:W-:Y:S02]  /*28e0*/  FSEL R73, R42, -INF , P1 ;  /* 0xff8000002a497808 */ /* 0x000fe40000800000 */
[----:B------:R-:W-:Y:S02]  /*28f0*/  FSEL R3, R43, -INF , P2 ;  /* 0xff8000002b037808 */ /* 0x000fe40001000000 */
[----:B------:R-:W-:Y:S01]  /*2900*/  FMNMX.FTZ R0, R73, R0, !PT ;  /* 0x0000000049007209 */ /* 0x000fe20007810000 */
[----:B------:R-:W-:Y:S01]  /*2910*/  QGMMA.64x32x32.F32.E4M3.E4M3 R24, gdesc[UR20], R24, gsb0 ;  /* 0x00600000141879f3 */ /* 0x000fe20008000818 */
[----:B------:R-:W-:Y:S02]  /*2920*/  FSEL R46, R46, -INF , P5 ;  /* 0xff8000002e2e7808 */ /* 0x000fe40002800000 */
[----:B------:R-:W-:Y:S02]  /*2930*/  FMNMX.FTZ R7, R3, R0, !PT ;  /* 0x0000000003077209 */ /* 0x000fe40007810000 */
[----:B------:R-:W-:-:S02]  /*2940*/  FSEL R47, R47, -INF , P4 ;  /* 0xff8000002f2f7808 */ /* 0x000fc40002000000 */
[----:B------:R-:W-:Y:S02]  /*2950*/  FMNMX.FTZ R0, R46, R7, !PT ;  /* 0x000000072e007209 */ /* 0x000fe40007810000 */
[----:B------:R-:W-:Y:S02]  /*2960*/  FSEL R55, R55, -INF , P0 ;  /* 0xff80000037377808 */ /* 0x000fe40000000000 */
[C---:B------:R-:W-:Y:S02]  /*2970*/  ISETP.GT.AND P0, PT, R5.reuse, 0x81, PT ;  /* 0x000000810500780c */ /* 0x040fe40003f04270 */
[----:B------:R-:W-:Y:S02]  /*2980*/  FSEL R40, R40, -INF , P1 ;  /* 0xff80000028287808 */ /* 0x000fe40000800000 */
[----:B------:R-:W-:Y:S02]  /*2990*/  ISETP.GT.AND P1, PT, R5, 0x71, PT ;  /* 0x000000710500780c */ /* 0x000fe40003f24270 */
[----:B------:R-:W-:-:S02]  /*29a0*/  FSEL R50, R50, -INF , P3 ;  /* 0xff80000032327808 */ /* 0x000fc40001800000 */
[----:B------:R-:W-:Y:S02]  /*29b0*/  FMNMX.FTZ R7, R47, R0, !PT ;  /* 0x000000002f077209 */ /* 0x000fe40007810000 */
[----:B------:R-:W-:Y:S02]  /*29c0*/  P2R R12, PR, RZ, 0x1 ;  /* 0x00000001ff0c7803 */ /* 0x000fe40000000000 */
[----:B------:R-:W-:Y:S02]  /*29d0*/  FSEL R41, R41, -INF , P2 ;  /* 0xff80000029297808 */ /* 0x000fe40001000000 */
[----:B------:R-:W-:Y:S02]  /*29e0*/  ISETP.GT.AND P2, PT, R5, 0x78, PT ;  /* 0x000000780500780c */ /* 0x000fe40003f44270 */
[----:B------:R-:W-:Y:S02]  /*29f0*/  FSEL R51, R51, -INF , P1 ;  /* 0xff80000033337808 */ /* 0x000fe40000800000 */
[----:B------:R-:W-:-:S02]  /*2a00*/  FMNMX.FTZ R0, R50, R7, !PT ;  /* 0x0000000732007209 */ /* 0x000fc40007810000 */
[----:B------:R-:W-:Y:S02]  /*2a10*/  FSEL R54, R54, -INF , P2 ;  /* 0xff80000036367808 */ /* 0x000fe40001000000 */
[----:B------:R-:W-:Y:S02]  /*2a20*/  FMNMX.FTZ R7, R51, R0, !PT ;  /* 0x0000000033077209 */ /* 0x000fe40007810000 */
[----:B------:R-:W-:Y:S02]  /*2a30*/  FSEL R49, R49, -INF , P1 ;  /* 0xff80000031317808 */ /* 0x000fe40000800000 */
[----:B------:R-:W-:Y:S02]  /*2a40*/  FMNMX.FTZ R0, R54, R7, !PT ;  /* 0x0000000736007209 */ /* 0x000fe40007810000 */
[----:B------:R-:W-:Y:S02]  /*2a50*/  ISETP.GT.AND P1, PT, R5, 0x88, PT ;  /* 0x000000880500780c */ /* 0x000fe40003f24270 */
[----:B------:R-:W-:-:S02]  /*2a60*/  FMNMX.FTZ R7, R55, R0, !PT ;  /* 0x0000000037077209 */ /* 0x000fc40007810000 */
[----:B------:R-:W-:Y:S02]  /*2a70*/  FSEL R52, R52, -INF , P2 ;  /* 0xff80000034347808 */ /* 0x000fe40001000000 */
[C---:B------:R-:W-:Y:S02]  /*2a80*/  ISETP.GT.AND P2, PT, R5.reuse, 0x89, PT ;  /* 0x000000890500780c */ /* 0x040fe40003f44270 */
[----:B------:R-:W-:Y:S02]  /*2a90*/  FSEL R48, R48, -INF , P3 ;  /* 0xff80000030307808 */ /* 0x000fe40001800000 */
[----:B------:R-:W-:Y:S02]  /*2aa0*/  ISETP.GT.AND P3, PT, R5, 0x90, PT ;  /* 0x000000900500780c */ /* 0x000fe40003f64270 */
[----:B------:R-:W-:Y:S02]  /*2ab0*/  FSEL R45, R45, -INF , P4 ;  /* 0xff8000002d2d7808 */ /* 0x000fe40002000000 */
[----:B------:R-:W-:-:S02]  /*2ac0*/  ISETP.GT.AND P4, PT, R5, 0x91, PT ;  /* 0x000000910500780c */ /* 0x000fc40003f84270 */
[----:B------:R-:W-:Y:S02]  /*2ad0*/  FSEL R44, R44, -INF , P5 ;  /* 0xff8000002c2c7808 */ /* 0x000fe40002800000 */
[----:B------:R-:W-:Y:S02]  /*2ae0*/  ISETP.GT.AND P5, PT, R5, 0x98, PT ;  /* 0x000000980500780c */ /* 0x000fe40003fa4270 */
[----:B------:R-:W-:Y:S01]  /*2af0*/  P2R R10, PR, RZ, 0x4 ;  /* 0x00000004ff0a7803 */ /* 0x000fe20000000000 */
[----:B------:R-:W-:Y:S02]  /*2b00*/  WARPGROUP.DEPBAR.LE gsb0, 0x0 ;  /* 0x00008000000079c5 */ /* 0x000fe40000010000 */
[----:B------:R-:W-:Y:S02]  /*2b10*/  FSEL R75, R27, -INF , P0 ;  /* 0xff8000001b4b7808 */ /* 0x000fe40000000000 */
[----:B------:R-:W-:Y:S02]  /*2b20*/  ISETP.GT.AND P0, PT, R5, 0x80, PT ;  /* 0x000000800500780c */ /* 0x000fe40003f04270 */
[----:B------:R-:W-:-:S02]  /*2b30*/  FSEL R74, R26, -INF , P6 ;  /* 0xff8000001a4a7808 */ /* 0x000fc40003000000 */
[----:B------:R-:W-:Y:S02]  /*2b40*/  FSEL R24, R24, -INF , P0 ;  /* 0xff80000018187808 */ /* 0x000fe40000000000 */
[----:B------:R-:W-:Y:S02]  /*2b50*/  ISETP.NE.AND P0, PT, R12, RZ, PT ;  /* 0x000000ff0c00720c */ /* 0x000fe40003f05270 */
[----:B------:R-:W-:Y:S02]  /*2b60*/  FMNMX.FTZ R0, R74, R7, !PT ;  /* 0x000000074a007209 */ /* 0x000fe40007810000 */
[----:B------:R-:W-:Y:S02]  /*2b70*/  FSEL R25, R25, -INF , P0 ;  /* 0xff80000019197808 */ /* 0x000fe40000000000 */
[----:B------:R-:W-:Y:S02]  /*2b80*/  ISETP.NE.AND P0, PT, R13, RZ, PT ;  /* 0x000000ff0d00720c */ /* 0x000fe40003f05270 */
[----:B------:R-:W-:-:S02]  /*2b90*/  FMNMX.FTZ R13, R104, R105, !PT ;  /* 0x00000069680d7209 */ /* 0x000fc40007810000 */
[----:B------:R-:W-:Y:S02]  /*2ba0*/  FSEL R76, R30, -INF , P1 ;  /* 0xff8000001e4c7808 */ /* 0x000fe40000800000 */
[----:B------:R-:W-:Y:S02]  /*2bb0*/  FMNMX.FTZ R14, R108, R13, !PT ;  /* 0x0000000d6c0e7209 */ /* 0x000fe40007810000 */
[----:B------:R-:W-:Y:S02]  /*2bc0*/  FMNMX.FTZ R7, R75, R0, !PT ;  /* 0x000000004b077209 */ /* 0x000fe40007810000 */
[----:B------:R-:W-:Y:S02]  /*2bd0*/  FMNMX.FTZ R13, R109, R14, !PT ;  /* 0x0000000e6d0d7209 */ /* 0x000fe40007810000 */
[----:B------:R-:W-:Y:S02]  /*2be0*/  FSEL R78, R31, -INF , P2 ;  /* 0xff8000001f4e7808 */ /* 0x000fe40001000000 */
[----:B------:R-:W-:-:S02]  /*2bf0*/  FMNMX.FTZ R14, R112, R13, !PT ;  /* 0x0000000d700e7209 */ /* 0x000fc40007810000 */
[----:B------:R-:W-:Y:S02]  /*2c00*/  FMNMX.FTZ R7, R76, R7, !PT ;  /* 0x000000074c077209 */ /* 0x000fe40007810000 */
[----:B------:R-:W-:Y:S02]  /*2c10*/  FMNMX.FTZ R15, R113, R14, !PT ;  /* 0x0000000e710f7209 */ /* 0x000fe40007810000 */
[----:B------:R-:W-:Y:S02]  /*2c20*/  FSEL R80, R34, -INF , P3 ;  /* 0xff80000022507808 */ /* 0x000fe40001800000 */
[----:B------:R-:W-:Y:S02]  /*2c30*/  FMNMX.FTZ R7, R78, R7, !PT ;  /* 0x000000074e077209 */ /* 0x000fe40007810000 */
[----:B------:R-:W-:Y:S02]  /*2c40*/  FMNMX.FTZ R20, R116, R15, !PT ;  /* 0x0000000f74147209 */ /* 0x000fe40007810000 */
[----:B------:R-:W-:-:S02]  /*2c50*/  FSEL R82, R35, -INF , P4 ;  /* 0xff80000023527808 */ /* 0x000fc40002000000 */
[----:B------:R-:W-:Y:S02]  /*2c60*/  FMNMX.FTZ R7, R80, R7, !PT ;  /* 0x0000000750077209 */ /* 0x000fe40007810000 */
[----:B------:R-:W-:Y:S02]  /*2c70*/  FMNMX.FTZ R15, R117, R20, !PT ;  /* 0x00000014750f7209 */ /* 0x000fe40007810000 */
[----:B------:R-:W-:Y:S02]  /*2c80*/  FSEL R84, R38, -INF , P5 ;  /* 0xff80000026547808 */ /* 0x000fe40002800000 */
[----:B------:R-:W-:Y:S02]  /*2c90*/  FMNMX.FTZ R7, R82, R7, !PT ;  /* 0x0000000752077209 */ /* 0x000fe40007810000 */
[----:B------:R-:W-:Y:S02]  /*2ca0*/  ISETP.GT.AND P6, PT, R5, 0x99, PT ;  /* 0x000000990500780c */ /* 0x000fe40003fc4270 */
[----:B------:R-:W-:-:S02]  /*2cb0*/  FMNMX.FTZ R20, R88, R15, !PT ;  /* 0x0000000f58147209 */ /* 0x000fc40007810000 */
[----:B------:R-:W-:Y:S02]  /*2cc0*/  FSEL R67, R39, -INF , P6 ;  /* 0xff80000027437808 */ /* 0x000fe40003000000 */
[----:B------:R-:W-:Y:S02]  /*2cd0*/  FMNMX.FTZ R0, R84, R7, !PT ;  /* 0x0000000754007209 */ /* 0x000fe40007810000 */
[----:B------:R-:W-:Y:S02]  /*2ce0*/  FMNMX.FTZ R21, R89, R20, !PT ;  /* 0x0000001459157209 */ /* 0x000fe40007810000 */
[----:B------:R-:W-:Y:S02]  /*2cf0*/  FMNMX.FTZ R6, R67, R0, !PT ;  /* 0x0000000043067209 */ /* 0x000fe40007810000 */
[----:B------:R-:W-:Y:S02]  /*2d00*/  FMNMX.FTZ R20, R92, R21, !PT ;  /* 0x000000155c147209 */ /* 0x000fe40007810000 */
[----:B------:R-:W-:Y:S01]  /*2d10*/  P2R R11, PR, RZ, 0x2 ;  /* 0x00000002ff0b7803 */ /* 0x000fe20000000000 */
[----:B------:R-:W1:Y:S01]  /*2d20*/  SHFL.BFLY PT, R7, R6, 0x2, 0x1f ;  /* 0x0c401f0006077f89 */ /* 0x000e6200000e0000 */
[----:B------:R-:W-:-:S02]  /*2d30*/  FMNMX.FTZ R21, R93, R20, !PT ;  /* 0x000000145d157209 */ /* 0x000fc40007810000 */
[----:B------:R-:W-:Y:S02]  /*2d40*/  ISETP.GT.AND P1, PT, R5, 0x79, PT ;  /* 0x000000790500780c */ /* 0x000fe40003f24270 */
[----:B------:R-:W-:Y:S02]  /*2d50*/  FMNMX.FTZ R30, R96, R21, !PT ;  /* 0x00000015601e7209 */ /* 0x000fe40007810000 */
[----:B------:R-:W-:Y:S02]  /*2d60*/  FSEL R53, R53, -INF , P1 ;  /* 0xff80000035357808 */ /* 0x000fe40000800000 */
[----:B------:R-:W-:Y:S02]  /*2d70*/  FMNMX.FTZ R21, R97, R30, !PT ;  /* 0x0000001e61157209 */ /* 0x000fe40007810000 */
[----:B------:R-:W-:Y:S02]  /*2d80*/  ISETP.NE.AND P1, PT, R11, RZ, PT ;  /* 0x000000ff0b00720c */ /* 0x000fe40003f25270 */
[----:B------:R-:W-:-:S02]  /*2d90*/  FMNMX.FTZ R30, R100, R21, !PT ;  /* 0x00000015641e7209 */ /* 0x000fc40007810000 */
[----:B------:R-:W-:Y:S02]  /*2da0*/  FSEL R28, R28, -INF , P1 ;  /* 0xff8000001c1c7808 */ /* 0x000fe40000800000 */
[----:B------:R-:W-:Y:S02]  /*2db0*/  FMNMX.FTZ R27, R101, R30, !PT ;  /* 0x0000001e651b7209 */ /* 0x000fe40007810000 */
[----:B------:R-:W-:Y:S02]  /*2dc0*/  FSEL R79, R32, -INF , P3 ;  /* 0xff800000204f7808 */ /* 0x000fe40001800000 */
[----:B------:R-:W-:Y:S02]  /*2dd0*/  FMNMX.FTZ R30, R56, R27, !PT ;  /* 0x0000001b381e7209 */ /* 0x000fe40007810000 */
[----:B------:R-:W-:Y:S02]  /*2de0*/  FSEL R81, R33, -INF , P4 ;  /* 0xff80000021517808 */ /* 0x000fe40002000000 */
[----:B-1----:R-:W-:-:S02]  /*2df0*/  FMNMX.FTZ R7, R6, R7, !PT ;  /* 0x0000000706077209 */ /* 0x002fc40007810000 */
[----:B------:R-:W-:Y:S02]  /*2e00*/  FMNMX.FTZ R31, R57, R30, !PT ;  /* 0x0000001e391f7209 */ /* 0x000fe40007810000 */
[----:B------:R-:W-:Y:S01]  /*2e10*/  FSEL R83, R36, -INF , P5 ;  /* 0xff80000024537808 */ /* 0x000fe20002800000 */
[----:B------:R-:W1:Y:S01]  /*2e20*/  SHFL.BFLY PT, R0, R7, 0x1, 0x1f ;  /* 0x0c201f0007007f89 */ /* 0x000e6200000e0000 */
[----:B------:R-:W-:Y:S02]  /*2e30*/  FMNMX.FTZ R30, R60, R31, !PT ;  /* 0x0000001f3c1e7209 */ /* 0x000fe40007810000 */
[----:B------:R-:W-:Y:S02]  /*2e40*/  FSEL R85, R37, -INF , P6 ;  /* 0xff80000025557808 */ /* 0x000fe40003000000 */
[----:B------:R-:W-:-:S04]  /*2e50*/  FMNMX.FTZ R31, R61, R30, !PT ;  /* 0x0000001e3d1f7209 */ /* 0x000fc80007810000 */
[----:B------:R-:W-:-:S04]  /*2e60*/  FMNMX.FTZ R38, R64, R31, !PT ;  /* 0x0000001f40267209 */ /* 0x000fc80007810000 */
[----:B------:R-:W-:-:S04]  /*2e70*/  FMNMX.FTZ R31, R65, R38, !PT ;  /* 0x00000026411f7209 */ /* 0x000fc80007810000 */
[----:B------:R-:W-:-:S04]  /*2e80*/  FMNMX.FTZ R38, R68, R31, !PT ;  /* 0x0000001f44267209 */ /* 0x000fc80007810000 */
[----:B------:R-:W-:Y:S02]  /*2e90*/  FMNMX.FTZ R35, R69, R38, !PT ;  /* 0x0000002645237209 */ /* 0x000fe40007810000 */
[----:B-1----:R-:W-:Y:S02]  /*2ea0*/  FMNMX.FTZ R0, R7, R0, !PT ;  /* 0x0000000007007209 */ /* 0x002fe40007810000 */
[----:B------:R-:W-:Y:S02]  /*2eb0*/  FMNMX.FTZ R38, R40, R35, !PT ;  /* 0x0000002328267209 */ /* 0x000fe40007810000 */
[C---:B------:R-:W-:Y:S01]  /*2ec0*/  FSETP.NEU.FTZ.AND P2, PT, R0.reuse, -INF , PT ;  /* 0xff8000000000780b */ /* 0x040fe20003f5d000 */
[----:B------:R-:W-:-:S01]  /*2ed0*/  FFMA.FTZ R8, R0, R9, -8 ;  /* 0xc100000000087423 */ /* 0x000fc20000010009 */
[----:B------:R-:W-:-:S04]  /*2ee0*/  FMNMX.FTZ R39, R41, R38, !PT ;  /* 0x0000002629277209 */ /* 0x000fc80007810000 */
[----:B------:R-:W-:Y:S02]  /*2ef0*/  FMNMX.FTZ R38, R44, R39, !PT ;  /* 0x000000272c267209 */ /* 0x000fe40007810000 */
[----:B------:R-:W-:Y:S02]  /*2f00*/  FSEL R121, R8, RZ, P2 ;  /* 0x000000ff08797208 */ /* 0x000fe40001000000 */
[----:B------:R-:W-:Y:S02]  /*2f10*/  FMNMX.FTZ R39, R45, R38, !PT ;  /* 0x000000262d277209 */ /* 0x000fe40007810000 */
[----:B------:R-:W-:Y:S01]  /*2f20*/  ISETP.NE.AND P2, PT, R10, RZ, PT ;  /* 0x000000ff0a00720c */ /* 0x000fe20003f45270 */
[--C-:B------:R-:W-:Y:S01]  /*2f30*/  FFMA.FTZ R30, R58, UR40, -R121.reuse ;  /* 0x000000283a1e7c23 */ /* 0x100fe20008010879 */
[----:B------:R-:W-:Y:S01]  /*2f40*/  FMNMX.FTZ R58, R48, R39, !PT ;  /* 0x00000027303a7209 */ /* 0x000fe20007810000 */
[--C-:B------:R-:W-:Y:S01]  /*2f50*/  FFMA.FTZ R59, R59, UR40, -R121.reuse ;  /* 0x000000283b3b7c23 */ /* 0x100fe20008010879 */
[----:B------:R-:W-:Y:S01]  /*2f60*/  FSEL R77, R29, -INF , P2 ;  /* 0xff8000001d4d7808 */ /* 0x000fe20001000000 */
[--C-:B------:R-:W-:Y:S01]  /*2f70*/  FFMA.FTZ R36, R3, UR40, -R121.reuse ;  /* 0x0000002803247c23 */ /* 0x100fe20008010879 */
[----:B------:R-:W-:Y:S01]  /*2f80*/  FMNMX.FTZ R39, R49, R58, !PT ;  /* 0x0000003a31277209 */ /* 0x000fe20007810000 */
[----:B------:R1:W-:Y:S01]  /*2f90*/  MUFU.EX2 R31, R59 ;  /* 0x0000003b001f7308 */ /* 0x0003e20000000800 */
[----:B------:R-:W-:-:S01]  /*2fa0*/  FFMA.FTZ R42, R63, UR40, -R121 ;  /* 0x000000283f2a7c23 */ /* 0x000fc20008010879 */
[--C-:B------:R-:W-:Y:S01]  /*2fb0*/  FFMA.FTZ R38, R66, UR40, -R121.reuse ;  /* 0x0000002842267c23 */ /* 0x100fe20008010879 */
[----:B------:R-:W-:Y:S01]  /*2fc0*/  FMNMX.FTZ R58, R52, R39, !PT ;  /* 0x00000027343a7209 */ /* 0x000fe20007810000 */
[--C-:B------:R-:W-:Y:S01]  /*2fd0*/  FFMA.FTZ R70, R70, UR40, -R121.reuse ;  /* 0x0000002846467c23 */ /* 0x100fe20008010879 */
        /* <DEDUP_REMOVED lines=8> */
[----:B------:R2:W-:Y:S01]  /*3060*/  MUFU.EX2 R43, R70 ;  /* 0x00000046002b7308 */ /* 0x0005e20000000800 */
[----:B------:R-:W-:-:S01]  /*3070*/  FFMA.FTZ R50, R51, UR40, -R121 ;  /* 0x0000002833327c23 */ /* 0x000fc20008010879 */
[----:B-1----:R-:W-:Y:S01]  /*3080*/  FMNMX.FTZ R59, R25, R58, !PT ;  /* 0x0000003a193b7209 */ /* 0x002fe20007810000 */
[----:B------:R-:W-:-:S01]  /*3090*/  FFMA.FTZ R54, R55, UR40, -R121 ;  /* 0x0000002837367c23 */ /* 0x000fc20008010879 */
[--C-:B------:R-:W-:Y:S01]  /*30a0*/  FFMA.FTZ R5, R106, UR40, -R121.reuse ;  /* 0x000000286a057c23 */ /* 0x100fe20008010879 */
[----:B------:R-:W-:-:S01]  /*30b0*/  FFMA.FTZ R6, R107, UR40, -R121 ;  /* 0x000000286b067c23 */ /* 0x000fc20008010879 */
[----:B------:R-:W-:Y:S01]  /*30c0*/  FMNMX.FTZ R58, R28, R59, !PT ;  /* 0x0000003b1c3a7209 */ /* 0x000fe20007810000 */
[----:B------:R-:W-:-:S01]  /*30d0*/  FFMA.FTZ R59, R80, UR40, -R121 ;  /* 0x00000028503b7c23 */ /* 0x000fc20008010879 */
[----:B------:R1:W-:Y:S01]  /*30e0*/  MUFU.EX2 R35, R62 ;  /* 0x0000003e00237308 */ /* 0x0003e20000000800 */
[----:B--2---:R-:W-:Y:S01]  /*30f0*/  IMAD.U32 R70, RZ, RZ, UR40 ;  /* 0x00000028ff467e24 */ /* 0x004fe2000f8e00ff */
[----:B------:R-:W-:Y:S01]  /*3100*/  FMNMX.FTZ R58, R77, R58, !PT ;  /* 0x0000003a4d3a7209 */ /* 0x000fe20007810000 */
[----:B------:R-:W-:-:S01]  /*3110*/  FFMA.FTZ R7, R110, UR40, -R121 ;  /* 0x000000286e077c23 */ /* 0x000fc20008010879 */
[--C-:B------:R-:W-:Y:S01]  /*3120*/  FFMA.FTZ R8, R111, UR40, -R121.reuse ;  /* 0x000000286f087c23 */ /* 0x100fe20008010879 */
[----:B------:R-:W-:-:S01]  /*3130*/  FFMA.FTZ R9, R114, UR40, -R121 ;  /* 0x0000002872097c23 */ /* 0x000fc20008010879 */
        /* <DEDUP_REMOVED lines=16> */
[--C-:B------:R-:W-:Y:S01]  /*3240*/  FFMA.FTZ R29, R73, UR40, -R121.reuse ;  /* 0x00000028491d7c23 */ /* 0x100fe20008010879 */
[----:B------:R-:W2:Y:S01]  /*3250*/  SHFL.BFLY PT, R3, R58, 0x2, 0x1f ;  /* 0x0c401f003a037f89 */ /* 0x000ea200000e0000 */
[----:B------:R-:W-:-:S01]  /*3260*/  FFMA.FTZ R51, R74, UR40, -R121 ;  /* 0x000000284a337c23 */ /* 0x000fc20008010879 */
[--C-:B------:R-:W-:Y:S01]  /*3270*/  FFMA.FTZ R55, R76, UR40, -R121.reuse ;  /* 0x000000284c377c23 */ /* 0x100fe20008010879 */
[----:B-1----:R-:W-:-:S01]  /*3280*/  FFMA.FTZ R62, R78, UR40, -R121 ;  /* 0x000000284e3e7c23 */ /* 0x002fc20008010879 */
[----:B------:R-:W-:Y:S01]  /*3290*/  MUFU.EX2 R39, R72 ;  /* 0x0000004800277308 */ /* 0x000fe20000000800 */
[----:B---3--:R-:W-:Y:S01]  /*32a0*/  LOP3.LUT P2, RZ, R86, 0x7f, RZ, 0xc0, !PT ;  /* 0x0000007f56ff7812 */ /* 0x008fe2000784c0ff */
[----:B------:R-:W-:-:S06]  /*32b0*/  IMAD.MOV.U32 R86, RZ, RZ, R87 ;  /* 0x000000ffff567224 */ /* 0x000fcc00078e0057 */
[----:B------:R-:W-:Y:S06]  /*32c0*/  MUFU.EX2 R5, R5 ;  /* 0x0000000500057308 */ /* 0x000fec0000000800 */
[----:B------:R-:W-:Y:S02]  /*32d0*/  @!P2 VIADD R4, R4, 0x29840 ;  /* 0x000298400404a836 */ /* 0x000fe40000000000 */
[----:B------:R-:W1:Y:S03]  /*32e0*/  MUFU.EX2 R6, R6 ;  /* 0x0000000600067308 */ /* 0x000e660000000800 */
[----:B------:R-:W-:-:S02]  /*32f0*/  @!P2 PRMT R4, RZ, 0x654, R4 ;  /* 0x00000654ff04a816 */ /* 0x000fc40000000004 */
[----:B--2---:R-:W-:Y:S01]  /*3300*/  FMNMX.FTZ R63, R58, R3, !PT ;  /* 0x000000033a3f7209 */ /* 0x004fe20007810000 */
[----:B------:R-:W-:-:S01]  /*3310*/  FFMA.FTZ R58, R75, UR40, -R121 ;  /* 0x000000284b3a7c23 */ /* 0x000fc20008010879 */
[----:B------:R2:W-:Y:S01]  /*3320*/  @!P2 SYNCS.ARRIVE.TRANS64.RED.A1T0 RZ, [R4+URZ], RZ ;  /* 0x000000ff04ffa9a7 */ /* 0x0005e2000810043f */
[----:B------:R-:W3:Y:S02]  /*3330*/  MUFU.EX2 R7, R7 ;  /* 0x0000000700077308 */ /* 0x000ee40000000800 */
[----:B------:R-:W4:Y:S06]  /*3340*/  SHFL.BFLY PT, R66, R63, 0x1, 0x1f ;  /* 0x0c201f003f427f89 */ /* 0x000f2c00000e0000 */
[----:B------:R5:W-:Y:S08]  /*3350*/  MUFU.EX2 R32, R71 ;  /* 0x0000004700207308 */ /* 0x000bf00000000800 */
[----:B------:R-:W2:Y:S08]  /*3360*/  MUFU.EX2 R8, R8 ;  /* 0x0000000800087308 */ /* 0x000eb00000000800 */
[----:B------:R-:W2:Y:S01]  /*3370*/  MUFU.EX2 R9, R9 ;  /* 0x0000000900097308 */ /* 0x000ea20000000800 */
[----:B----4-:R-:W-:Y:S01]  /*3380*/  FMNMX.FTZ R3, R63, R66, !PT ;  /* 0x000000423f037209 */ /* 0x010fe20007810000 */
[--C-:B------:R-:W-:Y:S01]  /*3390*/  FFMA.FTZ R66, R82, UR40, -R121.reuse ;  /* 0x0000002852427c23 */ /* 0x100fe20008010879 */
[----:B------:R-:W-:-:S01]  /*33a0*/  FFMA.FTZ R63, R84, UR40, -R121 ;  /* 0x00000028543f7c23 */ /* 0x000fc20008010879 */
[----:B------:R-:W-:Y:S01]  /*33b0*/  FFMA.FTZ R121, R67, UR40, -R121 ;  /* 0x0000002843797c23 */ /* 0x000fe20008010879 */
[C---:B------:R-:W-:Y:S01]  /*33c0*/  FSETP.NEU.FTZ.AND P1, PT, R3.reuse, -INF , PT ;  /* 0xff8000000300780b */ /* 0x040fe20003f3d000 */
[----:B------:R-:W-:-:S02]  /*33d0*/  FFMA.FTZ R70, R3, R70, -8 ;  /* 0xc100000003467423 */ /* 0x000fc40000010046 */
[----:B------:R-:W-:Y:S01]  /*33e0*/  MUFU.EX2 R10, R10 ;  /* 0x0000000a000a7308 */ /* 0x000fe20000000800 */
[----:B-1----:R-:W-:-:S02]  /*33f0*/  FADD.FTZ R82, R5, R6 ;  /* 0x0000000605527221 */ /* 0x002fc40000010000 */
[----:B------:R-:W-:Y:S02]  /*3400*/  FSEL R80, R70, RZ, P1 ;  /* 0x000000ff46507208 */ /* 0x000fe40000800000 */
[----:B---3--:R-:W-:-:S01]  /*3410*/  FADD.FTZ R91, R7, R82 ;  /* 0x00000052075b7221 */ /* 0x008fc20000010000 */
[----:B------:R-:W-:Y:S02]  /*3420*/  PLOP3.LUT P1, PT, PT, PT, UP0, 0x80, 0x0 ;  /* 0x000000000000781c */ /* 0x000fe40003f2f008 */
[----:B------:R-:W-:Y:S01]  /*3430*/  MUFU.EX2 R11, R11 ;  /* 0x0000000b000b7308 */ /* 0x000fe20000000800 */
[----:B------:R-:W-:-:S01]  /*3440*/  FFMA.FTZ R67, R104, UR40, -R80 ;  /* 0x0000002868437c23 */ /* 0x000fc20008010850 */
[--C-:B------:R-:W-:Y:S01]  /*3450*/  FFMA.FTZ R72, R105, UR40, -R80.reuse ;  /* 0x0000002869487c23 */ /* 0x100fe20008010850 */
[----:B------:R-:W-:-:S01]  /*3460*/  FFMA.FTZ R108, R108, UR40, -R80 ;  /* 0x000000286c6c7c23 */ /* 0x000fc20008010850 */
[--C-:B------:R-:W-:Y:S01]  /*3470*/  FFMA.FTZ R109, R109, UR40, -R80.reuse ;  /* 0x000000286d6d7c23 */ /* 0x100fe20008010850 */
[----:B-----5:R-:W-:-:S01]  /*3480*/  FFMA.FTZ R71, R112, UR40, -R80 ;  /* 0x0000002870477c23 */ /* 0x020fc20008010850 */
[--C-:B------:R-:W-:Y:S01]  /*3490*/  FFMA.FTZ R74, R113, UR40, -R80.reuse ;  /* 0x00000028714a7c23 */ /* 0x100fe20008010850 */
[----:B------:R-:W-:-:S01]  /*34a0*/  FFMA.FTZ R116, R116, UR40, -R80 ;  /* 0x0000002874747c23 */ /* 0x000fc20008010850 */
[----:B------:R-:W-:Y:S01]  /*34b0*/  MUFU.EX2 R67, R67 ;  /* 0x0000004300437308 */ /* 0x000fe20000000800 */
[----:B------:R-:W-:-:S01]  /*34c0*/  FFMA.FTZ R76, R89, UR40, -R80 ;  /* 0x00000028594c7c23 */ /* 0x000fc20008010850 */
[--C-:B------:R-:W-:Y:S01]  /*34d0*/  FFMA.FTZ R117, R117, UR40, -R80.reuse ;  /* 0x0000002875757c23 */ /* 0x100fe20008010850 */
[----:B------:R-:W-:-:S01]  /*34e0*/  FFMA.FTZ R73, R88, UR40, -R80 ;  /* 0x0000002858497c23 */ /* 0x000fc20008010850 */
[----:B--2---:R-:W-:Y:S01]  /*34f0*/  FADD.FTZ R84, R8, R91 ;  /* 0x0000005b08547221 */ /* 0x004fe20000010000 */
[----:B------:R-:W-:-:S01]  /*3500*/  FFMA.FTZ R92, R92, UR40, -R80 ;  /* 0x000000285c5c7c23 */ /* 0x000fc20008010850 */
[--C-:B------:R-:W-:Y:S01]  /*3510*/  FFMA.FTZ R93, R93, UR40, -R80.reuse ;  /* 0x000000285d5d7c23 */ /* 0x100fe20008010850 */
[----:B------:R-:W-:-:S01]  /*3520*/  FFMA.FTZ R75, R96, UR40, -R80 ;  /* 0x00000028604b7c23 */ /* 0x000fc20008010850 */
[----:B------:R-:W1:Y:S01]  /*3530*/  MUFU.EX2 R72, R72 ;  /* 0x0000004800487308 */ /* 0x000e620000000800 */
[----:B------:R-:W-:-:S01]  /*3540*/  FADD.FTZ R91, R9, R84 ;  /* 0x00000054095b7221 */ /* 0x000fc20000010000 */
[--C-:B------:R-:W-:Y:S01]  /*3550*/  FFMA.FTZ R78, R97, UR40, -R80.reuse ;  /* 0x00000028614e7c23 */ /* 0x100fe20008010850 */
[----:B------:R-:W-:-:S01]  /*3560*/  FFMA.FTZ R100, R100, UR40, -R80 ;  /* 0x0000002864647c23 */ /* 0x000fc20008010850 */
[--C-:B------:R-:W-:Y:S01]  /*3570*/  FFMA.FTZ R101, R101, UR40, -R80.reuse ;  /* 0x0000002865657c23 */ /* 0x100fe20008010850 */
[----:B------:R-:W-:-:S01]  /*3580*/  FFMA.FTZ R56, R56, UR40, -R80 ;  /* 0x0000002838387c23 */ /* 0x000fc20008010850 */
[--C-:B------:R-:W-:Y:S01]  /*3590*/  FFMA.FTZ R57, R57, UR40, -R80.reuse ;  /* 0x0000002839397c23 */ /* 0x100fe20008010850 */
[----:B------:R-:W-:-:S01]  /*35a0*/  FFMA.FTZ R60, R60, UR40, -R80 ;  /* 0x000000283c3c7c23 */ /* 0x000fc20008010850 */
[----:B------:R-:W2:Y:S01]  /*35b0*/  MUFU.EX2 R108, R108 ;  /* 0x0000006c006c7308 */ /* 0x000ea20000000800 */
[----:B------:R-:W-:-:S01]  /*35c0*/  FFMA.FTZ R61, R61, UR40, -R80 ;  /* 0x000000283d3d7c23 */ /* 0x000fc20008010850 */
[--C-:B------:R-:W-:Y:S01]  /*35d0*/  FFMA.FTZ R64, R64, UR40, -R80.reuse ;  /* 0x0000002840407c23 */ /* 0x100fe20008010850 */
[----:B------:R-:W-:-:S01]  /*35e0*/  FFMA.FTZ R65, R65, UR40, -R80 ;  /* 0x0000002841417c23 */ /* 0x000fc20008010850 */
[--C-:B------:R-:W-:Y:S01]  /*35f0*/  FFMA.FTZ R68, R68, UR40, -R80.reuse ;  /* 0x0000002844447c23 */ /* 0x100fe20008010850 */
[----:B------:R-:W-:-:S01]  /*3600*/  FFMA.FTZ R69, R69, UR40, -R80 ;  /* 0x0000002845457c23 */ /* 0x000fc20008010850 */
[--C-:B------:R-:W-:Y:S01]  /*3610*/  FFMA.FTZ R40, R40, UR40, -R80.reuse ;  /* 0x0000002828287c23 */ /* 0x100fe20008010850 */
[----:B------:R-:W-:-:S01]  /*3620*/  FFMA.FTZ R41, R41, UR40, -R80 ;  /* 0x0000002829297c23 */ /* 0x000fc20008010850 */
[----:B------:R-:W3:Y:S01]  /*3630*/  MUFU.EX2 R109, R109 ;  /* 0x0000006d006d7308 */ /* 0x000ee20000000800 */
[----:B-1----:R-:W-:-:S01]  /*3640*/  FADD.FTZ R89, R67, R72 ;  /* 0x0000004843597221 */ /* 0x002fc20000010000 */
[--C-:B------:R-:W-:Y:S01]  /*3650*/  FFMA.FTZ R44, R44, UR40, -R80.reuse ;  /* 0x000000282c2c7c23 */ /* 0x100fe20008010850 */
[----:B------:R-:W-:-:S01]  /*3660*/  FFMA.FTZ R45, R45, UR40, -R80 ;  /* 0x000000282d2d7c23 */ /* 0x000fc20008010850 */
[--C-:B------:R-:W-:Y:S01]  /*3670*/  FFMA.FTZ R48, R48, UR40, -R80.reuse ;  /* 0x0000002830307c23 */ /* 0x100fe20008010850 */
[----:B------:R-:W-:-:S01]  /*3680*/  FFMA.FTZ R49, R49, UR40, -R80 ;  /* 0x0000002831317c23 */ /* 0x000fc20008010850 */
[--C-:B------:R-:W-:Y:S01]  /*3690*/  FFMA.FTZ R52, R52, UR40, -R80.reuse ;  /* 0x0000002834347c23 */ /* 0x100fe20008010850 */
[----:B------:R-:W-:-:S01]  /*36a0*/  FFMA.FTZ R53, R53, UR40, -R80 ;  /* 0x0000002835357c23 */ /* 0x000fc20008010850 */
[----:B------:R-:W1:Y:S01]  /*36b0*/  MUFU.EX2 R71, R71 ;  /* 0x0000004700477308 */ /* 0x000e620000000800 */
[----:B--2---:R-:W-:-:S01]  /*36c0*/  FADD.FTZ R82, R108, R89 ;  /* 0x000000596c527221 */ /* 0x004fc20000010000 */
[--C-:B------:R-:W-:Y:S01]  /*36d0*/  FFMA.FTZ R24, R24, UR40, -R80.reuse ;  /* 0x0000002818187c23 */ /* 0x100fe20008010850 */
[----:B------:R-:W-:-:S01]  /*36e0*/  FFMA.FTZ R25, R25, UR40, -R80 ;  /* 0x0000002819197c23 */ /* 0x000fc20008010850 */
[--C-:B------:R-:W-:Y:S01]  /*36f0*/  FFMA.FTZ R28, R28, UR40, -R80.reuse ;  /* 0x000000281c1c7c23 */ /* 0x100fe20008010850 */
[----:B------:R-:W-:-:S01]  /*3700*/  FFMA.FTZ R77, R77, UR40, -R80 ;  /* 0x000000284d4d7c23 */ /* 0x000fc20008010850 */
[--C-:B------:R-:W-:Y:S01]  /*3710*/  FFMA.FTZ R79, R79, UR40, -R80.reuse ;  /* 0x000000284f4f7c23 */ /* 0x100fe20008010850 */
[----:B------:R-:W-:-:S01]  /*3720*/  FFMA.FTZ R81, R81, UR40, -R80 ;  /* 0x0000002851517c23 */ /* 0x000fc20008010850 */
[----:B------:R-:W2:Y:S01]  /*3730*/  MUFU.EX2 R74, R74 ;  /* 0x0000004a004a7308 */ /* 0x000ea20000000800 */
[----:B---3--:R-:W-:-:S01]  /*3740*/  FADD.FTZ R82, R109, R82 ;  /* 0x000000526d527221 */ /* 0x008fc20000010000 */
[--C-:B------:R-:W-:Y:S01]  /*3750*/  FFMA.FTZ R83, R83, UR40, -R80.reuse ;  /* 0x0000002853537c23 */ /* 0x100fe20008010850 */
[----:B------:R-:W-:-:S01]  /*3760*/  FFMA.FTZ R80, R85, UR40, -R80 ;  /* 0x0000002855507c23 */ /* 0x000fc20008010850 */
[----:B------:R-:W-:Y:S01]  /*3770*/  F2FP.SATFINITE.E4M3.F32.PACK_AB_MERGE_C R108, R109, R108, RZ ;  /* 0x0000006c6d6c723e */ /* 0x000fe200048070ff */
[----:B------:R-:W-:-:S02]  /*3780*/  IMAD.MOV.U32 R85, RZ, RZ, R87 ;  /* 0x000000ffff557224 */ /* 0x000fc400078e0057 */
[----:B------:R-:W-:Y:S01]  /*3790*/  IMAD.MOV.U32 R84, RZ, RZ, R87 ;  /* 0x000000ffff547224 */ /* 0x000fe200078e0057 */
[----:B------:R-:W3:Y:S01]  /*37a0*/  MUFU.EX2 R116, R116 ;  /* 0x0000007400747308 */ /* 0x000ee20000000800 */
[----:B-1----:R-:W-:-:S01]  /*37b0*/  FADD.FTZ R89, R71, R82 ;  /* 0x0000005247597221 */ /* 0x002fc20000010000 */
[----:B------:R-:W-:Y:S01]  /*37c0*/  FADD.FTZ R82, R10, R91 ;  /* 0x0000005b0a527221 */ /* 0x000fe20000010000 */
[----:B------:R-:W-:Y:S01]  /*37d0*/  F2FP.SATFINITE.E4M3.F32.PACK_AB_MERGE_C R172, R72, R67, R108 ;  /* 0x0000004348ac723e */ /* 0x000fe2000480706c */
[----:B------:R-:W-:Y:S02]  /*37e0*/  IMAD.MOV.U32 R72, RZ, RZ, R87 ;  /* 0x000000ffff487224 */ /* 0x000fe400078e0057 */
[----:B------:R-:W-:-:S01]  /*37f0*/  FADD.FTZ R91, R11, R82 ;  /* 0x000000520b5b7221 */ /* 0x000fc20000010000 */
[----:B------:R-:W-:Y:S01]  /*3800*/  IMAD.MOV.U32 R67, RZ, RZ, R87 ;  /* 0x000000ffff437224 */ /* 0x000fe200078e0057 */
[----:B------:R-:W1:Y:S01]  /*3810*/  MUFU.EX2 R12, R12 ;  /* 0x0000000c000c7308 */ /* 0x000e620000000800 */
[----:B--2---:R-:W-:-:S07]  /*3820*/  FADD.FTZ R89, R74, R89 ;  /* 0x000000594a597221 */ /* 0x004fce0000010000 */
[----:B------:R-:W2:Y:S01]  /*3830*/  MUFU.EX2 R117, R117 ;  /* 0x0000007500757308 */ /* 0x000ea20000000800 */
[----:B---3--:R-:W-:-:S07]  /*3840*/  FADD.FTZ R4, R116, R89 ;  /* 0x0000005974047221 */ /* 0x008fce0000010000 */
[----:B------:R-:W3:Y:S01]  /*3850*/  MUFU.EX2 R13, R90 ;  /* 0x0000005a000d7308 */ /* 0x000ee20000000800 */
[----:B-1----:R-:W-:-:S01]  /*3860*/  FADD.FTZ R82, R12, R91 ;  /* 0x0000005b0c527221 */ /* 0x002fc20000010000 */
[----:B------:R-:W-:-:S04]  /*3870*/  F2FP.SATFINITE.E4M3.F32.PACK_AB_MERGE_C R12, R12, R11, RZ ;  /* 0x0000000b0c0c723e */ /* 0x000fc800048070ff */
[----:B------:R-:W-:Y:S02]  /*3880*/  F2FP.SATFINITE.E4M3.F32.PACK_AB_MERGE_C R175, R10, R9, R12 ;  /* 0x000000090aaf723e */ /* 0x000fe4000480700c */
[----:B------:R-:W1:Y:S01]  /*3890*/  MUFU.EX2 R73, R73 ;  /* 0x0000004900497308 */ /* 0x000e620000000800 */
[----:B--2---:R-:W-:-:S01]  /*38a0*/  FADD.FTZ R4, R117, R4 ;  /* 0x0000000475047221 */ /* 0x004fc20000010000 */
[----:B------:R-:W-:-:S04]  /*38b0*/  F2FP.SATFINITE.E4M3.F32.PACK_AB_MERGE_C R116, R117, R116, RZ ;  /* 0x000000747574723e */ /* 0x000fc800048070ff */
[----:B------:R-:W-:Y:S01]  /*38c0*/  F2FP.SATFINITE.E4M3.F32.PACK_AB_MERGE_C R174, R74, R71, R116 ;  /* 0x000000474aae723e */ /* 0x000fe20004807074 */
[----:B------:R-:W-:Y:S01]  /*38d0*/  IMAD.MOV.U32 R74, RZ, RZ, R87 ;  /* 0x000000ffff4a7224 */ /* 0x000fe200078e0057 */
[----:B------:R-:W2:Y:S01]  /*38e0*/  MUFU.EX2 R14, R14 ;  /* 0x0000000e000e7308 */ /* 0x000ea20000000800 */
[----:B---3--:R-:W-:-:S01]  /*38f0*/  FADD.FTZ R91, R13, R82 ;  /* 0x000000520d5b7221 */ /* 0x008fc20000010000 */
[----:B------:R-:W-:-:S06]  /*3900*/  IMAD.MOV.U32 R71, RZ, RZ, R87 ;  /* 0x000000ffff477224 */ /* 0x000fcc00078e0057 */
[----:B------:R-:W3:Y:S01]  /*3910*/  MUFU.EX2 R76, R76 ;  /* 0x0000004c004c7308 */ /* 0x000ee20000000800 */
[----:B-1----:R-:W-:-:S07]  /*3920*/  FADD.FTZ R89, R73, R4 ;  /* 0x0000000449597221 */ /* 0x002fce0000010000 */
[----:B------:R-:W1:Y:S01]  /*3930*/  MUFU.EX2 R15, R94 ;  /* 0x0000005e000f7308 */ /* 0x000e620000000800 */
[----:B--2---:R-:W-:-:S07]  /*3940*/  FADD.FTZ R4, R14, R91 ;  /* 0x0000005b0e047221 */ /* 0x004fce0000010000 */
[----:B------:R-:W2:Y:S01]  /*3950*/  MUFU.EX2 R92, R92 ;  /* 0x0000005c005c7308 */ /* 0x000ea20000000800 */
[----:B---3--:R-:W-:-:S07]  /*3960*/  FADD.FTZ R89, R76, R89 ;  /* 0x000000594c597221 */ /* 0x008fce0000010000 */
[----:B------:R-:W3:Y:S01]  /*3970*/  MUFU.EX2 R26, R26 ;  /* 0x0000001a001a7308 */ /* 0x000ee20000000800 */
[----:B-1----:R-:W-:-:S07]  /*3980*/  FADD.FTZ R91, R15, R4 ;  /* 0x000000040f5b7221 */ /* 0x002fce0000010000 */
[----:B------:R-:W1:Y:S01]  /*3990*/  MUFU.EX2 R93, R93 ;  /* 0x0000005d005d7308 */ /* 0x000e620000000800 */
[----:B--2---:R-:W-:-:S07]  /*39a0*/  FADD.FTZ R4, R92, R89 ;  /* 0x000000595c047221 */ /* 0x004fce0000010000 */
[----:B------:R-:W2:Y:S01]  /*39b0*/  MUFU.EX2 R20, R20 ;  /* 0x0000001400147308 */ /* 0x000ea20000000800 */
[----:B---3--:R-:W-:-:S01]  /*39c0*/  FADD.FTZ R91, R26, R91 ;  /* 0x0000005b1a5b7221 */ /* 0x008fc20000010000 */
[----:B------:R-:W-:Y:S01]  /*39d0*/  F2FP.SATFINITE.E4M3.F32.PACK_AB_MERGE_C R15, R26, R15, RZ ;  /* 0x0000000f1a0f723e */ /* 0x000fe200048070ff */
[----:B------:R-:W-:-:S03]  /*39e0*/  IMAD.MOV.U32 R26, RZ, RZ, R87 ;  /* 0x000000ffff1a7224 */ /* 0x000fc600078e0057 */
[----:B------:R-:W-:Y:S02]  /*39f0*/  F2FP.SATFINITE.E4M3.F32.PACK_AB_MERGE_C R177, R14, R13, R15 ;  /* 0x0000000d0eb1723e */ /* 0x000fe4000480700f */
[----:B------:R-:W3:Y:S01]  /*3a00*/  MUFU.EX2 R75, R75 ;  /* 0x0000004b004b7308 */ /* 0x000ee20000000800 */
[----:B-1----:R-:W-:-:S01]  /*3a10*/  FADD.FTZ R4, R93, R4 ;  /* 0x000000045d047221 */ /* 0x002fc20000010000 */
[----:B------:R-:W-:-:S04]  /*3a20*/  F2FP.SATFINITE.E4M3.F32.PACK_AB_MERGE_C R92, R93, R92, RZ ;  /* 0x0000005c5d5c723e */ /* 0x000fc800048070ff */
[----:B------:R-:W-:Y:S01]  /*3a30*/  F2FP.SATFINITE.E4M3.F32.PACK_AB_MERGE_C R176, R76, R73, R92 ;  /* 0x000000494cb0723e */ /* 0x000fe2000480705c */
[----:B------:R-:W-:Y:S01]  /*3a40*/  IMAD.MOV.U32 R76, RZ, RZ, R87 ;  /* 0x000000ffff4c7224 */ /* 0x000fe200078e0057 */
[----:B------:R-:W1:Y:S01]  /*3a50*/  MUFU.EX2 R21, R99 ;  /* 0x0000006300157308 */ /* 0x000e620000000800 */
[----:B--2---:R-:W-:-:S01]  /*3a60*/  FADD.FTZ R82, R20, R91 ;  /* 0x0000005b14527221 */ /* 0x004fc20000010000 */
[----:B------:R-:W-:-:S06]  /*3a70*/  IMAD.MOV.U32 R73, RZ, RZ, R87 ;  /* 0x000000ffff497224 */ /* 0x000fcc00078e0057 */
        /* <DEDUP_REMOVED lines=8> */
[----:B------:R-:W-:-:S04]  /*3b00*/  F2FP.SATFINITE.E4M3.F32.PACK_AB_MERGE_C R82, R8, R7, RZ ;  /* 0x000000070852723e */ /* 0x000fc800048070ff */
[----:B------:R-:W-:Y:S01]  /*3b10*/  F2FP.SATFINITE.E4M3.F32.PACK_AB_MERGE_C R173, R6, R5, R82 ;  /* 0x0000000506ad723e */ /* 0x000fe20004807052 */
[----:B------:R-:W-:Y:S01]  /*3b20*/  IMAD.MOV.U32 R82, RZ, RZ, R87 ;  /* 0x000000ffff527224 */ /* 0x000fe200078e0057 */
[----:B------:R-:W3:Y:S01]  /*3b30*/  MUFU.EX2 R101, R101 ;  /* 0x0000006500657308 */ /* 0x000ee20000000800 */
[----:B-1----:R-:W-:-:S07]  /*3b40*/  FADD.FTZ R4, R100, R89 ;  /* 0x0000005964047221 */ /* 0x002fce0000010000 */
[----:B------:R-:W1:Y:S01]  /*3b50*/  MUFU.EX2 R30, R30 ;  /* 0x0000001e001e7308 */ /* 0x000e620000000800 */
[----:B--2---:R-:W-:-:S01]  /*3b60*/  FADD.FTZ R91, R34, R91 ;  /* 0x0000005b225b7221 */ /* 0x004fc20000010000 */
[----:B------:R-:W-:Y:S01]  /*3b70*/  F2FP.SATFINITE.E4M3.F32.PACK_AB_MERGE_C R27, R34, R27, RZ ;  /* 0x0000001b221b723e */ /* 0x000fe200048070ff */
[----:B------:R-:W-:-:S03]  /*3b80*/  IMAD.MOV.U32 R34, RZ, RZ, R87 ;  /* 0x000000ffff227224 */ /* 0x000fc600078e0057 */
[----:B------:R-:W-:Y:S01]  /*3b90*/  F2FP.SATFINITE.E4M3.F32.PACK_AB_MERGE_C R179, R21, R20, R27 ;  /* 0x0000001415b3723e */ /* 0x000fe2000480701b */
[----:B------:R-:W-:Y:S01]  /*3ba0*/  IMAD.MOV.U32 R27, RZ, RZ, R87 ;  /* 0x000000ffff1b7224 */ /* 0x000fe200078e0057 */
[----:B------:R-:W2:Y:S01]  /*3bb0*/  MUFU.EX2 R56, R56 ;  /* 0x0000003800387308 */ /* 0x000ea20000000800 */
[----:B---3--:R-:W-:-:S01]  /*3bc0*/  FADD.FTZ R7, R101, R4 ;  /* 0x0000000465077221 */ /* 0x008fc20000010000 */
[----:B------:R-:W-:-:S04]  /*3bd0*/  F2FP.SATFINITE.E4M3.F32.PACK_AB_MERGE_C R100, R101, R100, RZ ;  /* 0x000000646564723e */ /* 0x000fc800048070ff */
[----:B------:R-:W-:Y:S01]  /*3be0*/  F2FP.SATFINITE.E4M3.F32.PACK_AB_MERGE_C R178, R78, R75, R100 ;  /* 0x0000004b4eb2723e */ /* 0x000fe20004807064 */
[----:B------:R-:W-:Y:S01]  /*3bf0*/  IMAD.MOV.U32 R78, RZ, RZ, R87 ;  /* 0x000000ffff4e7224 */ /* 0x000fe200078e0057 */
[----:B------:R-:W3:Y:S01]  /*3c00*/  MUFU.EX2 R57, R57 ;  /* 0x0000003900397308 */ /* 0x000ee20000000800 */
[----:B-1----:R-:W-:-:S01]  /*3c10*/  FADD.FTZ R8, R30, R91 ;  /* 0x0000005b1e087221 */ /* 0x002fc20000010000 */
[----:B------:R-:W-:-:S03]  /*3c20*/  IMAD.MOV.U32 R75, RZ, RZ, R87 ;  /* 0x000000ffff4b7224 */ /* 0x000fc600078e0057 */
[----:B------:R-:W-:-:S03]  /*3c30*/  FADD.FTZ R8, R31, R8 ;  /* 0x000000081f087221 */ /* 0x000fc60000010000 */
[----:B------:R-:W1:Y:S01]  /*3c40*/  MUFU.EX2 R60, R60 ;  /* 0x0000003c003c7308 */ /* 0x000e620000000800 */
[----:B--2---:R-:W-:-:S01]  /*3c50*/  FADD.FTZ R4, R56, R7 ;  /* 0x0000000738047221 */ /* 0x004fc20000010000 */
[----:B------:R-:W-:-:S06]  /*3c60*/  FADD.FTZ R11, R35, R8 ;  /* 0x00000008230b7221 */ /* 0x000fcc0000010000 */
[----:B------:R-:W2:Y:S01]  /*3c70*/  MUFU.EX2 R42, R42 ;  /* 0x0000002a002a7308 */ /* 0x000ea20000000800 */
[----:B---3--:R-:W-:-:S07]  /*3c80*/  FADD.FTZ R7, R57, R4 ;  /* 0x0000000439077221 */ /* 0x008fce0000010000 */
        /* <DEDUP_REMOVED lines=10> */
[----:B------:R-:W-:Y:S01]  /*3d30*/  F2FP.SATFINITE.E4M3.F32.PACK_AB_MERGE_C R60, R61, R60, RZ ;  /* 0x0000003c3d3c723e */ /* 0x000fe200048070ff */
[--C-:B------:R-:W-:Y:S02]  /*3d40*/  IMAD.MOV.U32 R61, RZ, RZ, R87.reuse ;  /* 0x000000ffff3d7224 */ /* 0x100fe400078e0057 */
[--C-:B------:R-:W-:Y:S01]  /*3d50*/  IMAD.MOV.U32 R31, RZ, RZ, R87.reuse ;  /* 0x000000ffff1f7224 */ /* 0x100fe200078e0057 */
[----:B------:R-:W-:Y:S01]  /*3d60*/  F2FP.SATFINITE.E4M3.F32.PACK_AB_MERGE_C R180, R57, R56, R60 ;  /* 0x0000003839b4723e */ /* 0x000fe2000480703c */
[----:B------:R-:W-:Y:S01]  /*3d70*/  IMAD.MOV.U32 R60, RZ, RZ, R87 ;  /* 0x000000ffff3c7224 */ /* 0x000fe200078e0057 */
[----:B------:R-:W3:Y:S01]  /*3d80*/  MUFU.EX2 R65, R65 ;  /* 0x0000004100417308 */ /* 0x000ee20000000800 */
[----:B-1----:R-:W-:-:S01]  /*3d90*/  FADD.FTZ R8, R38, R11 ;  /* 0x0000000b26087221 */ /* 0x002fc20000010000 */
[----:B------:R-:W-:-:S02]  /*3da0*/  IMAD.MOV.U32 R57, RZ, RZ, R87 ;  /* 0x000000ffff397224 */ /* 0x000fc400078e0057 */
[--C-:B------:R-:W-:Y:S02]  /*3db0*/  IMAD.MOV.U32 R56, RZ, RZ, R87.reuse ;  /* 0x000000ffff387224 */ /* 0x100fe400078e0057 */
[----:B------:R-:W-:Y:S01]  /*3dc0*/  FADD.FTZ R8, R39, R8 ;  /* 0x0000000827087221 */ /* 0x000fe20000010000 */
[----:B------:R-:W-:Y:S01]  /*3dd0*/  IMAD.MOV.U32 R30, RZ, RZ, R87 ;  /* 0x000000ffff1e7224 */ /* 0x000fe200078e0057 */
[----:B------:R-:W1:Y:S01]  /*3de0*/  MUFU.EX2 R68, R68 ;  /* 0x0000004400447308 */ /* 0x000e620000000800 */
[----:B--2---:R-:W-:-:S01]  /*3df0*/  FADD.FTZ R4, R64, R7 ;  /* 0x0000000740047221 */ /* 0x004fc20000010000 */
[----:B------:R-:W-:Y:S01]  /*3e00*/  FADD.FTZ R11, R43, R8 ;  /* 0x000000082b0b7221 */ /* 0x000fe20000010000 */
[----:B------:R-:W-:-:S03]  /*3e10*/  F2FP.SATFINITE.E4M3.F32.PACK_AB_MERGE_C R43, R32, R43, RZ ;  /* 0x0000002b202b723e */ /* 0x000fc600048070ff */
[----:B------:R-:W-:Y:S01]  /*3e20*/  FADD.FTZ R32, R32, R11 ;  /* 0x0000000b20207221 */ /* 0x000fe20000010000 */
[----:B------:R-:W-:Y:S01]  /*3e30*/  F2FP.SATFINITE.E4M3.F32.PACK_AB_MERGE_C R183, R39, R38, R43 ;  /* 0x0000002627b7723e */ /* 0x000fe2000480702b */
[----:B------:R-:W2:Y:S01]  /*3e40*/  MUFU.EX2 R69, R69 ;  /* 0x0000004500457308 */ /* 0x000ea20000000800 */
[----:B---3--:R-:W-:-:S01]  /*3e50*/  FADD.FTZ R7, R65, R4 ;  /* 0x0000000441077221 */ /* 0x008fc20000010000 */
[--C-:B------:R-:W-:Y:S02]  /*3e60*/  IMAD.MOV.U32 R43, RZ, RZ, R87.reuse ;  /* 0x000000ffff2b7224 */ /* 0x100fe400078e0057 */
[--C-:B------:R-:W-:Y:S02]  /*3e70*/  IMAD.MOV.U32 R39, RZ, RZ, R87.reuse ;  /* 0x000000ffff277224 */ /* 0x100fe400078e0057 */
[----:B------:R-:W-:Y:S02]  /*3e80*/  IMAD.MOV.U32 R38, RZ, RZ, R87 ;  /* 0x000000ffff267224 */ /* 0x000fe400078e0057 */
[----:B------:R-:W3:Y:S01]  /*3e90*/  MUFU.EX2 R29, R29 ;  /* 0x0000001d001d7308 */ /* 0x000ee20000000800 */
[----:B-1----:R-:W-:-:S07]  /*3ea0*/  FADD.FTZ R4, R68, R7 ;  /* 0x0000000744047221 */ /* 0x002fce0000010000 */
[----:B------:R-:W1:Y:S01]  /*3eb0*/  MUFU.EX2 R40, R40 ;  /* 0x0000002800287308 */ /* 0x000e620000000800 */
[C---:B--2---:R-:W-:Y:S01]  /*3ec0*/  F2FP.SATFINITE.E4M3.F32.PACK_AB_MERGE_C R68, R69.reuse, R68, RZ ;  /* 0x000000444544723e */ /* 0x044fe200048070ff */
[----:B------:R-:W-:-:S03]  /*3ed0*/  FADD.FTZ R69, R69, R4 ;  /* 0x0000000445457221 */ /* 0x000fc60000010000 */
[----:B------:R-:W-:Y:S01]  /*3ee0*/  F2FP.SATFINITE.E4M3.F32.PACK_AB_MERGE_C R182, R65, R64, R68 ;  /* 0x0000004041b6723e */ /* 0x000fe20004807044 */
[----:B------:R-:W-:Y:S02]  /*3ef0*/  IMAD.MOV.U32 R68, RZ, RZ, R87 ;  /* 0x000000ffff447224 */ /* 0x000fe400078e0057 */
[----:B------:R-:W2:Y:S01]  /*3f00*/  MUFU.EX2 R36, R36 ;  /* 0x0000002400247308 */ /* 0x000ea20000000800 */
[----:B---3--:R-:W-:-:S01]  /*3f10*/  FADD.FTZ R5, R29, R32 ;  /* 0x000000201d057221 */ /* 0x008fc20000010000 */
[--C-:B------:R-:W-:Y:S02]  /*3f20*/  IMAD.MOV.U32 R65, RZ, RZ, R87.reuse ;  /* 0x000000ffff417224 */ /* 0x100fe400078e0057 */
[--C-:B------:R-:W-:Y:S02]  /*3f30*/  IMAD.MOV.U32 R64, RZ, RZ, R87.reuse ;  /* 0x000000ffff407224 */ /* 0x100fe400078e0057 */
[----:B------:R-:W-:Y:S02]  /*3f40*/  IMAD.MOV.U32 R32, RZ, RZ, R87 ;  /* 0x000000ffff207224 */ /* 0x000fe400078e0057 */
[----:B------:R-:W3:Y:S01]  /*3f50*/  MUFU.EX2 R41, R41 ;  /* 0x0000002900297308 */ /* 0x000ee20000000800 */
[----:B-1----:R-:W-:-:S01]  /*3f60*/  FADD.FTZ R4, R40, R69 ;  /* 0x0000004528047221 */ /* 0x002fc20000010000 */
[----:B------:R-:W-:-:S06]  /*3f70*/  IMAD.MOV.U32 R69, RZ, RZ, R87 ;  /* 0x000000ffff457224 */ /* 0x000fcc00078e0057 */
        /* <DEDUP_REMOVED lines=9> */
[C---:B---3--:R-:W-:Y:S01]  /*4010*/  F2FP.SATFINITE.E4M3.F32.PACK_AB_MERGE_C R33, R46.reuse, R33, RZ ;  /* 0x000000212e21723e */ /* 0x048fe200048070ff */
[----:B------:R-:W-:-:S03]  /*4020*/  FADD.FTZ R46, R46, R7 ;  /* 0x000000072e2e7221 */ /* 0x000fc60000010000 */
[----:B------:R-:W-:Y:S01]  /*4030*/  F2FP.SATFINITE.E4M3.F32.PACK_AB_MERGE_C R185, R36, R29, R33 ;  /* 0x0000001d24b9723e */ /* 0x000fe20004807021 */
[--C-:B------:R-:W-:Y:S02]  /*4040*/  IMAD.MOV.U32 R36, RZ, RZ, R87.reuse ;  /* 0x000000ffff247224 */ /* 0x100fe400078e0057 */
[----:B------:R-:W3:Y:S01]  /*4050*/  MUFU.EX2 R48, R48 ;  /* 0x0000003000307308 */ /* 0x000ee20000000800 */
[C---:B-1----:R-:W-:Y:S01]  /*4060*/  F2FP.SATFINITE.E4M3.F32.PACK_AB_MERGE_C R44, R45.reuse, R44, RZ ;  /* 0x0000002c2d2c723e */ /* 0x042fe200048070ff */
[----:B------:R-:W-:Y:S01]  /*4070*/  FADD.FTZ R45, R45, R4 ;  /* 0x000000042d2d7221 */ /* 0x000fe20000010000 */
[--C-:B------:R-:W-:Y:S02]  /*4080*/  IMAD.MOV.U32 R33, RZ, RZ, R87.reuse ;  /* 0x000000ffff217224 */ /* 0x100fe400078e0057 */
[----:B------:R-:W-:Y:S01]  /*4090*/  F2FP.SATFINITE.E4M3.F32.PACK_AB_MERGE_C R184, R41, R40, R44 ;  /* 0x0000002829b8723e */ /* 0x000fe2000480702c */
[----:B------:R-:W-:Y:S02]  /*40a0*/  IMAD.MOV.U32 R44, RZ, RZ, R87 ;  /* 0x000000ffff2c7224 */ /* 0x000fe400078e0057 */
[----:B------:R-:W1:Y:S01]  /*40b0*/  MUFU.EX2 R50, R50 ;  /* 0x0000003200327308 */ /* 0x000e620000000800 */
[----:B--2---:R-:W-:-:S01]  /*40c0*/  FADD.FTZ R5, R37, R46 ;  /* 0x0000002e25057221 */ /* 0x004fc20000010000 */
[----:B------:R-:W-:-:S02]  /*40d0*/  IMAD.MOV.U32 R46, RZ, RZ, R87 ;  /* 0x000000ffff2e7224 */ /* 0x000fc400078e0057 */
[--C-:B------:R-:W-:Y:S02]  /*40e0*/  IMAD.MOV.U32 R41, RZ, RZ, R87.reuse ;  /* 0x000000ffff297224 */ /* 0x100fe400078e0057 */
[----:B------:R-:W-:Y:S02]  /*40f0*/  IMAD.MOV.U32 R40, RZ, RZ, R87 ;  /* 0x000000ffff287224 */ /* 0x000fe400078e0057 */
[----:B------:R-:W2:Y:S01]  /*4100*/  MUFU.EX2 R49, R49 ;  /* 0x0000003100317308 */ /* 0x000ea20000000800 */
[----:B---3--:R-:W-:-:S01]  /*4110*/  FADD.FTZ R4, R48, R45 ;  /* 0x0000002d30047221 */ /* 0x008fc20000010000 */
[--C-:B------:R-:W-:Y:S02]  /*4120*/  IMAD.MOV.U32 R45, RZ, RZ, R87.reuse ;  /* 0x000000ffff2d7224 */ /* 0x100fe400078e0057 */
[----:B------:R-:W-:-:S04]  /*4130*/  IMAD.MOV.U32 R29, RZ, RZ, R87 ;  /* 0x000000ffff1d7224 */ /* 0x000fc800078e0057 */
[----:B------:R-:W-:Y:S01]  /*4140*/  MUFU.EX2 R47, R47 ;  /* 0x0000002f002f7308 */ /* 0x000fe20000000800 */
[----:B-1----:R-:W-:-:S07]  /*4150*/  FADD.FTZ R6, R50, R5 ;  /* 0x0000000532067221 */ /* 0x002fce0000010000 */
[----:B------:R-:W1:Y:S01]  /*4160*/  MUFU.EX2 R54, R54 ;  /* 0x0000003600367308 */ /* 0x000e620000000800 */
[----:B--2---:R-:W-:-:S07]  /*4170*/  FADD.FTZ R5, R49, R4 ;  /* 0x0000000431057221 */ /* 0x004fce0000010000 */
[----:B------:R-:W2:Y:S08]  /*4180*/  MUFU.EX2 R52, R52 ;  /* 0x0000003400347308 */ /* 0x000eb00000000800 */
[----:B------:R-:W3:Y:S01]  /*4190*/  MUFU.EX2 R53, R53 ;  /* 0x0000003500357308 */ /* 0x000ee20000000800 */
[----:B-1----:R-:W-:Y:S01]  /*41a0*/  F2FP.SATFINITE.E4M3.F32.PACK_AB_MERGE_C R7, R54, R47, RZ ;  /* 0x0000002f3607723e */ /* 0x002fe200048070ff */
[----:B------:R-:W-:-:S03]  /*41b0*/  FADD.FTZ R47, R47, R6 ;  /* 0x000000062f2f7221 */ /* 0x000fc60000010000 */
[----:B------:R-:W-:Y:S01]  /*41c0*/  F2FP.SATFINITE.E4M3.F32.PACK_AB_MERGE_C R187, R50, R37, R7 ;  /* 0x0000002532bb723e */ /* 0x000fe20004807007 */
[----:B------:R-:W-:-:S01]  /*41d0*/  FADD.FTZ R54, R54, R47 ;  /* 0x0000002f36367221 */ /* 0x000fc20000010000 */
[----:B------:R-:W-:Y:S01]  /*41e0*/  IMAD.MOV.U32 R50, RZ, RZ, R87 ;  /* 0x000000ffff327224 */ /* 0x000fe200078e0057 */
[----:B------:R-:W-:Y:S01]  /*41f0*/  MUFU.EX2 R55, R55 ;  /* 0x0000003700377308 */ /* 0x000fe20000000800 */
[----:B--2---:R-:W-:-:S01]  /*4200*/  FADD.FTZ R6, R52, R5 ;  /* 0x0000000534067221 */ /* 0x004fc20000010000 */
[--C-:B------:R-:W-:Y:S02]  /*4210*/  IMAD.MOV.U32 R47, RZ, RZ, R87.reuse ;  /* 0x000000ffff2f7224 */ /* 0x100fe400078e0057 */
[----:B------:R-:W-:-:S04]  /*4220*/  IMAD.MOV.U32 R37, RZ, RZ, R87 ;  /* 0x000000ffff257224 */ /* 0x000fc800078e0057 */
[----:B------:R-:W1:Y:S01]  /*4230*/  MUFU.EX2 R62, R62 ;  /* 0x0000003e003e7308 */ /* 0x000e620000000800 */
[C---:B---3--:R-:W-:Y:S01]  /*4240*/  F2FP.SATFINITE.E4M3.F32.PACK_AB_MERGE_C R52, R53.reuse, R52, RZ ;  /* 0x000000343534723e */ /* 0x048fe200048070ff */
[----:B------:R-:W-:-:S03]  /*4250*/  FADD.FTZ R53, R53, R6 ;  /* 0x0000000635357221 */ /* 0x000fc60000010000 */
[----:B------:R-:W-:Y:S01]  /*4260*/  F2FP.SATFINITE.E4M3.F32.PACK_AB_MERGE_C R186, R49, R48, R52 ;  /* 0x0000003031ba723e */ /* 0x000fe20004807034 */
[--C-:B------:R-:W-:Y:S02]  /*4270*/  IMAD.MOV.U32 R52, RZ, RZ, R87.reuse ;  /* 0x000000ffff347224 */ /* 0x100fe400078e0057 */
[----:B------:R-:W2:Y:S01]  /*4280*/  MUFU.EX2 R51, R51 ;  /* 0x0000003300337308 */ /* 0x000ea20000000800 */
[--C-:B------:R-:W-:Y:S02]  /*4290*/  IMAD.MOV.U32 R49, RZ, RZ, R87.reuse ;  /* 0x000000ffff317224 */ /* 0x100fe400078e0057 */
[----:B------:R-:W-:-:S05]  /*42a0*/  IMAD.MOV.U32 R48, RZ, RZ, R87 ;  /* 0x000000ffff307224 */ /* 0x000fca00078e0057 */
[----:B------:R-:W3:Y:S01]  /*42b0*/  MUFU.EX2 R24, R24 ;  /* 0x0000001800187308 */ /* 0x000ee20000000800 */
[----:B-1----:R-:W-:-:S07]  /*42c0*/  F2FP.SATFINITE.E4M3.F32.PACK_AB_MERGE_C R7, R62, R55, RZ ;  /* 0x000000373e07723e */ /* 0x002fce00048070ff */
[----:B------:R-:W1:Y:S01]  /*42d0*/  MUFU.EX2 R58, R58 ;  /* 0x0000003a003a7308 */ /* 0x000e620000000800 */
[----:B--2---:R-:W-:-:S01]  /*42e0*/  FADD.FTZ R5, R51, R54 ;  /* 0x0000003633057221 */ /* 0x004fc20000010000 */
[----:B------:R-:W-:-:S06]  /*42f0*/  IMAD.MOV.U32 R54, RZ, RZ, R87 ;  /* 0x000000ffff367224 */ /* 0x000fcc00078e0057 */
[----:B------:R-:W2:Y:S01]  /*4300*/  MUFU.EX2 R25, R25 ;  /* 0x0000001900197308 */ /* 0x000ea20000000800 */
[----:B---3--:R-:W-:-:S01]  /*4310*/  FADD.FTZ R6, R24, R53 ;  /* 0x0000003518067221 */ /* 0x008fc20000010000 */
[----:B------:R-:W-:-:S06]  /*4320*/  IMAD.MOV.U32 R53, RZ, RZ, R87 ;  /* 0x000000ffff357224 */ /* 0x000fcc00078e0057 */
[----:B------:R-:W3:Y:S01]  /*4330*/  MUFU.EX2 R28, R28 ;  /* 0x0000001c001c7308 */ /* 0x000ee20000000800 */
[C---:B-1----:R-:W-:Y:S01]  /*4340*/  F2FP.SATFINITE.E4M3.F32.PACK_AB_MERGE_C R189, R58.reuse, R51, R7 ;  /* 0x000000333abd723e */ /* 0x042fe20004807007 */
[----:B------:R-:W-:Y:S01]  /*4350*/  FADD.FTZ R58, R58, R5 ;  /* 0x000000053a3a7221 */ /* 0x000fe20000010000 */
[----:B------:R-:W-:-:S03]  /*4360*/  IMAD.MOV.U32 R51, RZ, RZ, R87 ;  /* 0x000000ffff337224 */ /* 0x000fc600078e0057 */
[----:B------:R-:W-:Y:S01]  /*4370*/  FADD.FTZ R55, R55, R58 ;  /* 0x0000003a37377221 */ /* 0x000fe20000010000 */
[----:B------:R-:W-:Y:S01]  /*4380*/  IMAD.MOV.U32 R58, RZ, RZ, R87 ;  /* 0x000000ffff3a7224 */ /* 0x000fe200078e0057 */
[----:B------:R-:W1:Y:S01]  /*4390*/  MUFU.EX2 R77, R77 ;  /* 0x0000004d004d7308 */ /* 0x000e620000000800 */
[----:B--2---:R-:W-:-:S01]  /*43a0*/  FADD.FTZ R5, R25, R6 ;  /* 0x0000000619057221 */ /* 0x004fc20000010000 */
[----:B------:R-:W-:Y:S01]  /*43b0*/  FADD.FTZ R62, R62, R55 ;  /* 0x000000373e3e7221 */ /* 0x000fe20000010000 */
[----:B------:R-:W-:-:S05]  /*43c0*/  IMAD.MOV.U32 R55, RZ, RZ, R87 ;  /* 0x000000ffff377224 */ /* 0x000fca00078e0057 */
[----:B------:R-:W-:Y:S01]  /*43d0*/  MUFU.EX2 R63, R63 ;  /* 0x0000003f003f7308 */ /* 0x000fe20000000800 */
[----:B---3--:R-:W-:-:S07]  /*43e0*/  FADD.FTZ R6, R28, R5 ;  /* 0x000000051c067221 */ /* 0x008fce0000010000 */
[----:B------:R-:W2:Y:S01]  /*43f0*/  MUFU.EX2 R70, R121 ;  /* 0x0000007900467308 */ /* 0x000ea20000000800 */
[----:B-1----:R-:W-:-:S01]  /*4400*/  FADD.FTZ R6, R77, R6 ;  /* 0x000000064d067221 */ /* 0x002fc20000010000 */
[----:B------:R-:W-:Y:S01]  /*4410*/  F2FP.SATFINITE.E4M3.F32.PACK_AB_MERGE_C R28, R77, R28, RZ ;  /* 0x0000001c4d1c723e */ /* 0x000fe200048070ff */
[----:B------:R-:W-:-:S03]  /*4420*/  IMAD.MOV.U32 R77, RZ, RZ, R87 ;  /* 0x000000ffff4d7224 */ /* 0x000fc600078e0057 */
[----:B------:R-:W-:Y:S01]  /*4430*/  F2FP.SATFINITE.E4M3.F32.PACK_AB_MERGE_C R188, R25, R24, R28 ;  /* 0x0000001819bc723e */ /* 0x000fe2000480701c */
[--C-:B------:R-:W-:Y:S01]  /*4440*/  IMAD.MOV.U32 R28, RZ, RZ, R87.reuse ;  /* 0x000000ffff1c7224 */ /* 0x100fe200078e0057 */
[----:B------:R-:W1:Y:S01]  /*4450*/  MUFU.EX2 R59, R59 ;  /* 0x0000003b003b7308 */ /* 0x000e620000000800 */
[--C-:B------:R-:W-:Y:S02]  /*4460*/  IMAD.MOV.U32 R25, RZ, RZ, R87.reuse ;  /* 0x000000ffff197224 */ /* 0x100fe400078e0057 */
[----:B------:R-:W-:-:S05]  /*4470*/  IMAD.MOV.U32 R24, RZ, RZ, R87 ;  /* 0x000000ffff187224 */ /* 0x000fca00078e0057 */
[----:B------:R-:W3:Y:S01]  /*4480*/  MUFU.EX2 R79, R79 ;  /* 0x0000004f004f7308 */ /* 0x000ee20000000800 */
[----:B--2---:R-:W-:-:S07]  /*4490*/  F2FP.SATFINITE.E4M3.F32.PACK_AB_MERGE_C R8, R70, R63, RZ ;  /* 0x0000003f4608723e */ /* 0x004fce00048070ff */
[----:B------:R-:W2:Y:S01]  /*44a0*/  MUFU.EX2 R66, R66 ;  /* 0x0000004200427308 */ /* 0x000ea20000000800 */
[----:B-1----:R-:W-:-:S01]  /*44b0*/  FADD.FTZ R7, R59, R62 ;  /* 0x0000003e3b077221 */ /* 0x002fc20000010000 */
[----:B------:R-:W-:-:S06]  /*44c0*/  IMAD.MOV.U32 R62, RZ, RZ, R87 ;  /* 0x000000ffff3e7224 */ /* 0x000fcc00078e0057 */
[----:B------:R1:W4:Y:S01]  /*44d0*/  MUFU.EX2 R4, R81 ;  /* 0x0000005100047308 */ /* 0x0003220000000800 */
[----:B---3--:R-:W-:-:S07]  /*44e0*/  FADD.FTZ R5, R79, R6 ;  /* 0x000000064f057221 */ /* 0x008fce0000010000 */
[----:B------:R-:W-:Y:S01]  /*44f0*/  MUFU.EX2 R83, R83 ;  /* 0x0000005300537308 */ /* 0x000fe20000000800 */
[C---:B--2---:R-:W-:Y:S01]  /*4500*/  F2FP.SATFINITE.E4M3.F32.PACK_AB_MERGE_C R191, R66.reuse, R59, R8 ;  /* 0x0000003b42bf723e */ /* 0x044fe20004807008 */
[----:B------:R-:W-:Y:S01]  /*4510*/  FADD.FTZ R66, R66, R7 ;  /* 0x0000000742427221 */ /* 0x000fe20000010000 */
[--C-:B-1----:R-:W-:Y:S02]  /*4520*/  IMAD.MOV.U32 R81, RZ, RZ, R87.reuse ;  /* 0x000000ffff517224 */ /* 0x102fe400078e0057 */
[----:B------:R-:W-:-:S03]  /*4530*/  IMAD.MOV.U32 R59, RZ, RZ, R87 ;  /* 0x000000ffff3b7224 */ /* 0x000fc600078e0057 */
[----:B------:R-:W1:Y:S01]  /*4540*/  MUFU.EX2 R80, R80 ;  /* 0x0000005000507308 */ /* 0x000e620000000800 */
[----:B----4-:R-:W-:-:S01]  /*4550*/  FADD.FTZ R6, R4, R5 ;  /* 0x0000000504067221 */ /* 0x010fc20000010000 */
[----:B------:R-:W-:Y:S01]  /*4560*/  FADD.FTZ R5, R63, R66 ;  /* 0x000000423f057221 */ /* 0x000fe20000010000 */
[--C-:B------:R-:W-:Y:S02]  /*4570*/  IMAD.MOV.U32 R66, RZ, RZ, R87.reuse ;  /* 0x000000ffff427224 */ /* 0x100fe400078e0057 */
[----:B------:R-:W-:Y:S02]  /*4580*/  IMAD.MOV.U32 R63, RZ, RZ, R87 ;  /* 0x000000ffff3f7224 */ /* 0x000fe400078e0057 */
[----:B------:R-:W-:-:S01]  /*4590*/  FADD.FTZ R5, R70, R5 ;  /* 0x0000000546057221 */ /* 0x000fc20000010000 */
[----:B------:R-:W-:Y:S01]  /*45a0*/  IMAD.MOV.U32 R70, RZ, RZ, R87 ;  /* 0x000000ffff467224 */ /* 0x000fe200078e0057 */
[----:B-1----:R-:W-:Y:S01]  /*45b0*/  F2FP.SATFINITE.E4M3.F32.PACK_AB_MERGE_C R7, R80, R83, RZ ;  /* 0x000000535007723e */ /* 0x002fe200048070ff */
[----:B------:R-:W-:-:S03]  /*45c0*/  FADD.FTZ R83, R83, R6 ;  /* 0x0000000653537221 */ /* 0x000fc60000010000 */
[----:B------:R-:W-:Y:S01]  /*45d0*/  F2FP.SATFINITE.E4M3.F32.PACK_AB_MERGE_C R190, R4, R79, R7 ;  /* 0x0000004f04be723e */ /* 0x000fe20004807007 */
[----:B------:R-:W-:-:S01]  /*45e0*/  FADD.FTZ R4, R80, R83 ;  /* 0x0000005350047221 */ /* 0x000fc20000010000 */
[--C-:B------:R-:W-:Y:S02]  /*45f0*/  IMAD.MOV.U32 R83, RZ, RZ, R87.reuse ;  /* 0x000000ffff537224 */ /* 0x100fe400078e0057 */
[--C-:B------:R-:W-:Y:S02]  /*4600*/  IMAD.MOV.U32 R80, RZ, RZ, R87.reuse ;  /* 0x000000ffff507224 */ /* 0x100fe400078e0057 */
[----:B------:R-:W-:Y:S01]  /*4610*/  IMAD.MOV.U32 R79, RZ, RZ, R87 ;  /* 0x000000ffff4f7224 */ /* 0x000fe200078e0057 */
[----:B------:R-:W-:Y:S06]  /*4620*/  @!P1 BRA `(.L_x_15) ;  /* 0x0000002c00b49947 */ /* 0x000fec0003800000 */
[----:B------:R-:W-:Y:S01]  /*4630*/  IMAD.MOV.U32 R7, RZ, RZ, R0 ;  /* 0x000000ffff077224 */ /* 0x000fe200078e0000 */
[----:B------:R-:W-:Y:S01]  /*4640*/  CS2R R86, SRZ ;  /* 0x0000000000567805 */ /* 0x000fe2000001ff00 */
[----:B------:R-:W-:Y:S01]  /*4650*/  IMAD.MOV.U32 R6, RZ, RZ, R3 ;  /* 0x000000ffff067224 */ /* 0x000fe200078e0003 */
[----:B------:R-:W-:Y:S02]  /*4660*/  CS2R R84, SRZ ;  /* 0x0000000000547805 */ /* 0x000fe4000001ff00 */
[----:B------:R-:W-:Y:S02]  /*4670*/  CS2R R82, SRZ ;  /* 0x0000000000527805 */ /* 0x000fe4000001ff00 */
[----:B------:R-:W-:Y:S02]  /*4680*/  CS2R R80, SRZ ;  /* 0x0000000000507805 */ /* 0x000fe4000001ff00 */
[----:B------:R-:W-:Y:S02]  /*4690*/  CS2R R78, SRZ ;  /* 0x00000000004e7805 */ /* 0x000fe4000001ff00 */
[----:B------:R-:W-:-:S02]  /*46a0*/  CS2R R76, SRZ ;  /* 0x00000000004c7805 */ /* 0x000fc4000001ff00 */
[----:B------:R-:W-:Y:S02]  /*46b0*/  CS2R R74, SRZ ;  /* 0x00000000004a7805 */ /* 0x000fe4000001ff00 */
        /* <DEDUP_REMOVED lines=24> */
[----:B------:R-:W-:Y:S01]  /*4840*/  CS2R R24, SRZ ;  /* 0x0000000000187805 */ /* 0x000fe2000001ff00 */
[----:B------:R-:W-:Y:S01]  /*4850*/  UIADD3 UR53, UR53, -0x2, URZ ;  /* 0xfffffffe35357890 */ /* 0x000fe2000fffe03f */
[----:B------:R-:W-:Y:S01]  /*4860*/  UMOV UR57, UR36 ;  /* 0x0000002400397c82 */ /* 0x000fe20008000000 */
[----:B------:R-:W-:-:S10]  /*4870*/  UMOV UR56, UR52 ;  /* 0x0000003400387c82 */ /* 0x000fd40008000000 */
.L_x_25:
[----:B------:R-:W-:Y:S01]  /*4880*/  ISETP.NE.AND P2, PT, RZ, UR41, PT ;  /* 0x00000029ff007c0c */ /* 0x000fe2000bf45270 */
[----:B------:R-:W-:-:S04]  /*4890*/  UISETP.NE.AND UP0, UPT, UR56, 0x1, UPT ;  /* 0x000000013800788c */ /* 0x000fc8000bf05270 */
[----:B------:R-:W-:-:S04]  /*48a0*/  USEL UR36, URZ, 0x1, UP0 ;  /* 0x000000013f247887 */ /* 0x000fc80008000000 */
[----:B------:R-:W-:-:S04]  /*48b0*/  ULOP3.LUT UR36, UR57, UR36, URZ, 0x3c, !UPT ;  /* 0x0000002439247292 */ /* 0x000fc8000f8e3c3f */
[----:B------:R-:W-:Y:S08]  /*48c0*/  @P2 BRA `(.L_x_16) ;  /* 0x0000000000382947 */ /* 0x000ff00003800000 */
[----:B------:R-:W-:Y:S05]  /*48d0*/  @!P0 BRA `(.L_x_17) ;  /* 0x0000000000048947 */ /* 0x000fea0003800000 */
[----:B------:R-:W-:Y:S01]  /*48e0*/  BPT.TRAP 0x1 ;  /* 0x000000040000795c */ /* 0x000fe20000300000 */
.L_x_17:
[----:B------:R-:W-:Y:S01]  /*48f0*/  UIADD3 UR6, UR56, 0x1, URZ ;  /* 0x0000000138067890 */ /* 0x000fe2000fffe03f */
[----:B------:R-:W-:-:S03]  /*4900*/  IMAD.U32 R0, RZ, RZ, UR36 ;  /* 0x00000024ff007e24 */ /* 0x000fc6000f8e00ff */
[----:B------:R-:W-:Y:S02]  /*4910*/  UISETP.NE.AND UP0, UPT, UR6, 0x2, UPT ;  /* 0x000000020600788c */ /* 0x000fe4000bf05270 */
[----:B------:R-:W-:Y:S02]  /*4920*/  SHF.L.U32 R0, R0, 0x1f, RZ ;  /* 0x0000001f00007819 */ /* 0x000fe400000006ff */
[----:B------:R-:W-:-:S04]  /*4930*/  USEL UR6, UR6, URZ, UP0 ;  /* 0x0000003f06067287 */ /* 0x000fc80008000000 */
[----:B------:R-:W-:-:S09]  /*4940*/  ULEA UR6, UR6, UR38, 0x3 ;  /* 0x0000002606067291 */ /* 0x000fd2000f8e183f */
[----:B------:R1:W2:Y:S01]  /*4950*/  SYNCS.PHASECHK.TRANS64.TRYWAIT P1, [UR6+0x29830], R0 ;  /* 0x02983000ff0075a7 */ /* 0x0002a20008020146 */
[----:B------:R-:W-:Y:S05]  /*4960*/  @!P0 BRA `(.L_x_18) ;  /* 0x0000000000048947 */ /* 0x000fea0003800000 */
[----:B------:R-:W-:Y:S01]  /*4970*/  BPT.TRAP 0x1 ;  /* 0x000000040000795c */ /* 0x000fe20000300000 */
.L_x_18:
[----:B--2---:R-:W-:Y:S05]  /*4980*/  @P1 BRA `(.L_x_16) ;  /* 0x0000000000081947 */ /* 0x004fea0003800000 */
[----:B------:R-:W2:Y:S02]  /*4990*/  SYNCS.PHASECHK.TRANS64.TRYWAIT P1, [UR6+0x29830], R0 ;  /* 0x02983000ff0075a7 */ /* 0x000ea40008020146 */
[----:B--2---:R-:W-:Y:S05]  /*49a0*/  @!P1 BRA `(.L_x_19) ;  /* 0x0000007400c49947 */ /* 0x004fea0003800000 */
.L_x_16:
[----:B-12---:R-:W-:Y:S01]  /*49b0*/  VIADD R0, R18, 0x8 ;  /* 0x0000000812007836 */ /* 0x006fe20000000000 */
[----:B------:R-:W-:Y:S01]  /*49c0*/  UIADD3 UR52, UR56, 0x1, URZ ;  /* 0x0000000138347890 */ /* 0x000fe2000fffe03f */
[----:B------:R-:W-:Y:S01]  /*49d0*/  UMOV UR27, 0x80000020 ;  /* 0x80000020001b7882 */ /* 0x000fe20000000000 */
[----:B------:R-:W-:Y:S02]  /*49e0*/  UMOV UR28, UR24 ;  /* 0x00000018001c7c82 */ /* 0x000fe40008000000 */
[----:B------:R1:W-:Y:S01]  /*49f0*/  BAR.SYNC.DEFER_BLOCKING R0, 0x100 ;  /* 0x000400000000751d */ /* 0x0003e20000010000 */
[----:B------:R-:W-:-:S04]  /*4a00*/  UISETP.NE.AND UP0, UPT, UR52, 0x2, UPT ;  /* 0x000000023400788c */ /* 0x000fc8000bf05270 */
[----:B------:R-:W-:Y:S01]  /*4a10*/  USEL UR52, UR52, URZ, UP0 ;  /* 0x0000003f34347287 */ /* 0x000fe20008000000 */
[----:B------:R-:W-:Y:S01]  /*4a20*/  UMOV UR29, UR25 ;  /* 0x00000019001d7c82 */ /* 0x000fe20008000000 */
[----:B------:R-:W-:Y:S02]  /*4a30*/  UMOV UR31, 0x80000020 ;  /* 0x80000020001f7882 */ /* 0x000fe40000000000 */
[----:B------:R-:W-:Y:S01]  /*4a40*/  UIMAD UR58, UR52, 0x780, UR49 ;  /* 0x00000780343a78a4 */ /* 0x000fe2000f8e0231 */
[----:B------:R-:W-:Y:S01]  /*4a50*/  UMOV UR32, UR24 ;  /* 0x0000001800207c82 */ /* 0x000fe20008000000 */
[----:B------:R-:W-:Y:S02]  /*4a60*/  UMOV UR33, UR25 ;  /* 0x0000001900217c82 */ /* 0x000fe40008000000 */
[----:B------:R-:W-:Y:S02]  /*4a70*/  UIADD3 UR30, UR58, 0x80, URZ ;  /* 0x000000803a1e7890 */ /* 0x000fe4000fffe03f */
[----:B------:R-:W-:-:S02]  /*4a80*/  UIADD3 UR34, UR58, 0x100, URZ ;  /* 0x000001003a227890 */ /* 0x000fc4000fffe03f */
[----:B------:R-:W-:Y:S01]  /*4a90*/  UMOV UR26, UR58 ;  /* 0x0000003a001a7c82 */ /* 0x000fe20008000000 */
[----:B------:R-:W-:Y:S01]  /*4aa0*/  UMOV UR35, 0x80000020 ;  /* 0x8000002000237882 */ /* 0x000fe20000000000 */
[----:B------:R-:W-:Y:S01]  /*4ab0*/  UIADD3 UR6, UR58, 0x200, URZ ;  /* 0x000002003a067890 */ /* 0x000fe2000fffe03f */
[----:B------:R-:W-:Y:S01]  /*4ac0*/  UMOV UR7, 0x80000020 ;  /* 0x8000002000077882 */ /* 0x000fe20000000000 */
[----:B------:R-:W-:Y:S01]  /*4ad0*/  UIADD3 UR10, UR58, 0x202, URZ ;  /* 0x000002023a0a7890 */ /* 0x000fe2000fffe03f */
[----:B------:R-:W-:Y:S01]  /*4ae0*/  WARPGROUP.ARRIVE ;  /* 0x00000000000079c5 */ /* 0x000fe20000000000 */
[----:B------:R-:W-:Y:S01]  /*4af0*/  UMOV UR11, 0x80000020 ;  /* 0x80000020000b7882 */ /* 0x000fe20000000000 */
[----:B------:R-:W-:Y:S01]  /*4b00*/  UIADD3 UR14, UR58, 0x282, URZ ;  /* 0x000002823a0e7890 */ /* 0x000fe2000fffe03f */
[----:B------:R-:W-:Y:S01]  /*4b10*/  UMOV UR15, 0x80000020 ;  /* 0x80000020000f7882 */ /* 0x000fe20000000000 */
[----:B------:R-:W-:Y:S02]  /*4b20*/  UIADD3 UR18, UR58, 0x500, URZ ;  /* 0x000005003a127890 */ /* 0x000fe4000fffe03f */
[----:B------:R-:W-:Y:S01]  /*4b30*/  QGMMA.64x32x32.F32.E4M3.E4M3 R152, gdesc[UR24], RZ, !UPT, gsb0 ;  /* 0x00600000189879f3 */ /* 0x000fe2000c0008ff */
[----:B------:R-:W-:Y:S01]  /*4b40*/  UIADD3 UR26, UR58, 0x180, URZ ;  /* 0x000001803a1a7890 */ /* 0x000fe2000fffe03f */
[----:B------:R-:W-:Y:S01]  /*4b50*/  UMOV UR27, 0x80000020 ;  /* 0x80000020001b7882 */ /* 0x000fe20000000000 */
[----:B------:R-:W-:Y:S01]  /*4b60*/  UMOV UR19, 0x80000020 ;  /* 0x8000002000137882 */ /* 0x000fe20000000000 */
[----:B------:R-:W-:Y:S01]  /*4b70*/  UIADD3 UR22, UR58, 0x502, URZ ;  /* 0x000005023a167890 */ /* 0x000fe2000fffe03f */
[----:B------:R-:W-:Y:S01]  /*4b80*/  UMOV UR23, 0x80000020 ;  /* 0x8000002000177882 */ /* 0x000fe20000000000 */
[----:B------:R-:W-:-:S02]  /*4b90*/  WARPGROUP.DEPBAR.LE gsb0, 0x0 ;  /* 0x00008000000079c5 */ /* 0x000fc40000010000 */
[----:B------:R-:W-:-:S06]  /*4ba0*/  WARPGROUP.ARRIVE ;  /* 0x00000000000079c5 */ /* 0x000fcc0000000000 */
[----:B------:R-:W-:Y:S01]  /*4bb0*/  QGMMA.64x32x32.F32.E4M3.E4M3 R136, gdesc[UR28], RZ, !UPT, gsb0 ;  /* 0x006000001c8879f3 */ /* 0x000fe2000c0008ff */
[----:B------:R-:W-:Y:S01]  /*4bc0*/  UIADD3 UR30, UR58, 0x82, URZ ;  /* 0x000000823a1e7890 */ /* 0x000fe2000fffe03f */
[----:B------:R-:W-:Y:S01]  /*4bd0*/  UMOV UR28, UR4 ;  /* 0x00000004001c7c82 */ /* 0x000fe20008000000 */
[----:B------:R-:W-:Y:S01]  /*4be0*/  UMOV UR29, UR5 ;  /* 0x00000005001d7c82 */ /* 0x000fe20008000000 */
[----:B------:R-:W-:Y:S01]  /*4bf0*/  UMOV UR31, 0x80000020 ;  /* 0x80000020001f7882 */ /* 0x000fe20000000000 */
[----:B------:R-:W-:Y:S02]  /*4c00*/  WARPGROUP.DEPBAR.LE gsb0, 0x0 ;  /* 0x00008000000079c5 */ /* 0x000fe40000010000 */
        /* <DEDUP_REMOVED lines=9> */
[----:B------:R-:W-:Y:S01]  /*4ca0*/  UMOV UR26, UR6 ;  /* 0x00000006001a7c82 */ /* 0x000fe20008000000 */
[----:B------:R-:W-:Y:S01]  /*4cb0*/  UMOV UR27, 0x80000020 ;  /* 0x80000020001b7882 */ /* 0x000fe20000000000 */
[----:B------:R-:W-:Y:S01]  /*4cc0*/  UIADD3 UR6, UR58, 0x2, URZ ;  /* 0x000000023a067890 */ /* 0x000fe2000fffe03f */
        /* <DEDUP_REMOVED lines=12> */
[----:B------:R-:W-:Y:S01]  /*4d90*/  UMOV UR28, UR8 ;  /* 0x00000008001c7c82 */ /* 0x000fe20008000000 */
[----:B------:R-:W-:Y:S01]  /*4da0*/  UMOV UR29, UR9 ;  /* 0x00000009001d7c82 */ /* 0x000fe20008000000 */
        /* <DEDUP_REMOVED lines=106> */
[----:B------:R-:W-:Y:S01]  /*5450*/  UIADD3 UR58, UR58, 0x702, URZ ;  /* 0x000007023a3a7890 */ /* 0x000fe2000fffe03f */
[----:B------:R-:W-:Y:S02]  /*5460*/  WARPGROUP.DEPBAR.LE gsb0, 0x0 ;  /* 0x00008000000079c5 */ /* 0x000fe40000010000 */
[----:B------:R-:W-:-:S06]  /*5470*/  WARPGROUP.ARRIVE ;  /* 0x00000000000079c5 */ /* 0x000fcc0000000000 */
[----:B------:R-:W-:Y:S03]  /*5480*/  QGMMA.64x32x32.F32.E4M3.E4M3 R136, gdesc[UR28], R136, gsb0 ;  /* 0x006000001c8879f3 */ /* 0x000fe60008000888 */
[----:B------:R-:W-:Y:S02]  /*5490*/  WARPGROUP.DEPBAR.LE gsb0, 0x0 ;  /* 0x00008000000079c5 */ /* 0x000fe40000010000 */
[----:B------:R-:W-:-:S06]  /*54a0*/  WARPGROUP.ARRIVE ;  /* 0x00000000000079c5 */ /* 0x000fcc0000000000 */
[----:B------:R-:W-:Y:S03]  /*54b0*/  QGMMA.64x32x32.F32.E4M3.E4M3 R120, gdesc[UR32], R120, gsb0 ;  /* 0x00600000207879f3 */ /* 0x000fe60008000878 */
        /* <DEDUP_REMOVED lines=9> */
[----:B-1----:R-:W-:Y:S05]  /*5550*/  @P2 BRA `(.L_x_20) ;  /* 0x00000000002c2947 */ /* 0x002fea0003800000 */
[----:B------:R-:W-:Y:S05]  /*5560*/  @!P0 BRA `(.L_x_21) ;  /* 0x0000000000048947 */ /* 0x000fea0003800000 */
[----:B------:R-:W-:Y:S01]  /*5570*/  BPT.TRAP 0x1 ;  /* 0x000000040000795c */ /* 0x000fe20000300000 */
.L_x_21:
[----:B------:R-:W-:Y:S01]  /*5580*/  ULEA UR6, UR56, UR38, 0x3 ;  /* 0x0000002638067291 */ /* 0x000fe2000f8e183f */
[----:B------:R-:W-:-:S05]  /*5590*/  IMAD.U32 R0, RZ, RZ, UR57 ;  /* 0x00000039ff007e24 */ /* 0x000fca000f8e00ff */
[----:B------:R-:W-:-:S04]  /*55a0*/  SHF.L.U32 R0, R0, 0x1f, RZ ;  /* 0x0000001f00007819 */ /* 0x000fc800000006ff */
[----:B------:R1:W2:Y:S01]  /*55b0*/  SYNCS.PHASECHK.TRANS64.TRYWAIT P1, [UR6+0x29850], R0 ;  /* 0x02985000ff0075a7 */ /* 0x0002a20008020146 */
[----:B------:R-:W-:Y:S05]  /*55c0*/  @!P0 BRA `(.L_x_22) ;  /* 0x0000000000048947 */ /* 0x000fea0003800000 */
[----:B------:R-:W-:Y:S01]  /*55d0*/  BPT.TRAP 0x1 ;  /* 0x000000040000795c */ /* 0x000fe20000300000 */
.L_x_22:
[----:B--2---:R-:W-:Y:S05]  /*55e0*/  @P1 BRA `(.L_x_20) ;  /* 0x0000000000081947 */ /* 0x004fea0003800000 */
[----:B------:R-:W2:Y:S02]  /*55f0*/  SYNCS.PHASECHK.TRANS64.TRYWAIT P1, [UR6+0x29850], R0 ;  /* 0x02985000ff0075a7 */ /* 0x000ea40008020146 */
[----:B--2---:R-:W-:Y:S05]  /*5600*/  @!P1 BRA `(.L_x_23) ;  /* 0x0000006800c49947 */ /* 0x004fea0003800000 */
.L_x_20:
[----:B------:R-:W-:Y:S01]  /*5610*/  UIADD3 UR6, UR38, 0x400, URZ ;  /* 0x0000040026067890 */ /* 0x000fe2000fffe03f */
[----:B------:R-:W-:Y:S01]  /*5620*/  WARPGROUP.ARRIVE ;  /* 0x00000000000079c5 */ /* 0x000fe20000000000 */
[----:B------:R-:W-:Y:S01]  /*5630*/  UMOV UR7, 0xc0000010 ;  /* 0xc000001000077882 */ /* 0x000fe20000000000 */
[----:B-12---:R-:W-:Y:S01]  /*5640*/  FMNMX.FTZ R0, R152, R6, !PT ;  /* 0x0000000698007209 */ /* 0x006fe20007810000 */
[----:B------:R-:W-:-:S03]  /*5650*/  USHF.R.U32.HI UR6, URZ, 0x4, UR6 ;  /* 0x000000043f067899 */ /* 0x000fc60008011606 */
[----:B------:R-:W1:Y:S01]  /*5660*/  S2R R170, SR_TID.X ;  /* 0x0000000000aa7919 */ /* 0x000e620000002100 */
[----:B------:R-:W-:Y:S01]  /*5670*/  FMNMX.FTZ R3, R153, R0, !PT ;  /* 0x0000000099037209 */ /* 0x000fe20007810000 */
[----:B------:R-:W-:Y:S01]  /*5680*/  ULOP3.LUT UR6, UR6, 0x3fff, URZ, 0xc0, !UPT ;  /* 0x00003fff06067892 */ /* 0x000fe2000f8ec03f */
[----:B------:R-:W-:Y:S02]  /*5690*/  FMNMX.FTZ R0, R154, R7, !PT ;  /* 0x000000079a007209 */ /* 0x000fe40007810000 */
[----:B------:R-:W-:Y:S01]  /*56a0*/  FMNMX.FTZ R8, R156, R3, !PT ;  /* 0x000000039c087209 */ /* 0x000fe20007810000 */
[----:B------:R-:W-:Y:S01]  /*56b0*/  ULOP3.LUT UR6, UR6, 0x10000, URZ, 0xfc, !UPT ;  /* 0x0001000006067892 */ /* 0x000fe2000f8efc3f */
[----:B------:R-:W-:Y:S02]  /*56c0*/  FMNMX.FTZ R3, R155, R0, !PT ;  /* 0x000000009b037209 */ /* 0x000fe40007810000 */
[----:B------:R-:W-:Y:S01]  /*56d0*/  FMNMX.FTZ R9, R157, R8, !PT ;  /* 0x000000089d097209 */ /* 0x000fe20007810000 */
[----:B------:R-:W-:Y:S01]  /*56e0*/  UIMAD UR10, UR56, 0x500, UR6 ;  /* 0x00000500380a78a4 */ /* 0x000fe2000f8e0206 */
[----:B------:R-:W-:-:S02]  /*56f0*/  FMNMX.FTZ R0, R158, R3, !PT ;  /* 0x000000039e007209 */ /* 0x000fc40007810000 */
[----:B------:R-:W-:Y:S02]  /*5700*/  FMNMX.FTZ R8, R160, R9, !PT ;  /* 0x00000009a0087209 */ /* 0x000fe40007810000 */
[----:B------:R-:W-:Y:S02]  /*5710*/  FMNMX.FTZ R3, R159, R0, !PT ;  /* 0x000000009f037209 */ /* 0x000fe40007810000 */
[----:B------:R-:W-:Y:S01]  /*5720*/  UMOV UR6, UR10 ;  /* 0x0000000a00067c82 */ /* 0x000fe20008000000 */
[----:B------:R-:W-:Y:S01]  /*5730*/  FMNMX.FTZ R9, R161, R8, !PT ;  /* 0x00000008a1097209 */ /* 0x000fe20007810000 */
[----:B------:R-:W-:Y:S01]  /*5740*/  QGMMA.64x128x32.F32.E4M3.E4M3 R24, R172, gdesc[UR4], R24, gsb0 ;  /* 0x01e00004ac187df3 */ /* 0x000fe20008000818 */
[----:B------:R-:W-:Y:S01]  /*5750*/  UIADD3 UR6, UR10, 0x100, URZ ;  /* 0x000001000a067890 */ /* 0x000fe2000fffe03f */
[----:B------:R-:W-:Y:S01]  /*5760*/  FMNMX.FTZ R0, R162, R3, !PT ;  /* 0x00000003a2007209 */ /* 0x000fe20007810000 */
[----:B------:R-:W-:Y:S01]  /*5770*/  UMOV UR7, 0xc0000010 ;  /* 0xc000001000077882 */ /* 0x000fe20000000000 */
[----:B------:R-:W-:-:S02]  /*5780*/  FMNMX.FTZ R8, R164, R9, !PT ;  /* 0x00000009a4087209 */ /* 0x000fc40007810000 */
[----:B------:R-:W-:Y:S02]  /*5790*/  FMNMX.FTZ R3, R163, R0, !PT ;  /* 0x00000000a3037209 */ /* 0x000fe40007810000 */
[----:B------:R-:W-:Y:S02]  /*57a0*/  FMNMX.FTZ R9, R165, R8, !PT ;  /* 0x00000008a5097209 */ /* 0x000fe40007810000 */
[----:B------:R-:W-:Y:S02]  /*57b0*/  FMNMX.FTZ R0, R166, R3, !PT ;  /* 0x00000003a6007209 */ /* 0x000fe40007810000 */
[----:B------:R-:W-:Y:S02]  /*57c0*/  FMNMX.FTZ R8, R136, R9, !PT ;  /* 0x0000000988087209 */ /* 0x000fe40007810000 */
[----:B------:R-:W-:Y:S02]  /*57d0*/  FMNMX.FTZ R3, R167, R0, !PT ;  /* 0x00000000a7037209 */ /* 0x000fe40007810000 */
        /* <DEDUP_REMOVED lines=62> */
[----:B-1----:R-:W-:Y:S01]  /*5bc0*/  LOP3.LUT P1, RZ, R170, 0x7f, RZ, 0xc0, !PT ;  /* 0x0000007faaff7812 */ /* 0x002fe2000782c0ff */
[----:B------:R-:W1:Y:S01]  /*5bd0*/  SHFL.BFLY PT, R3, R8, 0x2, 0x1f ;  /* 0x0c401f0008037f89 */ /* 0x000e6200000e0000 */
[----:B------:R-:W-:Y:S02]  /*5be0*/  WARPGROUP.DEPBAR.LE gsb0, 0x0 ;  /* 0x00008000000079c5 */ /* 0x000fe40000010000 */
[----:B------:R-:W-:Y:S01]  /*5bf0*/  WARPGROUP.ARRIVE ;  /* 0x00000000000079c5 */ /* 0x000fe20000000000 */
[----:B------:R-:W-:-:S05]  /*5c00*/  FMNMX.FTZ R9, R103, R0, !PT ;  /* 0x0000000067097209 */ /* 0x000fca0007810000 */
[----:B------:R-:W-:Y:S01]  /*5c10*/  QGMMA.64x128x32.F32.E4M3.E4M3 R24, R176, gdesc[UR4], R24, gsb0 ;  /* 0x01e00004b0187df3 */ /* 0x000fe20008000818 */
[----:B------:R-:W-:Y:S01]  /*5c20*/  UIADD3 UR6, UR10, 0x200, URZ ;  /* 0x000002000a067890 */ /* 0x000fe2000fffe03f */
[----:B------:R-:W2:Y:S01]  /*5c30*/  SHFL.BFLY PT, R0, R9, 0x2, 0x1f ;  /* 0x0c401f0009007f89 */ /* 0x000ea200000e0000 */
[----:B------:R-:W-:Y:S01]  /*5c40*/  UMOV UR7, 0xc0000010 ;  /* 0xc000001000077882 */ /* 0x000fe20000000000 */
[----:B-1----:R-:W-:Y:S01]  /*5c50*/  FMNMX.FTZ R10, R8, R3, !PT ;  /* 0x00000003080a7209 */ /* 0x002fe20007810000 */
[----:B------:R-:W-:-:S04]  /*5c60*/  IMAD.U32 R8, RZ, RZ, UR40 ;  /* 0x00000028ff087e24 */ /* 0x000fc8000f8e00ff */
[----:B------:R-:W1:Y:S01]  /*5c70*/  SHFL.BFLY PT, R3, R10, 0x1, 0x1f ;  /* 0x0c201f000a037f89 */ /* 0x000e6200000e0000 */
[----:B--2---:R-:W-:-:S05]  /*5c80*/  FMNMX.FTZ R11, R9, R0, !PT ;  /* 0x00000000090b7209 */ /* 0x004fca0007810000 */
[----:B------:R-:W2:Y:S01]  /*5c90*/  SHFL.BFLY PT, R0, R11, 0x1, 0x1f ;  /* 0x0c201f000b007f89 */ /* 0x000ea200000e0000 */
[----:B-1----:R-:W-:-:S05]  /*5ca0*/  FMNMX.FTZ R3, R10, R3, !PT ;  /* 0x000000030a037209 */ /* 0x002fca0007810000 */
[C---:B------:R-:W-:Y:S01]  /*5cb0*/  FADD.FTZ R6, -R3.reuse, R6 ;  /* 0x0000000603067221 */ /* 0x040fe20000010100 */
[----:B------:R-:W-:-:S03]  /*5cc0*/  FFMA.FTZ R169, R3, R8, -8 ;  /* 0xc100000003a97423 */ /* 0x000fc60000010008 */
[----:B------:R-:W-:Y:S01]  /*5cd0*/  FMUL.FTZ R9, R6, UR40 ;  /* 0x0000002806097c20 */ /* 0x000fe20008410000 */
[----:B------:R-:W-:-:S01]  /*5ce0*/  FFMA.FTZ R153, R153, UR40, -R169 ;  /* 0x0000002899997c23 */ /* 0x000fc200080108a9 */
[----:B--2---:R-:W-:Y:S01]  /*5cf0*/  FMNMX.FTZ R0, R11, R0, !PT ;  /* 0x000000000b007209 */ /* 0x004fe20007810000 */
[----:B------:R-:W-:-:S01]  /*5d00*/  FFMA.FTZ R21, R137, UR40, -R169 ;  /* 0x0000002889157c23 */ /* 0x000fc200080108a9 */
[--C-:B------:R-:W-:Y:S01]  /*5d10*/  FFMA.FTZ R137, R141, UR40, -R169.reuse ;  /* 0x000000288d897c23 */ /* 0x100fe200080108a9 */
[----:B------:R-:W-:-:S01]  /*5d20*/  FFMA.FTZ R141, R145, UR40, -R169 ;  /* 0x00000028918d7c23 */ /* 0x000fc200080108a9 */
[----:B------:R-:W-:Y:S01]  /*5d30*/  FFMA.FTZ R145, R149, UR40, -R169 ;  /* 0x0000002895917c23 */ /* 0x000fe200080108a9 */
[----:B------:R-:W-:-:S01]  /*5d40*/  FADD.FTZ R6, -R0, R7 ;  /* 0x0000000700067221 */ /* 0x000fc20000010100 */
[--C-:B------:R-:W-:Y:S01]  /*5d50*/  FFMA.FTZ R149, R101, UR40, -R169.reuse ;  /* 0x0000002865957c23 */ /* 0x100fe200080108a9 */
[----:B------:R-:W-:Y:S01]  /*5d60*/  MUFU.EX2 R7, R9 ;  /* 0x0000000900077308 */ /* 0x000fe20000000800 */
[----:B------:R-:W-:-:S01]  /*5d70*/  FFMA.FTZ R8, R152, UR40, -R169 ;  /* 0x0000002898087c23 */ /* 0x000fc200080108a9 */
[----:B------:R-:W-:Y:S01]  /*5d80*/  FMUL.FTZ R6, R6, UR40 ;  /* 0x0000002806067c20 */ /* 0x000fe20008410000 */
[----:B------:R-:W-:-:S01]  /*5d90*/  FFMA.FTZ R20, R136, UR40, -R169 ;  /* 0x0000002888147c23 */ /* 0x000fc200080108a9 */
[--C-:B------:R-:W-:Y:S01]  /*5da0*/  FFMA.FTZ R136, R140, UR40, -R169.reuse ;  /* 0x000000288c887c23 */ /* 0x100fe200080108a9 */
[----:B------:R-:W-:-:S01]  /*5db0*/  FFMA.FTZ R140, R144, UR40, -R169 ;  /* 0x00000028908c7c23 */ /* 0x000fc200080108a9 */
[--C-:B------:R-:W-:Y:S01]  /*5dc0*/  FFMA.FTZ R144, R148, UR40, -R169.reuse ;  /* 0x0000002894907c23 */ /* 0x100fe200080108a9 */
[----:B------:R-:W-:-:S01]  /*5dd0*/  FFMA.FTZ R10, R156, UR40, -R169 ;  /* 0x000000289c0a7c23 */ /* 0x000fc200080108a9 */
[----:B------:R1:W-:Y:S01]  /*5de0*/  MUFU.EX2 R9, R153 ;  /* 0x0000009900097308 */ /* 0x0003e20000000800 */
[----:B------:R-:W-:-:S01]  /*5df0*/  FFMA.FTZ R11, R157, UR40, -R169 ;  /* 0x000000289d0b7c23 */ /* 0x000fc200080108a9 */
[--C-:B------:R-:W-:Y:S01]  /*5e00*/  FFMA.FTZ R12, R160, UR40, -R169.reuse ;  /* 0x00000028a00c7c23 */ /* 0x100fe200080108a9 */
[----:B------:R-:W-:-:S01]  /*5e10*/  FFMA.FTZ R13, R161, UR40, -R169 ;  /* 0x00000028a10d7c23 */ /* 0x000fc200080108a9 */
[--C-:B------:R-:W-:Y:S01]  /*5e20*/  FFMA.FTZ R14, R164, UR40, -R169.reuse ;  /* 0x00000028a40e7c23 */ /* 0x100fe200080108a9 */
[----:B------:R-:W-:-:S01]  /*5e30*/  FFMA.FTZ R15, R165, UR40, -R169 ;  /* 0x00000028a50f7c23 */ /* 0x000fc200080108a9 */
[--C-:B------:R-:W-:Y:S01]  /*5e40*/  FFMA.FTZ R120, R120, UR40, -R169.reuse ;  /* 0x0000002878787c23 */ /* 0x100fe200080108a9 */
[----:B------:R-:W-:-:S01]  /*5e50*/  FFMA.FTZ R121, R121, UR40, -R169 ;  /* 0x0000002879797c23 */ /* 0x000fc200080108a9 */
[----:B------:R-:W-:Y:S01]  /*5e60*/  MUFU.EX2 R6, R6 ;  /* 0x0000000600067308 */ /* 0x000fe20000000800 */
[----:B-1----:R-:W-:-:S02]  /*5e70*/  IMAD.U32 R153, RZ, RZ, UR40 ;  /* 0x00000028ff997e24 */ /* 0x002fc4000f8e00ff */
[--C-:B------:R-:W-:Y:S01]  /*5e80*/  FFMA.FTZ R124, R124, UR40, -R169.reuse ;  /* 0x000000287c7c7c23 */ /* 0x100fe200080108a9 */
[----:B------:R-:W-:-:S01]  /*5e90*/  FFMA.FTZ R125, R125, UR40, -R169 ;  /* 0x000000287d7d7c23 */ /* 0x000fc200080108a9 */
[----:B------:R-:W-:Y:S01]  /*5ea0*/  FFMA.FTZ R128, R128, UR40, -R169 ;  /* 0x0000002880807c23 */ /* 0x000fe200080108a9 */
[----:B------:R-:W-:-:S01]  /*5eb0*/  FFMA.FTZ R101, R0, R153, -8 ;  /* 0xc100000000657423 */ /* 0x000fc20000010099 */
[--C-:B------:R-:W-:Y:S01]  /*5ec0*/  FFMA.FTZ R129, R129, UR40, -R169.reuse ;  /* 0x0000002881817c23 */ /* 0x100fe200080108a9 */
[----:B------:R-:W-:-:S01]  /*5ed0*/  FFMA.FTZ R132, R132, UR40, -R169 ;  /* 0x0000002884847c23 */ /* 0x000fc200080108a9 */
[----:B------:R-:W1:Y:S01]  /*5ee0*/  MUFU.EX2 R8, R8 ;  /* 0x0000000800087308 */ /* 0x000e620000000800 */
[----:B------:R-:W-:-:S01]  /*5ef0*/  FFMA.FTZ R153, R154, UR40, -R101 ;  /* 0x000000289a997c23 */ /* 0x000fc20008010865 */
        /* <DEDUP_REMOVED lines=15> */
[----:B-1----:R-:W-:-:S01]  /*5ff0*/  FFMA.FTZ R4, R7, R4, R8 ;  /* 0x0000000407047223 */ /* 0x002fc20000010008 */
[--C-:B------:R-:W-:Y:S01]  /*6000*/  FFMA.FTZ R150, R150, UR40, -R101.reuse ;  /* 0x0000002896967c23 */ /* 0x100fe20008010865 */
[----:B------:R-:W-:-:S01]  /*6010*/  FFMA.FTZ R151, R151, UR40, -R101 ;  /* 0x0000002897977c23 */ /* 0x000fc20008010865 */
[----:B------:R-:W-:Y:S01]  /*6020*/  FFMA.FTZ R122, R122, UR40, -R101 ;  /* 0x000000287a7a7c23 */ /* 0x000fe20008010865 */
[----:B------:R-:W-:-:S01]  /*6030*/  FADD.FTZ R161, R9, R4 ;  /* 0x0000000409a17221 */ /* 0x000fc20000010000 */
[--C-:B------:R-:W-:Y:S01]  /*6040*/  FFMA.FTZ R123, R123, UR40, -R101.reuse ;  /* 0x000000287b7b7c23 */ /* 0x100fe20008010865 */
[----:B------:R-:W-:-:S01]  /*6050*/  FFMA.FTZ R126, R126, UR40, -R101 ;  /* 0x000000287e7e7c23 */ /* 0x000fc20008010865 */
[----:B------:R-:W1:Y:S01]  /*6060*/  MUFU.EX2 R10, R10 ;  /* 0x0000000a000a7308 */ /* 0x000e620000000800 */
[----:B--2---:R-:W-:-:S01]  /*6070*/  FFMA.FTZ R5, R6, R5, R153 ;  /* 0x0000000506057223 */ /* 0x004fc20000010099 */
[--C-:B------:R-:W-:Y:S01]  /*6080*/  FFMA.FTZ R127, R127, UR40, -R101.reuse ;  /* 0x000000287f7f7c23 */ /* 0x100fe20008010865 */
[----:B------:R-:W-:-:S01]  /*6090*/  FFMA.FTZ R130, R130, UR40, -R101 ;  /* 0x0000002882827c23 */ /* 0x000fc20008010865 */
[--C-:B------:R-:W-:Y:S01]  /*60a0*/  FFMA.FTZ R131, R131, UR40, -R101.reuse ;  /* 0x0000002883837c23 */ /* 0x100fe20008010865 */
[----:B------:R-:W-:-:S01]  /*60b0*/  FFMA.FTZ R134, R134, UR40, -R101 ;  /* 0x0000002886867c23 */ /* 0x000fc20008010865 */
[----:B------:R-:W-:Y:S01]  /*60c0*/  FFMA.FTZ R133, R133, UR40, -R169 ;  /* 0x0000002885857c23 */ /* 0x000fe200080108a9 */
[----:B------:R-:W-:-:S01]  /*60d0*/  FFMA.FTZ R135, R135, UR40, -R101 ;  /* 0x0000002887877c23 */ /* 0x000fc20008010865 */
[----:B------:R-:W2:Y:S01]  /*60e0*/  MUFU.EX2 R152, R152 ;  /* 0x0000009800987308 */ /* 0x000ea20000000800 */
[----:B---3--:R-:W-:-:S01]  /*60f0*/  FADD.FTZ R5, R148, R5 ;  /* 0x0000000594057221 */ /* 0x008fc20000010000 */
[----:B------:R-:W-:Y:S01]  /*6100*/  FFMA.FTZ R104, R104, UR40, -R169 ;  /* 0x0000002868687c23 */ /* 0x000fe200080108a9 */
[----:B------:R-:W-:-:S01]  /*6110*/  FFMA.FTZ R106, R106, UR40, -R101 ;  /* 0x000000286a6a7c23 */ /* 0x000fc20008010865 */
[----:B------:R-:W-:Y:S01]  /*6120*/  FFMA.FTZ R105, R105, UR40, -R169 ;  /* 0x0000002869697c23 */ /* 0x000fe200080108a9 */
[----:B------:R-:W-:-:S01]  /*6130*/  FFMA.FTZ R107, R107, UR40, -R101 ;  /* 0x000000286b6b7c23 */ /* 0x000fc20008010865 */
[----:B------:R-:W-:Y:S01]  /*6140*/  FFMA.FTZ R108, R108, UR40, -R169 ;  /* 0x000000286c6c7c23 */ /* 0x000fe200080108a9 */
[----:B------:R-:W-:-:S01]  /*6150*/  FFMA.FTZ R110, R110, UR40, -R101 ;  /* 0x000000286e6e7c23 */ /* 0x000fc20008010865 */
[----:B------:R-:W3:Y:S01]  /*6160*/  MUFU.EX2 R11, R11 ;  /* 0x0000000b000b7308 */ /* 0x000ee20000000800 */
[----:B-1----:R-:W-:-:S01]  /*6170*/  FADD.FTZ R4, R10, R161 ;  /* 0x000000a10a047221 */ /* 0x002fc20000010000 */
[----:B------:R-:W-:Y:S01]  /*6180*/  FFMA.FTZ R109, R109, UR40, -R169 ;  /* 0x000000286d6d7c23 */ /* 0x000fe200080108a9 */
[----:B------:R-:W-:-:S01]  /*6190*/  FFMA.FTZ R111, R111, UR40, -R101 ;  /* 0x000000286f6f7c23 */ /* 0x000fc20008010865 */
[----:B------:R-:W-:Y:S01]  /*61a0*/  FFMA.FTZ R112, R112, UR40, -R169 ;  /* 0x0000002870707c23 */ /* 0x000fe200080108a9 */
[----:B------:R-:W-:-:S01]  /*61b0*/  FFMA.FTZ R114, R114, UR40, -R101 ;  /* 0x0000002872727c23 */ /* 0x000fc20008010865 */
[----:B------:R-:W-:Y:S01]  /*61c0*/  FFMA.FTZ R113, R113, UR40, -R169 ;  /* 0x0000002871717c23 */ /* 0x000fe200080108a9 */
[----:B------:R-:W-:-:S01]  /*61d0*/  FFMA.FTZ R115, R115, UR40, -R101 ;  /* 0x0000002873737c23 */ /* 0x000fc20008010865 */
[----:B------:R-:W1:Y:S01]  /*61e0*/  MUFU.EX2 R155, R155 ;  /* 0x0000009b009b7308 */ /* 0x000e620000000800 */
[----:B--2---:R-:W-:-:S01]  /*61f0*/  FADD.FTZ R158, R152, R5 ;  /* 0x00000005989e7221 */ /* 0x004fc20000010000 */
[----:B------:R-:W-:Y:S01]  /*6200*/  FFMA.FTZ R116, R116, UR40, -R169 ;  /* 0x0000002874747c23 */ /* 0x000fe200080108a9 */
[----:B------:R-:W-:-:S01]  /*6210*/  FFMA.FTZ R118, R118, UR40, -R101 ;  /* 0x0000002876767c23 */ /* 0x000fc20008010865 */
[----:B------:R-:W-:Y:S01]  /*6220*/  FFMA.FTZ R117, R117, UR40, -R169 ;  /* 0x0000002875757c23 */ /* 0x000fe200080108a9 */
[----:B------:R-:W-:-:S01]  /*6230*/  FFMA.FTZ R119, R119, UR40, -R101 ;  /* 0x0000002877777c23 */ /* 0x000fc20008010865 */
[----:B------:R-:W-:Y:S01]  /*6240*/  FFMA.FTZ R88, R88, UR40, -R169 ;  /* 0x0000002858587c23 */ /* 0x000fe200080108a9 */
[----:B------:R-:W-:-:S01]  /*6250*/  FFMA.FTZ R90, R90, UR40, -R101 ;  /* 0x000000285a5a7c23 */ /* 0x000fc20008010865 */
[----:B------:R-:W-:-:S02]  /*6260*/  WARPGROUP.DEPBAR.LE gsb0, 0x0 ;  /* 0x00008000000079c5 */ /* 0x000fc40000010000 */
[----:B------:R-:W-:Y:S01]  /*6270*/  WARPGROUP.ARRIVE ;  /* 0x00000000000079c5 */ /* 0x000fe20000000000 */
[----:B------:R-:W2:Y:S01]  /*6280*/  MUFU.EX2 R12, R12 ;  /* 0x0000000c000c7308 */ /* 0x000ea20000000800 */
[----:B---3--:R-:W-:-:S01]  /*6290*/  FADD.FTZ R5, R11, R4 ;  /* 0x000000040b057221 */ /* 0x008fc20000010000 */
[----:B------:R-:W-:Y:S01]  /*62a0*/  FFMA.FTZ R94, R94, UR40, -R101 ;  /* 0x000000285e5e7c23 */ /* 0x000fe20008010865 */
[----:B------:R-:W-:-:S01]  /*62b0*/  FFMA.FTZ R89, R89, UR40, -R169 ;  /* 0x0000002859597c23 */ /* 0x000fc200080108a9 */
[----:B------:R-:W-:Y:S01]  /*62c0*/  FFMA.FTZ R91, R91, UR40, -R101 ;  /* 0x000000285b5b7c23 */ /* 0x000fe20008010865 */
[----:B------:R-:W-:Y:S01]  /*62d0*/  QGMMA.64x128x32.F32.E4M3.E4M3 R24, R180, gdesc[UR4], R24, gsb0 ;  /* 0x01e00004b4187df3 */ /* 0x000fe20008000818 */
[----:B------:R-:W-:Y:S01]  /*62e0*/  UIADD3 UR6, UR10, 0x300, URZ ;  /* 0x000003000a067890 */ /* 0x000fe2000fffe03f */
[----:B-1----:R-:W-:Y:S01]  /*62f0*/  FADD.FTZ R161, R155, R158 ;  /* 0x0000009e9ba17221 */ /* 0x002fe20000010000 */
[----:B------:R-:W-:Y:S01]  /*6300*/  UMOV UR7, 0xc0000010 ;  /* 0xc000001000077882 */ /* 0x000fe20000000000 */
[----:B------:R-:W1:Y:S01]  /*6310*/  MUFU.EX2 R154, R154 ;  /* 0x0000009a009a7308 */ /* 0x000e620000000800 */
[----:B------:R-:W-:-:S01]  /*6320*/  FFMA.FTZ R92, R92, UR40, -R169 ;  /* 0x000000285c5c7c23 */ /* 0x000fc200080108a9 */
[----:B------:R-:W-:Y:S01]  /*6330*/  FFMA.FTZ R93, R93, UR40, -R169 ;  /* 0x000000285d5d7c23 */ /* 0x000fe200080108a9 */
[----:B------:R-:W-:-:S01]  /*6340*/  FFMA.FTZ R95, R95, UR40, -R101 ;  /* 0x000000285f5f7c23 */ /* 0x000fc20008010865 */
[----:B------:R-:W-:Y:S01]  /*6350*/  FFMA.FTZ R96, R96, UR40, -R169 ;  /* 0x0000002860607c23 */ /* 0x000fe200080108a9 */
[----:B------:R-:W-:-:S01]  /*6360*/  FFMA.FTZ R98, R98, UR40, -R101 ;  /* 0x0000002862627c23 */ /* 0x000fc20008010865 */
[----:B------:R-:W-:Y:S01]  /*6370*/  FFMA.FTZ R97, R97, UR40, -R169 ;  /* 0x0000002861617c23 */ /* 0x000fe200080108a9 */
[----:B------:R-:W-:-:S01]  /*6380*/  FFMA.FTZ R99, R99, UR40, -R101 ;  /* 0x0000002863637c23 */ /* 0x000fc20008010865 */
[----:B------:R-:W3:Y:S01]  /*6390*/  MUFU.EX2 R13, R13 ;  /* 0x0000000d000d7308 */ /* 0x000ee20000000800 */
[----:B--2---:R-:W-:-:S01]  /*63a0*/  FADD.FTZ R4, R12, R5 ;  /* 0x000000050c047221 */ /* 0x004fc20000010000 */
[----:B------:R-:W-:Y:S01]  /*63b0*/  FFMA.FTZ R100, R100, UR40, -R169 ;  /* 0x0000002864647c23 */ /* 0x000fe200080108a9 */
[----:B------:R-:W-:-:S01]  /*63c0*/  FFMA.FTZ R102, R102, UR40, -R101 ;  /* 0x0000002866667c23 */ /* 0x000fc20008010865 */
[----:B------:R-:W-:-:S04]  /*63d0*/  FFMA.FTZ R101, R103, UR40, -R101 ;  /* 0x0000002867657c23 */ /* 0x000fc80008010865 */
[----:B------:R-:W2:Y:S01]  /*63e0*/  MUFU.EX2 R157, R157 ;  /* 0x0000009d009d7308 */ /* 0x000ea20000000800 */
[----:B-1----:R-:W-:-:S07]  /*63f0*/  FADD.FTZ R158, R154, R161 ;  /* 0x000000a19a9e7221 */ /* 0x002fce0000010000 */
[----:B------:R-:W1:Y:S01]  /*6400*/  MUFU.EX2 R14, R14 ;  /* 0x0000000e000e7308 */ /* 0x000e620000000800 */
[----:B---3--:R-:W-:-:S07]  /*6410*/  FADD.FTZ R5, R13, R4 ;  /* 0x000000040d057221 */ /* 0x008fce0000010000 */
[----:B------:R-:W3:Y:S01]  /*6420*/  MUFU.EX2 R156, R156 ;  /* 0x0000009c009c7308 */ /* 0x000ee20000000800 */
[----:B--2---:R-:W-:-:S07]  /*6430*/  FADD.FTZ R161, R157, R158 ;  /* 0x0000009e9da17221 */ /* 0x004fce0000010000 */
        /* <DEDUP_REMOVED lines=25> */
[----:B-1----:R-:W-:-:S01]  /*65d0*/  FADD.FTZ R4, R140, R5 ;  /* 0x000000058c047221 */ /* 0x002fc20000010000 */
[----:B------:R-:W-:Y:S02]  /*65e0*/  WARPGROUP.DEPBAR.LE gsb0, 0x0 ;  /* 0x00008000000079c5 */ /* 0x000fe40000010000 */
[----:B------:R-:W-:-:S04]  /*65f0*/  WARPGROUP.ARRIVE ;  /* 0x00000000000079c5 */ /* 0x000fc80000000000 */
[----:B------:R-:W1:Y:S01]  /*6600*/  MUFU.EX2 R147, R147 ;  /* 0x0000009300937308 */ /* 0x000e620000000800 */
[----:B---3--:R-:W-:-:S01]  /*6610*/  FADD.FTZ R158, R146, R161 ;  /* 0x000000a1929e7221 */ /* 0x008fc20000010000 */
[----:B------:R-:W-:Y:S01]  /*6620*/  QGMMA.64x128x32.F32.E4M3.E4M3 R24, R184, gdesc[UR4], R24, gsb0 ;  /* 0x01e00004b8187df3 */ /* 0x000fe20008000818 */
[----:B------:R-:W-:Y:S01]  /*6630*/  UIADD3 UR6, UR10, 0x400, URZ ;  /* 0x000004000a067890 */ /* 0x000fe2000fffe03f */
[----:B------:R-:W-:-:S04]  /*6640*/  UMOV UR7, 0xc0000010 ;  /* 0xc000001000077882 */ /* 0x000fc80000000000 */
        /* <DEDUP_REMOVED lines=39> */
[----:B--2---:R-:W-:-:S05]  /*68c0*/  FADD.FTZ R4, R132, R5 ;  /* 0x0000000584047221 */ /* 0x004fca0000010000 */
[----:B------:R-:W2:Y:S08]  /*68d0*/  MUFU.EX2 R133, R133 ;  /* 0x0000008500857308 */ /* 0x000eb00000000800 */
        /* <DEDUP_REMOVED lines=18> */
[----:B------:R-:W-:Y:S01]  /*6a00*/  MUFU.EX2 R112, R112 ;  /* 0x0000007000707308 */ /* 0x000fe20000000800 */
[----:B-1----:R-:W-:-:S01]  /*6a10*/  FADD.FTZ R5, R109, R4 ;  /* 0x000000046d057221 */ /* 0x002fc20000010000 */
[----:B------:R-:W-:-:S06]  /*6a20*/  IADD3 R4, -R18, 0xb, RZ ;  /* 0x0000000b12047810 */ /* 0x000fcc0007ffe1ff */
[----:B------:R-:W1:Y:S01]  /*6a30*/  MUFU.EX2 R114, R114 ;  /* 0x0000007200727308 */ /* 0x000e620000000800 */
[----:B--2---:R-:W-:-:S07]  /*6a40*/  FADD.FTZ R161, R111, R158 ;  /* 0x0000009e6fa17221 */ /* 0x004fce0000010000 */
[----:B------:R-:W-:Y:S08]  /*6a50*/  MUFU.EX2 R113, R113 ;  /* 0x0000007100717308 */ /* 0x000ff00000000800 */
[----:B------:R-:W2:Y:S01]  /*6a60*/  MUFU.EX2 R115, R115 ;  /* 0x0000007300737308 */ /* 0x000ea20000000800 */
[----:B-1----:R-:W-:-:S07]  /*6a70*/  FADD.FTZ R158, R114, R161 ;  /* 0x000000a1729e7221 */ /* 0x002fce0000010000 */
[----:B------:R-:W-:Y:S08]  /*6a80*/  MUFU.EX2 R116, R116 ;  /* 0x0000007400747308 */ /* 0x000ff00000000800 */
[----:B------:R-:W1:Y:S01]  /*6a90*/  MUFU.EX2 R118, R118 ;  /* 0x0000007600767308 */ /* 0x000e620000000800 */
[----:B--2---:R-:W-:-:S07]  /*6aa0*/  FADD.FTZ R161, R115, R158 ;  /* 0x0000009e73a17221 */ /* 0x004fce0000010000 */
[----:B------:R-:W2:Y:S08]  /*6ab0*/  MUFU.EX2 R117, R117 ;  /* 0x0000007500757308 */ /* 0x000eb00000000800 */
[----:B------:R-:W-:Y:S01]  /*6ac0*/  MUFU.EX2 R119, R119 ;  /* 0x0000007700777308 */ /* 0x000fe20000000800 */
[----:B-1----:R-:W-:-:S01]  /*6ad0*/  FADD.FTZ R158, R118, R161 ;  /* 0x000000a1769e7221 */ /* 0x002fc20000010000 */
[----:B------:R-:W-:Y:S01]  /*6ae0*/  IMAD.U32 R161, RZ, RZ, UR52 ;  /* 0x00000034ffa17e24 */ /* 0x000fe2000f8e00ff */
[----:B------:R-:W-:-:S05]  /*6af0*/  WARPGROUP.DEPBAR.LE gsb0, 0x0 ;  /* 0x00008000000079c5 */ /* 0x000fca0000010000 */
[----:B------:R-:W1:Y:S08]  /*6b00*/  MUFU.EX2 R88, R88 ;  /* 0x0000005800587308 */ /* 0x000e700000000800 */
[----:B------:R-:W-:Y:S08]  /*6b10*/  MUFU.EX2 R90, R90 ;  /* 0x0000005a005a7308 */ /* 0x000ff00000000800 */
[----:B------:R3:W-:Y:S08]  /*6b20*/  MUFU.EX2 R163, R94 ;  /* 0x0000005e00a37308 */ /* 0x0007f00000000800 */
[----:B------:R-:W4:Y:S01]  /*6b30*/  MUFU.EX2 R89, R89 ;  /* 0x0000005900597308 */ /* 0x000f220000000800 */
[----:B---3--:R-:W-:-:S04]  /*6b40*/  FADD.FTZ R94, R112, R5 ;  /* 0x00000005705e7221 */ /* 0x008fc80000010000 */
[----:B------:R-:W-:-:S03]  /*6b50*/  FADD.FTZ R5, R113, R94 ;  /* 0x0000005e71057221 */ /* 0x000fc60000010000 */
[----:B------:R-:W-:Y:S01]  /*6b60*/  MUFU.EX2 R91, R91 ;  /* 0x0000005b005b7308 */ /* 0x000fe20000000800 */
[----:B------:R-:W-:-:S04]  /*6b70*/  FADD.FTZ R94, R116, R5 ;  /* 0x00000005745e7221 */ /* 0x000fc80000010000 */
[----:B--2---:R-:W-:-:S03]  /*6b80*/  FADD.FTZ R5, R117, R94 ;  /* 0x0000005e75057221 */ /* 0x004fc60000010000 */
[----:B------:R-:W2:Y:S01]  /*6b90*/  MUFU.EX2 R92, R92 ;  /* 0x0000005c005c7308 */ /* 0x000ea20000000800 */
[----:B-1----:R-:W-:-:S04]  /*6ba0*/  FADD.FTZ R94, R88, R5 ;  /* 0x00000005585e7221 */ /* 0x002fc80000010000 */
[----:B----4-:R-:W-:-:S03]  /*6bb0*/  FADD.FTZ R5, R89, R94 ;  /* 0x0000005e59057221 */ /* 0x010fc60000010000 */
[----:B------:R-:W1:Y:S08]  /*6bc0*/  MUFU.EX2 R93, R93 ;  /* 0x0000005d005d7308 */ /* 0x000e700000000800 */
[----:B------:R3:W-:Y:S01]  /*6bd0*/  MUFU.EX2 R160, R95 ;  /* 0x0000005f00a07308 */ /* 0x0007e20000000800 */
[----:B--2---:R-:W-:-:S07]  /*6be0*/  FADD.FTZ R94, R92, R5 ;  /* 0x000000055c5e7221 */ /* 0x004fce0000010000 */
[----:B------:R-:W2:Y:S01]  /*6bf0*/  MUFU.EX2 R96, R96 ;  /* 0x0000006000607308 */ /* 0x000ea20000000800 */
[----:B---3--:R-:W-:-:S01]  /*6c00*/  FADD.FTZ R95, R119, R158 ;  /* 0x0000009e775f7221 */ /* 0x008fc20000010000 */
[----:B------:R-:W-:Y:S01]  /*6c10*/  @!P1 LEA R158, R161, UR38, 0x3 ;  /* 0x00000026a19e9c11 */ /* 0x000fe2000f8e18ff */
[----:B------:R3:W-:Y:S06]  /*6c20*/  BAR.ARV R4, 0x100 ;  /* 0x000400040000751d */ /* 0x0007ec0000002000 */
[----:B------:R4:W5:Y:S01]  /*6c30*/  MUFU.EX2 R191, R98 ;  /* 0x0000006200bf7308 */ /* 0x0009620000000800 */
[----:B-1----:R-:W-:-:S01]  /*6c40*/  FADD.FTZ R5, R93, R94 ;  /* 0x0000005e5d057221 */ /* 0x002fc20000010000 */
[----:B---3--:R-:W-:-:S05]  /*6c50*/  @!P1 VIADD R4, R158, 0x29840 ;  /* 0x000298409e049836 */ /* 0x008fca0000000000 */
[----:B------:R-:W-:Y:S01]  /*6c60*/  @!P1 PRMT R4, RZ, 0x654, R4 ;  /* 0x00000654ff049816 */ /* 0x000fe20000000004 */
[----:B------:R-:W1:Y:S01]  /*6c70*/  MUFU.EX2 R97, R97 ;  /* 0x0000006100617308 */ /* 0x000e620000000800 */
[----:B----4-:R-:W-:-:S02]  /*6c80*/  FADD.FTZ R98, R90, R95 ;  /* 0x0000005f5a627221 */ /* 0x010fc40000010000 */
[----:B------:R2:W-:Y:S02]  /*6c90*/  @!P1 SYNCS.ARRIVE.TRANS64.RED.A1T0 RZ, [R4+URZ], RZ ;  /* 0x000000ff04ff99a7 */ /* 0x0005e4000810043f */
[----:B------:R-:W-:-:S03]  /*6ca0*/  FADD.FTZ R98, R91, R98 ;  /* 0x000000625b627221 */ /* 0x000fc60000010000 */
[----:B------:R-:W3:Y:S01]  /*6cb0*/  MUFU.EX2 R162, R99 ;  /* 0x0000006300a27308 */ /* 0x000ee20000000800 */
[----:B------:R-:W-:-:S01]  /*6cc0*/  FADD.FTZ R98, R163, R98 ;  /* 0x00000062a3627221 */ /* 0x000fc20000010000 */
[----:B--2---:R-:W-:-:S03]  /*6cd0*/  FADD.FTZ R4, R96, R5 ;  /* 0x0000000560047221 */ /* 0x004fc60000010000 */
[----:B------:R-:W-:-:S03]  /*6ce0*/  FADD.FTZ R98, R160, R98 ;  /* 0x00000062a0627221 */ /* 0x000fc60000010000 */
[----:B------:R-:W2:Y:S01]  /*6cf0*/  MUFU.EX2 R100, R100 ;  /* 0x0000006400647308 */ /* 0x000ea20000000800 */
[----:B-----5:R-:W-:-:S01]  /*6d00*/  FADD.FTZ R98, R191, R98 ;  /* 0x00000062bf627221 */ /* 0x020fc20000010000 */
[----:B-1----:R-:W-:-:S06]  /*6d10*/  FADD.FTZ R5, R97, R4 ;  /* 0x0000000461057221 */ /* 0x002fcc0000010000 */
[----:B------:R-:W1:Y:S01]  /*6d20*/  MUFU.EX2 R95, R102 ;  /* 0x00000066005f7308 */ /* 0x000e620000000800 */
[----:B---3--:R-:W-:-:S07]  /*6d30*/  FADD.FTZ R98, R162, R98 ;  /* 0x00000062a2627221 */ /* 0x008fce0000010000 */
[----:B------:R-:W3:Y:S01]  /*6d40*/  MUFU.EX2 R149, R149 ;  /* 0x0000009500957308 */ /* 0x000ee20000000800 */
[----:B--2---:R-:W-:-:S07]  /*6d50*/  FADD.FTZ R4, R100, R5 ;  /* 0x0000000564047221 */ /* 0x004fce0000010000 */
[----:B------:R-:W2:Y:S01]  /*6d60*/  MUFU.EX2 R101, R101 ;  /* 0x0000006500657308 */ /* 0x000ea20000000800 */
[----:B-1----:R-:W-:-:S01]  /*6d70*/  FADD.FTZ R98, R95, R98 ;  /* 0x000000625f627221 */ /* 0x002fc20000010000 */
[----:B---3--:R-:W-:-:S03]  /*6d80*/  FADD.FTZ R4, R149, R4 ;  /* 0x0000000495047221 */ /* 0x008fc60000010000 */
[----:B--2---:R-:W-:Y:S01]  /*6d90*/  FADD.FTZ R5, R101, R98 ;  /* 0x0000006265057221 */ /* 0x004fe20000010000 */
[----:B------:R-:W-:Y:S06]  /*6da0*/  @!P0 BRA `(.L_x_24) ;  /* 0x0000000000048947 */ /* 0x000fec0003800000 */
[----:B------:R-:W-:Y:S01]  /*6db0*/  BPT.TRAP 0x1 ;  /* 0x000000040000795c */ /* 0x000fe20000300000 */
.L_x_24:
[----:B------:R-:W-:Y:S01]  /*6dc0*/  ULEA UR6, UR56, UR38, 0x3 ;  /* 0x0000002638067291 */ /* 0x000fe2000f8e183f */
[----:B------:R-:W-:Y:S01]  /*6dd0*/  ISETP.LT.AND P1, PT, RZ, UR53, PT ;  /* 0x00000035ff007c0c */ /* 0x000fe2000bf21270 */
[----:B------:R-:W-:Y:S01]  /*6de0*/  UIADD3 UR7, UR53, -0x1, URZ ;  /* 0xffffffff35077890 */ /* 0x000fe2000fffe03f */
[----:B------:R-:W-:Y:S01]  /*6df0*/  F2FP.SATFINITE.E4M3.F32.PACK_AB_MERGE_C R10, R11, R10, RZ ;  /* 0x0000000a0b0a723e */ /* 0x000fe200048070ff */
[----:B------:R-:W-:Y:S01]  /*6e00*/  UIADD3 UR6, UR6, 0x29860, URZ ;  /* 0x0002986006067890 */ /* 0x000fe2000fffe03f */
[----:B------:R-:W-:Y:S01]  /*6e10*/  F2FP.SATFINITE.E4M3.F32.PACK_AB_MERGE_C R14, R15, R14, RZ ;  /* 0x0000000e0f0e723e */ /* 0x000fe200048070ff */
[----:B------:R-:W-:Y:S01]  /*6e20*/  UMOV UR57, UR36 ;  /* 0x0000002400397c82 */ /* 0x000fe20008000000 */
[----:B------:R-:W-:Y:S01]  /*6e30*/  F2FP.SATFINITE.E4M3.F32.PACK_AB_MERGE_C R152, R155, R152, RZ ;  /* 0x000000989b98723e */ /* 0x000fe200048070ff */
[----:B------:R-:W-:Y:S01]  /*6e40*/  UPRMT UR6, UR37, 0x654, UR6 ;  /* 0x0000065425067896 */ /* 0x000fe20008000006 */
[----:B------:R-:W-:Y:S01]  /*6e50*/  F2FP.SATFINITE.E4M3.F32.PACK_AB_MERGE_C R156, R159, R156, RZ ;  /* 0x0000009c9f9c723e */ /* 0x000fe200048070ff */
[----:B------:R-:W-:Y:S01]  /*6e60*/  UMOV UR53, UR7 ;  /* 0x0000000700357c82 */ /* 0x000fe20008000000 */
[----:B------:R-:W-:Y:S01]  /*6e70*/  F2FP.SATFINITE.E4M3.F32.PACK_AB_MERGE_C R136, R137, R136, RZ ;  /* 0x000000888988723e */ /* 0x000fe200048070ff */
[----:B------:R-:W-:Y:S01]  /*6e80*/  UMOV UR56, UR52 ;  /* 0x0000003400387c82 */ /* 0x000fe20008000000 */
[----:B------:R-:W-:Y:S01]  /*6e90*/  F2FP.SATFINITE.E4M3.F32.PACK_AB_MERGE_C R142, R143, R142, RZ ;  /* 0x0000008e8f8e723e */ /* 0x000fe200048070ff */
[-C--:B------:R-:W-:Y:S01]  /*6ea0*/  FMUL.FTZ R24, R24, R7.reuse ;  /* 0x0000000718187220 */ /* 0x080fe20000410000 */
[----:B------:R-:W-:Y:S01]  /*6eb0*/  F2FP.SATFINITE.E4M3.F32.PACK_AB_MERGE_C R144, R145, R144, RZ ;  /* 0x000000909190723e */ /* 0x000fe200048070ff */
[-C--:B------:R-:W-:Y:S01]  /*6ec0*/  FMUL.FTZ R25, R25, R7.reuse ;  /* 0x0000000719197220 */ /* 0x080fe20000410000 */
[----:B------:R-:W-:Y:S01]  /*6ed0*/  F2FP.SATFINITE.E4M3.F32.PACK_AB_MERGE_C R150, R151, R150, RZ ;  /* 0x000000969796723e */ /* 0x000fe200048070ff */
[----:B------:R-:W-:Y:S01]  /*6ee0*/  SYNCS.ARRIVE.TRANS64.RED.A1T0 RZ, [UR6], RZ ;  /* 0x000000ffffff79a7 */ /* 0x000fe20008100406 */
[----:B------:R-:W-:Y:S01]  /*6ef0*/  F2FP.SATFINITE.E4M3.F32.PACK_AB_MERGE_C R124, R125, R124, RZ ;  /* 0x0000007c7d7c723e */ /* 0x000fe200048070ff */
[-C--:B------:R-:W-:Y:S01]  /*6f00*/  FMUL.FTZ R28, R28, R7.reuse ;  /* 0x000000071c1c7220 */ /* 0x080fe20000410000 */
        /* <DEDUP_REMOVED lines=15> */
[----:B------:R-:W-:Y:S01]  /*7000*/  FMUL.FTZ R44, R44, R7 ;  /* 0x000000072c2c7220 */ /* 0x000fe20000410000 */
[----:B------:R-:W-:Y:S01]  /*7010*/  F2FP.SATFINITE.E4M3.F32.PACK_AB_MERGE_C R11, R160, R163, RZ ;  /* 0x000000a3a00b723e */ /* 0x000fe200048070ff */
[-C--:B------:R-:W-:Y:S01]  /*7020*/  FMUL.FTZ R45, R45, R7.reuse ;  /* 0x000000072d2d7220 */ /* 0x080fe20000410000 */
[----:B------:R-:W-:Y:S01]  /*7030*/  F2FP.SATFINITE.E4M3.F32.PACK_AB_MERGE_C R100, R149, R100, RZ ;  /* 0x000000649564723e */ /* 0x000fe200048070ff */
[----:B------:R-:W-:Y:S01]  /*7040*/  FMUL.FTZ R48, R48, R7 ;  /* 0x0000000730307220 */ /* 0x000fe20000410000 */
[----:B------:R-:W-:Y:S01]  /*7050*/  F2FP.SATFINITE.E4M3.F32.PACK_AB_MERGE_C R15, R101, R95, RZ ;  /* 0x0000005f650f723e */ /* 0x000fe200048070ff */
[-C--:B------:R-:W-:Y:S01]  /*7060*/  FMUL.FTZ R49, R49, R7.reuse ;  /* 0x0000000731317220 */ /* 0x080fe20000410000 */
        /* <DEDUP_REMOVED lines=17> */
[----:B------:R-:W-:Y:S01]  /*7180*/  FMUL.FTZ R85, R85, R7 ;  /* 0x0000000755557220 */ /* 0x000fe20000410000 */
        /* <DEDUP_REMOVED lines=32> */
[----:B------:R-:W-:Y:S01]  /*7390*/  F2FP.SATFINITE.E4M3.F32.PACK_AB_MERGE_C R172, R9, R8, R10 ;  /* 0x0000000809ac723e */ /* 0x000fe2000480700a */
[----:B------:R-:W-:Y:S01]  /*73a0*/  IMAD.MOV.U32 R7, RZ, RZ, R0 ;  /* 0x000000ffff077224 */ /* 0x000fe200078e0000 */
[----:B------:R-:W-:Y:S01]  /*73b0*/  F2FP.SATFINITE.E4M3.F32.PACK_AB_MERGE_C R173, R148, R153, R152 ;  /* 0x0000009994ad723e */ /* 0x000fe20004807098 */
[----:B------:R-:W-:Y:S01]  /*73c0*/  IMAD.MOV.U32 R6, RZ, RZ, R3 ;  /* 0x000000ffff067224 */ /* 0x000fe200078e0003 */
[----:B------:R-:W-:-:S02]  /*73d0*/  F2FP.SATFINITE.E4M3.F32.PACK_AB_MERGE_C R174, R13, R12, R14 ;  /* 0x0000000c0dae723e */ /* 0x000fc4000480700e */
[----:B------:R-:W-:Y:S02]  /*73e0*/  F2FP.SATFINITE.E4M3.F32.PACK_AB_MERGE_C R175, R157, R154, R156 ;  /* 0x0000009a9daf723e */ /* 0x000fe4000480709c */
[----:B------:R-:W-:Y:S02]  /*73f0*/  F2FP.SATFINITE.E4M3.F32.PACK_AB_MERGE_C R176, R21, R20, R136 ;  /* 0x0000001415b0723e */ /* 0x000fe40004807088 */
[----:B------:R-:W-:Y:S02]  /*7400*/  F2FP.SATFINITE.E4M3.F32.PACK_AB_MERGE_C R177, R139, R138, R142 ;  /* 0x0000008a8bb1723e */ /* 0x000fe4000480708e */
[----:B------:R-:W-:Y:S02]  /*7410*/  F2FP.SATFINITE.E4M3.F32.PACK_AB_MERGE_C R178, R141, R140, R144 ;  /* 0x0000008c8db2723e */ /* 0x000fe40004807090 */
[----:B------:R-:W-:Y:S02]  /*7420*/  F2FP.SATFINITE.E4M3.F32.PACK_AB_MERGE_C R179, R147, R146, R150 ;  /* 0x0000009293b3723e */ /* 0x000fe40004807096 */
        /* <DEDUP_REMOVED lines=11> */
[----:B------:R-:W-:Y:S01]  /*74e0*/  F2FP.SATFINITE.E4M3.F32.PACK_AB_MERGE_C R191, R162, R191, R15 ;  /* 0x000000bfa2bf723e */ /* 0x000fe2000480700f */
[----:B------:R-:W-:Y:S06]  /*74f0*/  @P1 BRA `(.L_x_25) ;  /* 0xffffffd000e01947 */ /* 0x000fec000383ffff */
.L_x_15:
[----:B------:R-:W-:Y:S06]  /*7500*/  BAR.ARV 0x8, 0x120 ;  /* 0x0204800000007b1d */ /* 0x000fec0000002000 */
[----:B------:R-:W-:Y:S05]  /*7510*/  @!P0 BRA `(.L_x_26) ;  /* 0x0000000000048947 */ /* 0x000fea0003800000 */
[----:B------:R-:W-:Y:S01]  /*7520*/  BPT.TRAP 0x1 ;  /* 0x000000040000795c */ /* 0x000fe20000300000 */
.L_x_26:
[----:B------:R-:W-:Y:S01]  /*7530*/  ULEA UR8, UR52, UR38, 0x3 ;  /* 0x0000002634087291 */ /* 0x000fe2000f8e183f */
[----:B------:R-:W-:-:S05]  /*7540*/  IMAD.U32 R6, RZ, RZ, UR36 ;  /* 0x00000024ff067e24 */ /* 0x000fca000f8e00ff */
[----:B------:R-:W-:-:S04]  /*7550*/  SHF.L.U32 R6, R6, 0x1f, RZ ;  /* 0x0000001f06067819 */ /* 0x000fc800000006ff */
[----:B------:R1:W2:Y:S01]  /*7560*/  SYNCS.PHASECHK.TRANS64.TRYWAIT P1, [UR8+0x29850], R6 ;  /* 0x02985006ff0075a7 */ /* 0x0002a20008020148 */
[----:B------:R-:W-:Y:S05]  /*7570*/  @!P0 BRA `(.L_x_27) ;  /* 0x0000000000048947 */ /* 0x000fea0003800000 */
[----:B------:R-:W-:Y:S01]  /*7580*/  BPT.TRAP 0x1 ;  /* 0x000000040000795c */ /* 0x000fe20000300000 */
.L_x_27:
[----:B--2---:R-:W-:Y:S05]  /*7590*/  @P1 BRA `(.L_x_28) ;  /* 0x0000000000081947 */ /* 0x004fea0003800000 */
[----:B------:R-:W2:Y:S02]  /*75a0*/  SYNCS.PHASECHK.TRANS64.TRYWAIT P1, [UR8+0x29850], R6 ;  /* 0x02985006ff0075a7 */ /* 0x000ea40008020148 */
[----:B--2---:R-:W-:Y:S05]  /*75b0*/  @!P1 BRA `(.L_x_29) ;  /* 0x0000004800f09947 */ /* 0x004fea0003800000 */
.L_x_28:
[----:B------:R-:W-:Y:S01]  /*75c0*/  UIADD3 UR4, UR38, 0x400, URZ ;  /* 0x0000040026047890 */ /* 0x000fe2000fffe03f */
[----:B------:R-:W-:Y:S01]  /*75d0*/  WARPGROUP.ARRIVE ;  /* 0x00000000000079c5 */ /* 0x000fe20000000000 */
[----:B------:R-:W-:Y:S01]  /*75e0*/  UMOV UR7, 0xc0000010 ;  /* 0xc000001000077882 */ /* 0x000fe20000000000 */
[----:B------:R-:W-:Y:S01]  /*75f0*/  IMAD.MOV.U32 R8, RZ, RZ, 0x3f800000 ;  /* 0x3f800000ff087424 */ /* 0x000fe200078e00ff */
[----:B------:R-:W-:-:S04]  /*7600*/  USHF.R.U32.HI UR4, URZ, 0x4, UR4 ;  /* 0x000000043f047899 */ /* 0x000fc80008011604 */
[----:B------:R-:W-:-:S04]  /*7610*/  ULOP3.LUT UR4, UR4, 0x3fff, URZ, 0xc0, !UPT ;  /* 0x00003fff04047892 */ /* 0x000fc8000f8ec03f */
[----:B------:R-:W-:-:S04]  /*7620*/  ULOP3.LUT UR4, UR4, 0x10000, URZ, 0xfc, !UPT ;  /* 0x0001000004047892 */ /* 0x000fc8000f8efc3f */
[----:B------:R-:W-:-:S03]  /*7630*/  UIMAD UR9, UR52, 0x500, UR4 ;  /* 0x00000500340978a4 */ /* 0x000fc6000f8e0204 */
[----:B------:R-:W-:Y:S02]  /*7640*/  ULDC.64 UR4, c[0x0][0x9a0] ;  /* 0x0002680000047ab9 */ /* 0x000fe40000000a00 */
[----:B------:R-:W-:Y:S02]  /*7650*/  UISETP.NE.U32.AND UP0, UPT, UR4, URZ, UPT ;  /* 0x0000003f0400728c */ /* 0x000fe4000bf05070 */
[----:B------:R-:W-:Y:S02]  /*7660*/  UMOV UR6, UR9 ;  /* 0x0000000900067c82 */ /* 0x000fe40008000000 */
[----:B------:R-:W-:Y:S01]  /*7670*/  QGMMA.64x128x32.F32.E4M3.E4M3 R24, R172, gdesc[UR4], R24, gsb0 ;  /* 0x01e00004ac187df3 */ /* 0x000fe20008000818 */
[----:B------:R-:W-:Y:S01]  /*7680*/  UIADD3 UR6, UR9, 0x100, URZ ;  /* 0x0000010009067890 */ /* 0x000fe2000fffe03f */
[----:B------:R-:W-:Y:S01]  /*7690*/  UMOV UR7, 0xc0000010 ;  /* 0xc000001000077882 */ /* 0x000fe20000000000 */
[----:B------:R-:W-:-:S06]  /*76a0*/  UISETP.NE.AND.EX UP0, UPT, UR5, URZ, UPT, UP0 ;  /* 0x0000003f0500728c */ /* 0x000fcc000bf05300 */
[----:B------:R-:W-:-:S05]  /*76b0*/  PLOP3.LUT P1, PT, PT, PT, UP0, 0x80, 0x0 ;  /* 0x000000000000781c */ /* 0x000fca0003f2f008 */
[----:B------:R-:W-:Y:S01]  /*76c0*/  @UP0 USHF.R.S32.HI UR10, URZ, 0x1f, UR44 ;  /* 0x0000001f3f0a0899 */ /* 0x000fe2000801142c */
[----:B------:R-:W-:-:S03]  /*76d0*/  @UP0 ULDC.64 UR12, c[0x0][0x9c8] ;  /* 0x00027200000c0ab9 */ /* 0x000fc60000000a00 */
[----:B------:R-:W-:-:S04]  /*76e0*/  @UP0 UIMAD UR10, UR10, UR12, URZ ;  /* 0x0000000c0a0a02a4 */ /* 0x000fc8000f8e023f */
[----:B------:R-:W-:Y:S02]  /*76f0*/  @UP0 UIMAD UR11, UR44, UR13, UR10 ;  /* 0x0000000d2c0b02a4 */ /* 0x000fe4000f8e020a */
[----:B------:R-:W-:Y:S01]  /*7700*/  @UP0 USHF.R.S32.HI UR10, URZ, 0x1f, UR42 ;  /* 0x0000001f3f0a0899 */ /* 0x000fe2000801142a */
[----:B------:R-:W-:Y:S02]  /*7710*/  WARPGROUP.DEPBAR.LE gsb0, 0x0 ;  /* 0x00008000000079c5 */ /* 0x000fe40000010000 */
[----:B------:R-:W-:-:S06]  /*7720*/  WARPGROUP.ARRIVE ;  /* 0x00000000000079c5 */ /* 0x000fcc0000000000 */
[----:B------:R-:W-:Y:S01]  /*7730*/  QGMMA.64x128x32.F32.E4M3.E4M3 R24, R176, gdesc[UR4], R24, gsb0 ;  /* 0x01e00004b0187df3 */ /* 0x000fe20008000818 */
[----:B------:R-:W-:-:S03]  /*7740*/  @UP0 UIMAD.WIDE.U32 UR6, UR44, UR12, URZ ;  /* 0x0000000c2c0602a5 */ /* 0x000fc6000f8e003f */
[----:B------:R-:W-:Y:S01]  /*7750*/  @UP0 ULDC.64 UR12, c[0x0][0x9d0] ;  /* 0x00027400000c0ab9 */ /* 0x000fe20000000a00 */
[----:B------:R-:W-:Y:S02]  /*7760*/  @UP0 UIADD3 UR7, UR7, UR11, URZ ;  /* 0x0000000b07070290 */ /* 0x000fe4000fffe03f */
[----:B------:R-:W-:Y:S02]  /*7770*/  @UP0 UIMAD UR10, UR10, UR12, URZ ;  /* 0x0000000c0a0a02a4 */ /* 0x000fe4000f8e023f */
[----:B------:R-:W-:Y:S02]  /*7780*/  @UP0 UIMAD.WIDE.U32 UR6, UR42, UR12, UR6 ;  /* 0x0000000c2a0602a5 */ /* 0x000fe4000f8e0006 */
[----:B------:R-:W-:Y:S02]  /*7790*/  @UP0 UIMAD UR10, UR42, UR13, UR10 ;  /* 0x0000000d2a0a02a4 */ /* 0x000fe4000f8e020a */
[----:B------:R-:W-:Y:S02]  /*77a0*/  @UP0 ULEA UR4, UP1, UR6, UR4, 0x2 ;  /* 0x0000000406040291 */ /* 0x000fe4000f82103f */
[----:B------:R-:W-:-:S04]  /*77b0*/  @UP0 UIADD3 UR7, UR7, UR10, URZ ;  /* 0x0000000a07070290 */ /* 0x000fc8000fffe03f */
[----:B------:R-:W-:Y:S01]  /*77c0*/  @UP0 ULEA.HI.X UR5, UR6, UR5, UR7, 0x2, UP1 ;  /* 0x0000000506050291 */ /* 0x000fe200088f1407 */
[----:B-12---:R-:W-:Y:S01]  /*77d0*/  IMAD.U32 R6, RZ, RZ, UR4 ;  /* 0x00000004ff067e24 */ /* 0x006fe2000f8e00ff */
[----:B------:R-:W-:Y:S01]  /*77e0*/  UIADD3 UR6, UR9, 0x200, URZ ;  /* 0x0000020009067890 */ /* 0x000fe2000fffe03f */
[----:B------:R-:W-:-:S03]  /*77f0*/  UMOV UR7, 0xc0000010 ;  /* 0xc000001000077882 */ /* 0x000fc60000000000 */
[----:B------:R-:W-:-:S05]  /*7800*/  IMAD.U32 R7, RZ, RZ, UR5 ;  /* 0x00000005ff077e24 */ /* 0x000fca000f8e00ff */
[----:B------:R1:W2:Y:S01]  /*7810*/  @P1 LDG.E R8, desc[UR50][R6.64] ;  /* 0x0000003206081981 */ /* 0x0002a2000c1e1900 */
[----:B------:R-:W-:Y:S02]  /*7820*/  WARPGROUP.DEPBAR.LE gsb0, 0x0 ;  /* 0x00008000000079c5 */ /* 0x000fe40000010000 */
[----:B------:R-:W-:-:S06]  /*7830*/  WARPGROUP.ARRIVE ;  /* 0x00000000000079c5 */ /* 0x000fcc0000000000 */
[----:B------:R-:W-:Y:S01]  /*7840*/  QGMMA.64x128x32.F32.E4M3.E4M3 R24, R180, gdesc[UR4], R24, gsb0 ;  /* 0x01e00004b4187df3 */ /* 0x000fe20008000818 */
[----:B------:R-:W-:Y:S01]  /*7850*/  UIADD3 UR6, UR9, 0x300, URZ ;  /* 0x0000030009067890 */ /* 0x000fe2000fffe03f */
[----:B------:R-:W-:Y:S01]  /*7860*/  UMOV UR7, 0xc0000010 ;  /* 0xc000001000077882 */ /* 0x000fe20000000000 */
[----:B------:R-:W3:Y:S04]  /*7870*/  SHFL.BFLY PT, R9, R4, 0x2, 0x1f ;  /* 0x0c401f0004097f89 */ /* 0x000ee800000e0000 */
[----:B------:R-:W4:Y:S01]  /*7880*/  SHFL.BFLY PT, R10, R5, 0x2, 0x1f ;  /* 0x0c401f00050a7f89 */ /* 0x000f2200000e0000 */
[----:B------:R-:W-:Y:S02]  /*7890*/  WARPGROUP.DEPBAR.LE gsb0, 0x0 ;  /* 0x00008000000079c5 */ /* 0x000fe40000010000 */
[----:B------:R-:W-:-:S06]  /*78a0*/  WARPGROUP.ARRIVE ;  /* 0x00000000000079c5 */ /* 0x000fcc0000000000 */
[----:B------:R-:W-:Y:S01]  /*78b0*/  QGMMA.64x128x32.F32.E4M3.E4M3 R24, R184, gdesc[UR4], R24, gsb0 ;  /* 0x01e00004b8187df3 */ /* 0x000fe20008000818 */
[----:B------:R-:W-:Y:S01]  /*78c0*/  UIADD3 UR6, UR9, 0x400, URZ ;  /* 0x0000040009067890 */ /* 0x000fe2000fffe03f */
[----:B------:R-:W-:Y:S01]  /*78d0*/  UMOV UR7, 0xc0000010 ;  /* 0xc000001000077882 */ /* 0x000fe20000000000 */
[----:B---3--:R-:W-:-:S01]  /*78e0*/  FADD.FTZ R9, R9, R4 ;  /* 0x0000000409097221 */ /* 0x008fc20000010000 */
[----:B----4-:R-:W-:-:S04]  /*78f0*/  FADD.FTZ R10, R10, R5 ;  /* 0x000000050a0a7221 */ /* 0x010fc80000010000 */
[----:B-1----:R-:W1:Y:S04]  /*7900*/  SHFL.BFLY PT, R6, R9, 0x1, 0x1f ;  /* 0x0c201f0009067f89 */ /* 0x002e6800000e0000 */
[----:B------:R-:W3:Y:S01]  /*7910*/  SHFL.BFLY PT, R7, R10, 0x1, 0x1f ;  /* 0x0c201f000a077f89 */ /* 0x000ee200000e0000 */
[----:B-1----:R-:W-:-:S01]  /*7920*/  FADD.FTZ R6, R9, R6 ;  /* 0x0000000609067221 */ /* 0x002fc20000010000 */
[----:B---3--:R-:W-:-:S04]  /*7930*/  FADD.FTZ R12, R10, R7 ;  /* 0x000000070a0c7221 */ /* 0x008fc80000010000 */
[C---:B------:R-:W-:Y:S01]  /*7940*/  FSETP.NE.FTZ.AND P1, PT, R6.reuse, RZ, PT ;  /* 0x000000ff0600720b */ /* 0x040fe20003f35000 */
[----:B------:R-:W-:Y:S01]  /*7950*/  FMUL.FTZ R13, R6, 0.00390625 ;  /* 0x3b800000060d7820 */ /* 0x000fe20000410000 */
[----:B------:R-:W-:Y:S01]  /*7960*/  FMUL.FTZ R14, R12, 0.00390625 ;  /* 0x3b8000000c0e7820 */ /* 0x000fe20000410000 */
[----:B------:R-:W-:-:S03]  /*7970*/  IMAD.MOV.U32 R7, RZ, RZ, RZ ;  /* 0x000000ffff077224 */ /* 0x000fc600078e00ff */
[----:B------:R-:W-:Y:S02]  /*7980*/  FSETP.NE.FTZ.AND P2, PT, R13, RZ, PT ;  /* 0x000000ff0d00720b */ /* 0x000fe40003f55000 */
[----:B------:R-:W-:-:S05]  /*7990*/  FSETP.NE.FTZ.AND P3, PT, R14, RZ, PT ;  /* 0x000000ff0e00720b */ /* 0x000fca0003f75000 */
[----:B------:R-:W-:Y:S01]  /*79a0*/  @P1 MUFU.RCP R7, R6 ;  /* 0x0000000600071308 */ /* 0x000fe20000001000 */
[----:B------:R-:W-:Y:S01]  /*79b0*/  FSETP.NE.FTZ.AND P1, PT, R12, RZ, PT ;  /* 0x000000ff0c00720b */ /* 0x000fe20003f35000 */
[----:B------:R-:W-:Y:S01]  /*79c0*/  IMAD.MOV.U32 R11, RZ, RZ, RZ ;  /* 0x000000ffff0b7224 */ /* 0x000fe200078e00ff */
[----:B------:R-:W-:Y:S02]  /*79d0*/  WARPGROUP.DEPBAR.LE gsb0, 0x0 ;  /* 0x00008000000079c5 */ /* 0x000fe40000010000 */
[----:B------:R-:W-:-:S06]  /*79e0*/  WARPGROUP.ARRIVE ;  /* 0x00000000000079c5 */ /* 0x000fcc0000000000 */
[----:B------:R-:W-:Y:S01]  /*79f0*/  QGMMA.64x128x32.F32.E4M3.E4M3 R24, R188, gdesc[UR4], R24, gsb0 ;  /* 0x01e00004bc187df3 */ /* 0x000fe20008000818 */
[----:B------:R-:W1:Y:S08]  /*7a00*/  @P2 MUFU.LG2 R9, R13 ;  /* 0x0000000d00092308 */ /* 0x000e700000000c00 */
[----:B------:R-:W3:Y:S08]  /*7a10*/  @P3 MUFU.LG2 R10, R14 ;  /* 0x0000000e000a3308 */ /* 0x000ef00000000c00 */
[----:B------:R2:W4:Y:S01]  /*7a20*/  @P1 MUFU.RCP R11, R12 ;  /* 0x0000000c000b1308 */ /* 0x0005220000001000 */
[----:B------:R-:W-:-:S02]  /*7a30*/  IMAD.U32 R15, RZ, RZ, UR40 ;  /* 0x00000028ff0f7e24 */ /* 0x000fc4000f8e00ff */
[----:B------:R-:W-:Y:S02]  /*7a40*/  IMAD.U32 R20, RZ, RZ, UR40 ;  /* 0x00000028ff147e24 */ /* 0x000fe4000f8e00ff */
[----:B-1----:R-:W-:Y:S01]  /*7a50*/  @P2 FMUL.FTZ R9, R9, 0.69314718246459960938 ;  /* 0x3f31721809092820 */ /* 0x002fe20000410000 */
[----:B------:R-:W-:Y:S01]  /*7a60*/  @P2 FMUL.FTZ R6, R15, 0.69314718246459960938 ;  /* 0x3f3172180f062820 */ /* 0x000fe20000410000 */
[----:B------:R-:W-:Y:S01]  /*7a70*/  @P3 FMUL.FTZ R20, R20, 0.69314718246459960938 ;  /* 0x3f31721814143820 */ /* 0x000fe20000410000 */
[----:B---3--:R-:W-:Y:S01]  /*7a80*/  @P3 FMUL.FTZ R13, R10, 0.69314718246459960938 ;  /* 0x3f3172180a0d3820 */ /* 0x008fe20000410000 */
[----:B------:R-:W-:Y:S02]  /*7a90*/  IMAD.MOV.U32 R5, RZ, RZ, -0x800000 ;  /* 0xff800000ff057424 */ /* 0x000fe400078e00ff */
[----:B------:R-:W-:Y:S01]  /*7aa0*/  @P2 FFMA.FTZ R5, R6, R3, R9 ;  /* 0x0000000306052223 */ /* 0x000fe20000010009 */
[----:B------:R-:W-:Y:S02]  /*7ab0*/  IMAD.MOV.U32 R4, RZ, RZ, -0x800000 ;  /* 0xff800000ff047424 */ /* 0x000fe400078e00ff */
[----:B------:R-:W-:Y:S01]  /*7ac0*/  @P3 FFMA.FTZ R4, R20, R0, R13 ;  /* 0x0000000014043223 */ /* 0x000fe2000001000d */
[-C--:B--2---:R-:W-:Y:S01]  /*7ad0*/  FMUL.FTZ R12, R7, R8.reuse ;  /* 0x00000008070c7220 */ /* 0x084fe20000410000 */
[----:B----4-:R-:W-:Y:S01]  /*7ae0*/  FMUL.FTZ R88, R11, R8 ;  /* 0x000000080b587220 */ /* 0x010fe20000410000 */
[----:B------:R-:W-:-:S02]  /*7af0*/  WARPGROUP.DEPBAR.LE gsb0, 0x0 ;  /* 0x00008000000079c5 */ /* 0x000fc40000010000 */
[----:B------:R-:W-:Y:S05]  /*7b00*/  @!P0 BRA `(.L_x_30) ;  /* 0x0000000000048947 */ /* 0x000fea0003800000 */
[----:B------:R-:W-:Y:S01]  /*7b10*/  BPT.TRAP 0x1 ;  /* 0x000000040000795c */ /* 0x000fe20000300000 */
.L_x_30:
[----:B------:R-:W1:Y:S01]  /*7b20*/  S2R R89, SR_TID.X ;  /* 0x0000000000597919 */ /* 0x000e620000002100 */
[----:B------:R-:W-:Y:S01]  /*7b30*/  ULDC.64 UR4, c[0x4][0x40] ;  /* 0x0100100000047ab9 */ /* 0x000fe20000000a00 */
[-C--:B------:R-:W-:Y:S01]  /*7b40*/  FMUL.FTZ R8, R24, R12.reuse ;  /* 0x0000000c18087220 */ /* 0x080fe20000410000 */
[-C--:B------:R-:W-:Y:S01]  /*7b50*/  FMUL.FTZ R10, R25, R12.reuse ;  /* 0x0000000c190a7220 */ /* 0x080fe20000410000 */
[-C--:B------:R-:W-:Y:S01]  /*7b60*/  FMUL.FTZ R13, R36, R12.reuse ;  /* 0x0000000c240d7220 */ /* 0x080fe20000410000 */
[-C--:B------:R-:W-:Y:S01]  /*7b70*/  FMUL.FTZ R14, R32, R12.reuse ;  /* 0x0000000c200e7220 */ /* 0x080fe20000410000 */
[----:B------:R-:W-:Y:S01]  /*7b80*/  FMUL.FTZ R21, R37, R12 ;  /* 0x0000000c25157220 */ /* 0x000fe20000410000 */
[-C--:B------:R-:W-:Y:S01]  /*7b90*/  FMUL.FTZ R11, R31, R88.reuse ;  /* 0x000000581f0b7220 */ /* 0x080fe20000410000 */
[----:B------:R-:W-:Y:S01]  /*7ba0*/  FMUL.FTZ R20, R34, R88 ;  /* 0x0000005822147220 */ /* 0x000fe20000410000 */
[-C--:B------:R-:W-:Y:S01]  /*7bb0*/  FMUL.FTZ R9, R29, R12.reuse ;  /* 0x0000000c1d097220 */ /* 0x080fe20000410000 */
[----:B------:R-:W-:Y:S01]  /*7bc0*/  FMUL.FTZ R3, R28, R12 ;  /* 0x0000000c1c037220 */ /* 0x000fe20000410000 */
[----:B------:R-:W-:Y:S01]  /*7bd0*/  FMUL.FTZ R15, R38, R88 ;  /* 0x00000058260f7220 */ /* 0x000fe20000410000 */
[----:B------:R-:W-:Y:S01]  /*7be0*/  UIADD3 UR42, -UR45, URZ, URZ ;  /* 0x0000003f2d2a7290 */ /* 0x000fe2000fffe13f */
[----:B------:R-:W-:Y:S01]  /*7bf0*/  ULDC.64 UR6, c[0x0][0xb70] ;  /* 0x0002dc0000067ab9 */ /* 0x000fe20000000a00 */
[----:B-1----:R-:W-:-:S05]  /*7c00*/  IMAD.SHL.U32 R0, R89, 0x4, RZ ;  /* 0x0000000459007824 */ /* 0x002fca00078e00ff */
[----:B------:R-:W-:-:S04]  /*7c10*/  LOP3.LUT R0, R0, 0xc, RZ, 0xc0, !PT ;  /* 0x0000000c00007812 */ /* 0x000fc800078ec0ff */
[----:B------:R-:W-:-:S05]  /*7c20*/  IADD3 R6, P0, R0, UR4, RZ ;  /* 0x0000000400067c10 */ /* 0x000fca000ff1e0ff */
[----:B------:R-:W-:Y:S02]  /*7c30*/  IMAD.X R7, RZ, RZ, UR5, P0 ;  /* 0x00000005ff077e24 */ /* 0x000fe400080e06ff */
[----:B------:R-:W-:Y:S01]  /*7c40*/  FMUL.FTZ R24, R33, R12 ;  /* 0x0000000c21187220 */ /* 0x000fe20000410000 */
[----:B------:R-:W-:Y:S01]  /*7c50*/  FMUL.FTZ R25, R39, R88 ;  /* 0x0000005827197220 */ /* 0x000fe20000410000 */
[----:B------:R-:W-:Y:S01]  /*7c60*/  FMUL.FTZ R32, R45, R12 ;  /* 0x0000000c2d207220 */ /* 0x000fe20000410000 */
[----:B------:R-:W-:Y:S01]  /*7c70*/  FMUL.FTZ R31, R47, R88 ;  /* 0x000000582f1f7220 */ /* 0x000fe20000410000 */
[----:B------:R1:W2:Y:S01]  /*7c80*/  LDG.E.CONSTANT R0, desc[UR50][R6.64] ;  /* 0x0000003206007981 */ /* 0x0002a2000c1e9900 */
[----:B------:R-:W-:Y:S01]  /*7c90*/  FMUL.FTZ R33, R41, R12 ;  /* 0x0000000c29217220 */ /* 0x000fe20000410000 */
[----:B------:R-:W-:Y:S01]  /*7ca0*/  FMUL.FTZ R34, R43, R88 ;  /* 0x000000582b227220 */ /* 0x000fe20000410000 */
[----:B------:R-:W-:Y:S01]  /*7cb0*/  F2FP.BF16.F32.PACK_AB R13, R13, R14 ;  /* 0x0000000e0d0d723e */ /* 0x000fe200000010ff */
[----:B------:R-:W-:Y:S01]  /*7cc0*/  FMUL.FTZ R41, R49, R12 ;  /* 0x0000000c31297220 */ /* 0x000fe20000410000 */
[----:B------:R-:W-:Y:S01]  /*7cd0*/  F2FP.BF16.F32.PACK_AB R24, R21, R24 ;  /* 0x000000181518723e */ /* 0x000fe200000010ff */
[-C--:B------:R-:W-:Y:S01]  /*7ce0*/  FMUL.FTZ R29, R40, R12.reuse ;  /* 0x0000000c281d7220 */ /* 0x080fe20000410000 */
[----:B------:R-:W-:Y:S01]  /*7cf0*/  F2FP.BF16.F32.PACK_AB R33, R32, R33 ;  /* 0x000000212021723e */ /* 0x000fe200000010ff */
[----:B------:R-:W-:Y:S01]  /*7d00*/  FMUL.FTZ R37, R48, R12 ;  /* 0x0000000c30257220 */ /* 0x000fe20000410000 */
[----:B------:R-:W-:Y:S01]  /*7d10*/  F2FP.BF16.F32.PACK_AB R34, R31, R34 ;  /* 0x000000221f22723e */ /* 0x000fe200000010ff */
[-C--:B-1----:R-:W-:Y:S01]  /*7d20*/  FMUL.FTZ R6, R30, R88.reuse ;  /* 0x000000581e067220 */ /* 0x082fe20000410000 */
[-C--:B------:R-:W-:Y:S01]  /*7d30*/  FMUL.FTZ R7, R26, R88.reuse ;  /* 0x000000581a077220 */ /* 0x080fe20000410000 */
[----:B------:R-:W-:Y:S01]  /*7d40*/  FMUL.FTZ R26, R35, R88 ;  /* 0x00000058231a7220 */ /* 0x000fe20000410000 */
[----:B------:R-:W-:Y:S01]  /*7d50*/  FMUL.FTZ R49, R57, R12 ;  /* 0x0000000c39317220 */ /* 0x000fe20000410000 */
[----:B------:R-:W-:Y:S01]  /*7d60*/  F2FP.BF16.F32.PACK_AB R10, R9, R10 ;  /* 0x0000000a090a723e */ /* 0x000fe200000010ff */
[-C--:B------:R-:W-:Y:S01]  /*7d70*/  FMUL.FTZ R28, R44, R12.reuse ;  /* 0x0000000c2c1c7220 */ /* 0x080fe20000410000 */
[----:B------:R-:W-:Y:S01]  /*7d80*/  F2FP.BF16.F32.PACK_AB R6, R6, R7 ;  /* 0x000000070606723e */ /* 0x000fe200000010ff */
[-C--:B------:R-:W-:Y:S01]  /*7d90*/  FMUL.FTZ R36, R52, R12.reuse ;  /* 0x0000000c34247220 */ /* 0x080fe20000410000 */
[----:B------:R-:W-:Y:S01]  /*7da0*/  LOP3.LUT P0, R7, R89, 0x3, RZ, 0xc0, !PT ;  /* 0x0000000359077812 */ /* 0x000fe2000780c0ff */
[----:B------:R-:W-:Y:S01]  /*7db0*/  FMUL.FTZ R40, R53, R12 ;  /* 0x0000000c35287220 */ /* 0x000fe20000410000 */
[----:B------:R-:W-:Y:S01]  /*7dc0*/  F2FP.BF16.F32.PACK_AB R26, R25, R26 ;  /* 0x0000001a191a723e */ /* 0x000fe200000010ff */
[-C--:B------:R-:W-:Y:S01]  /*7dd0*/  FMUL.FTZ R45, R56, R12.reuse ;  /* 0x0000000c382d7220 */ /* 0x080fe20000410000 */
[----:B------:R-:W-:Y:S01]  /*7de0*/  ISETP.EQ.OR P0, PT, R7, 0x3, !P0 ;  /* 0x000000030700780c */ /* 0x000fe20004702670 */
[-C--:B------:R-:W-:Y:S01]  /*7df0*/  FMUL.FTZ R48, R61, R12.reuse ;  /* 0x0000000c3d307220 */ /* 0x080fe20000410000 */
[----:B------:R-:W-:Y:S01]  /*7e00*/  IADD3 R25, P6, R16, 0x20, RZ ;  /* 0x0000002010197810 */ /* 0x000fe20007fde0ff */
[----:B------:R-:W-:Y:S01]  /*7e10*/  FMUL.FTZ R57, R65, R12 ;  /* 0x0000000c41397220 */ /* 0x000fe20000410000 */
[----:B------:R-:W-:Y:S01]  /*7e20*/  SEL R31, R13, R24, P0 ;  /* 0x000000180d1f7207 */ /* 0x000fe20000000000 */
[-C--:B------:R-:W-:Y:S01]  /*7e30*/  FMUL.FTZ R44, R60, R12.reuse ;  /* 0x0000000c3c2c7220 */ /* 0x080fe20000410000 */
[----:B------:R-:W-:Y:S01]  /*7e40*/  SEL R32, R24, R13, P0 ;  /* 0x0000000d18207207 */ /* 0x000fe20000000000 */
[-C--:B------:R-:W-:Y:S01]  /*7e50*/  FMUL.FTZ R52, R68, R12.reuse ;  /* 0x0000000c44347220 */ /* 0x080fe20000410000 */
[----:B------:R-:W-:Y:S01]  /*7e60*/  LOP3.LUT R24, R25, 0x380, RZ, 0xc0, !PT ;  /* 0x0000038019187812 */ /* 0x000fe200078ec0ff */
[-C--:B------:R-:W-:Y:S01]  /*7e70*/  FMUL.FTZ R53, R64, R12.reuse ;  /* 0x0000000c40357220 */ /* 0x080fe20000410000 */
[----:B------:R-:W-:Y:S01]  /*7e80*/  IADD3 R9, P5, R16, 0x4040, RZ ;  /* 0x0000404010097810 */ /* 0x000fe20007fbe0ff */
        /* <DEDUP_REMOVED lines=9> */
[----:B------:R-:W-:Y:S01]  /*7f20*/  USHF.R.S32.HI UR4, URZ, 0x1f, UR43 ;  /* 0x0000001f3f047899 */ /* 0x000fe2000801142b */
[-C--:B------:R-:W-:Y:S01]  /*7f30*/  FMUL.FTZ R12, R27, R88.reuse ;  /* 0x000000581b0c7220 */ /* 0x080fe20000410000 */
[----:B------:R-:W-:Y:S01]  /*7f40*/  ULDC UR5, c[0x0][0xda8] ;  /* 0x00036a0000057ab9 */ /* 0x000fe20000000800 */
[----:B------:R-:W-:Y:S01]  /*7f50*/  FMUL.FTZ R30, R42, R88 ;  /* 0x000000582a1e7220 */ /* 0x000fe20000410000 */
[----:B------:R-:W-:Y:S01]  /*7f60*/  F2FP.BF16.F32.PACK_AB R3, R3, R8 ;  /* 0x000000080303723e */ /* 0x000fe200000010ff */
[-C--:B------:R-:W-:Y:S01]  /*7f70*/  FMUL.FTZ R39, R55, R88.reuse ;  /* 0x0000005837277220 */ /* 0x080fe20000410000 */
[----:B------:R-:W-:Y:S01]  /*7f80*/  SHF.R.U64 R24, R24, 0x3, RZ ;  /* 0x0000000318187819 */ /* 0x000fe200000012ff */
[----:B------:R-:W-:Y:S01]  /*7f90*/  FMUL.FTZ R42, R51, R88 ;  /* 0x00000058332a7220 */ /* 0x000fe20000410000 */
[----:B------:R-:W-:Y:S01]  /*7fa0*/  F2FP.BF16.F32.PACK_AB R15, R15, R20 ;  /* 0x000000140f0f723e */ /* 0x000fe200000010ff */
[----:B------:R-:W-:Y:S01]  /*7fb0*/  UIMAD UR42, UR5, UR42, UR48 ;  /* 0x0000002a052a72a4 */ /* 0x000fe2000f8e0230 */
[----:B------:R-:W-:Y:S01]  /*7fc0*/  LOP3.LUT R8, R9, 0x380, RZ, 0xc0, !PT ;  /* 0x0000038009087812 */ /* 0x000fe200078ec0ff */
[-C--:B------:R-:W-:Y:S01]  /*7fd0*/  FMUL.FTZ R35, R54, R88.reuse ;  /* 0x0000005836237220 */ /* 0x080fe20000410000 */
[----:B------:R-:W-:Y:S01]  /*7fe0*/  IADD3 R21, P1, R16, 0x40, RZ ;  /* 0x0000004010157810 */ /* 0x000fe20007f3e0ff */
[-C--:B------:R-:W-:Y:S01]  /*7ff0*/  FMUL.FTZ R38, R50, R88.reuse ;  /* 0x0000005832267220 */ /* 0x080fe20000410000 */
[----:B------:R-:W-:Y:S01]  /*8000*/  F2FP.BF16.F32.PACK_AB R44, R44, R45 ;  /* 0x0000002d2c2c723e */ /* 0x000fe200000010ff */
[----:B------:R-:W-:Y:S01]  /*8010*/  UIMAD UR4, UR4, UR6, URZ ;  /* 0x00000006040472a4 */ /* 0x000fe2000f8e023f */
[----:B------:R-:W-:Y:S01]  /*8020*/  F2FP.BF16.F32.PACK_AB R49, R48, R49 ;  /* 0x000000313031723e */ /* 0x000fe200000010ff */
[-C--:B------:R-:W-:Y:S01]  /*8030*/  FMUL.FTZ R47, R63, R88.reuse ;  /* 0x000000583f2f7220 */ /* 0x080fe20000410000 */
[-C--:B------:R-:W-:Y:S01]  /*8040*/  FMUL.FTZ R54, R66, R88.reuse ;  /* 0x0000005842367220 */ /* 0x080fe20000410000 */
[----:B------:R-:W-:Y:S01]  /*8050*/  F2FP.BF16.F32.PACK_AB R41, R40, R41 ;  /* 0x000000292829723e */ /* 0x000fe200000010ff */
[-C--:B------:R-:W-:Y:S01]  /*8060*/  FMUL.FTZ R63, R79, R88.reuse ;  /* 0x000000584f3f7220 */ /* 0x080fe20000410000 */
[----:B------:R-:W-:Y:S01]  /*8070*/  F2FP.BF16.F32.PACK_AB R52, R52, R53 ;  /* 0x000000353434723e */ /* 0x000fe200000010ff */
[----:B------:R-:W-:Y:S01]  /*8080*/  FMUL.FTZ R66, R75, R88 ;  /* 0x000000584b427220 */ /* 0x000fe20000410000 */
[----:B------:R-:W-:Y:S01]  /*8090*/  LOP3.LUT R24, R24, R25, RZ, 0x3c, !PT ;  /* 0x0000001918187212 */ /* 0x000fe200078e3cff */
[--C-:B------:R-:W-:Y:S01]  /*80a0*/  IMAD.X R25, RZ, RZ, R17.reuse, P6 ;  /* 0x000000ffff197224 */ /* 0x100fe200030e0611 */
[----:B------:R-:W-:Y:S01]  /*80b0*/  F2FP.BF16.F32.PACK_AB R11, R11, R12 ;  /* 0x0000000c0b0b723e */ /* 0x000fe200000010ff */
[----:B------:R-:W-:Y:S01]  /*80c0*/  USHF.L.U32 UR42, UR42, 0x7, URZ ;  /* 0x000000072a2a7899 */ /* 0x000fe2000800063f */
[----:B------:R-:W-:Y:S01]  /*80d0*/  SEL R53, R15, R26, P0 ;  /* 0x0000001a0f357207 */ /* 0x000fe20000000000 */
[----:B------:R-:W-:Y:S01]  /*80e0*/  UIMAD.WIDE.U32 UR10, UR43, UR6, URZ ;  /* 0x000000062b0a72a5 */ /* 0x000fe2000f8e003f */
[----:B------:R-:W-:Y:S01]  /*80f0*/  SEL R40, R26, R15, P0 ;  /* 0x0000000f1a287207 */ /* 0x000fe20000000000 */
[----:B------:R-:W-:Y:S01]  /*8100*/  UIMAD UR4, UR43, UR7, UR4 ;  /* 0x000000072b0472a4 */ /* 0x000fe2000f8e0204 */
[----:B------:R-:W-:Y:S01]  /*8110*/  SHF.R.U64 R8, R8, 0x3, RZ ;  /* 0x0000000308087819 */ /* 0x000fe200000012ff */
[----:B------:R-:W-:Y:S01]  /*8120*/  FMUL.FTZ R27, R46, R88 ;  /* 0x000000582e1b7220 */ /* 0x000fe20000410000 */
[----:B------:R-:W-:Y:S01]  /*8130*/  F2FP.BF16.F32.PACK_AB R42, R39, R42 ;  /* 0x0000002a272a723e */ /* 0x000fe200000010ff */
[-C--:B------:R-:W-:Y:S01]  /*8140*/  FMUL.FTZ R43, R62, R88.reuse ;  /* 0x000000583e2b7220 */ /* 0x080fe20000410000 */
[----:B------:R-:W-:Y:S01]  /*8150*/  IADD3 R15, P2, R16, 0x60, RZ ;  /* 0x00000060100f7810 */ /* 0x000fe20007f5e0ff */
[-C--:B------:R-:W-:Y:S01]  /*8160*/  FMUL.FTZ R46, R58, R88.reuse ;  /* 0x000000583a2e7220 */ /* 0x080fe20000410000 */
[----:B------:R-:W-:Y:S01]  /*8170*/  LOP3.LUT R20, R21, 0x380, RZ, 0xc0, !PT ;  /* 0x0000038015147812 */ /* 0x000fe200078ec0ff */
[----:B------:R-:W-:Y:S01]  /*8180*/  UIADD3 UR4, UR11, UR4, URZ ;  /* 0x000000040b047290 */ /* 0x000fe2000fffe03f */
[----:B------:R-:W-:Y:S01]  /*8190*/  IADD3 R7, P6, R16, 0x4060, RZ ;  /* 0x0000406010077810 */ /* 0x000fe20007fde0ff */
[-C--:B------:R-:W-:Y:S01]  /*81a0*/  FMUL.FTZ R50, R59, R88.reuse ;  /* 0x000000583b327220 */ /* 0x080fe20000410000 */
[----:B------:R-:W-:Y:S01]  /*81b0*/  SEL R39, R44, R49, P0 ;  /* 0x000000312c277207 */ /* 0x000fe20000000000 */
[----:B------:R-:W-:Y:S01]  /*81c0*/  FMUL.FTZ R51, R70, R88 ;  /* 0x0000005846337220 */ /* 0x000fe20000410000 */
[----:B------:R-:W-:Y:S01]  /*81d0*/  F2FP.BF16.F32.PACK_AB R35, R35, R38 ;  /* 0x000000262323723e */ /* 0x000fe200000010ff */
[----:B------:R-:W-:Y:S01]  /*81e0*/  FMUL.FTZ R55, R71, R88 ;  /* 0x0000005847377220 */ /* 0x000fe20000410000 */
[----:B------:R-:W-:Y:S01]  /*81f0*/  SEL R44, R49, R44, P0 ;  /* 0x0000002c312c7207 */ /* 0x000fe20000000000 */
[----:B------:R-:W-:Y:S01]  /*8200*/  FMUL.FTZ R58, R67, R88 ;  /* 0x00000058433a7220 */ /* 0x000fe20000410000 */
[----:B------:R-:W-:Y:S01]  /*8210*/  SEL R49, R6, R11, P0 ;  /* 0x0000000b06317207 */ /* 0x000fe20000000000 */
[----:B------:R-:W-:Y:S01]  /*8220*/  UIADD3 UR8, UR8, 0x29860, URZ ;  /* 0x0002986008087890 */ /* 0x000fe2000fffe03f */
[----:B------:R-:W-:Y:S01]  /*8230*/  SEL R38, R11, R6, P0 ;  /* 0x000000060b267207 */ /* 0x000fe20000000000 */
[----:B------:R-:W-:Y:S01]  /*8240*/  FMUL.FTZ R59, R78, R88 ;  /* 0x000000584e3b7220 */ /* 0x000fe20000410000 */
[----:B------:R-:W-:Y:S01]  /*8250*/  LOP3.LUT R8, R8, R9, RZ, 0x3c, !PT ;  /* 0x0000000908087212 */ /* 0x000fe200078e3cff */
[----:B------:R-:W-:Y:S01]  /*8260*/  IMAD.X R9, RZ, RZ, R17, P5 ;  /* 0x000000ffff097224 */ /* 0x000fe200028e0611 */
[----:B------:R-:W-:Y:S01]  /*8270*/  F2FP.BF16.F32.PACK_AB R66, R63, R66 ;  /* 0x000000423f42723e */ /* 0x000fe200000010ff */
[----:B------:R-:W-:Y:S01]  /*8280*/  VIADD R63, R23, UR42 ;  /* 0x0000002a173f7c36 */ /* 0x000fe20008000000 */
[----:B------:R-:W-:Y:S01]  /*8290*/  LOP3.LUT R14, R15, 0x380, RZ, 0xc0, !PT ;  /* 0x000003800f0e7812 */ /* 0x000fe200078ec0ff */
[-C--:B------:R-:W-:Y:S01]  /*82a0*/  FMUL.FTZ R62, R74, R88.reuse ;  /* 0x000000584a3e7220 */ /* 0x080fe20000410000 */
[----:B------:R-:W-:Y:S01]  /*82b0*/  SHF.R.U64 R20, R20, 0x3, RZ ;  /* 0x0000000314147819 */ /* 0x000fe200000012ff */
[-C--:B------:R-:W-:Y:S01]  /*82c0*/  FMUL.FTZ R67, R86, R88.reuse ;  /* 0x0000005856437220 */ /* 0x080fe20000410000 */
[----:B------:R-:W-:Y:S01]  /*82d0*/  LOP3.LUT R6, R7, 0x380, RZ, 0xc0, !PT ;  /* 0x0000038007067812 */ /* 0x000fe200078ec0ff */
[-C--:B------:R-:W-:Y:S01]  /*82e0*/  FMUL.FTZ R70, R82, R88.reuse ;  /* 0x0000005852467220 */ /* 0x080fe20000410000 */
[----:B------:R-:W-:Y:S01]  /*82f0*/  F2FP.BF16.F32.PACK_AB R28, R28, R29 ;  /* 0x0000001d1c1c723e */ /* 0x000fe200000010ff */
[----:B------:R-:W-:Y:S01]  /*8300*/  FMUL.FTZ R71, R87, R88 ;  /* 0x0000005857477220 */ /* 0x000fe20000410000 */
[----:B------:R-:W-:Y:S01]  /*8310*/  F2FP.BF16.F32.PACK_AB R27, R27, R30 ;  /* 0x0000001e1b1b723e */ /* 0x000fe200000010ff */
[----:B------:R-:W-:Y:S01]  /*8320*/  FMUL.FTZ R74, R83, R88 ;  /* 0x00000058534a7220 */ /* 0x000fe20000410000 */
[----:B------:R-:W-:Y:S01]  /*8330*/  F2FP.BF16.F32.PACK_AB R43, R43, R46 ;  /* 0x0000002e2b2b723e */ /* 0x000fe200000010ff */
[----:B------:R-:W-:Y:S01]  /*8340*/  UPRMT UR8, UR37, 0x654, UR8 ;  /* 0x0000065425087896 */ /* 0x000fe20008000008 */
[----:B------:R-:W-:Y:S01]  /*8350*/  SEL R29, R3, R10, P0 ;  /* 0x0000000a031d7207 */ /* 0x000fe20000000000 */
[----:B------:R-:W-:Y:S01]  /*8360*/  USHF.R.S32.HI UR5, URZ, 0x1f, UR44 ;  /* 0x0000001f3f057899 */ /* 0x000fe2000801142c */
[----:B------:R-:W-:Y:S01]  /*8370*/  SEL R30, R10, R3, P0 ;  /* 0x000000030a1e7207 */ /* 0x000fe20000000000 */
[----:B------:R-:W-:Y:S01]  /*8380*/  VIADD R3, R63, 0x8 ;  /* 0x000000083f037836 */ /* 0x000fe20000000000 */
[----:B------:R-:W-:-:S02]  /*8390*/  SHF.R.U64 R14, R14, 0x3, RZ ;  /* 0x000000030e0e7819 */ /* 0x000fc400000012ff */
[----:B------:R-:W-:Y:S01]  /*83a0*/  LOP3.LUT R20, R20, R21, RZ, 0x3c, !PT ;  /* 0x0000001514147212 */ /* 0x000fe200078e3cff */
[--C-:B------:R-:W-:Y:S01]  /*83b0*/  IMAD.X R21, RZ, RZ, R17.reuse, P1 ;  /* 0x000000ffff157224 */ /* 0x100fe200008e0611 */
[----:B------:R-:W-:Y:S01]  /*83c0*/  SHF.R.U64 R6, R6, 0x3, RZ ;  /* 0x0000000306067819 */ /* 0x000fe200000012ff */
[----:B------:R-:W-:Y:S01]  /*83d0*/  SYNCS.ARRIVE.TRANS64.RED.A1T0 RZ, [UR8], RZ ;  /* 0x000000ffffff79a7 */ /* 0x000fe20008100408 */
[----:B------:R-:W-:Y:S02]  /*83e0*/  IADD3 R11, P4, R16, 0x4020, RZ ;  /* 0x00004020100b7810 */ /* 0x000fe40007f9e0ff */
[----:B------:R-:W-:Y:S01]  /*83f0*/  MOV R46, R8 ;  /* 0x00000008002e7202 */ /* 0x000fe20000000f00 */
[----:B------:R-:W-:Y:S01]  /*8400*/  IMAD.U32 R9, RZ, RZ, UR11 ;  /* 0x0000000bff097e24 */ /* 0x000fe2000f8e00ff */
[----:B------:R-:W-:Y:S01]  /*8410*/  LOP3.LUT P1, RZ, R2, 0x3, RZ, 0xc0, !PT ;  /* 0x0000000302ff7812 */ /* 0x000fe2000782c0ff */
[----:B------:R-:W-:Y:S01]  /*8420*/  IMAD.U32 R9, RZ, RZ, UR4 ;  /* 0x00000004ff097e24 */ /* 0x000fe2000f8e00ff */
[----:B------:R-:W-:Y:S01]  /*8430*/  F2FP.BF16.F32.PACK_AB R36, R36, R37 ;  /* 0x000000252424723e */ /* 0x000fe200000010ff */
[----:B------:R-:W-:Y:S01]  /*8440*/  ULDC UR4, c[0x0][0xa88] ;  /* 0x0002a20000047ab9 */ /* 0x000fe20000000800 */
[----:B------:R-:W-:Y:S01]  /*8450*/  LOP3.LUT R14, R14, R15, RZ, 0x3c, !PT ;  /* 0x0000000f0e0e7212 */ /* 0x000fe200078e3cff */
[--C-:B------:R-:W-:Y:S01]  /*8460*/  IMAD.X R15, RZ, RZ, R17.reuse, P2 ;  /* 0x000000ffff0f7224 */ /* 0x100fe200010e0611 */
[----:B------:R-:W-:Y:S01]  /*8470*/  LOP3.LUT R6, R6, R7, RZ, 0x3c, !PT ;  /* 0x0000000706067212 */ /* 0x000fe200078e3cff */
[----:B------:R-:W-:Y:S01]  /*8480*/  IMAD.X R7, RZ, RZ, R17, P6 ;  /* 0x000000ffff077224 */ /* 0x000fe200030e0611 */
[----:B------:R-:W-:Y:S01]  /*8490*/  F2FP.BF16.F32.PACK_AB R57, R56, R57 ;  /* 0x000000393839723e */ /* 0x000fe200000010ff */
[----:B------:R-:W-:Y:S01]  /*84a0*/  IMAD.U32 R8, RZ, RZ, UR10 ;  /* 0x0000000aff087e24 */ /* 0x000fe2000f8e00ff */
[----:B------:R-:W-:-:S02]  /*84b0*/  SEL R37, R28, R33, P0 ;  /* 0x000000211c257207 */ /* 0x000fc40000000000 */
[----:B------:R-:W-:Y:S02]  /*84c0*/  LOP3.LUT R10, R11, 0x380, RZ, 0xc0, !PT ;  /* 0x000003800b0a7812 */ /* 0x000fe400078ec0ff */
[----:B------:R-:W-:Y:S02]  /*84d0*/  SEL R28, R33, R28, P0 ;  /* 0x0000001c211c7207 */ /* 0x000fe40000000000 */
[----:B------:R-:W-:Y:S02]  /*84e0*/  ISETP.GE.OR P2, PT, R3, UR4, P1 ;  /* 0x0000000403007c0c */ /* 0x000fe40008f46670 */
[----:B------:R-:W-:Y:S02]  /*84f0*/  SEL R33, R36, R41, P0 ;  /* 0x0000002924217207 */ /* 0x000fe40000000000 */
[----:B------:R-:W-:Y:S02]  /*8500*/  F2FP.BF16.F32.PACK_AB R60, R60, R61 ;  /* 0x0000003d3c3c723e */ /* 0x000fe400000010ff */
[----:B------:R-:W-:-:S02]  /*8510*/  SEL R36, R41, R36, P0 ;  /* 0x0000002429247207 */ /* 0x000fc40000000000 */
[----:B------:R-:W-:Y:S02]  /*8520*/  F2FP.BF16.F32.PACK_AB R50, R47, R50 ;  /* 0x000000322f32723e */ /* 0x000fe400000010ff */
[----:B------:R-:W-:Y:S02]  /*8530*/  SEL R41, R52, R57, P0 ;  /* 0x0000003934297207 */ /* 0x000fe40000000000 */
[----:B------:R-:W-:Y:S02]  /*8540*/  SHF.R.U64 R10, R10, 0x3, RZ ;  /* 0x000000030a0a7819 */ /* 0x000fe400000012ff */
[----:B------:R-:W-:Y:S02]  /*8550*/  MOV R61, R20 ;  /* 0x00000014003d7202 */ /* 0x000fe40000000f00 */
[----:B------:R-:W-:Y:S02]  /*8560*/  SEL R52, R57, R52, P0 ;  /* 0x0000003439347207 */ /* 0x000fe40000000000 */
[----:B------:R-:W-:-:S02]  /*8570*/  MOV R21, R6 ;  /* 0x0000000600157202 */ /* 0x000fc40000000f00 */
[----:B------:R-:W-:Y:S01]  /*8580*/  F2FP.BF16.F32.PACK_AB R51, R51, R54 ;  /* 0x000000363333723e */ /* 0x000fe200000010ff */
[----:B------:R-:W1:Y:S01]  /*8590*/  LDC.64 R6, c[0x0][0xb78] ;  /* 0x0002de00ff067b82 */ /* 0x000e620000000a00 */
[----:B------:R-:W-:Y:S02]  /*85a0*/  F2FP.BF16.F32.PACK_AB R58, R55, R58 ;  /* 0x0000003a373a723e */ /* 0x000fe400000010ff */
[----:B------:R-:W-:Y:S02]  /*85b0*/  SEL R57, R35, R42, P0 ;  /* 0x0000002a23397207 */ /* 0x000fe40000000000 */
[----:B------:R-:W-:Y:S02]  /*85c0*/  SEL R42, R42, R35, P0 ;  /* 0x000000232a2a7207 */ /* 0x000fe40000000000 */
[----:B------:R-:W-:Y:S02]  /*85d0*/  F2FP.BF16.F32.PACK_AB R59, R59, R62 ;  /* 0x0000003e3b3b723e */ /* 0x000fe400000010ff */
[----:B------:R-:W-:-:S02]  /*85e0*/  SEL R35, R43, R50, P0 ;  /* 0x000000322b237207 */ /* 0x000fc40000000000 */
[----:B------:R-:W-:Y:S01]  /*85f0*/  LOP3.LUT R10, R10, R11, RZ, 0x3c, !PT ;  /* 0x0000000b0a0a7212 */ /* 0x000fe200078e3cff */
[----:B------:R-:W-:Y:S01]  /*8600*/  IMAD.X R11, RZ, RZ, R17, P4 ;  /* 0x000000ffff0b7224 */ /* 0x000fe200020e0611 */
[----:B------:R-:W-:Y:S02]  /*8610*/  F2FP.BF16.F32.PACK_AB R65, R64, R65 ;  /* 0x000000414041723e */ /* 0x000fe400000010ff */
[----:B------:R-:W-:Y:S02]  /*8620*/  SEL R50, R50, R43, P0 ;  /* 0x0000002b32327207 */ /* 0x000fe40000000000 */
[----:B------:R-:W-:Y:S02]  /*8630*/  F2FP.BF16.F32.PACK_AB R68, R68, R69 ;  /* 0x000000454444723e */ /* 0x000fe400000010ff */
[----:B------:R-:W-:Y:S02]  /*8640*/  F2FP.BF16.F32.PACK_AB R67, R67, R70 ;  /* 0x000000464343723e */ /* 0x000fe400000010ff */
[----:B------:R-:W-:-:S02]  /*8650*/  F2FP.BF16.F32.PACK_AB R73, R72, R73 ;  /* 0x000000494849723e */ /* 0x000fc400000010ff */
[----:B------:R-:W-:Y:S02]  /*8660*/  F2FP.BF16.F32.PACK_AB R74, R71, R74 ;  /* 0x0000004a474a723e */ /* 0x000fe400000010ff */
[----:B------:R-:W-:Y:S02]  /*8670*/  SEL R55, R27, R34, P0 ;  /* 0x000000221b377207 */ /* 0x000fe40000000000 */
[----:B------:R-:W-:Y:S02]  /*8680*/  SEL R43, R51, R58, P0 ;  /* 0x0000003a332b7207 */ /* 0x000fe40000000000 */
[----:B------:R-:W-:Y:S02]  /*8690*/  SEL R34, R34, R27, P0 ;  /* 0x0000001b22227207 */ /* 0x000fe40000000000 */
[----:B------:R-:W-:Y:S02]  /*86a0*/  SEL R58, R58, R51, P0 ;  /* 0x000000333a3a7207 */ /* 0x000fe40000000000 */
[----:B------:R-:W-:-:S02]  /*86b0*/  SEL R51, R59, R66, P0 ;  /* 0x000000423b337207 */ /* 0x000fc40000000000 */
[----:B------:R-:W-:Y:S02]  /*86c0*/  SEL R45, R60, R65, P0 ;  /* 0x000000413c2d7207 */ /* 0x000fe40000000000 */
[----:B------:R-:W-:Y:S02]  /*86d0*/  SEL R66, R66, R59, P0 ;  /* 0x0000003b42427207 */ /* 0x000fe40000000000 */
[----:B------:R-:W-:Y:S02]  /*86e0*/  IADD3 R13, P3, R16, 0x4000, RZ ;  /* 0x00004000100d7810 */ /* 0x000fe40007f7e0ff */
[----:B------:R-:W-:Y:S02]  /*86f0*/  SEL R60, R65, R60, P0 ;  /* 0x0000003c413c7207 */ /* 0x000fe40000000000 */
[----:B------:R-:W-:Y:S02]  /*8700*/  SEL R47, R68, R73, P0 ;  /* 0x00000049442f7207 */ /* 0x000fe40000000000 */
[----:B------:R-:W-:-:S02]  /*8710*/  SEL R59, R67, R74, P0 ;  /* 0x0000004a433b7207 */ /* 0x000fc40000000000 */
[----:B------:R-:W-:Y:S02]  /*8720*/  MOV R48, R10 ;  /* 0x0000000a00307202 */ /* 0x000fe40000000f00 */
[----:B------:R-:W-:Y:S02]  /*8730*/  SEL R68, R73, R68, P0 ;  /* 0x0000004449447207 */ /* 0x000fe40000000000 */
[----:B------:R-:W-:Y:S02]  /*8740*/  SEL R74, R74, R67, P0 ;  /* 0x000000434a4a7207 */ /* 0x000fe40000000000 */
[----:B------:R-:W-:Y:S02]  /*8750*/  LOP3.LUT R12, R13, 0x380, RZ, 0xc0, !PT ;  /* 0x000003800d0c7812 */ /* 0x000fe400078ec0ff */
[----:B------:R-:W-:Y:S02]  /*8760*/  LOP3.LUT R27, R16, 0x380, RZ, 0xc0, !PT ;  /* 0x00000380101b7812 */ /* 0x000fe400078ec0ff */
[----:B------:R-:W-:-:S02]  /*8770*/  SHF.R.U64 R12, R12, 0x3, RZ ;  /* 0x000000030c0c7819 */ /* 0x000fc400000012ff */
[----:B------:R-:W-:Y:S02]  /*8780*/  SHF.R.U64 R27, R27, 0x3, RZ ;  /* 0x000000031b1b7819 */ /* 0x000fe400000012ff */
[----:B------:R-:W-:Y:S01]  /*8790*/  LOP3.LUT R12, R12, R13, RZ, 0x3c, !PT ;  /* 0x0000000d0c0c7212 */ /* 0x000fe200078e3cff */
[--C-:B------:R-:W-:Y:S01]  /*87a0*/  IMAD.X R13, RZ, RZ, R17.reuse, P3 ;  /* 0x000000ffff0d7224 */ /* 0x100fe200018e0611 */
[----:B------:R-:W-:Y:S01]  /*87b0*/  LOP3.LUT R26, R27, R16, RZ, 0x3c, !PT ;  /* 0x000000101b1a7212 */ /* 0x000fe200078e3cff */
[----:B------:R-:W-:Y:S01]  /*87c0*/  IMAD.MOV.U32 R27, RZ, RZ, R17 ;  /* 0x000000ffff1b7224 */ /* 0x000fe200078e0011 */
[----:B------:R-:W-:Y:S02]  /*87d0*/  MOV R56, R14 ;  /* 0x0000000e00387202 */ /* 0x000fe40000000f00 */
[----:B------:R-:W-:Y:S02]  /*87e0*/  MOV R54, R12 ;  /* 0x0000000c00367202 */ /* 0x000fe40000000f00 */
[----:B------:R-:W-:-:S02]  /*87f0*/  MOV R27, R26 ;  /* 0x0000001a001b7202 */ /* 0x000fc40000000f00 */
[----:B------:R-:W-:Y:S02]  /*8800*/  MOV R25, R24 ;  /* 0x0000001800197202 */ /* 0x000fe40000000f00 */
[----:B------:R-:W-:Y:S02]  /*8810*/  ISETP.GE.OR P1, PT, R63, UR4, P1 ;  /* 0x000000043f007c0c */ /* 0x000fe40008f26670 */
[----:B--2---:R-:W-:Y:S01]  /*8820*/  LOP3.LUT R3, R0, 0x2, RZ, 0x3c, !PT ;  /* 0x0000000200037812 */ /* 0x004fe200078e3cff */
[----:B------:R-:W-:Y:S04]  /*8830*/  SHFL.IDX PT, R29, R29, R0, 0x1c1f ;  /* 0x001c1f001d1d7589 */ /* 0x000fe800000e0000 */
[----:B------:R-:W-:Y:S04]  /*8840*/  SHFL.IDX PT, R30, R30, R3, 0x1c1f ;  /* 0x001c1f031e1e7589 */ /* 0x000fe800000e0000 */
[----:B------:R-:W-:Y:S04]  /*8850*/  SHFL.IDX PT, R31, R31, R0, 0x1c1f ;  /* 0x001c1f001f1f7589 */ /* 0x000fe800000e0000 */
[----:B------:R-:W2:Y:S04]  /*8860*/  SHFL.IDX PT, R32, R32, R3, 0x1c1f ;  /* 0x001c1f0320207589 */ /* 0x000ea800000e0000 */
[----:B------:R-:W-:Y:S04]  /*8870*/  SHFL.IDX PT, R49, R49, R0, 0x1c1f ;  /* 0x001c1f0031317589 */ /* 0x000fe800000e0000 */
[----:B------:R-:W3:Y:S04]  /*8880*/  SHFL.IDX PT, R38, R38, R3, 0x1c1f ;  /* 0x001c1f0326267589 */ /* 0x000ee800000e0000 */
[----:B------:R-:W-:Y:S04]  /*8890*/  SHFL.IDX PT, R53, R53, R0, 0x1c1f ;  /* 0x001c1f0035357589 */ /* 0x000fe800000e0000 */
[----:B------:R-:W4:Y:S04]  /*88a0*/  SHFL.IDX PT, R40, R40, R3, 0x1c1f ;  /* 0x001c1f0328287589 */ /* 0x000f2800000e0000 */
[----:B------:R-:W-:Y:S04]  /*88b0*/  SHFL.IDX PT, R37, R37, R0, 0x1c1f ;  /* 0x001c1f0025257589 */ /* 0x000fe800000e0000 */
[----:B------:R5:W-:Y:S01]  /*88c0*/  SHFL.IDX PT, R10, R28, R3, 0x1c1f ;  /* 0x001c1f031c0a7589 */ /* 0x000be200000e0000 */
[----:B--2---:R-:W-:-:S02]  /*88d0*/  SEL R12, R31, R32, P0 ;  /* 0x000000201f0c7207 */ /* 0x004fc40000000000 */
[----:B------:R-:W-:Y:S01]  /*88e0*/  SEL R14, R32, R31, P0 ;  /* 0x0000001f200e7207 */ /* 0x000fe20000000000 */
[----:B------:R-:W-:Y:S04]  /*88f0*/  SHFL.IDX PT, R33, R33, R0, 0x1c1f ;  /* 0x001c1f0021217589 */ /* 0x000fe800000e0000 */
[----:B------:R-:W-:Y:S01]  /*8900*/  SHFL.IDX PT, R55, R55, R0, 0x1c1f ;  /* 0x001c1f0037377589 */ /* 0x000fe200000e0000 */
[----:B---3--:R-:W-:Y:S02]  /*8910*/  SEL R31, R38, R49, P0 ;  /* 0x00000031261f7207 */ /* 0x008fe40000000000 */
[----:B-----5:R-:W-:Y:S01]  /*8920*/  SEL R28, R29, R30, P0 ;  /* 0x0000001e1d1c7207 */ /* 0x020fe20000000000 */
[----:B------:R-:W2:Y:S01]  /*8930*/  SHFL.IDX PT, R36, R36, R3, 0x1c1f ;  /* 0x001c1f0324247589 */ /* 0x000ea200000e0000 */
[----:B------:R-:W-:-:S02]  /*8940*/  SEL R30, R30, R29, P0 ;  /* 0x0000001d1e1e7207 */ /* 0x000fc40000000000 */
[----:B------:R-:W-:Y:S01]  /*8950*/  SEL R29, R49, R38, P0 ;  /* 0x00000026311d7207 */ /* 0x000fe20000000000 */
[----:B------:R-:W-:Y:S01]  /*8960*/  BAR.SYNC.DEFER_BLOCKING 0x1, 0x100 ;  /* 0x0044000000007b1d */ /* 0x000fe20000010000 */
[----:B----4-:R-:W-:Y:S02]  /*8970*/  SEL R13, R53, R40, P0 ;  /* 0x00000028350d7207 */ /* 0x010fe40000000000 */
[----:B------:R-:W-:-:S03]  /*8980*/  SEL R15, R40, R53, P0 ;  /* 0x00000035280f7207 */ /* 0x000fc60000000000 */
[----:B------:R-:W3:Y:S04]  /*8990*/  SHFL.IDX PT, R20, R34, R3, 0x1c1f ;  /* 0x001c1f0322147589 */ /* 0x000ee800000e0000 */
[----:B------:R-:W-:Y:S04]  /*89a0*/  SHFL.IDX PT, R57, R57, R0, 0x1c1f ;  /* 0x001c1f0039397589 */ /* 0x000fe800000e0000 */
[----:B------:R-:W-:Y:S04]  /*89b0*/  SHFL.IDX PT, R35, R35, R0, 0x1c1f ;  /* 0x001c1f0023237589 */ /* 0x000fe800000e0000 */
[----:B------:R-:W-:Y:S01]  /*89c0*/  SHFL.IDX PT, R42, R42, R3, 0x1c1f ;  /* 0x001c1f032a2a7589 */ /* 0x000fe200000e0000 */
[----:B--2---:R-:W-:-:S02]  /*89d0*/  SEL R24, R33, R36, P0 ;  /* 0x0000002421187207 */ /* 0x004fc40000000000 */
[----:B------:R-:W-:Y:S01]  /*89e0*/  SEL R26, R36, R33, P0 ;  /* 0x00000021241a7207 */ /* 0x000fe20000000000 */
[----:B------:R-:W2:Y:S04]  /*89f0*/  SHFL.IDX PT, R50, R50, R3, 0x1c1f ;  /* 0x001c1f0332327589 */ /* 0x000ea800000e0000 */
[----:B------:R-:W-:Y:S04]  /*8a00*/  SHFL.IDX PT, R39, R39, R0, 0x1c1f ;  /* 0x001c1f0027277589 */ /* 0x000fe800000e0000 */
[----:B------:R-:W4:Y:S01]  /*8a10*/  SHFL.IDX PT, R44, R44, R3, 0x1c1f ;  /* 0x001c1f032c2c7589 */ /* 0x000f2200000e0000 */
[----:B---3--:R-:W-:-:S03]  /*8a20*/  SEL R11, R20, R55, P0 ;  /* 0x00000037140b7207 */ /* 0x008fc60000000000 */
[----:B------:R-:W-:Y:S04]  /*8a30*/  SHFL.IDX PT, R41, R41, R0, 0x1c1f ;  /* 0x001c1f0029297589 */ /* 0x000fe800000e0000 */
[----:B------:R-:W-:Y:S04]  /*8a40*/  SHFL.IDX PT, R43, R43, R0, 0x1c1f ;  /* 0x001c1f002b2b7589 */ /* 0x000fe800000e0000 */
[----:B------:R-:W-:Y:S04]  /*8a50*/  SHFL.IDX PT, R52, R52, R3, 0x1c1f ;  /* 0x001c1f0334347589 */ /* 0x000fe800000e0000 */
[----:B------:R-:W-:Y:S01]  /*8a60*/  SHFL.IDX PT, R58, R58, R3, 0x1c1f ;  /* 0x001c1f033a3a7589 */ /* 0x000fe200000e0000 */
[----:B--2---:R-:W-:-:S02]  /*8a70*/  SEL R33, R35, R50, P0 ;  /* 0x0000003223217207 */ /* 0x004fc40000000000 */
[----:B------:R-:W-:Y:S01]  /*8a80*/  SEL R35, R50, R35, P0 ;  /* 0x0000002332237207 */ /* 0x000fe20000000000 */
[----:B------:R-:W-:Y:S04]  /*8a90*/  SHFL.IDX PT, R45, R45, R0, 0x1c1f ;  /* 0x001c1f002d2d7589 */ /* 0x000fe800000e0000 */
[----:B------:R-:W-:Y:S01]  /*8aa0*/  SHFL.IDX PT, R51, R51, R0, 0x1c1f ;  /* 0x001c1f0033337589 */ /* 0x000fe200000e0000 */
[----:B----4-:R-:W-:Y:S02]  /*8ab0*/  SEL R32, R39, R44, P0 ;  /* 0x0000002c27207207 */ /* 0x010fe40000000000 */
[----:B------:R-:W-:Y:S01]  /*8ac0*/  SEL R34, R44, R39, P0 ;  /* 0x000000272c227207 */ /* 0x000fe20000000000 */
[----:B------:R-:W2:Y:S04]  /*8ad0*/  SHFL.IDX PT, R60, R60, R3, 0x1c1f ;  /* 0x001c1f033c3c7589 */ /* 0x000ea800000e0000 */
[----:B------:R-:W3:Y:S04]  /*8ae0*/  SHFL.IDX PT, R66, R66, R3, 0x1c1f ;  /* 0x001c1f0342427589 */ /* 0x000ee800000e0000 */
[----:B------:R-:W-:Y:S04]  /*8af0*/  SHFL.IDX PT, R47, R47, R0, 0x1c1f ;  /* 0x001c1f002f2f7589 */ /* 0x000fe800000e0000 */
[----:B------:R1:W-:Y:S04]  /*8b00*/  SHFL.IDX PT, R59, R59, R0, 0x1c1f ;  /* 0x001c1f003b3b7589 */ /* 0x0003e800000e0000 */
[----:B------:R-:W4:Y:S04]  /*8b10*/  SHFL.IDX PT, R68, R68, R3, 0x1c1f ;  /* 0x001c1f0344447589 */ /* 0x000f2800000e0000 */
[----:B------:R5:W4:Y:S01]  /*8b20*/  SHFL.IDX PT, R74, R74, R3, 0x1c1f ;  /* 0x001c1f034a4a7589 */ /* 0x000b2200000e0000 */
[----:B-1----:R-:W-:Y:S01]  /*8b30*/  IMAD R0, R6, UR5, RZ ;  /* 0x0000000506007c24 */ /* 0x002fe2000f8e02ff */
[----:B------:R-:W-:-:S02]  /*8b40*/  ULDC.64 UR4, c[0x0][0xb40] ;  /* 0x0002d00000047ab9 */ /* 0x000fc40000000a00 */
[----:B------:R1:W-:Y:S01]  /*8b50*/  STSM.16.M88.4 [R27], R28 ;  /* 0x0000001c1b007844 */ /* 0x0003e20000000200 */
[----:B------:R-:W-:Y:S02]  /*8b60*/  IMAD R38, R7, UR44, R0 ;  /* 0x0000002c07267c24 */ /* 0x000fe4000f8e0200 */
[----:B------:R-:W-:Y:S01]  /*8b70*/  IMAD.WIDE.U32 R6, R6, UR44, R8 ;  /* 0x0000002c06067c25 */ /* 0x000fe2000f8e0008 */
[----:B------:R-:W-:Y:S01]  /*8b80*/  SEL R8, R37, R10, P0 ;  /* 0x0000000a25087207 */ /* 0x000fe20000000000 */
[----:B------:R3:W-:Y:S01]  /*8b90*/  STSM.16.M88.4 [R25], R12 ;  /* 0x0000000c19007844 */ /* 0x0007e20000000200 */
[----:B------:R-:W-:Y:S02]  /*8ba0*/  SEL R10, R10, R37, P0 ;  /* 0x000000250a0a7207 */ /* 0x000fe40000000000 */
[----:B------:R-:W-:Y:S02]  /*8bb0*/  SEL R9, R55, R20, P0 ;  /* 0x0000001437097207 */ /* 0x000fe40000000000 */
[----:B-----5:R-:W-:-:S02]  /*8bc0*/  SHF.R.S32.HI R3, RZ, 0x1f, R63 ;  /* 0x0000001fff037819 */ /* 0x020fc4000001143f */
[----:B------:R-:W-:Y:S01]  /*8bd0*/  IADD3 R0, P3, R63, R6, RZ ;  /* 0x000000063f007210 */ /* 0x000fe20007f7e0ff */
[----:B------:R-:W-:Y:S01]  /*8be0*/  STSM.16.M88.4 [R61], R8 ;  /* 0x000000083d007844 */ /* 0x000fe20000000200 */
[----:B-1----:R-:W-:Y:S02]  /*8bf0*/  SEL R27, R42, R57, P0 ;  /* 0x000000392a1b7207 */ /* 0x002fe40000000000 */
[----:B------:R-:W-:Y:S02]  /*8c00*/  IADD3.X R3, R3, R7, R38, P3, !PT ;  /* 0x0000000703037210 */ /* 0x000fe40001ffe426 */
[----:B--2---:R-:W-:Y:S02]  /*8c10*/  SEL R28, R45, R60, P0 ;  /* 0x0000003c2d1c7207 */ /* 0x004fe40000000000 */
[----:B---3--:R-:W-:Y:S02]  /*8c20*/  SEL R25, R57, R42, P0 ;  /* 0x0000002a39197207 */ /* 0x008fe40000000000 */
[----:B------:R-:W-:-:S02]  /*8c30*/  SEL R12, R41, R52, P0 ;  /* 0x00000034290c7207 */ /* 0x000fc40000000000 */
[----:B------:R-:W-:Y:S01]  /*8c40*/  SEL R14, R52, R41, P0 ;  /* 0x00000029340e7207 */ /* 0x000fe20000000000 */
[----:B------:R-:W-:Y:S01]  /*8c50*/  STSM.16.M88.4 [R56], R24 ;  /* 0x0000001838007844 */ /* 0x000fe20000000200 */
[----:B------:R-:W-:Y:S02]  /*8c60*/  SEL R13, R43, R58, P0 ;  /* 0x0000003a2b0d7207 */ /* 0x000fe40000000000 */
[----:B------:R-:W-:Y:S01]  /*8c70*/  SEL R15, R58, R43, P0 ;  /* 0x0000002b3a0f7207 */ /* 0x000fe20000000000 */
[----:B------:R-:W-:Y:S01]  /*8c80*/  STSM.16.M88.4 [R54], R32 ;  /* 0x0000002036007844 */ /* 0x000fe20000000200 */
[----:B------:R-:W-:Y:S02]  /*8c90*/  SEL R30, R60, R45, P0 ;  /* 0x0000002d3c1e7207 */ /* 0x000fe40000000000 */
[----:B------:R-:W-:Y:S01]  /*8ca0*/  SEL R29, R51, R66, P0 ;  /* 0x00000042331d7207 */ /* 0x000fe20000000000 */
[----:B------:R-:W-:Y:S01]  /*8cb0*/  STSM.16.M88.4 [R48], R12 ;  /* 0x0000000c30007844 */ /* 0x000fe20000000200 */
[----:B------:R-:W-:-:S02]  /*8cc0*/  SEL R31, R66, R51, P0 ;  /* 0x00000033421f7207 */ /* 0x000fc40000000000 */
[----:B----4-:R-:W-:Y:S02]  /*8cd0*/  SEL R36, R47, R68, P0 ;  /* 0x000000442f247207 */ /* 0x010fe40000000000 */
[----:B------:R-:W-:Y:S01]  /*8ce0*/  SEL R38, R68, R47, P0 ;  /* 0x0000002f44267207 */ /* 0x000fe20000000000 */
[----:B------:R-:W-:Y:S01]  /*8cf0*/  STSM.16.M88.4 [R46], R28 ;  /* 0x0000001c2e007844 */ /* 0x000fe20000000200 */
[----:B------:R-:W-:Y:S02]  /*8d00*/  SEL R37, R59, R74, P0 ;  /* 0x0000004a3b257207 */ /* 0x000fe40000000000 */
[----:B------:R-:W-:Y:S02]  /*8d10*/  SEL R39, R74, R59, P0 ;  /* 0x0000003b4a277207 */ /* 0x000fe40000000000 */
[C---:B------:R-:W-:Y:S01]  /*8d20*/  LEA R6, P3, R0.reuse, UR4, 0x2 ;  /* 0x0000000400067c11 */ /* 0x040fe2000f8610ff */
[----:B------:R-:W-:Y:S02]  /*8d30*/  ULDC UR4, c[0x0][0xc] ;  /* 0x0000030000047ab9 */ /* 0x000fe40000000800 */
[----:B------:R-:W-:Y:S01]  /*8d40*/  STSM.16.M88.4 [R21], R36 ;  /* 0x0000002415007844 */ /* 0x000fe20000000200 */
[----:B------:R-:W-:Y:S01]  /*8d50*/  LEA.HI.X R7, R0, UR5, R3, 0x2, P3 ;  /* 0x0000000500077c11 */ /* 0x000fe200098f1403 */
[----:B------:R-:W-:Y:S01]  /*8d60*/  UIADD3 UR48, UR4, UR48, URZ ;  /* 0x0000003004307290 */ /* 0x000fe2000fffe03f */
[----:B------:R1:W-:Y:S06]  /*8d70*/  MEMBAR.ALL.CTA ;  /* 0x0000000000007992 */ /* 0x0003ec0000008000 */
[----:B-1----:R-:W1:Y:S04]  /*8d80*/  FENCE.VIEW.ASYNC.S ;  /* 0x00000000000073c6 */ /* 0x002e680000000000 */
[----:B-1----:R-:W1:Y:S01]  /*8d90*/  SHFL.IDX PT, R0, R22, RZ, 0x1f ;  /* 0x00001fff16007589 */ /* 0x002e6200000e0000 */
[----:B------:R-:W-:Y:S06]  /*8da0*/  BAR.ARV 0x1, 0x120 ;  /* 0x0044800000007b1d */ /* 0x000fec0000002000 */
[----:B-1----:R-:W-:Y:S01]  /*8db0*/  ISETP.NE.AND P0, PT, R0, 0x7, PT ;  /* 0x000000070000780c */ /* 0x002fe20003f05270 */
[----:B------:R1:W-:Y:S04]  /*8dc0*/  @!P1 STG.E desc[UR50][R6.64], R5 ;  /* 0x0000000506009986 */ /* 0x0003e8000c101932 */
[----:B------:R1:W-:Y:S08]  /*8dd0*/  @!P2 STG.E desc[UR50][R6.64+0x20], R4 ;  /* 0x000020040600a986 */ /* 0x0003f0000c101932 */
[----:B------:R-:W-:Y:S05]  /*8de0*/  @P0 BRA `(.L_x_31) ;  /* 0x0000000000540947 */ /* 0x000fea0003800000 */
[----:B------:R-:W-:Y:S01]  /*8df0*/  BAR.SYNC.DEFER_BLOCKING 0x1, 0x120 ;  /* 0x0044800000007b1d */ /* 0x000fe20000010000 */
[----:B------:R-:W-:-:S05]  /*8e00*/  ELECT P0, URZ, PT ;  /* 0x00000000003f782f */ /* 0x000fca0003800000 */
[----:B------:R-:W-:Y:S08]  /*8e10*/  BSSY B0, `(.L_x_31) ;  /* 0x0000012000007945 */ /* 0x000ff00003800000 */
[----:B------:R-:W-:Y:S05]  /*8e20*/  @!P0 BRA `(.L_x_32) ;  /* 0x0000000000408947 */ /* 0x000fea0003800000 */
[----:B------:R-:W-:Y:S02]  /*8e30*/  UIADD3 UR4, UP0, UR54, 0x9f0, URZ ;  /* 0x000009f036047890 */ /* 0x000fe4000ff1e03f */
[----:B------:R-:W-:Y:S02]  /*8e40*/  UIADD3 UR6, UR38, 0x4000, URZ ;  /* 0x0000400026067890 */ /* 0x000fe4000fffe03f */
[----:B------:R-:W-:Y:S01]  /*8e50*/  UIADD3.X UR5, URZ, UR55, URZ, UP0, !UPT ;  /* 0x000000373f057290 */ /* 0x000fe200087fe43f */
[----:B------:R-:W-:Y:S01]  /*8e60*/  UMOV UR41, URZ ;  /* 0x0000003f00297c82 */ /* 0x000fe20008000000 */
[----:B------:R-:W-:Y:S01]  /*8e70*/  UMOV UR45, URZ ;  /* 0x0000003f002d7c82 */ /* 0x000fe20008000000 */
[----:B------:R-:W-:Y:S01]  /*8e80*/  UMOV UR40, UR38 ;  /* 0x0000002600287c82 */ /* 0x000fe20008000000 */
[----:B------:R-:W-:-:S05]  /*8e90*/  UMOV UR7, 0x40 ;  /* 0x0000004000077882 */ /* 0x000fca0000000000 */
[----:B------:R2:W-:Y:S02]  /*8ea0*/  UTMASTG.5D [UR40], [UR4] ;  /* 0x00000028040073b5 */ /* 0x0005e40008020000 */
[----:B--2---:R-:W-:Y:S01]  /*8eb0*/  UMOV UR40, UR6 ;  /* 0x0000000600287c82 */ /* 0x004fe20008000000 */
[----:B------:R-:W-:Y:S01]  /*8ec0*/  UMOV UR41, UR7 ;  /* 0x0000000700297c82 */ /* 0x000fe20008000000 */
[----:B------:R-:W-:Y:S01]  /*8ed0*/  UIADD3 UR6, UR38, 0x29820, URZ ;  /* 0x0002982026067890 */ /* 0x000fe2000fffe03f */
[----:B------:R2:W-:Y:S03]  /*8ee0*/  UTMASTG.5D [UR40], [UR4] ;  /* 0x00000028040073b5 */ /* 0x0005e60008020000 */
[----:B------:R-:W-:Y:S01]  /*8ef0*/  UPRMT UR6, URZ, 0x654, UR6 ;  /* 0x000006543f067896 */ /* 0x000fe20008000006 */
[----:B------:R0:W-:Y:S01]  /*8f00*/  UTMACMDFLUSH ;  /* 0x00000000000079b7 */ /* 0x0001e20000000000 */
[----:B------:R-:W-:-:S07]  /*8f10*/  DEPBAR.LE SB0, 0x0 ;  /* 0x000080000000791a */ /* 0x000fce0000000000 */
[----:B--2---:R-:W-:Y:S03]  /*8f20*/  SYNCS.ARRIVE.TRANS64.RED.A1T0 RZ, [UR6], RZ ;  /* 0x000000ffffff79a7 */ /* 0x004fe60008100406 */
.L_x_32:
[----:B------:R-:W-:Y:S05]  /*8f30*/  BSYNC B0 ;  /* 0x0000000000007941 */ /* 0x000fea0003800000 */
.L_x_31:
[----:B------:R-:W2:Y:S01]  /*8f40*/  LDC R0, c[0x0][0xda4] ;  /* 0x00036900ff007b82 */ /* 0x000ea20000000800 */
[----:B------:R-:W-:Y:S02]  /*8f50*/  UIADD3 UR52, UR52, 0x1, URZ ;  /* 0x0000000134347890 */ /* 0x000fe4000fffe03f */
[----:B------:R-:W-:Y:S02]  /*8f60*/  UIADD3 UR39, UR39, 0x1, URZ ;  /* 0x0000000127277890 */ /* 0x000fe4000fffe03f */
[----:B------:R-:W-:-:S04]  /*8f70*/  UISETP.NE.AND UP0, UPT, UR52, 0x2, UPT ;  /* 0x000000023400788c */ /* 0x000fc8000bf05270 */
[----:B------:R-:W-:Y:S02]  /*8f80*/  USEL UR4, URZ, 0x1, UP0 ;  /* 0x000000013f047887 */ /* 0x000fe40008000000 */
[----:B------:R-:W-:Y:S02]  /*8f90*/  USEL UR52, UR52, URZ, UP0 ;  /* 0x0000003f34347287 */ /* 0x000fe40008000000 */
[----:B------:R-:W-:Y:S01]  /*8fa0*/  ULOP3.LUT UR36, UR36, UR4, URZ, 0x3c, !UPT ;  /* 0x0000000424247292 */ /* 0x000fe2000f8e3c3f */
[----:B--2---:R-:W-:-:S13]  /*8fb0*/  ISETP.LE.AND P0, PT, R0, UR48, PT ;  /* 0x0000003000007c0c */ /* 0x004fda000bf03270 */
[----:B------:R-:W-:Y:S05]  /*8fc0*/  @!P0 BRA `(.L_x_33) ;  /* 0xffffff7c006c8947 */ /* 0x000fea000383ffff */
[----:B------:R-:W-:Y:S05]  /*8fd0*/  EXIT ;  /* 0x000000000000794d */ /* 0x000fea0003800000 */
.L_x_7:
[----:B------:R-:W-:-:S08]  /*8fe0*/  NOP ;  /* 0x0000000000007918 */ /* 0x000fd00000000000 */
[----:B------:R-:W1:-:S00]  /*8ff0*/  USETMAXREG.DEALLOC.CTAPOOL 0x18 ;  /* 0x00000018000079c8 */ /* 0x000e4000080e0500 */
[----:B------:R-:W2:Y:S01]  /*9000*/  S2UR UR49, SR_CTAID.X ;  /* 0x00000000003179c3 */ /* 0x000ea20000002500 */
[----:B-1----:R-:W-:Y:S01]  /*9010*/  IMAD.MOV.U32 R0, RZ, RZ, 0x1 ;  /* 0x00000001ff007424 */ /* 0x002fe200078e00ff */
[----:B------:R1:W-:Y:S01]  /*9020*/  STL [R1], RZ ;  /* 0x000000ff01007387 */ /* 0x0003e20000100800 */
[----:B------:R-:W-:-:S03]  /*9030*/  UMOV UR47, 0x1 ;  /* 0x00000001002f7882 */ /* 0x000fc60000000000 */
[----:B------:R1:W-:Y:S02]  /*9040*/  STL [R1+0xc], R0 ;  /* 0x00000c0001007387 */ /* 0x0003e40000100800 */
[----:B------:R-:W2:Y:S02]  /*9050*/  LDC R2, c[0x0][0xda4] ;  /* 0x00036900ff027b82 */ /* 0x000ea40000000800 */
[----:B--2---:R-:W-:-:S13]  /*9060*/  ISETP.LE.AND P0, PT, R2, UR49, PT ;  /* 0x0000003102007c0c */ /* 0x004fda000bf03270 */
[----:B-1----:R-:W-:Y:S05]  /*9070*/  @P0 BRA `(.L_x_34) ;  /* 0x0000002800fc0947 */ /* 0x002fea0003800000 */
[----:B------:R-:W1:Y:S01]  /*9080*/  S2R R7, SR_TID.X ;  /* 0x0000000000077919 */ /* 0x000e620000002100 */
[----:B------:R-:W-:Y:S01]  /*9090*/  ULDC.64 UR52, c[0x0][0x198] ;  /* 0x0000660000347ab9 */ /* 0x000fe20000000a00 */
[----:B------:R-:W-:Y:S01]  /*90a0*/  ULOP3.LUT UR43, UR46, 0x1, URZ, 0xfc, !UPT ;  /* 0x000000012e2b7892 */ /* 0x000fe2000f8efc3f */
[----:B------:R-:W2:Y:S01]  /*90b0*/  S2R R3, SR_TID.X ;  /* 0x0000000000037919 */ /* 0x000ea20000002100 */
[----:B------:R-:W-:Y:S01]  /*90c0*/  ULOP3.LUT UR48, UR46, 0x2, URZ, 0xfc, !UPT ;  /* 0x000000022e307892 */ /* 0x000fe2000f8efc3f */
[----:B------:R-:W-:Y:S01]  /*90d0*/  ULDC UR44, c[0x0][0xc] ;  /* 0x00000300002c7ab9 */ /* 0x000fe20000000800 */
[----:B------:R-:W-:Y:S01]  /*90e0*/  UMOV UR47, URZ ;  /* 0x0000003f002f7c82 */ /* 0x000fe20008000000 */
[C---:B-1----:R-:W-:Y:S01]  /*90f0*/  IMAD.SHL.U32 R0, R7.reuse, 0x80, RZ ;  /* 0x0000008007007824 */ /* 0x042fe200078e00ff */
[C---:B------:R-:W-:Y:S01]  /*9100*/  LOP3.LUT P0, RZ, R7.reuse, 0x4, RZ, 0xc0, !PT ;  /* 0x0000000407ff7812 */ /* 0x040fe2000780c0ff */
[----:B------:R-:W-:Y:S01]  /*9110*/  IMAD.SHL.U32 R4, R7, 0x20, RZ ;  /* 0x0000002007047824 */ /* 0x000fe200078e00ff */
[----:B--2---:R-:W-:Y:S01]  /*9120*/  LOP3.LUT R3, R3, 0x7f, RZ, 0xc0, !PT ;  /* 0x0000007f03037812 */ /* 0x004fe200078ec0ff */
[----:B------:R-:W-:Y:S01]  /*9130*/  IMAD.SHL.U32 R5, R7, 0x4, RZ ;  /* 0x0000000407057824 */ /* 0x000fe200078e00ff */
[----:B------:R-:W-:-:S02]  /*9140*/  LOP3.LUT R2, R0, 0x380, RZ, 0xc0, !PT ;  /* 0x0000038000027812 */ /* 0x000fc400078ec0ff */
[----:B------:R-:W-:Y:S02]  /*9150*/  SHF.R.U32.HI R3, RZ, 0x5, R3 ;  /* 0x00000005ff037819 */ /* 0x000fe40000011603 */
[----:B------:R-:W-:-:S03]  /*9160*/  LOP3.LUT R6, R4, 0x60, RZ, 0xc0, !PT ;  /* 0x0000006004067812 */ /* 0x000fc600078ec0ff */
[C---:B------:R-:W-:Y:S02]  /*9170*/  IMAD R2, R3.reuse, 0x10, R2 ;  /* 0x0000001003027824 */ /* 0x040fe400078e0202 */
[----:B------:R-:W-:Y:S02]  /*9180*/  IMAD R6, R3, 0x200, R6 ;  /* 0x0000020003067824 */ /* 0x000fe400078e0206 */
[----:B------:R-:W-:-:S05]  /*9190*/  IMAD.SHL.U32 R3, R7, 0x10, RZ ;  /* 0x0000001007037824 */ /* 0x000fca00078e00ff */
[----:B------:R-:W-:Y:S02]  /*91a0*/  LOP3.LUT R3, R2, 0x70, R3, 0x78, !PT ;  /* 0x0000007002037812 */ /* 0x000fe400078e7803 */
[C---:B------:R-:W-:Y:S02]  /*91b0*/  LOP3.LUT R2, R4.reuse, 0x80, RZ, 0xc0, !PT ;  /* 0x0000008004027812 */ /* 0x040fe400078ec0ff */
[----:B------:R-:W-:Y:S02]  /*91c0*/  LOP3.LUT R4, R4, 0x100, RZ, 0xc0, !PT ;  /* 0x0000010004047812 */ /* 0x000fe400078ec0ff */
[----:B------:R-:W-:Y:S02]  /*91d0*/  LOP3.LUT R2, R2, 0x10, R7, 0xf8, !PT ;  /* 0x0000001002027812 */ /* 0x000fe400078ef807 */
[----:B------:R-:W-:Y:S02]  /*91e0*/  LOP3.LUT R0, R3, 0xc00, R0, 0xf8, !PT ;  /* 0x00000c0003007812 */ /* 0x000fe400078ef800 */
[----:B------:R-:W-:-:S04]  /*91f0*/  LOP3.LUT R5, R2, 0x10, R5, 0x78, !PT ;  /* 0x0000001002057812 */ /* 0x000fc800078e7805 */
[----:B------:R-:W-:-:S05]  /*9200*/  IADD3 R2, R5, R6, R4 ;  /* 0x0000000605027210 */ /* 0x000fca0007ffe004 */
[----:B------:R-:W-:Y:S04]  /*9210*/  STL [R1+0x18], R2 ;  /* 0x0000180201007387 */ /* 0x000fe80000100800 */
[----:B------:R1:W-:Y:S04]  /*9220*/  STL [R1+0x1c], R0 ;  /* 0x00001c0001007387 */ /* 0x0003e80000100800 */
[----:B------:R-:W-:Y:S01]  /*9230*/  STL [R1], RZ ;  /* 0x000000ff01007387 */ /* 0x000fe20000100800 */
[----:B-1----:R-:W-:-:S05]  /*9240*/  IMAD.MOV.U32 R0, RZ, RZ, 0x40 ;  /* 0x00000040ff007424 */ /* 0x002fca00078e00ff */
[----:B------:R-:W-:-:S05]  /*9250*/  SEL R0, R0, 0xffffffc0, !P0 ;  /* 0xffffffc000007807 */ /* 0x000fca0004000000 */
[----:B------:R1:W-:Y:S02]  /*9260*/  STL [R1+0x20], R0 ;  /* 0x0000200001007387 */ /* 0x0003e40000100800 */
[----:B-1----:R-:W-:-:S05]  /*9270*/  IMAD.MOV.U32 R0, RZ, RZ, 0x1 ;  /* 0x00000001ff007424 */ /* 0x002fca00078e00ff */
[----:B------:R1:W-:Y:S02]  /*9280*/  STL [R1+0xc], R0 ;  /* 0x00000c0001007387 */ /* 0x0003e40000100800 */
.L_x_78:
[----:B--2---:R-:W2:Y:S01]  /*9290*/  S2UR UR4, SR_CgaCtaId ;  /* 0x00000000000479c3 */ /* 0x004ea20000008800 */
[----:B------:R-:W-:Y:S01]  /*92a0*/  ULDC UR5, c[0x0][0xda8] ;  /* 0x00036a0000057ab9 */ /* 0x000fe20000000800 */
[----:B------:R-:W-:Y:S01]  /*92b0*/  ULDC.64 UR6, c[0x0][0x3f8] ;  /* 0x0000fe0000067ab9 */ /* 0x000fe20000000a00 */
[----:B------:R-:W-:Y:S02]  /*92c0*/  UISETP.NE.AND UP1, UPT, UR5, 0x1, UPT ;  /* 0x000000010500788c */ /* 0x000fe4000bf25270 */
[----:B------:R-:W-:Y:S01]  /*92d0*/  UISETP.NE.U32.AND UP0, UPT, UR6, URZ, UPT ;  /* 0x0000003f0600728c */ /* 0x000fe2000bf05070 */
[----:B------:R-:W-:Y:S01]  /*92e0*/  UMOV UR40, 0x400 ;  /* 0x0000040000287882 */ /* 0x000fe20000000000 */
[----:B------:R-:W-:Y:S02]  /*92f0*/  ULDC UR8, c[0x0][0xdb4] ;  /* 0x00036d0000087ab9 */ /* 0x000fe40000000800 */
[----:B------:R-:W-:Y:S02]  /*9300*/  UISETP.NE.AND.EX UP0, UPT, UR7, URZ, UPT, UP0 ;  /* 0x0000003f0700728c */ /* 0x000fe4000bf05300 */
[----:B------:R-:W-:Y:S01]  /*9310*/  UISETP.NE.AND UP2, UPT, UR8, 0x1, UPT ;  /* 0x000000010800788c */ /* 0x000fe2000bf45270 */
[----:B------:R-:W-:Y:S01]  /*9320*/  ULDC UR6, c[0x0][0x404] ;  /* 0x0001010000067ab9 */ /* 0x000fe20000000800 */
[----:B------:R-:W-:Y:S01]  /*9330*/  ULDC UR42, c[0x0][0x2e0] ;  /* 0x0000b800002a7ab9 */ /* 0x000fe20000000800 */
[----:B------:R-:W-:Y:S01]  /*9340*/  USEL UR6, UR6, 0x1, UP0 ;  /* 0x0000000106067887 */ /* 0x000fe20008000000 */
[----:B------:R-:W-:Y:S01]  /*9350*/  @UP1 ULDC UR7, c[0x0][0xdb0] ;  /* 0x00036c0000071ab9 */ /* 0x000fe20000000800 */
[----:B------:R-:W-:-:S02]  /*9360*/  UMOV UR45, UR49 ;  /* 0x00000031002d7c82 */ /* 0x000fc40008000000 */
[----:B------:R-:W-:-:S04]  /*9370*/  UIMAD UR42, UR6, UR42, URZ ;  /* 0x0000002a062a72a4 */ /* 0x000fc8000f8e023f */
[----:B------:R-:W-:Y:S01]  /*9380*/  @UP2 ULDC.64 UR10, c[0x0][0xdb8] ;  /* 0x00036e00000a2ab9 */ /* 0x000fe20000000a00 */
[----:B------:R-:W-:Y:S02]  /*9390*/  UIADD3 UR6, UR42, 0x9f, URZ ;  /* 0x0000009f2a067890 */ /* 0x000fe4000fffe03f */
[----:B--2---:R-:W-:-:S03]  /*93a0*/  ULEA UR40, UR4, UR40, 0x18 ;  /* 0x0000002804287291 */ /* 0x004fc6000f8ec03f */
[----:B------:R-:W-:Y:S01]  /*93b0*/  @UP1 ULDC UR4, c[0x0][0xdac] ;  /* 0x00036b0000041ab9 */ /* 0x000fe20000000800 */
[----:B------:R-:W-:Y:S02]  /*93c0*/  UIADD3 UR9, UR40, 0x1a400, URZ ;  /* 0x0001a40028097890 */ /* 0x000fe4000fffe03f */
[----:B------:R-:W-:Y:S02]  /*93d0*/  UIMAD.WIDE.U32 UR4, UR49, UR4, URZ ;  /* 0x00000004310472a5 */ /* 0x000fe4000f8e003f */
[----:B------:R-:W-:Y:S02]  /*93e0*/  ULOP3.LUT UP0, URZ, UR9, 0x1bf, URZ, 0xc0, !UPT ;  /* 0x000001bf093f7892 */ /* 0x000fe4000f80c03f */
[----:B------:R-:W-:Y:S02]  /*93f0*/  @UP1 USHF.R.U32.HI UR45, URZ, UR7, UR5 ;  /* 0x000000073f2d1299 */ /* 0x000fe40008011605 */
[----:B------:R-:W-:Y:S02]  /*9400*/  UIMAD.WIDE UR6, UR6, 0x66666667, URZ ;  /* 0x66666667060678a5 */ /* 0x000fe4000f8e023f */
[----:B------:R-:W-:Y:S01]  /*9410*/  UIMAD.WIDE.U32 UR4, UR45, UR10, URZ ;  /* 0x0000000a2d0472a5 */ /* 0x000fe2000f8e003f */
[----:B------:R-:W-:Y:S01]  /*9420*/  PLOP3.LUT P0, PT, PT, PT, UP0, 0x80, 0x0 ;  /* 0x000000000000781c */ /* 0x000fe20003f0f008 */
[----:B------:R-:W-:Y:S01]  /*9430*/  USHF.R.U32.HI UR41, URZ, 0x1f, UR7 ;  /* 0x0000001f3f297899 */ /* 0x000fe20008011607 */
[----:B------:R-:W-:Y:S01]  /*9440*/  UMOV UR39, UR45 ;  /* 0x0000002d00277c82 */ /* 0x000fe20008000000 */
[----:B------:R-:W-:-:S02]  /*9450*/  @UP2 USHF.R.U32.HI UR39, URZ, UR11, UR5 ;  /* 0x0000000b3f272299 */ /* 0x000fc40008011605 */
[----:B------:R-:W-:Y:S02]  /*9460*/  ULEA.HI.SX32 UR41, UR7, UR41, 0x1a ;  /* 0x0000002907297291 */ /* 0x000fe4000f8fd23f */
[----:B------:R-:W-:-:S04]  /*9470*/  UIADD3 UR38, -UR39, URZ, URZ ;  /* 0x0000003f27267290 */ /* 0x000fc8000fffe13f */
[----:B------:R-:W-:Y:S02]  /*9480*/  UIMAD UR38, UR8, UR38, UR45 ;  /* 0x00000026082672a4 */ /* 0x000fe4000f8e022d */
[----:B------:R-:W-:Y:S10]  /*9490*/  @!P0 BRA `(.L_x_35) ;  /* 0x0000000000408947 */ /* 0x000ff40003800000 */
[----:B------:R-:W-:Y:S01]  /*94a0*/  MOV R2, 0x0 ;  /* 0x0000000000027802 */ /* 0x000fe20000000f00 */
[----:B------:R-:W-:Y:S01]  /*94b0*/  ULDC.64 UR6, c[0x4][0xa0] ;  /* 0x0100280000067ab9 */ /* 0x000fe20000000a00 */
[----:B------:R-:W-:Y:S01]  /*94c0*/  ULDC.64 UR8, c[0x4][0xa8] ;  /* 0x01002a0000087ab9 */ /* 0x000fe20000000a00 */
[----:B------:R-:W-:Y:S01]  /*94d0*/  ULDC.64 UR4, c[0x4][0x8] ;  /* 0x0100020000047ab9 */ /* 0x000fe20000000a00 */
[----:B------:R-:W-:Y:S02]  /*94e0*/  IMAD.U32 R4, RZ, RZ, UR6 ;  /* 0x00000006ff047e24 */ /* 0x000fe4000f8e00ff */
[----:B------:R-:W2:Y:S01]  /*94f0*/  LDC.64 R2, c[0x4][R2] ;  /* 0x0100000002027b82 */ /* 0x000ea20000000a00 */
[----:B------:R-:W-:Y:S02]  /*9500*/  IMAD.U32 R5, RZ, RZ, UR7 ;  /* 0x00000007ff057e24 */ /* 0x000fe4000f8e00ff */
[----:B------:R-:W-:Y:S02]  /*9510*/  IMAD.U32 R6, RZ, RZ, UR8 ;  /* 0x00000008ff067e24 */ /* 0x000fe4000f8e00ff */
[----:B------:R-:W-:-:S02]  /*9520*/  IMAD.U32 R7, RZ, RZ, UR9 ;  /* 0x00000009ff077e24 */ /* 0x000fc4000f8e00ff */
[----:B------:R-:W-:Y:S02]  /*9530*/  IMAD.U32 R10, RZ, RZ, UR4 ;  /* 0x00000004ff0a7e24 */ /* 0x000fe4000f8e00ff */
[----:B------:R-:W-:Y:S02]  /*9540*/  IMAD.U32 R11, RZ, RZ, UR5 ;  /* 0x00000005ff0b7e24 */ /* 0x000fe4000f8e00ff */
[----:B------:R-:W-:Y:S02]  /*9550*/  IMAD.MOV.U32 R8, RZ, RZ, 0x70 ;  /* 0x00000070ff087424 */ /* 0x000fe400078e00ff */
[----:B------:R-:W-:Y:S02]  /*9560*/  IMAD.MOV.U32 R12, RZ, RZ, 0x1 ;  /* 0x00000001ff0c7424 */ /* 0x000fe400078e00ff */
[----:B------:R-:W-:-:S07]  /*9570*/  IMAD.MOV.U32 R13, RZ, RZ, RZ ;  /* 0x000000ffff0d7224 */ /* 0x000fce00078e00ff */
[----:B------:R-:W-:-:S07]  /*9580*/  LEPC R20, `(.L_x_35) ;  /* 0x000000001014794e */ /* 0x000fce0000000000 */
[----:B-12---:R-:W-:Y:S05]  /*9590*/  CALL.ABS.NOINC R2 ;  /* 0x0000000002007343 */ /* 0x006fea0003c00000 */
.L_x_35:
[----:B------:R-:W-:-:S06]  /*95a0*/  UIADD3 UR4, UR40, 0xa400, URZ ;  /* 0x0000a40028047890 */ /* 0x000fcc000fffe03f */
[----:B------:R-:W-:-:S05]  /*95b0*/  IMAD.U32 R16, RZ, RZ, UR4 ;  /* 0x00000004ff107e24 */ /* 0x000fca000f8e00ff */
[----:B------:R-:W-:-:S13]  /*95c0*/  LOP3.LUT P0, RZ, R16, 0x3ff, RZ, 0xc0, !PT ;  /* 0x000003ff10ff7812 */ /* 0x000fda000780c0ff */
[----:B------:R-:W-:Y:S05]  /*95d0*/  @!P0 BRA `(.L_x_36) ;  /* 0x0000000000408947 */ /* 0x000fea0003800000 */
        /* <DEDUP_REMOVED lines=16> */
.L_x_36:
[----:B------:R-:W-:-:S04]  /*96e0*/  UIADD3 UR4, UR40, 0x400, URZ ;  /* 0x0000040028047890 */ /* 0x000fc8000fffe03f */
[----:B------:R-:W-:-:S06]  /*96f0*/  ULOP3.LUT UP0, URZ, UR4, 0x9f, URZ, 0xc0, !UPT ;  /* 0x0000009f043f7892 */ /* 0x000fcc000f80c03f */
[----:B------:R-:W-:-:S13]  /*9700*/  PLOP3.LUT P0, PT, PT, PT, UP0, 0x80, 0x0 ;  /* 0x000000000000781c */ /* 0x000fda0003f0f008 */
        /* <DEDUP_REMOVED lines=17> */
.L_x_37:
        /* <DEDUP_REMOVED lines=18> */
.L_x_38:
[----:B------:R-:W-:Y:S01]  /*9940*/  ULDC.64 UR4, c[0x0][0x9f8] ;  /* 0x00027e0000047ab9 */ /* 0x000fe20000000a00 */
[----:B------:R-:W-:Y:S01]  /*9950*/  IMAD.U32 R5, RZ, RZ, UR39 ;  /* 0x00000027ff057e24 */ /* 0x000fe2000f8e00ff */
[----:B------:R-:W-:Y:S01]  /*9960*/  ISETP.NE.U32.AND P0, PT, RZ, UR4, PT ;  /* 0x00000004ff007c0c */ /* 0x000fe2000bf05070 */
[----:B------:R-:W-:Y:S01]  /*9970*/  IMAD.U32 R9, RZ, RZ, UR39 ;  /* 0x00000027ff097e24 */ /* 0x000fe2000f8e00ff */
[----:B-1----:R-:W1:Y:S01]  /*9980*/  LDC R0, c[0x0][0x428] ;  /* 0x00010a00ff007b82 */ /* 0x002e620000000800 */
[----:B------:R-:W2:Y:S01]  /*9990*/  S2R R17, SR_TID.X ;  /* 0x0000000000117919 */ /* 0x000ea20000002100 */
[----:B------:R-:W-:-:S13]  /*99a0*/  ISETP.NE.AND.EX P0, PT, RZ, UR5, PT, P0 ;  /* 0x00000005ff007c0c */ /* 0x000fda000bf05300 */
[----:B------:R-:W3:Y:S01]  /*99b0*/  @P0 LDC.64 R2, c[0x0][0x9f8] ;  /* 0x00027e00ff020b82 */ /* 0x000ee20000000a00 */
[----:B------:R-:W-:Y:S02]  /*99c0*/  IMAD R6, RZ, RZ, -UR45 ;  /* 0x8000002dff067e24 */ /* 0x000fe4000f8e02ff */
[----:B------:R-:W-:Y:S01]  /*99d0*/  IMAD.U32 R4, RZ, RZ, UR38 ;  /* 0x00000026ff047e24 */ /* 0x000fe2000f8e00ff */
[----:B--2---:R-:W-:Y:S01]  /*99e0*/  LOP3.LUT R16, R17, 0x7f, RZ, 0xc0, !PT ;  /* 0x0000007f11107812 */ /* 0x004fe200078ec0ff */
[----:B---3--:R-:W-:-:S03]  /*99f0*/  @P0 IMAD.WIDE R2, R5, 0x4, R2 ;  /* 0x0000000405020825 */ /* 0x008fc600078e0202 */
[----:B------:R-:W2:Y:S02]  /*9a00*/  LDC R5, c[0x0][0xda8] ;  /* 0x00036a00ff057b82 */ /* 0x000ea40000000800 */
[----:B------:R3:W4:Y:S01]  /*9a10*/  @P0 LDG.E R9, desc[UR50][R2.64] ;  /* 0x0000003202090981 */ /* 0x000722000c1e1900 */
[----:B-1----:R-:W-:Y:S01]  /*9a20*/  ISETP.NE.AND P0, PT, R0, 0x1, PT ;  /* 0x000000010000780c */ /* 0x002fe20003f05270 */
[----:B------:R-:W-:Y:S01]  /*9a30*/  UMOV UR36, URZ ;  /* 0x0000003f00247c82 */ /* 0x000fe20008000000 */
[----:B------:R-:W-:Y:S01]  /*9a40*/  ISETP.NE.AND P2, PT, R16, RZ, PT ;  /* 0x000000ff1000720c */ /* 0x000fe20003f45270 */
[----:B------:R-:W-:Y:S01]  /*9a50*/  UMOV UR4, 0x40 ;  /* 0x0000004000047882 */ /* 0x000fe20000000000 */
[----:B------:R-:W-:Y:S01]  /*9a60*/  UMOV UR6, UR38 ;  /* 0x0000002600067c82 */ /* 0x000fe20008000000 */
[----:B------:R-:W-:Y:S01]  /*9a70*/  UMOV UR7, UR39 ;  /* 0x0000002700077c82 */ /* 0x000fe20008000000 */
[----:B------:R-:W-:Y:S01]  /*9a80*/  UMOV UR8, 0x80 ;  /* 0x0000008000087882 */ /* 0x000fe20000000000 */
[----:B------:R-:W-:Y:S01]  /*9a90*/  UMOV UR10, UR38 ;  /* 0x00000026000a7c82 */ /* 0x000fe20008000000 */
[----:B------:R-:W-:Y:S01]  /*9aa0*/  UMOV UR11, UR39 ;  /* 0x00000027000b7c82 */ /* 0x000fe20008000000 */
[----:B---3--:R-:W1:Y:S01]  /*9ab0*/  LDC.64 R2, c[0x0][0x3f8] ;  /* 0x0000fe00ff027b82 */ /* 0x008e620000000a00 */
[----:B------:R-:W-:-:S05]  /*9ac0*/  UMOV UR14, 0xffffffff ;  /* 0xffffffff000e7882 */ /* 0x000fca0000000000 */
[----:B------:R-:W-:Y:S02]  /*9ad0*/  VOTEU.ALL UP1, P2 ;  /* 0x00000000003f7886 */ /* 0x000fe40001020000 */
[----:B------:R-:W3:Y:S01]  /*9ae0*/  @P0 LDC R0, c[0x0][0x42c] ;  /* 0x00010b00ff000b82 */ /* 0x000ee20000000800 */
[----:B--2---:R-:W-:Y:S02]  /*9af0*/  IMAD R6, R5, R6, UR49 ;  /* 0x0000003105067e24 */ /* 0x004fe4000f8e0206 */
[----:B------:R-:W-:Y:S02]  /*9b00*/  @!UP1 UIADD3 UR12, UP0, UR52, 0x270, URZ ;  /* 0x00000270340c9890 */ /* 0x000fe4000ff1e03f */
[----:B------:R-:W-:-:S03]  /*9b10*/  IMAD.SHL.U32 R6, R6, 0x80, RZ ;  /* 0x0000008006067824 */ /* 0x000fc600078e00ff */
[----:B------:R-:W2:Y:S01]  /*9b20*/  @P0 LDC R5, c[0x0][0x430] ;  /* 0x00010c00ff050b82 */ /* 0x000ea20000000800 */
[----:B------:R-:W-:Y:S01]  /*9b30*/  @!UP1 UIADD3.X UR13, URZ, UR53, URZ, UP0, !UPT ;  /* 0x000000353f0d9290 */ /* 0x000fe200087fe43f */
[----:B------:R-:W-:Y:S02]  /*9b40*/  R2UR UR37, R6 ;  /* 0x00000000062572ca */ /* 0x000fe400000e0000 */
[----:B-1----:R-:W-:-:S04]  /*9b50*/  ISETP.NE.U32.AND P1, PT, R2, RZ, PT ;  /* 0x000000ff0200720c */ /* 0x002fc80003f25070 */
[----:B------:R-:W-:Y:S01]  /*9b60*/  ISETP.NE.AND.EX P1, PT, R3, RZ, PT, P1 ;  /* 0x000000ff0300720c */ /* 0x000fe20003f25310 */
[----:B---3--:R-:W-:-:S06]  /*9b70*/  @P0 IMAD.HI.U32 R0, R0, UR38, RZ ;  /* 0x0000002600000c27 */ /* 0x008fcc000f8e00ff */
[----:B------:R-:W-:Y:S01]  /*9b80*/  UMOV UR5, UR37 ;  /* 0x0000002500057c82 */ /* 0x000fe20008000000 */
[----:B------:R-:W-:Y:S01]  /*9b90*/  UMOV UR9, UR37 ;  /* 0x0000002500097c82 */ /* 0x000fe20008000000 */
[----:B------:R1:W-:Y:S01]  /*9ba0*/  @!UP1 UTMAPF.L2.4D [UR36], [UR12] ;  /* 0x000000240c0095b8 */ /* 0x0003e20008018000 */
[----:B--2---:R-:W-:Y:S01]  /*9bb0*/  @P0 SHF.R.U32.HI R4, RZ, R5, R0 ;  /* 0x00000005ff040219 */ /* 0x004fe20000011600 */
[----:B------:R1:W-:Y:S01]  /*9bc0*/  @!UP1 UTMAPF.L2.4D [UR4], [UR12] ;  /* 0x000000040c0095b8 */ /* 0x0003e20008018000 */
[----:B------:R1:W-:Y:S01]  /*9bd0*/  @!UP1 UTMAPF.L2.4D [UR8], [UR12] ;  /* 0x000000080c0095b8 */ /* 0x0003e20008018000 */
[----:B----4-:R-:W-:Y:S01]  /*9be0*/  SHF.R.S32.HI R10, RZ, 0x1f, R9 ;  /* 0x0000001fff0a7819 */ /* 0x010fe20000011409 */
[----:B------:R-:W-:Y:S01]  /*9bf0*/  STL [R1+0x10], R9 ;  /* 0x0000100901007387 */ /* 0x000fe20000100800 */
[----:B------:R-:W-:-:S03]  /*9c00*/  SEL R0, R9, RZ, !P1 ;  /* 0x000000ff09007207 */ /* 0x000fc60004800000 */
[----:B------:R2:W-:Y:S04]  /*9c10*/  STL [R1+0x8], R4 ;  /* 0x0000080401007387 */ /* 0x0005e80000100800 */
[----:B------:R1:W-:Y:S01]  /*9c20*/  STL [R1+0x14], R10 ;  /* 0x0000140a01007387 */ /* 0x0003e20000100800 */
[----:B--2---:R-:W-:-:S04]  /*9c30*/  SHF.R.U32.HI R4, RZ, 0x5, R17 ;  /* 0x00000005ff047819 */ /* 0x004fc80000011611 */
[----:B------:R-:W-:Y:S01]  /*9c40*/  LOP3.LUT R4, R4, 0x3, RZ, 0xc0, !PT ;  /* 0x0000000304047812 */ /* 0x000fe200078ec0ff */
[----:B-1----:R-:W-:Y:S06]  /*9c50*/  BRA.DIV UR14, `(.L_x_39) ;  /* 0x000000260e607947 */ /* 0x002fec000b800000 */
[----:B------:R1:W2:Y:S02]  /*9c60*/  SHFL.IDX PT, R14, R4, RZ, 0x1f ;  /* 0x00001fff040e7589 */ /* 0x0002a400000e0000 */
.L_x_94:
[----:B--2---:R-:W-:Y:S02]  /*9c70*/  ISETP.NE.AND P0, PT, R14, RZ, PT ;  /* 0x000000ff0e00720c */ /* 0x004fe40003f05270 */
[----:B------:R-:W-:-:S11]  /*9c80*/  PLOP3.LUT P6, PT, PT, PT, PT, 0x8, 0x0 ;  /* 0x000000000000781c */ /* 0x000fd60003fce170 */
[----:B------:R-:W-:Y:S05]  /*9c90*/  @P0 BRA `(.L_x_40) ;  /* 0x0000000400f80947 */ /* 0x000fea0003800000 */
[----:B------:R-:W-:-:S06]  /*9ca0*/  UIADD3 UR4, UR41, -0x1, URZ ;  /* 0xffffffff29047890 */ /* 0x000fcc000fffe03f */
[----:B------:R-:W-:Y:S01]  /*9cb0*/  IMAD.U32 R7, RZ, RZ, UR4 ;  /* 0x00000004ff077e24 */ /* 0x000fe2000f8e00ff */
[----:B------:R-:W-:-:S03]  /*9cc0*/  UMOV UR4, 0xffffffff ;  /* 0xffffffff00047882 */ /* 0x000fc60000000000 */
[----:B------:R-:W-:Y:S05]  /*9cd0*/  BRA.DIV UR4, `(.L_x_41) ;  /* 0x0000002604607947 */ /* 0x000fea000b800000 */
[----:B------:R-:W-:-:S13]  /*9ce0*/  ELECT P6, URZ, PT ;  /* 0x00000000003f782f */ /* 0x000fda00038c0000 */
.L_x_97:
[----:B------:R-:W-:Y:S05]  /*9cf0*/  @!P6 BRA `(.L_x_42) ;  /* 0x000000040064e947 */ /* 0x000fea0003800000 */
[----:B------:R-:W-:Y:S01]  /*9d00*/  IMAD.MOV.U32 R0, RZ, RZ, R9 ;  /* 0x000000ffff007224 */ /* 0x000fe200078e0009 */
[----:B------:R-:W-:Y:S06]  /*9d10*/  @!P1 BRA `(.L_x_43) ;  /* 0x0000000000449947 */ /* 0x000fec0003800000 */
[----:B------:R-:W2:Y:S01]  /*9d20*/  LDC R8, c[0x0][0x41c] ;  /* 0x00010700ff087b82 */ /* 0x000ea20000000800 */
[----:B------:R-:W-:Y:S01]  /*9d30*/  ULDC.64 UR4, c[0x0][0x408] ;  /* 0x0001020000047ab9 */ /* 0x000fe20000000a00 */
[----:B--2---:R-:W-:-:S13]  /*9d40*/  ISETP.NE.AND P0, PT, R8, 0x1, PT ;  /* 0x000000010800780c */ /* 0x004fda0003f05270 */
[----:B-1----:R-:W1:Y:S02]  /*9d50*/  @P0 LDC.64 R4, c[0x0][0x420] ;  /* 0x00010800ff040b82 */ /* 0x002e640000000a00 */
[----:B-1----:R-:W-:-:S04]  /*9d60*/  @P0 IMAD.HI.U32 R0, R7, R4, RZ ;  /* 0x0000000407000227 */ /* 0x002fc800078e00ff */
[----:B------:R-:W-:Y:S01]  /*9d70*/  IMAD.MOV.U32 R4, RZ, RZ, R7 ;  /* 0x000000ffff047224 */ /* 0x000fe200078e0007 */
[----:B------:R-:W-:-:S04]  /*9d80*/  @P0 SHF.R.U32.HI R4, RZ, R5, R0 ;  /* 0x00000005ff040219 */ /* 0x000fc80000011600 */
[--C-:B------:R-:W-:Y:S01]  /*9d90*/  SHF.R.S32.HI R5, RZ, 0x1f, R4.reuse ;  /* 0x0000001fff057819 */ /* 0x100fe20000011404 */
[----:B------:R-:W-:-:S04]  /*9da0*/  IMAD.MOV R0, RZ, RZ, -R4 ;  /* 0x000000ffff007224 */ /* 0x000fc800078e0a04 */
[----:B------:R-:W-:Y:S02]  /*9db0*/  IMAD R7, R8, R0, R7 ;  /* 0x0000000008077224 */ /* 0x000fe400078e0207 */
[----:B------:R-:W-:Y:S02]  /*9dc0*/  IMAD R0, R10, UR4, RZ ;  /* 0x000000040a007c24 */ /* 0x000fe4000f8e02ff */
[----:B------:R-:W-:-:S04]  /*9dd0*/  IMAD.WIDE.U32 R4, R9, UR4, R4 ;  /* 0x0000000409047c25 */ /* 0x000fc8000f8e0004 */
[----:B------:R-:W-:Y:S01]  /*9de0*/  IMAD R9, R9, UR5, R0 ;  /* 0x0000000509097c24 */ /* 0x000fe2000f8e0200 */
[----:B------:R-:W-:-:S03]  /*9df0*/  LEA R2, P0, R4, R2, 0x2 ;  /* 0x0000000204027211 */ /* 0x000fc600078010ff */
[----:B------:R-:W-:-:S05]  /*9e00*/  IMAD.IADD R0, R5, 0x1, R9 ;  /* 0x0000000105007824 */ /* 0x000fca00078e0209 */
[----:B------:R-:W-:-:S05]  /*9e10*/  LEA.HI.X R3, R4, R3, R0, 0x2, P0 ;  /* 0x0000000304037211 */ /* 0x000fca00000f1400 */
[----:B------:R2:W5:Y:S02]  /*9e20*/  LDG.E R0, desc[UR50][R2.64] ;  /* 0x0000003202007981 */ /* 0x000564000c1e1900 */
.L_x_43:
[----:B--2---:R-:W2:Y:S04]  /*9e30*/  LDL R3, [R1] ;  /* 0x0000000001037983 */ /* 0x004ea80000100800 */
[----:B------:R-:W3:Y:S01]  /*9e40*/  LDL R2, [R1+0xc] ;  /* 0x00000c0001027983 */ /* 0x000ee20000100800 */
[----:B------:R-:W-:Y:S02]  /*9e50*/  ISETP.NE.AND P0, PT, R16, RZ, PT ;  /* 0x000000ff1000720c */ /* 0x000fe40003f05270 */
[----:B--2---:R-:W-:Y:S02]  /*9e60*/  LEA R5, R3, UR40, 0x3 ;  /* 0x0000002803057c11 */ /* 0x004fe4000f8e18ff */
[----:B---3--:R-:W-:-:S04]  /*9e70*/  SHF.L.U32 R2, R2, 0x1f, RZ ;  /* 0x0000001f02027819 */ /* 0x008fc800000006ff */
[----:B------:R-:W2:Y:S02]  /*9e80*/  SYNCS.PHASECHK.TRANS64.TRYWAIT P3, [R5+URZ+0x29880], R2 ;  /* 0x02988002050075a7 */ /* 0x000ea4000806017f */
[----:B--2---:R-:W-:Y:S05]  /*9e90*/  @!P3 BRA `(.L_x_44) ;  /* 0x000000240010b947 */ /* 0x004fea0003800000 */
.L_x_98:
[----:B------:R-:W-:Y:S05]  /*9ea0*/  @P0 BRA `(.L_x_45) ;  /* 0x00000000001c0947 */ /* 0x000fea0003800000 */
[----:B------:R-:W1:Y:S02]  /*9eb0*/  S2R R3, SR_TID.X ;  /* 0x0000000000037919 */ /* 0x000e640000002100 */
[----:B-1----:R-:W-:Y:S01]  /*9ec0*/  LOP3.LUT R4, R3, 0x1f, RZ, 0xc0, !PT ;  /* 0x0000001f03047812 */ /* 0x002fe200078ec0ff */
[----:B------:R-:W-:-:S03]  /*9ed0*/  IMAD.MOV.U32 R3, RZ, RZ, 0x5000 ;  /* 0x00005000ff037424 */ /* 0x000fc600078e00ff */
[----:B------:R-:W-:Y:S01]  /*9ee0*/  ISETP.NE.AND P3, PT, R4, RZ, PT ;  /* 0x000000ff0400720c */ /* 0x000fe20003f65270 */
[----:B------:R3:W-:-:S12]  /*9ef0*/  SYNCS.ARRIVE.TRANS64 RZ, [R5+URZ+0x29870], R3 ;  /* 0x0298700305ff79a7 */ /* 0x0007d8000800003f */
[----:B---3--:R-:W-:Y:S05]  /*9f00*/  @!P3 BRA `(.L_x_45) ;  /* 0x000000000004b947 */ /* 0x008fea0003800000 */
[----:B------:R-:W-:Y:S01]  /*9f10*/  BPT.TRAP 0x1 ;  /* 0x000000040000795c */ /* 0x000fe20000300000 */
.L_x_45:
[----:B-1----:R-:W3:Y:S04]  /*9f20*/  LDL R4, [R1] ;  /* 0x0000000001047983 */ /* 0x002ee80000100800 */
[----:B------:R-:W4:Y:S01]  /*9f30*/  LDL R3, [R1+0x8] ;  /* 0x0000080001037983 */ /* 0x000f220000100800 */
[----:B------:R-:W-:Y:S01]  /*9f40*/  R2UR UR9, R5 ;  /* 0x00000000050972ca */ /* 0x000fe200000e0000 */
[----:B------:R-:W-:Y:S01]  /*9f50*/  IMAD R7, R7, 0xa0, RZ ;  /* 0x000000a007077824 */ /* 0x000fe200078e02ff */
[----:B-----5:R-:W-:Y:S01]  /*9f60*/  R2UR UR13, R0 ;  /* 0x00000000000d72ca */ /* 0x020fe200000e0000 */
[----:B------:R-:W-:Y:S01]  /*9f70*/  UIADD3 UR4, UP0, UR52, 0x470, URZ ;  /* 0x0000047034047890 */ /* 0x000fe2000ff1e03f */
[----:B------:R-:W-:Y:S02]  /*9f80*/  UMOV UR6, 0x0 ;  /* 0x0000000000067882 */ /* 0x000fe40000000000 */
[----:B------:R-:W-:Y:S01]  /*9f90*/  R2UR UR11, R7 ;  /* 0x00000000070b72ca */ /* 0x000fe200000e0000 */
[----:B------:R-:W-:Y:S01]  /*9fa0*/  UIADD3.X UR5, URZ, UR53, URZ, UP0, !UPT ;  /* 0x000000353f057290 */ /* 0x000fe200087fe43f */
[----:B------:R-:W-:Y:S01]  /*9fb0*/  UMOV UR7, 0x14f00000 ;  /* 0x14f0000000077882 */ /* 0x000fe20000000000 */
[----:B------:R-:W-:-:S04]  /*9fc0*/  UMOV UR10, URZ ;  /* 0x0000003f000a7c82 */ /* 0x000fc80008000000 */
[----:B------:R-:W-:Y:S01]  /*9fd0*/  UIADD3 UR9, UR9, 0x29870, URZ ;  /* 0x0002987009097890 */ /* 0x000fe2000fffe03f */
[----:B---3--:R-:W-:Y:S02]  /*9fe0*/  R2UR UR8, R4 ;  /* 0x00000000040872ca */ /* 0x008fe400000e0000 */
[----:B----4-:R-:W-:-:S11]  /*9ff0*/  R2UR UR12, R3 ;  /* 0x00000000030c72ca */ /* 0x010fd600000e0000 */
[----:B------:R-:W-:-:S04]  /*a000*/  UIMAD UR8, UR8, 0x5000, UR40 ;  /* 0x00005000080878a4 */ /* 0x000fc8000f8e0228 */
[----:B------:R-:W-:-:S09]  /*a010*/  UIADD3 UR8, UR8, 0xa400, URZ ;  /* 0x0000a40008087890 */ /* 0x000fd2000fffe03f */
[----:B------:R1:W-:Y:S01]  /*a020*/  UTMALDG.4D [UR8], [UR4], desc[UR6] ;  /* 0x00000608040075b4 */ /* 0x0003e20008019000 */
[----:B------:R-:W3:Y:S02]  /*a030*/  SYNCS.PHASECHK.TRANS64.TRYWAIT P3, [R5+URZ+0x29840], R2 ;  /* 0x02984002050075a7 */ /* 0x000ee4000806017f */
[----:B-1-3--:R-:W-:Y:S05]  /*a040*/  @!P3 BRA `(.L_x_46) ;  /* 0x0000002000b8b947 */ /* 0x00afea0003800000 */
.L_x_99:
[----:B------:R-:W-:Y:S05]  /*a050*/  @P0 BRA `(.L_x_47) ;  /* 0x00000000001c0947 */ /* 0x000fea0003800000 */
[----:B------:R-:W3:Y:S01]  /*a060*/  S2R R3, SR_TID.X ;  /* 0x0000000000037919 */ /* 0x000ee20000002100 */
[----:B-12---:R-:W-:-:S04]  /*a070*/  IMAD.MOV.U32 R2, RZ, RZ, 0x7800 ;  /* 0x00007800ff027424 */ /* 0x006fc800078e00ff */
[----:B------:R4:W-:Y:S01]  /*a080*/  SYNCS.ARRIVE.TRANS64 RZ, [R5+URZ+0x29830], R2 ;  /* 0x0298300205ff79a7 */ /* 0x0009e2000800003f */
[----:B---3--:R-:W-:-:S04]  /*a090*/  LOP3.LUT R3, R3, 0x1f, RZ, 0xc0, !PT ;  /* 0x0000001f03037812 */ /* 0x008fc800078ec0ff */
[----:B------:R-:W-:-:S13]  /*a0a0*/  ISETP.NE.AND P0, PT, R3, RZ, PT ;  /* 0x000000ff0300720c */ /* 0x000fda0003f05270 */
[----:B----4-:R-:W-:Y:S05]  /*a0b0*/  @!P0 BRA `(.L_x_47) ;  /* 0x0000000000048947 */ /* 0x010fea0003800000 */
[----:B------:R-:W-:Y:S01]  /*a0c0*/  BPT.TRAP 0x1 ;  /* 0x000000040000795c */ /* 0x000fe20000300000 */
.L_x_47:
[----:B------:R-:W3:Y:S04]  /*a0d0*/  LDL R3, [R1] ;  /* 0x0000000001037983 */ /* 0x000ee80000100800 */
[----:B-12---:R-:W2:Y:S01]  /*a0e0*/  LDL R2, [R1+0x8] ;  /* 0x0000080001027983 */ /* 0x006ea20000100800 */
[----:B------:R-:W-:Y:S01]  /*a0f0*/  R2UR UR9, R5 ;  /* 0x00000000050972ca */ /* 0x000fe200000e0000 */
[----:B------:R-:W-:Y:S01]  /*a100*/  UIADD3 UR4, UP0, UR52, 0x370, URZ ;  /* 0x0000037034047890 */ /* 0x000fe2000ff1e03f */
[----:B------:R-:W-:Y:S01]  /*a110*/  R2UR UR11, R7 ;  /* 0x00000000070b72ca */ /* 0x000fe200000e0000 */
[----:B------:R-:W-:Y:S01]  /*a120*/  UMOV UR10, URZ ;  /* 0x0000003f000a7c82 */ /* 0x000fe20008000000 */
[----:B------:R-:W-:Y:S01]  /*a130*/  R2UR UR13, R0 ;  /* 0x00000000000d72ca */ /* 0x000fe200000e0000 */
[----:B------:R-:W-:Y:S01]  /*a140*/  UIADD3.X UR5, URZ, UR53, URZ, UP0, !UPT ;  /* 0x000000353f057290 */ /* 0x000fe200087fe43f */
[----:B------:R-:W-:Y:S01]  /*a150*/  UMOV UR6, 0x0 ;  /* 0x0000000000067882 */ /* 0x000fe20000000000 */
[----:B------:R-:W-:Y:S01]  /*a160*/  UMOV UR7, 0x14f00000 ;  /* 0x14f0000000077882 */ /* 0x000fe20000000000 */
[----:B------:R-:W-:-:S05]  /*a170*/  UMOV UR16, 0x40 ;  /* 0x0000004000107882 */ /* 0x000fca0000000000 */
[----:B------:R-:W-:Y:S01]  /*a180*/  UIADD3 UR9, UR9, 0x29830, URZ ;  /* 0x0002983009097890 */ /* 0x000fe2000fffe03f */
[----:B---3--:R-:W-:Y:S02]  /*a190*/  R2UR UR8, R3 ;  /* 0x00000000030872ca */ /* 0x008fe400000e0000 */
[----:B--2---:R-:W-:-:S11]  /*a1a0*/  R2UR UR12, R2 ;  /* 0x00000000020c72ca */ /* 0x004fd600000e0000 */
[----:B------:R-:W-:-:S04]  /*a1b0*/  UIMAD UR8, UR8, 0x7800, UR40 ;  /* 0x00007800080878a4 */ /* 0x000fc8000f8e0228 */
[----:B------:R-:W-:Y:S02]  /*a1c0*/  UIADD3 UR14, UR8, 0x1a400, URZ ;  /* 0x0001a400080e7890 */ /* 0x000fe4000fffe03f */
[----:B------:R-:W-:Y:S02]  /*a1d0*/  UIADD3 UR15, UR8, 0x1cc00, URZ ;  /* 0x0001cc00080f7890 */ /* 0x000fe4000fffe03f */
[----:B------:R-:W-:-:S03]  /*a1e0*/  UIADD3 UR17, UR8, 0x1f400, URZ ;  /* 0x0001f40008117890 */ /* 0x000fc6000fffe03f */
[----:B------:R-:W-:Y:S01]  /*a1f0*/  UMOV UR8, UR14 ;  /* 0x0000000e00087c82 */ /* 0x000fe20008000000 */
[----:B------:R-:W-:Y:S01]  /*a200*/  UMOV UR14, 0x80 ;  /* 0x00000080000e7882 */ /* 0x000fe20000000000 */
[----:B------:R1:W-:Y:S02]  /*a210*/  UTMALDG.4D [UR8], [UR4], desc[UR6] ;  /* 0x00000608040075b4 */ /* 0x0003e40008019000 */
[----:B-1----:R-:W-:Y:S01]  /*a220*/  UMOV UR8, UR15 ;  /* 0x0000000f00087c82 */ /* 0x002fe20008000000 */
[----:B------:R-:W-:Y:S02]  /*a230*/  UMOV UR10, UR16 ;  /* 0x00000010000a7c82 */ /* 0x000fe40008000000 */
[----:B------:R1:W-:Y:S02]  /*a240*/  UTMALDG.4D [UR8], [UR4], desc[UR6] ;  /* 0x00000608040075b4 */ /* 0x0003e40008019000 */
[----:B-1----:R-:W-:Y:S01]  /*a250*/  UMOV UR8, UR17 ;  /* 0x0000001100087c82 */ /* 0x002fe20008000000 */
[----:B------:R-:W-:-:S02]  /*a260*/  UMOV UR10, UR14 ;  /* 0x0000000e000a7c82 */ /* 0x000fc40008000000 */
[----:B------:R2:W-:Y:S02]  /*a270*/  UTMALDG.4D [UR8], [UR4], desc[UR6] ;  /* 0x00000608040075b4 */ /* 0x0005e40008019000 */
[----:B--2---:R-:W-:Y:S01]  /*a280*/  NOP ;  /* 0x0000000000007918 */ /* 0x004fe20000000000 */
.L_x_42:
[----:B------:R-:W-:Y:S05]  /*a290*/  WARPSYNC.ALL ;  /* 0x0000000000007948 */ /* 0x000fea0003800000 */
[----:B------:R-:W-:Y:S01]  /*a2a0*/  ELECT P0, URZ, PT ;  /* 0x00000000003f782f */ /* 0x000fe20003800000 */
[----:B------:R-:W-:Y:S01]  /*a2b0*/  BAR.SYNC.DEFER_BLOCKING 0x8, 0x120 ;  /* 0x0204800000007b1d */ /* 0x000fe20000010000 */
[----:B------:R-:W-:Y:S02]  /*a2c0*/  UIADD3 UR4, UP0, UR52, 0x270, URZ ;  /* 0x0000027034047890 */ /* 0x000fe4000ff1e03f */
[----:B------:R-:W-:Y:S02]  /*a2d0*/  UIADD3 UR8, UR40, 0x14400, URZ ;  /* 0x0001440028087890 */ /* 0x000fe4000fffe03f */
[----:B------:R-:W-:-:S02]  /*a2e0*/  UIADD3 UR9, UR40, 0x29800, URZ ;  /* 0x0002980028097890 */ /* 0x000fc4000fffe03f */
[----:B------:R-:W-:Y:S02]  /*a2f0*/  UIADD3.X UR5, URZ, UR53, URZ, UP0, !UPT ;  /* 0x000000353f057290 */ /* 0x000fe400087fe43f */
[----:B------:R-:W-:Y:S02]  /*a300*/  UIADD3 UR24, UR40, 0x16400, URZ ;  /* 0x0001640028187890 */ /* 0x000fe4000fffe03f */
[----:B------:R-:W-:Y:S01]  /*a310*/  UIADD3 UR16, UR40, 0x18400, URZ ;  /* 0x0001840028107890 */ /* 0x000fe2000fffe03f */
[C---:B------:R-:W-:Y:S01]  /*a320*/  @P0 R2UR UR11, R6.reuse ;  /* 0x00000000060b02ca */ /* 0x040fe200000e0000 */
[----:B------:R-:W-:Y:S01]  /*a330*/  @P0 IMAD.MOV.U32 R2, RZ, RZ, 0x6000 ;  /* 0x00006000ff020424 */ /* 0x000fe200078e00ff */
[C---:B------:R-:W-:Y:S01]  /*a340*/  @P0 R2UR UR27, R6.reuse ;  /* 0x00000000061b02ca */ /* 0x040fe200000e0000 */
[----:B------:R-:W-:Y:S01]  /*a350*/  UMOV UR6, 0x0 ;  /* 0x0000000000067882 */ /* 0x000fe20000000000 */
[----:B------:R-:W-:Y:S01]  /*a360*/  @P0 R2UR UR19, R6 ;  /* 0x00000000061302ca */ /* 0x000fe200000e0000 */
[----:B------:R-:W-:Y:S01]  /*a370*/  UMOV UR7, 0x12f00000 ;  /* 0x12f0000000077882 */ /* 0x000fe20000000000 */
[----:B------:R-:W-:Y:S01]  /*a380*/  UMOV UR10, URZ ;  /* 0x0000003f000a7c82 */ /* 0x000fe20008000000 */
[----:B------:R-:W-:Y:S01]  /*a390*/  UMOV UR12, UR38 ;  /* 0x00000026000c7c82 */ /* 0x000fe20008000000 */
[----:B------:R-:W-:Y:S01]  /*a3a0*/  UMOV UR13, UR39 ;  /* 0x00000027000d7c82 */ /* 0x000fe20008000000 */
[----:B------:R-:W-:Y:S01]  /*a3b0*/  UMOV UR26, 0x40 ;  /* 0x00000040001a7882 */ /* 0x000fe20000000000 */
[----:B------:R-:W-:Y:S01]  /*a3c0*/  UMOV UR28, UR38 ;  /* 0x00000026001c7c82 */ /* 0x000fe20008000000 */
[----:B------:R-:W-:Y:S01]  /*a3d0*/  UMOV UR29, UR39 ;  /* 0x00000027001d7c82 */ /* 0x000fe20008000000 */
[----:B------:R2:W-:Y:S01]  /*a3e0*/  @P0 SYNCS.ARRIVE.TRANS64 RZ, [UR40+0x29800], R2 ;  /* 0x02980002ffff09a7 */ /* 0x0005e20008000028 */
[----:B------:R-:W-:Y:S01]  /*a3f0*/  UMOV UR25, UR9 ;  /* 0x0000000900197c82 */ /* 0x000fe20008000000 */
[----:B------:R-:W-:Y:S01]  /*a400*/  UMOV UR18, 0x80 ;  /* 0x0000008000127882 */ /* 0x000fe20000000000 */
[----:B------:R-:W-:Y:S01]  /*a410*/  UMOV UR20, UR38 ;  /* 0x0000002600147c82 */ /* 0x000fe20008000000 */
[----:B------:R-:W-:Y:S01]  /*a420*/  UMOV UR21, UR39 ;  /* 0x0000002700157c82 */ /* 0x000fe20008000000 */
[----:B------:R2:W-:Y:S01]  /*a430*/  UTMALDG.4D [UR8], [UR4], desc[UR6] ;  /* 0x00000608040075b4 */ /* 0x0005e20008019000 */
[----:B------:R-:W-:Y:S01]  /*a440*/  UMOV UR17, UR9 ;  /* 0x0000000900117c82 */ /* 0x000fe20008000000 */
[----:B------:R2:W-:Y:S01]  /*a450*/  UTMALDG.4D [UR24], [UR4], desc[UR6] ;  /* 0x00000618040075b4 */ /* 0x0005e20008019000 */
[----:B------:R2:W-:Y:S02]  /*a460*/  UTMALDG.4D [UR16], [UR4], desc[UR6] ;  /* 0x00000610040075b4 */ /* 0x0005e40008019000 */
[----:B--2---:R-:W-:Y:S01]  /*a470*/  NOP ;  /* 0x0000000000007918 */ /* 0x004fe20000000000 */
.L_x_40:
[----:B------:R-:W-:-:S06]  /*a480*/  ULOP3.LUT UR4, UR47, 0x1, URZ, 0xc, !UPT ;  /* 0x000000012f047892 */ /* 0x000fcc000f8e0c3f */
[----:B------:R-:W-:-:S05]  /*a490*/  IMAD.U32 R2, RZ, RZ, UR4 ;  /* 0x00000004ff027e24 */ /* 0x000fca000f8e00ff */
[----:B------:R-:W-:-:S04]  /*a4a0*/  SHF.L.U32 R2, R2, 0x1f, RZ ;  /* 0x0000001f02027819 */ /* 0x000fc800000006ff */
[----:B------:R-:W2:Y:S02]  /*a4b0*/  SYNCS.PHASECHK.TRANS64.TRYWAIT P0, [UR40+0x29820], R2 ;  /* 0x02982002ff0075a7 */ /* 0x000ea40008000168 */
[----:B--2---:R-:W-:Y:S05]  /*a4c0*/  @!P0 BRA `(.L_x_48) ;  /* 0x0000001c00ac8947 */ /* 0x004fea0003800000 */
.L_x_100:
[----:B------:R-:W-:-:S06]  /*a4d0*/  UISETP.GE.AND UP0, UPT, UR42, 0xa1, UPT ;  /* 0x000000a12a00788c */ /* 0x000fcc000bf06270 */
[----:B------:R-:W-:-:S13]  /*a4e0*/  PLOP3.LUT P0, PT, PT, PT, UP0, 0x80, 0x0 ;  /* 0x000000000000781c */ /* 0x000fda0003f0f008 */
[----:B------:R-:W-:Y:S05]  /*a4f0*/  @!P0 BRA `(.L_x_49) ;  /* 0x0000001000008947 */ /* 0x000fea0003800000 */
[----:B------:R3:W5:Y:S01]  /*a500*/  LDL.LU R7, [R1+0xc] ;  /* 0x00000c0001077983 */ /* 0x0007620000300800 */
[----:B------:R-:W-:-:S03]  /*a510*/  UIADD3 UR4, UR41, -0x2, URZ ;  /* 0xfffffffe29047890 */ /* 0x000fc6000fffe03f */
[----:B------:R3:W5:Y:S03]  /*a520*/  LDL.LU R6, [R1] ;  /* 0x0000000001067983 */ /* 0x0007660000300800 */
[----:B------:R-:W-:-:S07]  /*a530*/  IMAD.U32 R20, RZ, RZ, UR4 ;  /* 0x00000004ff147e24 */ /* 0x000fce000f8e00ff */
.L_x_71:
[----:B--2-45:R-:W-:Y:S01]  /*a540*/  VIADD R2, R6, 0x1 ;  /* 0x0000000106027836 */ /* 0x034fe20000000000 */
[----:B------:R-:W-:Y:S04]  /*a550*/  BSSY B0, `(.L_x_50) ;  /* 0x000008e000007945 */ /* 0x000fe80003800000 */
[----:B------:R-:W-:-:S04]  /*a560*/  ISETP.NE.AND P0, PT, R2, 0x2, PT ;  /* 0x000000020200780c */ /* 0x000fc80003f05270 */
[----:B-1----:R-:W-:Y:S02]  /*a570*/  SEL R4, RZ, 0x1, P0 ;  /* 0x00000001ff047807 */ /* 0x002fe40000000000 */
[----:B------:R-:W-:Y:S02]  /*a580*/  SEL R9, R2, RZ, P0 ;  /* 0x000000ff02097207 */ /* 0x000fe40000000000 */
[----:B------:R-:W-:-:S05]  /*a590*/  LOP3.LUT R10, R7, R4, RZ, 0x3c, !PT ;  /* 0x00000004070a7212 */ /* 0x000fca00078e3cff */
[----:B------:R1:W-:Y:S04]  /*a5a0*/  STL [R1+0xc], R10 ;  /* 0x00000c0a01007387 */ /* 0x0003e80000100800 */
[----:B------:R1:W-:Y:S01]  /*a5b0*/  STL [R1], R9 ;  /* 0x0000000901007387 */ /* 0x0003e20000100800 */
[----:B------:R-:W-:Y:S05]  /*a5c0*/  @!P6 BRA `(.L_x_51) ;  /* 0x000000080018e947 */ /* 0x000fea0003800000 */
[----:B------:R-:W-:Y:S01]  /*a5d0*/  IMAD.MOV.U32 R8, RZ, RZ, R20 ;  /* 0x000000ffff087224 */ /* 0x000fe200078e0014 */
[----:B------:R-:W-:Y:S06]  /*a5e0*/  @!P1 BRA `(.L_x_52) ;  /* 0x0000000000509947 */ /* 0x000fec0003800000 */
[----:B------:R-:W2:Y:S01]  /*a5f0*/  LDL R5, [R1+0x14] ;  /* 0x0000140001057983 */ /* 0x000ea20000100800 */
[----:B------:R-:W4:Y:S01]  /*a600*/  LDC R8, c[0x0][0x41c] ;  /* 0x00010700ff087b82 */ /* 0x000f220000000800 */
[----:B------:R-:W-:Y:S02]  /*a610*/  ULDC.64 UR4, c[0x0][0x408] ;  /* 0x0001020000047ab9 */ /* 0x000fe40000000a00 */
[----:B------:R-:W3:Y:S01]  /*a620*/  LDL R11, [R1+0x10] ;  /* 0x00001000010b7983 */ /* 0x000ee20000100800 */
[----:B----4-:R-:W-:-:S13]  /*a630*/  ISETP.NE.AND P0, PT, R8, 0x1, PT ;  /* 0x000000010800780c */ /* 0x010fda0003f05270 */
[----:B------:R-:W4:Y:S02]  /*a640*/  @P0 LDC.64 R2, c[0x0][0x420] ;  /* 0x00010800ff020b82 */ /* 0x000f240000000a00 */
[----:B----4-:R-:W-:-:S04]  /*a650*/  @P0 IMAD.HI.U32 R0, R20, R2, RZ ;  /* 0x0000000214000227 */ /* 0x010fc800078e00ff */
[----:B------:R-:W-:Y:S01]  /*a660*/  IMAD.MOV.U32 R2, RZ, RZ, R20 ;  /* 0x000000ffff027224 */ /* 0x000fe200078e0014 */
[----:B------:R-:W-:-:S05]  /*a670*/  @P0 SHF.R.U32.HI R2, RZ, R3, R0 ;  /* 0x00000003ff020219 */ /* 0x000fca0000011600 */
[----:B------:R-:W-:-:S04]  /*a680*/  IMAD.MOV R3, RZ, RZ, -R2 ;  /* 0x000000ffff037224 */ /* 0x000fc800078e0a02 */
[----:B------:R-:W-:Y:S01]  /*a690*/  IMAD R8, R8, R3, R20 ;  /* 0x0000000308087224 */ /* 0x000fe200078e0214 */
[----:B------:R-:W-:Y:S01]  /*a6a0*/  SHF.R.S32.HI R3, RZ, 0x1f, R2 ;  /* 0x0000001fff037819 */ /* 0x000fe20000011402 */
[----:B--2---:R-:W-:-:S04]  /*a6b0*/  IMAD R0, R5, UR4, RZ ;  /* 0x0000000405007c24 */ /* 0x004fc8000f8e02ff */
[C---:B---3--:R-:W-:Y:S02]  /*a6c0*/  IMAD R5, R11.reuse, UR5, R0 ;  /* 0x000000050b057c24 */ /* 0x048fe4000f8e0200 */
[----:B------:R-:W-:Y:S01]  /*a6d0*/  IMAD.WIDE.U32 R2, R11, UR4, R2 ;  /* 0x000000040b027c25 */ /* 0x000fe2000f8e0002 */
[----:B------:R-:W-:-:S03]  /*a6e0*/  ULDC.64 UR4, c[0x0][0x3f8] ;  /* 0x0000fe0000047ab9 */ /* 0x000fc60000000a00 */
[----:B------:R-:W-:Y:S01]  /*a6f0*/  IMAD.IADD R3, R5, 0x1, R3 ;  /* 0x0000000105037824 */ /* 0x000fe200078e0203 */
[----:B------:R-:W-:-:S04]  /*a700*/  LEA R4, P0, R2, UR4, 0x2 ;  /* 0x0000000402047c11 */ /* 0x000fc8000f8010ff */
[----:B------:R-:W-:-:S05]  /*a710*/  LEA.HI.X R5, R2, UR5, R3, 0x2, P0 ;  /* 0x0000000502057c11 */ /* 0x000fca00080f1403 */
[----:B------:R2:W5:Y:S04]  /*a720*/  LDG.E R0, desc[UR50][R4.64] ;  /* 0x0000003204007981 */ /* 0x000568000c1e1900 */
.L_x_52:
[----:B-1----:R-:W-:Y:S01]  /*a730*/  LEA R9, R9, UR40, 0x3 ;  /* 0x0000002809097c11 */ /* 0x002fe2000f8e18ff */
[----:B------:R-:W1:Y:S01]  /*a740*/  S2R R2, SR_TID.X ;  /* 0x0000000000027919 */ /* 0x000e620000002100 */
[----:B------:R-:W-:Y:S01]  /*a750*/  SHF.L.U32 R3, R10, 0x1f, RZ ;  /* 0x0000001f0a037819 */ /* 0x000fe200000006ff */
[----:B------:R-:W-:Y:S03]  /*a760*/  BSSY B1, `(.L_x_53) ;  /* 0x0000005000017945 */ /* 0x000fe60003800000 */
[----:B------:R-:W4:Y:S01]  /*a770*/  SYNCS.PHASECHK.TRANS64.TRYWAIT P0, [R9+URZ+0x29880], R3 ;  /* 0x02988003090075a7 */ /* 0x000f22000800017f */
[----:B-1----:R-:W-:-:S04]  /*a780*/  LOP3.LUT R2, R2, 0x7f, RZ, 0xc0, !PT ;  /* 0x0000007f02027812 */ /* 0x002fc800078ec0ff */
[----:B------:R-:W-:Y:S01]  /*a790*/  ISETP.NE.AND P3, PT, R2, RZ, PT ;  /* 0x000000ff0200720c */ /* 0x000fe20003f65270 */
[----:B----4-:R-:W-:-:S12]  /*a7a0*/  @!P0 BRA `(.L_x_54) ;  /* 0x0000001c000c8947 */ /* 0x010fd80003800000 */
.L_x_101:
[----:B------:R-:W-:Y:S05]  /*a7b0*/  BSYNC B1 ;  /* 0x0000000000017941 */ /* 0x000fea0003800000 */
.L_x_53:
[----:B------:R-:W-:Y:S04]  /*a7c0*/  BSSY B1, `(.L_x_55) ;  /* 0x0000009000017945 */ /* 0x000fe80003800000 */
[----:B------:R-:W-:Y:S05]  /*a7d0*/  @P3 BRA `(.L_x_56) ;  /* 0x00000000001c3947 */ /* 0x000fea0003800000 */
[----:B------:R-:W2:Y:S02]  /*a7e0*/  S2R R2, SR_TID.X ;  /* 0x0000000000027919 */ /* 0x000ea40000002100 */
[----:B--2---:R-:W-:Y:S01]  /*a7f0*/  LOP3.LUT R4, R2, 0x1f, RZ, 0xc0, !PT ;  /* 0x0000001f02047812 */ /* 0x004fe200078ec0ff */
[----:B------:R-:W-:-:S03]  /*a800*/  IMAD.MOV.U32 R2, RZ, RZ, 0x5000 ;  /* 0x00005000ff027424 */ /* 0x000fc600078e00ff */
[----:B------:R-:W-:Y:S01]  /*a810*/  ISETP.NE.AND P0, PT, R4, RZ, PT ;  /* 0x000000ff0400720c */ /* 0x000fe20003f05270 */
[----:B------:R4:W-:-:S12]  /*a820*/  SYNCS.ARRIVE.TRANS64 RZ, [R9+URZ+0x29870], R2 ;  /* 0x0298700209ff79a7 */ /* 0x0009d8000800003f */
[----:B----4-:R-:W-:Y:S05]  /*a830*/  @!P0 BRA `(.L_x_56) ;  /* 0x0000000000048947 */ /* 0x010fea0003800000 */
[----:B------:R-:W-:Y:S01]  /*a840*/  BPT.TRAP 0x1 ;  /* 0x000000040000795c */ /* 0x000fe20000300000 */
.L_x_56:
[----:B------:R-:W-:Y:S05]  /*a850*/  BSYNC B1 ;  /* 0x0000000000017941 */ /* 0x000fea0003800000 */
.L_x_55:
[----:B------:R-:W4:Y:S04]  /*a860*/  LDL R2, [R1] ;  /* 0x0000000001027983 */ /* 0x000f280000100800 */
[----:B------:R-:W3:Y:S01]  /*a870*/  LDL R10, [R1+0x8] ;  /* 0x00000800010a7983 */ /* 0x000ee20000100800 */
[----:B--2---:R-:W-:Y:S02]  /*a880*/  IMAD.MOV.U32 R5, RZ, RZ, RZ ;  /* 0x000000ffff057224 */ /* 0x004fe400078e00ff */
[----:B------:R-:W-:-:S03]  /*a890*/  IMAD.U32 R4, RZ, RZ, UR40 ;  /* 0x00000028ff047e24 */ /* 0x000fc6000f8e00ff */
[----:B------:R-:W-:Y:S01]  /*a8a0*/  R2UR UR10, R5 ;  /* 0x00000000050a72ca */ /* 0x000fe200000e0000 */
[----:B------:R-:W-:Y:S01]  /*a8b0*/  UIADD3 UR4, UP0, UR52, 0x470, URZ ;  /* 0x0000047034047890 */ /* 0x000fe2000ff1e03f */
[----:B------:R-:W-:Y:S01]  /*a8c0*/  PLOP3.LUT P0, PT, PT, PT, PT, 0x80, 0x0 ;  /* 0x000000000000781c */ /* 0x000fe20003f0f070 */
[----:B------:R-:W-:Y:S01]  /*a8d0*/  IMAD R8, R8, 0xa0, RZ ;  /* 0x000000a008087824 */ /* 0x000fe200078e02ff */
[----:B------:R-:W-:Y:S01]  /*a8e0*/  UMOV UR6, 0x0 ;  /* 0x0000000000067882 */ /* 0x000fe20000000000 */
[----:B------:R-:W-:Y:S01]  /*a8f0*/  UIADD3.X UR5, URZ, UR53, URZ, UP0, !UPT ;  /* 0x000000353f057290 */ /* 0x000fe200087fe43f */
[----:B------:R-:W-:Y:S01]  /*a900*/  UMOV UR7, 0x14f00000 ;  /* 0x14f0000000077882 */ /* 0x000fe20000000000 */
[----:B----4-:R-:W-:Y:S01]  /*a910*/  IMAD R2, R2, 0x5000, R4 ;  /* 0x0000500002027824 */ /* 0x010fe200078e0204 */
[----:B---3--:R-:W-:-:S03]  /*a920*/  R2UR UR12, R10 ;  /* 0x000000000a0c72ca */ /* 0x008fc600000e0000 */
[----:B------:R-:W-:Y:S02]  /*a930*/  VIADD R2, R2, 0xa400 ;  /* 0x0000a40002027836 */ /* 0x000fe40000000000 */
[----:B------:R-:W-:-:S10]  /*a940*/  VIADD R10, R9, 0x29870 ;  /* 0x00029870090a7836 */ /* 0x000fd40000000000 */
.L_x_57:
[----:B------:R-:W-:-:S13]  /*a950*/  @P0 ELECT P4, URZ, PT ;  /* 0x00000000003f082f */ /* 0x000fda0003880000 */
[----:B-----5:R-:W-:Y:S02]  /*a960*/  @P4 R2UR UR13, R0 ;  /* 0x00000000000d42ca */ /* 0x020fe400000e0000 */
[----:B------:R-:W-:Y:S02]  /*a970*/  @P4 R2UR UR11, R8 ;  /* 0x00000000080b42ca */ /* 0x000fe400000e0000 */
[----:B------:R-:W-:Y:S02]  /*a980*/  @P4 R2UR UR9, R10 ;  /* 0x000000000a0942ca */ /* 0x000fe400000e0000 */
[----:B------:R-:W-:Y:S02]  /*a990*/  @P4 R2UR UR8, R2 ;  /* 0x00000000020842ca */ /* 0x000fe400000e0000 */
[----:B------:R-:W-:Y:S02]  /*a9a0*/  @P4 PLOP3.LUT P0, PT, P4, PT, PT, 0x8, 0x0 ;  /* 0x000000000000481c */ /* 0x000fe4000270e170 */
[----:B------:R-:W-:-:S09]  /*a9b0*/  PLOP3.LUT P4, PT, PT, PT, PT, 0x8, 0x0 ;  /* 0x000000000000781c */ /* 0x000fd20003f8e170 */
[----:B------:R2:W-:Y:S02]  /*a9c0*/  UTMALDG.4D [UR8], [UR4], desc[UR6] ;  /* 0x00000608040075b4 */ /* 0x0005e40008019000 */
[----:B--2---:R-:W-:Y:S05]  /*a9d0*/  @P0 BRA.U.ANY `(.L_x_57) ;  /* 0xfffffffd00dc0947 */ /* 0x004fea000393ffff */
[----:B------:R-:W2:Y:S01]  /*a9e0*/  SYNCS.PHASECHK.TRANS64.TRYWAIT P0, [R9+URZ+0x29840], R3 ;  /* 0x02984003090075a7 */ /* 0x000ea2000800017f */
[----:B------:R-:W-:Y:S04]  /*a9f0*/  BSSY B1, `(.L_x_58) ;  /* 0x0000002000017945 */ /* 0x000fe80003800000 */
[----:B--2---:R-:W-:Y:S05]  /*aa00*/  @!P0 BRA `(.L_x_59) ;  /* 0x0000001800888947 */ /* 0x004fea0003800000 */
.L_x_102:
[----:B------:R-:W-:Y:S05]  /*aa10*/  BSYNC B1 ;  /* 0x0000000000017941 */ /* 0x000fea0003800000 */
.L_x_58:
[----:B------:R-:W-:Y:S01]  /*aa20*/  BSSY B1, `(.L_x_60) ;  /* 0x000000b000017945 */ /* 0x000fe20003800000 */
[----:B------:R-:W-:Y:S02]  /*aa30*/  IMAD.MOV.U32 R2, RZ, RZ, 0x0 ;  /* 0x00000000ff027424 */ /* 0x000fe400078e00ff */
[----:B-12---:R-:W-:Y:S01]  /*aa40*/  IMAD.MOV.U32 R3, RZ, RZ, 0x14f00000 ;  /* 0x14f00000ff037424 */ /* 0x006fe200078e00ff */
[----:B------:R-:W-:Y:S06]  /*aa50*/  @P3 BRA `(.L_x_61) ;  /* 0x00000000001c3947 */ /* 0x000fec0003800000 */
[----:B------:R-:W1:Y:S02]  /*aa60*/  S2R R10, SR_TID.X ;  /* 0x00000000000a7919 */ /* 0x000e640000002100 */
[----:B-1----:R-:W-:Y:S01]  /*aa70*/  LOP3.LUT R11, R10, 0x1f, RZ, 0xc0, !PT ;  /* 0x0000001f0a0b7812 */ /* 0x002fe200078ec0ff */
[----:B------:R-:W-:-:S03]  /*aa80*/  IMAD.MOV.U32 R10, RZ, RZ, 0x7800 ;  /* 0x00007800ff0a7424 */ /* 0x000fc600078e00ff */
[----:B------:R-:W-:Y:S01]  /*aa90*/  ISETP.NE.AND P0, PT, R11, RZ, PT ;  /* 0x000000ff0b00720c */ /* 0x000fe20003f05270 */
[----:B------:R1:W-:-:S12]  /*aaa0*/  SYNCS.ARRIVE.TRANS64 RZ, [R9+URZ+0x29830], R10 ;  /* 0x0298300a09ff79a7 */ /* 0x0003d8000800003f */
[----:B-1----:R-:W-:Y:S05]  /*aab0*/  @!P0 BRA `(.L_x_61) ;  /* 0x0000000000048947 */ /* 0x002fea0003800000 */
[----:B------:R-:W-:Y:S01]  /*aac0*/  BPT.TRAP 0x1 ;  /* 0x000000040000795c */ /* 0x000fe20000300000 */
.L_x_61:
[----:B------:R-:W-:Y:S05]  /*aad0*/  BSYNC B1 ;  /* 0x0000000000017941 */ /* 0x000fea0003800000 */
.L_x_60:
[----:B------:R-:W2:Y:S04]  /*aae0*/  LDL R11, [R1+0x8] ;  /* 0x00000800010b7983 */ /* 0x000ea80000100800 */
[----:B------:R-:W3:Y:S01]  /*aaf0*/  LDL R10, [R1] ;  /* 0x00000000010a7983 */ /* 0x000ee20000100800 */
[----:B------:R-:W-:Y:S01]  /*ab00*/  R2UR UR6, R2 ;  /* 0x00000000020672ca */ /* 0x000fe200000e0000 */
[----:B------:R-:W-:Y:S01]  /*ab10*/  UIADD3 UR4, UP0, UR52, 0x370, URZ ;  /* 0x0000037034047890 */ /* 0x000fe2000ff1e03f */
[----:B------:R-:W-:Y:S01]  /*ab20*/  R2UR UR7, R3 ;  /* 0x00000000030772ca */ /* 0x000fe200000e0000 */
[----:B------:R-:W-:Y:S01]  /*ab30*/  VIADD R9, R9, 0x29830 ;  /* 0x0002983009097836 */ /* 0x000fe20000000000 */
[----:B------:R-:W-:Y:S01]  /*ab40*/  R2UR UR10, R5 ;  /* 0x00000000050a72ca */ /* 0x000fe200000e0000 */
[----:B------:R-:W-:Y:S01]  /*ab50*/  UIADD3.X UR5, URZ, UR53, URZ, UP0, !UPT ;  /* 0x000000353f057290 */ /* 0x000fe200087fe43f */
[----:B------:R-:W-:-:S02]  /*ab60*/  PLOP3.LUT P0, PT, PT, PT, PT, 0x80, 0x0 ;  /* 0x000000000000781c */ /* 0x000fc40003f0f070 */
[----:B--2---:R-:W-:Y:S01]  /*ab70*/  R2UR UR12, R11 ;  /* 0x000000000b0c72ca */ /* 0x004fe200000e0000 */
[----:B---3--:R-:W-:-:S04]  /*ab80*/  IMAD R4, R10, 0x7800, R4 ;  /* 0x000078000a047824 */ /* 0x008fc800078e0204 */
[----:B------:R-:W-:-:S10]  /*ab90*/  VIADD R5, R4, 0x1a400 ;  /* 0x0001a40004057836 */ /* 0x000fd40000000000 */
.L_x_62:
[----:B------:R-:W-:-:S13]  /*aba0*/  @P0 ELECT P3, URZ, PT ;  /* 0x00000000003f082f */ /* 0x000fda0003860000 */
[----:B------:R-:W-:Y:S02]  /*abb0*/  @P3 R2UR UR13, R0 ;  /* 0x00000000000d32ca */ /* 0x000fe400000e0000 */
[----:B------:R-:W-:Y:S02]  /*abc0*/  @P3 R2UR UR11, R8 ;  /* 0x00000000080b32ca */ /* 0x000fe400000e0000 */
[----:B------:R-:W-:Y:S02]  /*abd0*/  @P3 R2UR UR9, R9 ;  /* 0x00000000090932ca */ /* 0x000fe400000e0000 */
[----:B------:R-:W-:Y:S02]  /*abe0*/  @P3 R2UR UR8, R5 ;  /* 0x00000000050832ca */ /* 0x000fe400000e0000 */
[----:B------:R-:W-:Y:S02]  /*abf0*/  @P3 PLOP3.LUT P0, PT, P3, PT, PT, 0x8, 0x0 ;  /* 0x000000000000381c */ /* 0x000fe40001f0e170 */
[----:B------:R-:W-:-:S09]  /*ac00*/  PLOP3.LUT P3, PT, PT, PT, PT, 0x8, 0x0 ;  /* 0x000000000000781c */ /* 0x000fd20003f6e170 */
[----:B------:R1:W-:Y:S02]  /*ac10*/  UTMALDG.4D [UR8], [UR4], desc[UR6] ;  /* 0x00000608040075b4 */ /* 0x0003e40008019000 */
[----:B-1----:R-:W-:Y:S05]  /*ac20*/  @P0 BRA.U.ANY `(.L_x_62) ;  /* 0xfffffffd00dc0947 */ /* 0x002fea000393ffff */
[----:B------:R-:W2:Y:S01]  /*ac30*/  LDL R10, [R1+0x8] ;  /* 0x00000800010a7983 */ /* 0x000ea20000100800 */
[----:B------:R-:W-:Y:S01]  /*ac40*/  R2UR UR6, R2 ;  /* 0x00000000020672ca */ /* 0x000fe200000e0000 */
[----:B------:R-:W-:Y:S01]  /*ac50*/  VIADD R5, R4, 0x1cc00 ;  /* 0x0001cc0004057836 */ /* 0x000fe20000000000 */
[----:B------:R-:W-:Y:S01]  /*ac60*/  R2UR UR7, R3 ;  /* 0x00000000030772ca */ /* 0x000fe200000e0000 */
[----:B------:R-:W-:Y:S01]  /*ac70*/  UMOV UR10, 0x40 ;  /* 0x00000040000a7882 */ /* 0x000fe20000000000 */
[----:B------:R-:W-:Y:S02]  /*ac80*/  PLOP3.LUT P0, PT, PT, PT, PT, 0x80, 0x0 ;  /* 0x000000000000781c */ /* 0x000fe40003f0f070 */
[----:B--2---:R-:W-:-:S15]  /*ac90*/  R2UR UR12, R10 ;  /* 0x000000000a0c72ca */ /* 0x004fde00000e0000 */
.L_x_63:
        /* <DEDUP_REMOVED lines=16> */
.L_x_64:
        /* <DEDUP_REMOVED lines=8> */
[----:B--2---:R-:W-:Y:S05]  /*ae20*/  @P0 BRA.U.ANY `(.L_x_64) ;  /* 0xfffffffd00dc0947 */ /* 0x004fea000393ffff */
.L_x_51:
[----:B------:R-:W-:Y:S05]  /*ae30*/  BSYNC B0 ;  /* 0x0000000000007941 */ /* 0x000fea0003800000 */
.L_x_50:
[----:B------:R-:W-:-:S06]  /*ae40*/  UISETP.NE.AND UP0, UPT, UR43, 0x3, UPT ;  /* 0x000000032b00788c */ /* 0x000fcc000bf05270 */
[----:B------:R-:W-:-:S13]  /*ae50*/  PLOP3.LUT P0, PT, PT, PT, UP0, 0x80, 0x0 ;  /* 0x000000000000781c */ /* 0x000fda0003f0f008 */
[----:B------:R-:W-:Y:S05]  /*ae60*/  @!P0 BRA `(.L_x_65) ;  /* 0x0000000000048947 */ /* 0x000fea0003800000 */
[----:B------:R-:W-:Y:S01]  /*ae70*/  BPT.TRAP 0x1 ;  /* 0x000000040000795c */ /* 0x000fe20000300000 */
.L_x_65:
[----:B------:R-:W-:Y:S01]  /*ae80*/  LOP3.LUT R2, R7, 0x1, RZ, 0x3c, !PT ;  /* 0x0000000107027812 */ /* 0x000fe200078e3cff */
[----:B------:R-:W-:Y:S01]  /*ae90*/  BSSY B0, `(.L_x_66) ;  /* 0x0000008000007945 */ /* 0x000fe20003800000 */
[----:B------:R-:W-:Y:S02]  /*aea0*/  LEA R3, R6, UR40, 0x3 ;  /* 0x0000002806037c11 */ /* 0x000fe4000f8e18ff */
[----:B------:R-:W-:-:S03]  /*aeb0*/  SHF.L.U32 R2, R2, 0x1f, RZ ;  /* 0x0000001f02027819 */ /* 0x000fc600000006ff */
[----:B------:R2:W-:Y:S01]  /*aec0*/  STL [R1+0x4], R3 ;  /* 0x0000040301007387 */ /* 0x0005e20000100800 */
[----:B------:R2:W4:Y:S02]  /*aed0*/  SYNCS.PHASECHK.TRANS64.TRYWAIT P3, [R3+URZ+0x29870], R2 ;  /* 0x02987002030075a7 */ /* 0x000524000806017f */
[----:B--2---:R-:W-:-:S05]  /*aee0*/  IMAD.U32 R3, RZ, RZ, UR48 ;  /* 0x00000030ff037e24 */ /* 0x004fca000f8e00ff */
[----:B------:R-:W-:Y:S01]  /*aef0*/  ISETP.NE.AND P0, PT, R3, 0x3, PT ;  /* 0x000000030300780c */ /* 0x000fe20003f05270 */
[----:B----4-:R-:W-:-:S12]  /*af00*/  @!P3 BRA `(.L_x_67) ;  /* 0x00000014005cb947 */ /* 0x010fd80003800000 */
.L_x_103:
[----:B------:R-:W-:Y:S05]  /*af10*/  BSYNC B0 ;  /* 0x0000000000007941 */ /* 0x000fea0003800000 */
.L_x_66:
[----:B------:R-:W-:Y:S05]  /*af20*/  @!P0 BRA `(.L_x_68) ;  /* 0x0000000000048947 */ /* 0x000fea0003800000 */
[----:B------:R-:W-:Y:S01]  /*af30*/  BPT.TRAP 0x1 ;  /* 0x000000040000795c */ /* 0x000fe20000300000 */
.L_x_68:
[----:B--2---:R-:W2:Y:S01]  /*af40*/  LDL R2, [R1+0x4] ;  /* 0x0000040001027983 */ /* 0x004ea20000100800 */
[----:B------:R-:W-:-:S04]  /*af50*/  SHF.L.U32 R3, R7, 0x1f, RZ ;  /* 0x0000001f07037819 */ /* 0x000fc800000006ff */
[----:B--2---:R2:W4:Y:S02]  /*af60*/  SYNCS.PHASECHK.TRANS64.TRYWAIT P3, [R2+URZ+0x29860], R3 ;  /* 0x02986003020075a7 */ /* 0x004524000806017f */
[----:B--2---:R-:W-:Y:S01]  /*af70*/  IMAD R2, R6, 0x5000, RZ ;  /* 0x0000500006027824 */ /* 0x004fe200078e02ff */
[----:B----4-:R-:W-:Y:S06]  /*af80*/  @!P3 BRA `(.L_x_69) ;  /* 0x000000140054b947 */ /* 0x010fec0003800000 */
.L_x_104:
[----:B--2---:R-:W2:Y:S04]  /*af90*/  LDL R4, [R1+0x1c] ;  /* 0x00001c0001047983 */ /* 0x004ea80000100800 */
[----:B-1----:R-:W4:Y:S04]  /*afa0*/  LDL R10, [R1+0x20] ;  /* 0x00002000010a7983 */ /* 0x002f280000100800 */
[----:B------:R-:W5:Y:S01]  /*afb0*/  LDL R12, [R1+0x18] ;  /* 0x00001800010c7983 */ /* 0x000f620000100800 */
[----:B------:R-:W-:Y:S05]  /*afc0*/  WARPSYNC.ALL ;  /* 0x0000000000007948 */ /* 0x000fea0003800000 */
[----:B--2---:R-:W-:-:S05]  /*afd0*/  LOP3.LUT R3, R2, R4, RZ, 0xfc, !PT ;  /* 0x0000000402037212 */ /* 0x004fca00078efcff */
[----:B------:R-:W1:Y:S01]  /*afe0*/  LDSM.16.MT88.4 R4, [R3+UR40+0xa400] ;  /* 0x00a400280304783b */ /* 0x000e620008004200 */
[----:B------:R-:W-:Y:S01]  /*aff0*/  VIADD R21, R3, UR40 ;  /* 0x0000002803157c36 */ /* 0x000fe20008000000 */
[----:B-----5:R-:W-:-:S03]  /*b000*/  IADD3 R2, R2, UR40, R12 ;  /* 0x0000002802027c10 */ /* 0x020fc6000fffe00c */
[----:B----4-:R-:W-:Y:S01]  /*b010*/  IMAD.IADD R21, R10, 0x1, R21 ;  /* 0x000000010a157824 */ /* 0x010fe200078e0215 */
[C-C-:B-1----:R-:W-:Y:S02]  /*b020*/  PRMT R8, R4.reuse, 0x6420, R5.reuse ;  /* 0x0000642004087816 */ /* 0x142fe40000000005 */
[----:B------:R-:W-:Y:S02]  /*b030*/  PRMT R9, R4, 0x7531, R5 ;  /* 0x0000753104097816 */ /* 0x000fe40000000005 */
[C-C-:B------:R-:W-:Y:S02]  /*b040*/  PRMT R10, R6.reuse, 0x6420, R7.reuse ;  /* 0x00006420060a7816 */ /* 0x140fe40000000007 */
[----:B------:R-:W-:Y:S02]  /*b050*/  PRMT R11, R6, 0x7531, R7 ;  /* 0x00007531060b7816 */ /* 0x000fe40000000007 */
[----:B------:R-:W1:Y:S04]  /*b060*/  LDSM.16.MT88.4 R4, [R21+0xa400] ;  /* 0x00a400001504783b */ /* 0x000e680000004200 */
[----:B------:R-:W-:Y:S01]  /*b070*/  STSM.16.M88.4 [R2+0x400], R8 ;  /* 0x0004000802007844 */ /* 0x000fe20000000200 */
[----:B-1----:R-:W-:-:S02]  /*b080*/  PRMT R12, R4, 0x6420, R5 ;  /* 0x00006420040c7816 */ /* 0x002fc40000000005 */
[----:B------:R-:W-:Y:S02]  /*b090*/  PRMT R13, R4, 0x7531, R5 ;  /* 0x00007531040d7816 */ /* 0x000fe40000000005 */
[C-C-:B------:R-:W-:Y:S02]  /*b0a0*/  PRMT R14, R6.reuse, 0x6420, R7.reuse ;  /* 0x00006420060e7816 */ /* 0x140fe40000000007 */
[----:B------:R-:W-:-:S05]  /*b0b0*/  PRMT R15, R6, 0x7531, R7 ;  /* 0x00007531060f7816 */ /* 0x000fca0000000007 */
[----:B------:R-:W-:Y:S04]  /*b0c0*/  STSM.16.M88.4 [R2+0xc00], R12 ;  /* 0x000c000c02007844 */ /* 0x000fe80000000200 */
[----:B------:R-:W1:Y:S02]  /*b0d0*/  LDSM.16.MT88.4 R8, [R3+UR40+0xb400] ;  /* 0x00b400280308783b */ /* 0x000e640008004200 */
[C-C-:B-1----:R-:W-:Y:S02]  /*b0e0*/  PRMT R4, R8.reuse, 0x6420, R9.reuse ;  /* 0x0000642008047816 */ /* 0x142fe40000000009 */
[----:B------:R-:W-:Y:S02]  /*b0f0*/  PRMT R5, R8, 0x7531, R9 ;  /* 0x0000753108057816 */ /* 0x000fe40000000009 */
[----:B------:R-:W-:-:S02]  /*b100*/  PRMT R6, R10, 0x6420, R11 ;  /* 0x000064200a067816 */ /* 0x000fc4000000000b */
[----:B------:R-:W-:Y:S02]  /*b110*/  PRMT R7, R10, 0x7531, R11 ;  /* 0x000075310a077816 */ /* 0x000fe4000000000b */
[----:B------:R-:W1:Y:S04]  /*b120*/  LDSM.16.MT88.4 R8, [R21+0xb400] ;  /* 0x00b400001508783b */ /* 0x000e680000004200 */
[----:B------:R-:W-:Y:S01]  /*b130*/  STSM.16.M88.4 [R2+0x1400], R4 ;  /* 0x0014000402007844 */ /* 0x000fe20000000200 */
[C-C-:B-1----:R-:W-:Y:S02]  /*b140*/  PRMT R16, R8.reuse, 0x6420, R9.reuse ;  /* 0x0000642008107816 */ /* 0x142fe40000000009 */
[----:B------:R-:W-:Y:S02]  /*b150*/  PRMT R17, R8, 0x7531, R9 ;  /* 0x0000753108117816 */ /* 0x000fe40000000009 */
[----:B------:R-:W-:-:S02]  /*b160*/  PRMT R18, R10, 0x6420, R11 ;  /* 0x000064200a127816 */ /* 0x000fc4000000000b */
        /* <DEDUP_REMOVED lines=32> */
[----:B------:R1:W-:Y:S02]  /*b370*/  STSM.16.M88.4 [R2+0x4400], R4 ;  /* 0x0044000402007844 */ /* 0x0003e40000000200 */
[C-C-:B-1----:R-:W-:Y:S02]  /*b380*/  PRMT R4, R8.reuse, 0x6420, R9.reuse ;  /* 0x0000642008047816 */ /* 0x142fe40000000009 */
[----:B------:R-:W-:-:S02]  /*b390*/  PRMT R5, R8, 0x7531, R9 ;  /* 0x0000753108057816 */ /* 0x000fc40000000009 */
[C-C-:B------:R-:W-:Y:S02]  /*b3a0*/  PRMT R6, R10.reuse, 0x6420, R11.reuse ;  /* 0x000064200a067816 */ /* 0x140fe4000000000b */
[----:B------:R-:W-:-:S05]  /*b3b0*/  PRMT R7, R10, 0x7531, R11 ;  /* 0x000075310a077816 */ /* 0x000fca000000000b */
[----:B------:R1:W-:Y:S01]  /*b3c0*/  STSM.16.M88.4 [R2+0x4c00], R4 ;  /* 0x004c000402007844 */ /* 0x0003e20000000200 */
[----:B------:R-:W-:Y:S01]  /*b3d0*/  @!PT LDS RZ, [RZ] ;  /* 0x00000000fffff984 */ /* 0x000fe20000000800 */
[----:B------:R-:W-:Y:S01]  /*b3e0*/  @!PT LDS RZ, [RZ] ;  /* 0x00000000fffff984 */ /* 0x000fe20000000800 */
[----:B------:R-:W-:Y:S01]  /*b3f0*/  @!PT LDS RZ, [RZ] ;  /* 0x00000000fffff984 */ /* 0x000fe20000000800 */
[----:B------:R-:W-:Y:S01]  /*b400*/  @!PT LDS RZ, [RZ] ;  /* 0x00000000fffff984 */ /* 0x000fe20000000800 */
[----:B------:R2:W-:Y:S06]  /*b410*/  MEMBAR.ALL.CTA ;  /* 0x0000000000007992 */ /* 0x0005ec0000008000 */
[----:B--2---:R-:W2:Y:S01]  /*b420*/  FENCE.VIEW.ASYNC.S ;  /* 0x00000000000073c6 */ /* 0x004ea20000000000 */
[----:B------:R-:W-:Y:S05]  /*b430*/  @!P0 BRA `(.L_x_70) ;  /* 0x0000000000048947 */ /* 0x000fea0003800000 */
[----:B------:R-:W-:Y:S01]  /*b440*/  BPT.TRAP 0x1 ;  /* 0x000000040000795c */ /* 0x000fe20000300000 */
.L_x_70:
[----:B------:R-:W2:Y:S01]  /*b450*/  LDL.LU R3, [R1+0x4] ;  /* 0x0000040001037983 */ /* 0x000ea20000300800 */
[C---:B------:R-:W-:Y:S01]  /*b460*/  ISETP.GT.AND P0, PT, R20.reuse, RZ, PT ;  /* 0x000000ff1400720c */ /* 0x040fe20003f04270 */
[----:B------:R-:W-:Y:S02]  /*b470*/  VIADD R20, R20, 0xffffffff ;  /* 0xffffffff14147836 */ /* 0x000fe40000000000 */
[----:B-1----:R4:W5:Y:S04]  /*b480*/  LDL R7, [R1+0xc] ;  /* 0x00000c0001077983 */ /* 0x0029680000100800 */
[----:B------:R4:W5:Y:S01]  /*b490*/  LDL R6, [R1] ;  /* 0x0000000001067983 */ /* 0x0009620000100800 */
[----:B--2---:R4:W-:Y:S01]  /*b4a0*/  SYNCS.ARRIVE.TRANS64.A1T0 RZ, [R3+URZ+0x29850], RZ ;  /* 0x029850ff03ff79a7 */ /* 0x0049e2000810003f */
[----:B------:R-:W-:-:S05]  /*b4b0*/  @!P2 VIADD R2, R3, 0x29880 ;  /* 0x000298800302a836 */ /* 0x000fca0000000000 */
[----:B------:R-:W-:Y:S01]  /*b4c0*/  @!P2 PRMT R2, RZ, 0x654, R2 ;  /* 0x00000654ff02a816 */ /* 0x000fe20000000002 */
[----:B------:R-:W-:Y:S06]  /*b4d0*/  BAR.SYNC.DEFER_BLOCKING 0x2, 0x80 ;  /* 0x0082000000007b1d */ /* 0x000fec0000010000 */
[----:B------:R4:W-:Y:S01]  /*b4e0*/  @!P2 SYNCS.ARRIVE.TRANS64.RED.A1T0 RZ, [R2+URZ], RZ ;  /* 0x000000ff02ffa9a7 */ /* 0x0009e2000810043f */
[----:B------:R-:W-:Y:S05]  /*b4f0*/  @P0 BRA `(.L_x_71) ;  /* 0xfffffff000100947 */ /* 0x000fea000383ffff */
.L_x_49:
[----:B------:R-:W-:-:S06]  /*b500*/  UISETP.NE.AND UP0, UPT, UR43, 0x3, UPT ;  /* 0x000000032b00788c */ /* 0x000fcc000bf05270 */
[----:B------:R-:W-:-:S13]  /*b510*/  PLOP3.LUT P0, PT, PT, PT, UP0, 0x80, 0x0 ;  /* 0x000000000000781c */ /* 0x000fda0003f0f008 */
[----:B------:R-:W-:Y:S05]  /*b520*/  @!P0 BRA `(.L_x_72) ;  /* 0x0000000000048947 */ /* 0x000fea0003800000 */
[----:B------:R-:W-:Y:S01]  /*b530*/  BPT.TRAP 0x1 ;  /* 0x000000040000795c */ /* 0x000fe20000300000 */
.L_x_72:
[----:B--2-4-:R-:W2:Y:S04]  /*b540*/  LDL R2, [R1+0xc] ;  /* 0x00000c0001027983 */ /* 0x014ea80000100800 */
[----:B------:R-:W4:Y:S01]  /*b550*/  LDL R0, [R1] ;  /* 0x0000000001007983 */ /* 0x000f220000100800 */
[----:B------:R-:W-:Y:S01]  /*b560*/  BSSY B0, `(.L_x_73) ;  /* 0x0000008000007945 */ /* 0x000fe20003800000 */
[----:B--2---:R-:W-:-:S04]  /*b570*/  LOP3.LUT R3, R2, 0x1, RZ, 0x3c, !PT ;  /* 0x0000000102037812 */ /* 0x004fc800078e3cff */
[----:B------:R-:W-:Y:S02]  /*b580*/  SHF.L.U32 R3, R3, 0x1f, RZ ;  /* 0x0000001f03037819 */ /* 0x000fe400000006ff */
[----:B----4-:R-:W-:-:S04]  /*b590*/  LEA R20, R0, UR40, 0x3 ;  /* 0x0000002800147c11 */ /* 0x010fc8000f8e18ff */
[----:B------:R-:W2:Y:S01]  /*b5a0*/  SYNCS.PHASECHK.TRANS64.TRYWAIT P0, [R20+URZ+0x29870], R3 ;  /* 0x02987003140075a7 */ /* 0x000ea2000800017f */
[----:B------:R-:W-:-:S05]  /*b5b0*/  IMAD.U32 R0, RZ, RZ, UR48 ;  /* 0x00000030ff007e24 */ /* 0x000fca000f8e00ff */
[----:B------:R-:W-:Y:S01]  /*b5c0*/  ISETP.NE.AND P1, PT, R0, 0x3, PT ;  /* 0x000000030000780c */ /* 0x000fe20003f25270 */
[----:B--2---:R-:W-:-:S12]  /*b5d0*/  @!P0 BRA `(.L_x_74) ;  /* 0x0000000c00d88947 */ /* 0x004fd80003800000 */
.L_x_105:
[----:B------:R-:W-:Y:S05]  /*b5e0*/  BSYNC B0 ;  /* 0x0000000000007941 */ /* 0x000fea0003800000 */
.L_x_73:
[----:B------:R-:W-:Y:S05]  /*b5f0*/  @!P1 BRA `(.L_x_75) ;  /* 0x0000000000049947 */ /* 0x000fea0003800000 */
[----:B------:R-:W-:Y:S01]  /*b600*/  BPT.TRAP 0x1 ;  /* 0x000000040000795c */ /* 0x000fe20000300000 */
.L_x_75:
[----:B------:R-:W2:Y:S02]  /*b610*/  LDL R0, [R1+0xc] ;  /* 0x00000c0001007983 */ /* 0x000ea40000100800 */
[----:B--2---:R-:W-:-:S04]  /*b620*/  SHF.L.U32 R3, R0, 0x1f, RZ ;  /* 0x0000001f00037819 */ /* 0x004fc800000006ff */
[----:B------:R-:W2:Y:S02]  /*b630*/  SYNCS.PHASECHK.TRANS64.TRYWAIT P0, [R20+URZ+0x29860], R3 ;  /* 0x02986003140075a7 */ /* 0x000ea4000800017f */
[----:B--2---:R-:W-:Y:S05]  /*b640*/  @!P0 BRA `(.L_x_76) ;  /* 0x0000000c00d08947 */ /* 0x004fea0003800000 */
.L_x_106:
[----:B------:R-:W4:Y:S04]  /*b650*/  LDL R0, [R1] ;  /* 0x0000000001007983 */ /* 0x000f280000100800 */
[----:B------:R-:W2:Y:S04]  /*b660*/  LDL R2, [R1+0x1c] ;  /* 0x00001c0001027983 */ /* 0x000ea80000100800 */
[----:B------:R-:W3:Y:S04]  /*b670*/  LDL R10, [R1+0x20] ;  /* 0x00002000010a7983 */ /* 0x000ee80000100800 */
[----:B------:R-:W3:Y:S01]  /*b680*/  LDL R12, [R1+0x18] ;  /* 0x00001800010c7983 */ /* 0x000ee20000100800 */
[----:B------:R-:W-:Y:S05]  /*b690*/  WARPSYNC.ALL ;  /* 0x0000000000007948 */ /* 0x000fea0003800000 */
[----:B----4-:R-:W-:-:S05]  /*b6a0*/  IMAD R0, R0, 0x5000, RZ ;  /* 0x0000500000007824 */ /* 0x010fca00078e02ff */
[----:B--2---:R-:W-:-:S05]  /*b6b0*/  LOP3.LUT R2, R0, R2, RZ, 0xfc, !PT ;  /* 0x0000000200027212 */ /* 0x004fca00078efcff */
[----:B-1---5:R-:W1:Y:S01]  /*b6c0*/  LDSM.16.MT88.4 R4, [R2+UR40+0xa400] ;  /* 0x00a400280204783b */ /* 0x022e620008004200 */
[----:B------:R-:W-:Y:S01]  /*b6d0*/  VIADD R3, R2, UR40 ;  /* 0x0000002802037c36 */ /* 0x000fe20008000000 */
[----:B---3--:R-:W-:-:S03]  /*b6e0*/  IADD3 R0, R0, UR40, R12 ;  /* 0x0000002800007c10 */ /* 0x008fc6000fffe00c */
[----:B------:R-:W-:Y:S01]  /*b6f0*/  IMAD.IADD R3, R10, 0x1, R3 ;  /* 0x000000010a037824 */ /* 0x000fe200078e0203 */
[C-C-:B-1----:R-:W-:Y:S02]  /*b700*/  PRMT R8, R4.reuse, 0x6420, R5.reuse ;  /* 0x0000642004087816 */ /* 0x142fe40000000005 */
[----:B------:R-:W-:Y:S02]  /*b710*/  PRMT R9, R4, 0x7531, R5 ;  /* 0x0000753104097816 */ /* 0x000fe40000000005 */
[C-C-:B------:R-:W-:Y:S02]  /*b720*/  PRMT R10, R6.reuse, 0x6420, R7.reuse ;  /* 0x00006420060a7816 */ /* 0x140fe40000000007 */
[----:B------:R-:W-:Y:S02]  /*b730*/  PRMT R11, R6, 0x7531, R7 ;  /* 0x00007531060b7816 */ /* 0x000fe40000000007 */
[----:B------:R-:W1:Y:S04]  /*b740*/  LDSM.16.MT88.4 R4, [R3+0xa400] ;  /* 0x00a400000304783b */ /* 0x000e680000004200 */
[----:B------:R1:W-:Y:S02]  /*b750*/  STSM.16.M88.4 [R0+0x400], R8 ;  /* 0x0004000800007844 */ /* 0x0003e40000000200 */
        /* <DEDUP_REMOVED lines=47> */
[----:B------:R2:W-:Y:S01]  /*ba50*/  STSM.16.M88.4 [R0+0x4400], R12 ;  /* 0x0044000c00007844 */ /* 0x0005e20000000200 */
[C-C-:B-1----:R-:W-:Y:S02]  /*ba60*/  PRMT R8, R4.reuse, 0x6420, R5.reuse ;  /* 0x0000642004087816 */ /* 0x142fe40000000005 */
[----:B------:R-:W-:Y:S02]  /*ba70*/  PRMT R9, R4, 0x7531, R5 ;  /* 0x0000753104097816 */ /* 0x000fe40000000005 */
[----:B------:R-:W-:-:S02]  /*ba80*/  PRMT R10, R6, 0x6420, R7 ;  /* 0x00006420060a7816 */ /* 0x000fc40000000007 */
[----:B------:R-:W-:-:S05]  /*ba90*/  PRMT R11, R6, 0x7531, R7 ;  /* 0x00007531060b7816 */ /* 0x000fca0000000007 */
[----:B------:R2:W-:Y:S01]  /*baa0*/  STSM.16.M88.4 [R0+0x4c00], R8 ;  /* 0x004c000800007844 */ /* 0x0005e20000000200 */
[----:B------:R-:W-:Y:S01]  /*bab0*/  @!PT LDS RZ, [RZ] ;  /* 0x00000000fffff984 */ /* 0x000fe20000000800 */
[----:B------:R-:W-:Y:S01]  /*bac0*/  @!PT LDS RZ, [RZ] ;  /* 0x00000000fffff984 */ /* 0x000fe20000000800 */
[----:B------:R-:W-:Y:S01]  /*bad0*/  @!PT LDS RZ, [RZ] ;  /* 0x00000000fffff984 */ /* 0x000fe20000000800 */
[----:B------:R-:W-:Y:S01]  /*bae0*/  @!PT LDS RZ, [RZ] ;  /* 0x00000000fffff984 */ /* 0x000fe20000000800 */
[----:B------:R1:W-:Y:S06]  /*baf0*/  MEMBAR.ALL.CTA ;  /* 0x0000000000007992 */ /* 0x0003ec0000008000 */
[----:B-1----:R-:W1:Y:S01]  /*bb00*/  FENCE.VIEW.ASYNC.S ;  /* 0x00000000000073c6 */ /* 0x002e620000000000 */
[----:B------:R-:W-:Y:S05]  /*bb10*/  @!P1 BRA `(.L_x_77) ;  /* 0x0000000000049947 */ /* 0x000fea0003800000 */
[----:B------:R-:W-:Y:S01]  /*bb20*/  BPT.TRAP 0x1 ;  /* 0x000000040000795c */ /* 0x000fe20000300000 */
.L_x_77:
[----:B------:R-:W3:Y:S01]  /*bb30*/  LDL.LU R4, [R1] ;  /* 0x0000000001047983 */ /* 0x000ee20000300800 */
[----:B-1----:R-:W-:Y:S03]  /*bb40*/  SYNCS.ARRIVE.TRANS64.A1T0 RZ, [R20+URZ+0x29850], RZ ;  /* 0x029850ff14ff79a7 */ /* 0x002fe6000810003f */
[----:B------:R-:W4:Y:S01]  /*bb50*/  LDL.LU R3, [R1+0xc] ;  /* 0x00000c0001037983 */ /* 0x000f220000300800 */
[----:B--2---:R-:W-:Y:S01]  /*bb60*/  @!P2 VIADD R0, R20, 0x29880 ;  /* 0x000298801400a836 */ /* 0x004fe20000000000 */
[----:B------:R-:W-:Y:S02]  /*bb70*/  UIADD3 UR49, UR44, UR49, URZ ;  /* 0x000000312c317290 */ /* 0x000fe4000fffe03f */
[----:B------:R-:W-:Y:S01]  /*bb80*/  UIADD3 UR47, UR47, 0x1, URZ ;  /* 0x000000012f2f7890 */ /* 0x000fe2000fffe03f */
[----:B------:R-:W1:Y:S01]  /*bb90*/  LDC R2, c[0x0][0xda4] ;  /* 0x00036900ff027b82 */ /* 0x000e620000000800 */
[----:B------:R-:W-:-:S07]  /*bba0*/  @!P2 PRMT R0, RZ, 0x654, R0 ;  /* 0x00000654ff00a816 */ /* 0x000fce0000000000 */
[----:B------:R-:W-:Y:S01]  /*bbb0*/  BAR.SYNC.DEFER_BLOCKING 0x2, 0x80 ;  /* 0x0082000000007b1d */ /* 0x000fe20000010000 */
[----:B-1----:R-:W-:-:S05]  /*bbc0*/  ISETP.LE.AND P1, PT, R2, UR49, PT ;  /* 0x0000003102007c0c */ /* 0x002fca000bf23270 */
[----:B------:R3:W-:Y:S02]  /*bbd0*/  @!P2 SYNCS.ARRIVE.TRANS64.RED.A1T0 RZ, [R0+URZ], RZ ;  /* 0x000000ff00ffa9a7 */ /* 0x0007e4000810043f */
[----:B---3--:R-:W-:-:S05]  /*bbe0*/  VIADD R0, R4, 0x1 ;  /* 0x0000000104007836 */ /* 0x008fca0000000000 */
[----:B------:R-:W-:-:S04]  /*bbf0*/  ISETP.NE.AND P0, PT, R0, 0x2, PT ;  /* 0x000000020000780c */ /* 0x000fc80003f05270 */
[----:B------:R-:W-:Y:S02]  /*bc00*/  SEL R2, RZ, 0x1, P0 ;  /* 0x00000001ff027807 */ /* 0x000fe40000000000 */
[----:B------:R-:W-:Y:S02]  /*bc10*/  SEL R0, R0, RZ, P0 ;  /* 0x000000ff00007207 */ /* 0x000fe40000000000 */
[----:B----4-:R-:W-:-:S03]  /*bc20*/  LOP3.LUT R3, R3, R2, RZ, 0x3c, !PT ;  /* 0x0000000203037212 */ /* 0x010fc600078e3cff */
[----:B------:R2:W-:Y:S04]  /*bc30*/  STL [R1], R0 ;  /* 0x0000000001007387 */ /* 0x0005e80000100800 */
[----:B------:R2:W-:Y:S01]  /*bc40*/  STL [R1+0xc], R3 ;  /* 0x00000c0301007387 */ /* 0x0005e20000100800 */
[----:B------:R-:W-:Y:S05]  /*bc50*/  @!P1 BRA `(.L_x_78) ;  /* 0xffffffd4008c9947 */ /* 0x000fea000383ffff */
[----:B------:R-:W-:-:S12]  /*bc60*/  ULOP3.LUT UR47, UR47, 0x1, URZ, 0xc, !UPT ;  /* 0x000000012f2f7892 */ /* 0x000fd8000f8e0c3f */
.L_x_34:
[----:B--2---:R-:W1:Y:S01]  /*bc70*/  S2R R3, SR_CgaCtaId ;  /* 0x0000000000037919 */ /* 0x004e620000008800 */
[----:B------:R-:W-:-:S04]  /*bc80*/  MOV R0, 0x400 ;  /* 0x0000040000007802 */ /* 0x000fc80000000f00 */
[----:B-1----:R-:W-:Y:S01]  /*bc90*/  LEA R9, R3, R0, 0x18 ;  /* 0x0000000003097211 */ /* 0x002fe200078ec0ff */
[----:B------:R-:W-:-:S05]  /*bca0*/  IMAD.U32 R0, RZ, RZ, UR47 ;  /* 0x0000002fff007e24 */ /* 0x000fca000f8e00ff */
[----:B------:R-:W-:-:S04]  /*bcb0*/  SHF.L.U32 R0, R0, 0x1f, RZ ;  /* 0x0000001f00007819 */ /* 0x000fc800000006ff */
[----:B------:R-:W1:Y:S02]  /*bcc0*/  SYNCS.PHASECHK.TRANS64.TRYWAIT P0, [R9+URZ+0x29820], R0 ;  /* 0x02982000090075a7 */ /* 0x000e64000800017f */
[----:B-1----:R-:W-:Y:S05]  /*bcd0*/  @!P0 BRA `(.L_x_79) ;  /* 0x0000000800408947 */ /* 0x002fea0003800000 */
.L_x_107:
[----:B------:R-:W2:Y:S02]  /*bce0*/  S2R R2, SR_TID.X ;  /* 0x0000000000027919 */ /* 0x000ea40000002100 */
[----:B--2---:R-:W-:-:S04]  /*bcf0*/  SHF.R.U32.HI R2, RZ, 0x5, R2 ;  /* 0x00000005ff027819 */ /* 0x004fc80000011602 */
[----:B------:R-:W-:-:S05]  /*bd00*/  LOP3.LUT R2, R2, 0x3, RZ, 0xc0, !PT ;  /* 0x0000000302027812 */ /* 0x000fca00078ec0ff */
[----:B-1----:R-:W1:Y:S02]  /*bd10*/  SHFL.IDX PT, R0, R2, RZ, 0x1f ;  /* 0x00001fff02007589 */ /* 0x002e6400000e0000 */
[----:B-1----:R-:W-:-:S13]  /*bd20*/  ISETP.NE.AND P0, PT, R0, RZ, PT ;  /* 0x000000ff0000720c */ /* 0x002fda0003f05270 */
[----:B------:R-:W-:Y:S05]  /*bd30*/  @P0 EXIT ;  /* 0x000000000000094d */ /* 0x000fea0003800000 */
[----:B------:R-:W-:Y:S01]  /*bd40*/  ELECT P0, URZ, PT ;  /* 0x00000000003f782f */ /* 0x000fe20003800000 */
[----:B------:R-:W-:-:S12]  /*bd50*/  BSSY B0, `(.L_x_80) ;  /* 0x000002a000007945 */ /* 0x000fd80003800000 */
[----:B------:R-:W-:Y:S05]  /*bd60*/  @!P0 BRA `(.L_x_81) ;  /* 0x0000000000a08947 */ /* 0x000fea0003800000 */
[----:B------:R-:W-:-:S06]  /*bd70*/  ULOP3.LUT UR4, UR46, 0x2, URZ, 0xfc, !UPT ;  /* 0x000000022e047892 */ /* 0x000fcc000f8efc3f */
[----:B------:R-:W-:-:S05]  /*bd80*/  IMAD.U32 R0, RZ, RZ, UR4 ;  /* 0x00000004ff007e24 */ /* 0x000fca000f8e00ff */
[----:B------:R-:W-:-:S13]  /*bd90*/  ISETP.NE.AND P0, PT, R0, 0x3, PT ;  /* 0x000000030000780c */ /* 0x000fda0003f05270 */
[----:B------:R-:W-:Y:S05]  /*bda0*/  @!P0 BRA `(.L_x_82) ;  /* 0x0000000000048947 */ /* 0x000fea0003800000 */
[----:B------:R-:W-:Y:S01]  /*bdb0*/  BPT.TRAP 0x1 ;  /* 0x000000040000795c */ /* 0x000fe20000300000 */
.L_x_82:
[----:B------:R-:W2:Y:S04]  /*bdc0*/  LDL R2, [R1] ;  /* 0x0000000001027983 */ /* 0x000ea80000100800 */
[----:B------:R-:W3:Y:S01]  /*bdd0*/  LDL.LU R6, [R1+0xc] ;  /* 0x00000c0001067983 */ /* 0x000ee20000300800 */
[----:B------:R-:W-:-:S04]  /*bde0*/  VIADD R0, R9, 0x29840 ;  /* 0x0002984009007836 */ /* 0x000fc80000000000 */
[C---:B--2---:R-:W-:Y:S02]  /*bdf0*/  IMAD R5, R2.reuse, 0x8, R0 ;  /* 0x0000000802057824 */ /* 0x044fe400078e0200 */
[----:B------:R-:W-:Y:S01]  /*be00*/  VIADD R2, R2, 0x1 ;  /* 0x0000000102027836 */ /* 0x000fe20000000000 */
[----:B---3--:R-:W-:-:S04]  /*be10*/  SHF.L.U32 R4, R6, 0x1f, RZ ;  /* 0x0000001f06047819 */ /* 0x008fc800000006ff */
[----:B------:R-:W-:Y:S01]  /*be20*/  ISETP.NE.AND P2, PT, R2, 0x2, PT ;  /* 0x000000020200780c */ /* 0x000fe20003f45270 */
[----:B------:R-:W1:Y:S03]  /*be30*/  SYNCS.PHASECHK.TRANS64.TRYWAIT P1, [R5+URZ], R4 ;  /* 0x00000004050075a7 */ /* 0x000e66000802017f */
[----:B------:R-:W-:-:S04]  /*be40*/  SEL R3, RZ, 0x1, P2 ;  /* 0x00000001ff037807 */ /* 0x000fc80001000000 */
[----:B------:R-:W-:Y:S02]  /*be50*/  LOP3.LUT R6, R6, R3, RZ, 0x3c, !PT ;  /* 0x0000000306067212 */ /* 0x000fe400078e3cff */
[----:B------:R-:W-:-:S05]  /*be60*/  SEL R3, R2, RZ, P2 ;  /* 0x000000ff02037207 */ /* 0x000fca0001000000 */
[----:B------:R-:W-:Y:S01]  /*be70*/  IMAD R7, R3, 0x8, R0 ;  /* 0x0000000803077824 */ /* 0x000fe200078e0200 */
[----:B------:R-:W-:Y:S01]  /*be80*/  SHF.L.U32 R0, R6, 0x1f, RZ ;  /* 0x0000001f06007819 */ /* 0x000fe200000006ff */
[----:B-1----:R-:W-:Y:S06]  /*be90*/  @!P1 BRA `(.L_x_83) ;  /* 0x0000000400e49947 */ /* 0x002fec0003800000 */
.L_x_108:
[----:B------:R-:W2:Y:S02]  /*bea0*/  SYNCS.PHASECHK.TRANS64.TRYWAIT P1, [R7+URZ], R0 ;  /* 0x00000000070075a7 */ /* 0x000ea4000802017f */
[----:B--2---:R-:W-:Y:S05]  /*beb0*/  @!P1 BRA `(.L_x_84) ;  /* 0x0000000400f09947 */ /* 0x004fea0003800000 */
.L_x_109:
[----:B------:R-:W-:Y:S05]  /*bec0*/  @!P0 BRA `(.L_x_85) ;  /* 0x0000000000048947 */ /* 0x000fea0003800000 */
[----:B------:R-:W-:Y:S01]  /*bed0*/  BPT.TRAP 0x1 ;  /* 0x000000040000795c */ /* 0x000fe20000300000 */
.L_x_85:
[----:B------:R-:W1:Y:S02]  /*bee0*/  LDL.LU R2, [R1] ;  /* 0x0000000001027983 */ /* 0x000e640000300800 */
[----:B-1----:R-:W-:-:S04]  /*bef0*/  IMAD R5, R2, 0x8, R9 ;  /* 0x0000000802057824 */ /* 0x002fc800078e0209 */
[----:B------:R-:W1:Y:S02]  /*bf00*/  SYNCS.PHASECHK.TRANS64.TRYWAIT P1, [R5+URZ+0x29860], R4 ;  /* 0x02986004050075a7 */ /* 0x000e64000802017f */
[----:B-1----:R-:W-:Y:S05]  /*bf10*/  @!P1 BRA `(.L_x_86) ;  /* 0x0000000400ec9947 */ /* 0x002fea0003800000 */
.L_x_110:
[----:B------:R-:W-:Y:S05]  /*bf20*/  @!P0 BRA `(.L_x_87) ;  /* 0x0000000000048947 */ /* 0x000fea0003800000 */
[----:B------:R-:W-:Y:S01]  /*bf30*/  BPT.TRAP 0x1 ;  /* 0x000000040000795c */ /* 0x000fe20000300000 */
.L_x_87:
[----:B------:R-:W-:-:S04]  /*bf40*/  IMAD R3, R3, 0x8, R9 ;  /* 0x0000000803037824 */ /* 0x000fc800078e0209 */
[----:B------:R-:W3:Y:S02]  /*bf50*/  SYNCS.PHASECHK.TRANS64.TRYWAIT P1, [R3+URZ+0x29860], R0 ;  /* 0x02986000030075a7 */ /* 0x000ee4000802017f */
[----:B---3--:R-:W-:Y:S05]  /*bf60*/  @!P1 BRA `(.L_x_88) ;  /* 0x0000000400ec9947 */ /* 0x008fea0003800000 */
.L_x_111:
[----:B------:R-:W-:Y:S05]  /*bf70*/  @!P0 BRA `(.L_x_89) ;  /* 0x0000000000048947 */ /* 0x000fea0003800000 */
[----:B------:R-:W-:Y:S01]  /*bf80*/  BPT.TRAP 0x1 ;  /* 0x000000040000795c */ /* 0x000fe20000300000 */
.L_x_89:
[----:B------:R-:W4:Y:S02]  /*bf90*/  SYNCS.PHASECHK.TRANS64.TRYWAIT P0, [R5+URZ+0x29880], R4 ;  /* 0x02988004050075a7 */ /* 0x000f24000800017f */
[----:B----4-:R-:W-:Y:S05]  /*bfa0*/  @!P0 BRA `(.L_x_90) ;  /* 0x0000000400f08947 */ /* 0x010fea0003800000 */
.L_x_91:
[----:B------:R1:W1:Y:S02]  /*bfb0*/  SYNCS.PHASECHK.TRANS64.TRYWAIT P0, [R3+URZ+0x29880], R0 ;  /* 0x02988000030075a7 */ /* 0x000264000800017f */
[----:B-1----:R-:W-:Y:S05]  /*bfc0*/  @!P0 NANOSLEEP.SYNCS 0x989680 ;  /* 0x009896800000895d */ /* 0x002fea0003900000 */
[----:B------:R-:W1:Y:S02]  /*bfd0*/  @!P0 SYNCS.PHASECHK.TRANS64 P0, [R3+URZ+0x29880], R0 ;  /* 0x02988000030085a7 */ /* 0x000e64000800007f */
[----:B-1----:R-:W-:Y:S05]  /*bfe0*/  @!P0 BRA `(.L_x_91) ;  /* 0xfffffffc00f08947 */ /* 0x002fea000383ffff */
.L_x_81:
[----:B------:R-:W-:Y:S05]  /*bff0*/  BSYNC B0 ;  /* 0x0000000000007941 */ /* 0x000fea0003800000 */
.L_x_80:
[----:B------:R-:W-:Y:S05]  /*c000*/  EXIT ;  /* 0x000000000000794d */ /* 0x000fea0003800000 */
.L_x_10:
[----:B-1----:R-:W-:-:S04]  /*c010*/  IMAD.U32 R3, RZ, RZ, UR38 ;  /* 0x00000026ff037e24 */ /* 0x002fc8000f8e00ff */
[----:B------:R1:W2:Y:S03]  /*c020*/  SYNCS.PHASECHK.TRANS64.TRYWAIT P1, [R3+URZ+0x29800], R0 ;  /* 0x02980000030075a7 */ /* 0x0002a6000802017f */
[----:B--2---:R-:W-:Y:S05]  /*c030*/  @!P1 NANOSLEEP.SYNCS 0x989680 ;  /* 0x009896800000995d */ /* 0x004fea0003900000 */
[----:B------:R-:W2:Y:S02]  /*c040*/  @!P1 SYNCS.PHASECHK.TRANS64 P1, [R3+URZ+0x29800], R0 ;  /* 0x02980000030095a7 */ /* 0x000ea4000802007f */
[----:B--2---:R-:W-:Y:S05]  /*c050*/  @!P1 BRA `(.L_x_10) ;  /* 0xfffffffc00ec9947 */ /* 0x004fea000383ffff */
[----:B------:R-:W-:Y:S05]  /*c060*/  BRA `(.L_x_92) ;  /* 0xffffff54002c7947 */ /* 0x000fea000383ffff */
.L_x_14:
[----:B--2---:R2:W3:Y:S02]  /*c070*/  SYNCS.PHASECHK.TRANS64.TRYWAIT P1, [R4+URZ+0x29830], R3 ;  /* 0x02983003040075a7 */ /* 0x0044e4000802017f */
[----:B---3--:R-:W-:Y:S05]  /*c080*/  @!P1 NANOSLEEP.SYNCS 0x989680 ;  /* 0x009896800000995d */ /* 0x008fea0003900000 */
[----:B------:R-:W3:Y:S02]  /*c090*/  @!P1 SYNCS.PHASECHK.TRANS64 P1, [R4+URZ+0x29830], R3 ;  /* 0x02983003040095a7 */ /* 0x000ee4000802007f */
[----:B---3--:R-:W-:Y:S05]  /*c0a0*/  @!P1 BRA `(.L_x_14) ;  /* 0xfffffffc00f09947 */ /* 0x008fea000383ffff */
[----:B------:R-:W-:Y:S05]  /*c0b0*/  BRA `(.L_x_13) ;  /* 0xffffff5400547947 */ /* 0x000fea000383ffff */
.L_x_19:
[----:B--2---:R-:W-:-:S04]  /*c0c0*/  IMAD.U32 R3, RZ, RZ, UR6 ;  /* 0x00000006ff037e24 */ /* 0x004fc8000f8e00ff */
[----:B------:R2:W3:Y:S03]  /*c0d0*/  SYNCS.PHASECHK.TRANS64.TRYWAIT P1, [R3+URZ+0x29830], R0 ;  /* 0x02983000030075a7 */ /* 0x0004e6000802017f */
[----:B---3--:R-:W-:Y:S05]  /*c0e0*/  @!P1 NANOSLEEP.SYNCS 0x989680 ;  /* 0x009896800000995d */ /* 0x008fea0003900000 */
[----:B------:R-:W3:Y:S02]  /*c0f0*/  @!P1 SYNCS.PHASECHK.TRANS64 P1, [R3+URZ+0x29830], R0 ;  /* 0x02983000030095a7 */ /* 0x000ee4000802007f */
[----:B---3--:R-:W-:Y:S05]  /*c100*/  @!P1 BRA `(.L_x_19) ;  /* 0xfffffffc00ec9947 */ /* 0x008fea000383ffff */
[----:B------:R-:W-:Y:S05]  /*c110*/  BRA `(.L_x_16) ;  /* 0xffffff8800247947 */ /* 0x000fea000383ffff */
.L_x_23:
[----:B--2---:R-:W-:-:S04]  /*c120*/  IMAD.U32 R3, RZ, RZ, UR6 ;  /* 0x00000006ff037e24 */ /* 0x004fc8000f8e00ff */
[----:B------:R2:W3:Y:S03]  /*c130*/  SYNCS.PHASECHK.TRANS64.TRYWAIT P1, [R3+URZ+0x29850], R0 ;  /* 0x02985000030075a7 */ /* 0x0004e6000802017f */
[----:B---3--:R-:W-:Y:S05]  /*c140*/  @!P1 NANOSLEEP.SYNCS 0x989680 ;  /* 0x009896800000995d */ /* 0x008fea0003900000 */
[----:B------:R-:W3:Y:S02]  /*c150*/  @!P1 SYNCS.PHASECHK.TRANS64 P1, [R3+URZ+0x29850], R0 ;  /* 0x02985000030095a7 */ /* 0x000ee4000802007f */
[----:B---3--:R-:W-:Y:S05]  /*c160*/  @!P1 BRA `(.L_x_23) ;  /* 0xfffffffc00ec9947 */ /* 0x008fea000383ffff */
[----:B------:R-:W-:Y:S05]  /*c170*/  BRA `(.L_x_20) ;  /* 0xffffff9400247947 */ /* 0x000fea000383ffff */
.L_x_29:
[----:B--2---:R-:W-:-:S04]  /*c180*/  IMAD.U32 R7, RZ, RZ, UR8 ;  /* 0x00000008ff077e24 */ /* 0x004fc8000f8e00ff */
[----:B------:R2:W3:Y:S03]  /*c190*/  SYNCS.PHASECHK.TRANS64.TRYWAIT P1, [R7+URZ+0x29850], R6 ;  /* 0x02985006070075a7 */ /* 0x0004e6000802017f */
[----:B---3--:R-:W-:Y:S05]  /*c1a0*/  @!P1 NANOSLEEP.SYNCS 0x989680 ;  /* 0x009896800000995d */ /* 0x008fea0003900000 */
[----:B------:R-:W3:Y:S02]  /*c1b0*/  @!P1 SYNCS.PHASECHK.TRANS64 P1, [R7+URZ+0x29850], R6 ;  /* 0x02985006070095a7 */ /* 0x000ee4000802007f */
[----:B---3--:R-:W-:Y:S05]  /*c1c0*/  @!P1 BRA `(.L_x_29) ;  /* 0xfffffffc00ec9947 */ /* 0x008fea000383ffff */
[----:B------:R-:W-:Y:S05]  /*c1d0*/  BRA `(.L_x_28) ;  /* 0xffffffb000f87947 */ /* 0x000fea000383ffff */
.L_x_39:
[----:B------:R-:W-:Y:S02]  /*c1e0*/  IMAD.MOV.U32 R13, RZ, RZ, R4 ;  /* 0x000000ffff0d7224 */ /* 0x000fe400078e0004 */
[----:B------:R-:W-:Y:S02]  /*c1f0*/  IMAD.MOV.U32 R12, RZ, RZ, RZ ;  /* 0x000000ffff0c7224 */ /* 0x000fe400078e00ff */
[----:B------:R-:W-:Y:S02]  /*c200*/  IMAD.MOV.U32 R11, RZ, RZ, 0x1f ;  /* 0x0000001fff0b7424 */ /* 0x000fe400078e00ff */
[----:B------:R-:W-:-:S07]  /*c210*/  IMAD.MOV.U32 R15, RZ, RZ, -0x1 ;  /* 0xffffffffff0f7424 */ /* 0x000fce00078e00ff */
[----:B------:R-:W-:Y:S05]  /*c220*/  WARPSYNC.COLLECTIVE R15, `(.L_x_93) ;  /* 0x000000000f087348 */ /* 0x000fea0003c00000 */
[----:B------:R1:W2:Y:S02]  /*c230*/  SHFL.IDX P6, R14, R13, R12, R11 ;  /* 0x0000000c0d0e7389 */ /* 0x0002a400000c000b */
[----:B-12---:R-:W-:Y:S01]  /*c240*/  ENDCOLLECTIVE ;  /* 0x000000000000791b */ /* 0x006fe20003800000 */
.L_x_93:
[----:B------:R-:W-:Y:S05]  /*c250*/  BRA `(.L_x_94) ;  /* 0xffffffd800847947 */ /* 0x000fea000383ffff */
.L_x_41:
[----:B------:R-:W-:Y:S01]  /*c260*/  BSSY B0, `(.L_x_95) ;  /* 0x0000006000007945 */ /* 0x000fe20003800000 */
[----:B------:R-:W-:-:S07]  /*c270*/  IMAD.MOV.U32 R15, RZ, RZ, -0x1 ;  /* 0xffffffffff0f7424 */ /* 0x000fce00078e00ff */
[----:B-1----:R-:W-:Y:S05]  /*c280*/  WARPSYNC.COLLECTIVE R15, `(.L_x_96) ;  /* 0x000000000f0c7348 */ /* 0x002fea0003c00000 */
[----:B------:R-:W-:Y:S02]  /*c290*/  ELECT P6, UR62, PT ;  /* 0x00000000003e782f */ /* 0x000fe400038c0000 */
[----:B------:R-:W-:Y:S01]  /*c2a0*/  MOV R14, UR62 ;  /* 0x0000003e000e7c02 */ /* 0x000fe20008000f00 */
[----:B-1----:R-:W-:Y:S10]  /*c2b0*/  ENDCOLLECTIVE ;  /* 0x000000000000791b */ /* 0x002ff40003800000 */
.L_x_96:
[----:B------:R-:W-:Y:S05]  /*c2c0*/  BSYNC B0 ;  /* 0x0000000000007941 */ /* 0x000fea0003800000 */
.L_x_95:
[----:B------:R-:W-:Y:S05]  /*c2d0*/  BRA `(.L_x_97) ;  /* 0xffffffd800847947 */ /* 0x000fea000383ffff */
.L_x_44:
[----:B--2---:R2:W3:Y:S02]  /*c2e0*/  SYNCS.PHASECHK.TRANS64.TRYWAIT P3, [R5+URZ+0x29880], R2 ;  /* 0x02988002050075a7 */ /* 0x0044e4000806017f */
[----:B---3--:R-:W-:Y:S05]  /*c2f0*/  @!P3 NANOSLEEP.SYNCS 0x989680 ;  /* 0x009896800000b95d */ /* 0x008fea0003900000 */
[----:B------:R-:W3:Y:S02]  /*c300*/  @!P3 SYNCS.PHASECHK.TRANS64 P3, [R5+URZ+0x29880], R2 ;  /* 0x029880020500b5a7 */ /* 0x000ee4000806007f */
[----:B---3--:R-:W-:Y:S05]  /*c310*/  @!P3 BRA `(.L_x_44) ;  /* 0xfffffffc00f0b947 */ /* 0x008fea000383ffff */
[----:B------:R-:W-:Y:S05]  /*c320*/  BRA `(.L_x_98) ;  /* 0xffffffd800dc7947 */ /* 0x000fea000383ffff */
.L_x_46:
[----:B-1----:R1:W3:Y:S02]  /*c330*/  SYNCS.PHASECHK.TRANS64.TRYWAIT P3, [R5+URZ+0x29840], R2 ;  /* 0x02984002050075a7 */ /* 0x0022e4000806017f */
[----:B---3--:R-:W-:Y:S05]  /*c340*/  @!P3 NANOSLEEP.SYNCS 0x989680 ;  /* 0x009896800000b95d */ /* 0x008fea0003900000 */
[----:B------:R-:W3:Y:S02]  /*c350*/  @!P3 SYNCS.PHASECHK.TRANS64 P3, [R5+URZ+0x29840], R2 ;  /* 0x029840020500b5a7 */ /* 0x000ee4000806007f */
[----:B---3--:R-:W-:Y:S05]  /*c360*/  @!P3 BRA `(.L_x_46) ;  /* 0xfffffffc00f0b947 */ /* 0x008fea000383ffff */
[----:B------:R-:W-:Y:S05]  /*c370*/  BRA `(.L_x_99) ;  /* 0xffffffdc00347947 */ /* 0x000fea000383ffff */
.L_x_48:
[----:B--2---:R-:W-:-:S04]  /*c380*/  IMAD.U32 R3, RZ, RZ, UR40 ;  /* 0x00000028ff037e24 */ /* 0x004fc8000f8e00ff */
[----:B------:R2:W3:Y:S03]  /*c390*/  SYNCS.PHASECHK.TRANS64.TRYWAIT P0, [R3+URZ+0x29820], R2 ;  /* 0x02982002030075a7 */ /* 0x0004e6000800017f */
[----:B---3--:R-:W-:Y:S05]  /*c3a0*/  @!P0 NANOSLEEP.SYNCS 0x989680 ;  /* 0x009896800000895d */ /* 0x008fea0003900000 */
[----:B------:R-:W3:Y:S02]  /*c3b0*/  @!P0 SYNCS.PHASECHK.TRANS64 P0, [R3+URZ+0x29820], R2 ;  /* 0x02982002030085a7 */ /* 0x000ee4000800007f */
[----:B---3--:R-:W-:Y:S05]  /*c3c0*/  @!P0 BRA `(.L_x_48) ;  /* 0xfffffffc00ec8947 */ /* 0x008fea000383ffff */
[----:B------:R-:W-:Y:S05]  /*c3d0*/  BRA `(.L_x_100) ;  /* 0xffffffe0003c7947 */ /* 0x000fea000383ffff */
.L_x_54:
[----:B-1----:R1:W4:Y:S02]  /*c3e0*/  SYNCS.PHASECHK.TRANS64.TRYWAIT P0, [R9+URZ+0x29880], R3 ;  /* 0x02988003090075a7 */ /* 0x002324000800017f */
[----:B----4-:R-:W-:Y:S05]  /*c3f0*/  @!P0 NANOSLEEP.SYNCS 0x989680 ;  /* 0x009896800000895d */ /* 0x010fea0003900000 */
[----:B------:R-:W4:Y:S02]  /*c400*/  @!P0 SYNCS.PHASECHK.TRANS64 P0, [R9+URZ+0x29880], R3 ;  /* 0x02988003090085a7 */ /* 0x000f24000800007f */
[----:B----4-:R-:W-:Y:S05]  /*c410*/  @!P0 BRA `(.L_x_54) ;  /* 0xfffffffc00f08947 */ /* 0x010fea000383ffff */
[----:B------:R-:W-:Y:S05]  /*c420*/  BRA `(.L_x_101) ;  /* 0xffffffe000e07947 */ /* 0x000fea000383ffff */
.L_x_59:
[----:B--2---:R2:W3:Y:S02]  /*c430*/  SYNCS.PHASECHK.TRANS64.TRYWAIT P0, [R9+URZ+0x29840], R3 ;  /* 0x02984003090075a7 */ /* 0x0044e4000800017f */
[----:B---3--:R-:W-:Y:S05]  /*c440*/  @!P0 NANOSLEEP.SYNCS 0x989680 ;  /* 0x009896800000895d */ /* 0x008fea0003900000 */
[----:B------:R-:W3:Y:S02]  /*c450*/  @!P0 SYNCS.PHASECHK.TRANS64 P0, [R9+URZ+0x29840], R3 ;  /* 0x02984003090085a7 */ /* 0x000ee4000800007f */
[----:B---3--:R-:W-:Y:S05]  /*c460*/  @!P0 BRA `(.L_x_59) ;  /* 0xfffffffc00f08947 */ /* 0x008fea000383ffff */
[----:B------:R-:W-:Y:S05]  /*c470*/  BRA `(.L_x_102) ;  /* 0xffffffe400647947 */ /* 0x000fea000383ffff */
.L_x_67:
[----:B--2---:R-:W2:Y:S02]  /*c480*/  LDL R3, [R1+0x4] ;  /* 0x0000040001037983 */ /* 0x004ea40000100800 */
[----:B--2---:R2:W4:Y:S02]  /*c490*/  SYNCS.PHASECHK.TRANS64.TRYWAIT P3, [R3+URZ+0x29870], R2 ;  /* 0x02987002030075a7 */ /* 0x004524000806017f */
[----:B----4-:R-:W-:Y:S05]  /*c4a0*/  @!P3 NANOSLEEP.SYNCS 0x989680 ;  /* 0x009896800000b95d */ /* 0x010fea0003900000 */
[----:B------:R-:W4:Y:S02]  /*c4b0*/  @!P3 SYNCS.PHASECHK.TRANS64 P3, [R3+URZ+0x29870], R2 ;  /* 0x029870020300b5a7 */ /* 0x000f24000806007f */
[----:B----4-:R-:W-:Y:S05]  /*c4c0*/  @!P3 BRA `(.L_x_67) ;  /* 0xfffffffc00ecb947 */ /* 0x010fea000383ffff */
[----:B------:R-:W-:Y:S05]  /*c4d0*/  BRA `(.L_x_103) ;  /* 0xffffffe8008c7947 */ /* 0x000fea000383ffff */
.L_x_69:
[----:B--2---:R-:W2:Y:S02]  /*c4e0*/  LDL R4, [R1+0x4] ;  /* 0x0000040001047983 */ /* 0x004ea40000100800 */
[----:B--2---:R2:W4:Y:S02]  /*c4f0*/  SYNCS.PHASECHK.TRANS64.TRYWAIT P3, [R4+URZ+0x29860], R3 ;  /* 0x02986003040075a7 */ /* 0x004524000806017f */
[----:B----4-:R-:W-:Y:S05]  /*c500*/  @!P3 NANOSLEEP.SYNCS 0x989680 ;  /* 0x009896800000b95d */ /* 0x010fea0003900000 */
[----:B------:R-:W4:Y:S02]  /*c510*/  @!P3 SYNCS.PHASECHK.TRANS64 P3, [R4+URZ+0x29860], R3 ;  /* 0x029860030400b5a7 */ /* 0x000f24000806007f */
[----:B----4-:R-:W-:Y:S05]  /*c520*/  @!P3 BRA `(.L_x_69) ;  /* 0xfffffffc00ecb947 */ /* 0x010fea000383ffff */
[----:B------:R-:W-:Y:S05]  /*c530*/  BRA `(.L_x_104) ;  /* 0xffffffe800947947 */ /* 0x000fea000383ffff */
.L_x_74:
[----:B--2---:R2:W4:Y:S02]  /*c540*/  SYNCS.PHASECHK.TRANS64.TRYWAIT P0, [R20+URZ+0x29870], R3 ;  /* 0x02987003140075a7 */ /* 0x004524000800017f */
[----:B----4-:R-:W-:Y:S05]  /*c550*/  @!P0 NANOSLEEP.SYNCS 0x989680 ;  /* 0x009896800000895d */ /* 0x010fea0003900000 */
[----:B------:R-:W4:Y:S02]  /*c560*/  @!P0 SYNCS.PHASECHK.TRANS64 P0, [R20+URZ+0x29870], R3 ;  /* 0x02987003140085a7 */ /* 0x000f24000800007f */
[----:B----4-:R-:W-:Y:S05]  /*c570*/  @!P0 BRA `(.L_x_74) ;  /* 0xfffffffc00f08947 */ /* 0x010fea000383ffff */
[----:B------:R-:W-:Y:S05]  /*c580*/  BRA `(.L_x_105) ;  /* 0xfffffff000147947 */ /* 0x000fea000383ffff */
.L_x_76:
[----:B--2---:R2:W4:Y:S02]  /*c590*/  SYNCS.PHASECHK.TRANS64.TRYWAIT P0, [R20+URZ+0x29860], R3 ;  /* 0x02986003140075a7 */ /* 0x004524000800017f */
[----:B----4-:R-:W-:Y:S05]  /*c5a0*/  @!P0 NANOSLEEP.SYNCS 0x989680 ;  /* 0x009896800000895d */ /* 0x010fea0003900000 */
[----:B------:R-:W4:Y:S02]  /*c5b0*/  @!P0 SYNCS.PHASECHK.TRANS64 P0, [R20+URZ+0x29860], R3 ;  /* 0x02986003140085a7 */ /* 0x000f24000800007f */
[----:B----4-:R-:W-:Y:S05]  /*c5c0*/  @!P0 BRA `(.L_x_76) ;  /* 0xfffffffc00f08947 */ /* 0x010fea000383ffff */
[----:B------:R-:W-:Y:S05]  /*c5d0*/  BRA `(.L_x_106) ;  /* 0xfffffff0001c7947 */ /* 0x000fea000383ffff */
.L_x_79:
[----:B-1----:R1:W2:Y:S02]  /*c5e0*/  SYNCS.PHASECHK.TRANS64.TRYWAIT P0, [R9+URZ+0x29820], R0 ;  /* 0x02982000090075a7 */ /* 0x0022a4000800017f */
[----:B--2---:R-:W-:Y:S05]  /*c5f0*/  @!P0 NANOSLEEP.SYNCS 0x989680 ;  /* 0x009896800000895d */ /* 0x004fea0003900000 */
[----:B------:R-:W2:Y:S02]  /*c600*/  @!P0 SYNCS.PHASECHK.TRANS64 P0, [R9+URZ+0x29820], R0 ;  /* 0x02982000090085a7 */ /* 0x000ea4000800007f */
[----:B--2---:R-:W-:Y:S05]  /*c610*/  @!P0 BRA `(.L_x_79) ;  /* 0xfffffffc00f08947 */ /* 0x004fea000383ffff */
[----:B------:R-:W-:Y:S05]  /*c620*/  BRA `(.L_x_107) ;  /* 0xfffffff400ac7947 */ /* 0x000fea000383ffff */
.L_x_83:
[----:B-1----:R1:W2:Y:S02]  /*c630*/  SYNCS.PHASECHK.TRANS64.TRYWAIT P1, [R5+URZ], R4 ;  /* 0x00000004050075a7 */ /* 0x0022a4000802017f */
[----:B--2---:R-:W-:Y:S05]  /*c640*/  @!P1 NANOSLEEP.SYNCS 0x989680 ;  /* 0x009896800000995d */ /* 0x004fea0003900000 */
[----:B------:R-:W2:Y:S02]  /*c650*/  @!P1 SYNCS.PHASECHK.TRANS64 P1, [R5+URZ], R4 ;  /* 0x00000004050095a7 */ /* 0x000ea4000802007f */
[----:B--2---:R-:W-:Y:S05]  /*c660*/  @!P1 BRA `(.L_x_83) ;  /* 0xfffffffc00f09947 */ /* 0x004fea000383ffff */
[----:B------:R-:W-:Y:S05]  /*c670*/  BRA `(.L_x_108) ;  /* 0xfffffff800087947 */ /* 0x000fea000383ffff */
.L_x_84:
[----:B--2---:R2:W3:Y:S02]  /*c680*/  SYNCS.PHASECHK.TRANS64.TRYWAIT P1, [R7+URZ], R0 ;  /* 0x00000000070075a7 */ /* 0x0044e4000802017f */
[----:B---3--:R-:W-:Y:S05]  /*c690*/  @!P1 NANOSLEEP.SYNCS 0x989680 ;  /* 0x009896800000995d */ /* 0x008fea0003900000 */
[----:B------:R-:W3:Y:S02]  /*c6a0*/  @!P1 SYNCS.PHASECHK.TRANS64 P1, [R7+URZ], R0 ;  /* 0x00000000070095a7 */ /* 0x000ee4000802007f */
[----:B---3--:R-:W-:Y:S05]  /*c6b0*/  @!P1 BRA `(.L_x_84) ;  /* 0xfffffffc00f09947 */ /* 0x008fea000383ffff */
[----:B------:R-:W-:Y:S05]  /*c6c0*/  BRA `(.L_x_109) ;  /* 0xfffffff400fc7947 */ /* 0x000fea000383ffff */
.L_x_86:
[----:B-1----:R1:W3:Y:S02]  /*c6d0*/  SYNCS.PHASECHK.TRANS64.TRYWAIT P1, [R5+URZ+0x29860], R4 ;  /* 0x02986004050075a7 */ /* 0x0022e4000802017f */
[----:B---3--:R-:W-:Y:S05]  /*c6e0*/  @!P1 NANOSLEEP.SYNCS 0x989680 ;  /* 0x009896800000995d */ /* 0x008fea0003900000 */
[----:B------:R-:W3:Y:S02]  /*c6f0*/  @!P1 SYNCS.PHASECHK.TRANS64 P1, [R5+URZ+0x29860], R4 ;  /* 0x02986004050095a7 */ /* 0x000ee4000802007f */
[----:B---3--:R-:W-:Y:S05]  /*c700*/  @!P1 BRA `(.L_x_86) ;  /* 0xfffffffc00f09947 */ /* 0x008fea000383ffff */
[----:B------:R-:W-:Y:S05]  /*c710*/  BRA `(.L_x_110) ;  /* 0xfffffff800007947 */ /* 0x000fea000383ffff */
.L_x_88:
[----:B---3--:R3:W4:Y:S02]  /*c720*/  SYNCS.PHASECHK.TRANS64.TRYWAIT P1, [R3+URZ+0x29860], R0 ;  /* 0x02986000030075a7 */ /* 0x008724000802017f */
[----:B----4-:R-:W-:Y:S05]  /*c730*/  @!P1 NANOSLEEP.SYNCS 0x989680 ;  /* 0x009896800000995d */ /* 0x010fea0003900000 */
[----:B------:R-:W4:Y:S02]  /*c740*/  @!P1 SYNCS.PHASECHK.TRANS64 P1, [R3+URZ+0x29860], R0 ;  /* 0x02986000030095a7 */ /* 0x000f24000802007f */
[----:B----4-:R-:W-:Y:S05]  /*c750*/  @!P1 BRA `(.L_x_88) ;  /* 0xfffffffc00f09947 */ /* 0x010fea000383ffff */
[----:B------:R-:W-:Y:S05]  /*c760*/  BRA `(.L_x_111) ;  /* 0xfffffff800007947 */ /* 0x000fea000383ffff */
.L_x_90:
[----:B----4-:R4:W1:Y:S02]  /*c770*/  SYNCS.PHASECHK.TRANS64.TRYWAIT P0, [R5+URZ+0x29880], R4 ;  /* 0x02988004050075a7 */ /* 0x010864000800017f */
[----:B-1----:R-:W-:Y:S05]  /*c780*/  @!P0 NANOSLEEP.SYNCS 0x989680 ;  /* 0x009896800000895d */ /* 0x002fea0003900000 */
[----:B------:R-:W1:Y:S02]  /*c790*/  @!P0 SYNCS.PHASECHK.TRANS64 P0, [R5+URZ+0x29880], R4 ;  /* 0x02988004050085a7 */ /* 0x000e64000800007f */
[----:B-1----:R-:W-:Y:S05]  /*c7a0*/  @!P0 BRA `(.L_x_90) ;  /* 0xfffffffc00f08947 */ /* 0x002fea000383ffff */
[----:B------:R-:W-:Y:S05]  /*c7b0*/  BRA `(.L_x_91) ;  /* 0xfffffff400fc7947 */ /* 0x000fea000383ffff */
.L_x_112:
[----:B------:R-:W-:-:S00]  /*c7c0*/  BRA `(.L_x_112) ;  /* 0xfffffffc00fc7947 */ /* 0x000fc0000383ffff */
[----:B------:R-:W-:-:S00]  /*c7d0*/  NOP ;  /* 0x0000000000007918 */ /* 0x000fc00000000000 */
        /* <DEDUP_REMOVED lines=10> */
.L_x_2667:


//--------------------- .text._ZN7cutlass13device_kernelIN5flash11enable_sm90INS1_16FlashAttnFwdSm90INS1_25CollectiveMainloopFwdSm90ILi2EN4cute5tupleIJNS5_1CILi2EEENS7_ILi1EEES9_EEENS6_IJNS7_ILi128EEENS7_ILi160EEENS7_ILi192EEEEEELi128ENS_12float_e4m3_tEfNS_4arch4Sm90ELb0ELb0ELb0ELb0ELb0ELb0ELb0ELb1ELb1ELb0ELb0ELb0EEENS1_21CollectiveEpilogueFwdINS6_IJSB_SB_SC_EEESA_NS_10bfloat16_tESH_Li256ELb0ELb0ELb0ELb1EEENS1_29StaticPersistentTileSchedulerILb0EEEEEEEEEvNT_6ParamsE --------------------------
	.section	.text._ZN7cutlass13device_kernelIN5flash11enable_sm90INS1_16FlashAttnFwdSm90INS1_25CollectiveMainloopFwdSm90ILi2EN4cute5tupleIJNS5_1CILi2EEENS7_ILi1EEES9_EEENS6_IJNS7_ILi128EEENS7_ILi160EEENS7_ILi192EEEEEELi128ENS_12float_e4m3_tEfNS_4arch4Sm90ELb0ELb0ELb0ELb0ELb0ELb0ELb0ELb1ELb1ELb0ELb0ELb0EEENS1_21CollectiveEpilogueFwdINS6_IJSB_SB_SC_EEESA_NS_10bfloat16_tESH_Li256ELb0ELb0ELb0ELb1EEENS1_29StaticPersistentTileSchedulerILb0EEEEEEEEEvNT_6ParamsE,"ax",@progbits
	.align	128
.text._ZN7cutlass13device_kernelIN5flash11enable_sm90INS1_16FlashAttnFwdSm90INS1_25CollectiveMainloopFwdSm90ILi2EN4cute5tupleIJNS5_1CILi2EEENS7_ILi1EEES9_EEENS6_IJNS7_ILi128EEENS7_ILi160EEENS7_ILi192EEEEEELi128ENS_12float_e4m3_tEfNS_4arch4Sm90ELb0ELb0ELb0ELb0ELb0ELb0ELb0ELb1ELb1ELb0ELb0ELb0EEENS1_21CollectiveEpilogueFwdINS6_IJSB_SB_SC_EEESA_NS_10bfloat16_tESH_Li256ELb0ELb0ELb0ELb1EEENS1_29StaticPersistentTileSchedulerILb0EEEEEEEEEvNT_6ParamsE:
        .type           _ZN7cutlass13device_kernelIN5flash11enable_sm90INS1_16FlashAttnFwdSm90INS1_25CollectiveMainloopFwdSm90ILi2EN4cute5tupleIJNS5_1CILi2EEENS7_ILi1EEES9_EEENS6_IJNS7_ILi128EEENS7_ILi160EEENS7_ILi192EEEEEELi128ENS_12float_e4m3_tEfNS_4arch4Sm90ELb0ELb0ELb0ELb0ELb0ELb0ELb0ELb1ELb1ELb0ELb0ELb0EEENS1_21CollectiveEpilogueFwdINS6_IJSB_SB_SC_EEESA_NS_10bfloat16_tESH_Li256ELb0ELb0ELb0ELb1EEENS1_29StaticPersistentTileSchedulerILb0EEEEEEEEEvNT_6ParamsE,@function
        .size           _ZN7cutlass13device_kernelIN5flash11enable_sm90INS1_16FlashAttnFwdSm90INS1_25CollectiveMainloopFwdSm90ILi2EN4cute5tupleIJNS5_1CILi2EEENS7_ILi1EEES9_EEENS6_IJNS7_ILi128EEENS7_ILi160EEENS7_ILi192EEEEEELi128ENS_12float_e4m3_tEfNS_4arch4Sm90ELb0ELb0ELb0ELb0ELb0ELb0ELb0ELb1ELb1ELb0ELb0ELb0EEENS1_21CollectiveEpilogueFwdINS6_IJSB_SB_SC_EEESA_NS_10bfloat16_tESH_Li256ELb0ELb0ELb0ELb1EEENS1_29StaticPersistentTileSchedulerILb0EEEEEEEEEvNT_6ParamsE,(.L_x_2668 - _ZN7cutlass13device_kernelIN5flash11enable_sm90INS1_16FlashAttnFwdSm90INS1_25CollectiveMainloopFwdSm90ILi2EN4cute5tupleIJNS5_1CILi2EEENS7_ILi1EEES9_EEENS6_IJNS7_ILi128EEENS7_ILi160EEENS7_ILi192EEEEEELi128ENS_12float_e4m3_tEfNS_4arch4Sm90ELb0ELb0ELb0ELb0ELb0ELb0ELb0ELb1ELb1ELb0ELb0ELb0EEENS1_21CollectiveEpilogueFwdINS6_IJSB_SB_SC_EEESA_NS_10bfloat16_tESH_Li256ELb0ELb0ELb0ELb1EEENS1_29StaticPersistentTileSchedulerILb0EEEEEEEEEvNT_6ParamsE)
        .other          _ZN7cutlass13device_kernelIN5flash11enable_sm90INS1_16FlashAttnFwdSm90INS1_25CollectiveMainloopFwdSm90ILi2EN4cute5tupleIJNS5_1CILi2EEENS7_ILi1EEES9_EEENS6_IJNS7_ILi128EEENS7_ILi160EEENS7_ILi192EEEEEELi128ENS_12float_e4m3_tEfNS_4arch4Sm90ELb0ELb0ELb0ELb0ELb0ELb0ELb0ELb1ELb1ELb0ELb0ELb0EEENS1_21CollectiveEpilogueFwdINS6_IJSB_SB_SC_EEESA_NS_10bfloat16_tESH_Li256ELb0ELb0ELb0ELb1EEENS1_29StaticPersistentTileSchedulerILb0EEEEEEEEEvNT_6ParamsE,@"STO_CUDA_ENTRY STV_DEFAULT"
_ZN7cutlass13device_kernelIN5flash11enable_sm90INS1_16FlashAttnFwdSm90INS1_25CollectiveMainloopFwdSm90ILi2EN4cute5tupleIJNS5_1CILi2EEENS7_ILi1EEES9_EEENS6_IJNS7_ILi128EEENS7_ILi160EEENS7_ILi192EEEEEELi128ENS_12float_e4m3_tEfNS_4arch4Sm90ELb0ELb0ELb0ELb0ELb0ELb0ELb0ELb1ELb1ELb0ELb0ELb0EEENS1_21CollectiveEpilogueFwdINS6_IJSB_SB_SC_EEESA_NS_10bfloat16_tESH_Li256ELb0ELb0ELb0ELb1EEENS1_29StaticPersistentTileSchedulerILb0EEEEEEEEEvNT_6ParamsE:
        /* <DEDUP_REMOVED lines=24> */
.L_x_114:
[----:B------:R-:W-:Y:S05]  /*0180*/  BSYNC B0 ;  /* 0x0000000000007941 */ /* 0x000fea0003800000 */
.L_x_113:
[----:B------:R-:W-:Y:S01]  /*0190*/  VOTEU.ANY UP0, P0 ;  /* 0x00000000003f7886 */ /* 0x000fe20000000100 */
[----:B------:R-:W1:Y:S01]  /*01a0*/  SHFL.IDX PT, R3, R22, RZ, 0x1f ;  /* 0x00001fff16037589 */ /* 0x000e6200000e0000 */
[----:B------:R-:W-:Y:S01]  /*01b0*/  UMOV UR4, 0x1 ;  /* 0x0000000100047882 */ /* 0x000fe20000000000 */
[----:B------:R-:W-:Y:S01]  /*01c0*/  UMOV UR7, 0x2 ;  /* 0x0000000200077882 */ /* 0x000fe20000000000 */
[----:B------:R-:W-:Y:S01]  /*01d0*/  VOTEU.ANY UP1, P0 ;  /* 0x00000000003f7886 */ /* 0x000fe20000020100 */
[----:B------:R-:W2:Y:S01]  /*01e0*/  @UP0 S2UR UR8, SR_CgaCtaId ;  /* 0x00000000000809c3 */ /* 0x000ea20000008800 */
[----:B------:R-:W3:Y:S01]  /*01f0*/  SHFL.IDX PT, R2, R0, RZ, 0x1f ;  /* 0x00001fff00027589 */ /* 0x000ee200000e0000 */
[----:B------:R-:W-:Y:S01]  /*0200*/  @UP0 UMOV UR6, 0x400 ;  /* 0x0000040000060882 */ /* 0x000fe20000000000 */
[----:B------:R-:W-:-:S04]  /*0210*/  @UP0 UIADD3 UR4, -UR4, 0x100000, URZ ;  /* 0x0010000004040890 */ /* 0x000fc8000fffe13f */
[----:B------:R-:W-:Y:S02]  /*0220*/  @UP0 USHF.L.U32 UR5, UR4, 0xb, URZ ;  /* 0x0000000b04050899 */ /* 0x000fe4000800063f */
[----:B------:R-:W-:Y:S01]  /*0230*/  @UP0 USHF.L.U32 UR4, UR4, 0x1, URZ ;  /* 0x0000000104040899 */ /* 0x000fe2000800063f */
[----:B------:R-:W-:Y:S01]  /*0240*/  VOTEU.ANY UP2, P0 ;  /* 0x00000000003f7886 */ /* 0x000fe20000040100 */
[----:B-1----:R-:W-:Y:S01]  /*0250*/  R2UR UR9, R3 ;  /* 0x00000000030972ca */ /* 0x002fe200000e0000 */
[----:B--2---:R-:W-:Y:S01]  /*0260*/  @UP0 ULEA UR8, UR8, UR6, 0x18 ;  /* 0x0000000608080291 */ /* 0x004fe2000f8ec03f */
[----:B---3--:R-:W-:Y:S01]  /*0270*/  ISETP.NE.AND P1, PT, R2, RZ, PT ;  /* 0x000000ff0200720c */ /* 0x008fe20003f25270 */
[----:B------:R-:W-:-:S04]  /*0280*/  @UP0 UIADD3 UR6, -UR7, 0x100000, URZ ;  /* 0x0010000007060890 */ /* 0x000fc8000fffe13f */
[----:B------:R-:W-:Y:S02]  /*0290*/  @UP0 USHF.L.U32 UR7, UR6, 0xb, URZ ;  /* 0x0000000b06070899 */ /* 0x000fe4000800063f */
[----:B------:R-:W-:-:S04]  /*02a0*/  @UP0 USHF.L.U32 UR6, UR6, 0x1, URZ ;  /* 0x0000000106060899 */ /* 0x000fc8000800063f */
[----:B------:R-:W-:Y:S01]  /*02b0*/  UISETP.NE.AND UP0, UPT, UR9, URZ, UPT ;  /* 0x0000003f0900728c */ /* 0x000fe2000bf05270 */
[----:B------:R-:W1:Y:S02]  /*02c0*/  FENCE.VIEW.ASYNC.S ;  /* 0x00000000000073c6 */ /* 0x000e640000000000 */
[----:B-1----:R1:W2:Y:S05]  /*02d0*/  @UP1 SYNCS.EXCH.64 URZ, [UR8+0x29800], UR4 ;  /* 0x02980004083f15b2 */ /* 0x0022aa0008000100 */
[----:B------:R1:W3:Y:S01]  /*02e0*/  @UP2 SYNCS.EXCH.64 URZ, [UR8+0x29820], UR6 ;  /* 0x02982006083f25b2 */ /* 0x0002e20008000100 */
[----:B------:R-:W-:Y:S05]  /*02f0*/  @P1 BRA `(.L_x_115) ;  /* 0x0000000000481947 */ /* 0x000fea0003800000 */
        /* <DEDUP_REMOVED lines=18> */
.L_x_115:
[----:B-1----:R-:W1:Y:S01]  /*0420*/  S2UR UR4, SR_CTAID.Y ;  /* 0x00000000000479c3 */ /* 0x002e620000002600 */
[----:B------:R-:W4:Y:S01]  /*0430*/  SHFL.IDX PT, R4, R0, RZ, 0x1f ;  /* 0x00001fff00047589 */ /* 0x000f2200000e0000 */
[----:B------:R-:W-:Y:S01]  /*0440*/  ULDC UR5, c[0x0][0x154] ;  /* 0x0000550000057ab9 */ /* 0x000fe20000000800 */
[----:B------:R-:W-:-:S05]  /*0450*/  NOP ;  /* 0x0000000000007918 */ /* 0x000fca0000000000 */
[----:B------:R-:W5:Y:S08]  /*0460*/  S2UR UR49, SR_CTAID.X ;  /* 0x00000000003179c3 */ /* 0x000f700000002500 */
[----:B------:R-:W2:Y:S01]  /*0470*/  LDC R6, c[0x0][0x148] ;  /* 0x00005200ff067b82 */ /* 0x000ea20000000800 */
[----:B-1----:R-:W-:Y:S02]  /*0480*/  I2FP.F32.U32 R3, UR4 ;  /* 0x0000000400037c45 */ /* 0x002fe40008201000 */
[----:B----4-:R-:W-:-:S03]  /*0490*/  ISETP.NE.AND P0, PT, R4, RZ, PT ;  /* 0x000000ff0400720c */ /* 0x010fc60003f05270 */
[----:B------:R-:W-:Y:S01]  /*04a0*/  FMUL R5, R3, UR5 ;  /* 0x0000000503057c20 */ /* 0x000fe20008400000 */
[----:B------:R-:W-:Y:S02]  /*04b0*/  SHF.R.S32.HI R3, RZ, 0x1f, R7 ;  /* 0x0000001fff037819 */ /* 0x000fe40000011407 */
[----:B-----5:R-:W-:-:S03]  /*04c0*/  I2FP.F32.U32 R4, UR49 ;  /* 0x0000003100047c45 */ /* 0x020fc60008201000 */
[----:B------:R-:W1:Y:S02]  /*04d0*/  F2I.U32.TRUNC.NTZ R5, R5 ;  /* 0x0000000500057305 */ /* 0x000e64000020f000 */
[----:B-1----:R-:W-:-:S04]  /*04e0*/  IMAD.MOV R11, RZ, RZ, -R5 ;  /* 0x000000ffff0b7224 */ /* 0x002fc800078e0a05 */
[----:B--2---:R-:W-:Y:S01]  /*04f0*/  IMAD R11, R6, R11, UR4 ;  /* 0x00000004060b7e24 */ /* 0x004fe2000f8e020b */
[----:B------:R-:W-:Y:S02]  /*0500*/  ULDC UR4, c[0x0][0x150] ;  /* 0x0000540000047ab9 */ /* 0x000fe40000000800 */
[----:B------:R-:W-:Y:S01]  /*0510*/  FMUL R8, R4, UR4 ;  /* 0x0000000404087c20 */ /* 0x000fe20008400000 */
[----:B------:R-:W-:Y:S06]  /*0520*/  @P0 BRA `(.L_x_116) ;  /* 0x0000000000480947 */ /* 0x000fec0003800000 */
[----:B------:R-:W1:Y:S01]  /*0530*/  S2UR UR5, SR_CgaCtaId ;  /* 0x00000000000579c3 */ /* 0x000e620000008800 */
        /* <DEDUP_REMOVED lines=12> */
[----:B-1----:R1:W2:Y:S08]  /*0600*/  SYNCS.EXCH.64 URZ, [UR8+0x29850], UR4 ;  /* 0x02985004083f75b2 */ /* 0x0022b00008000100 */
[----:B------:R1:W4:Y:S01]  /*0610*/  SYNCS.EXCH.64 URZ, [UR8+0x29860], UR6 ;  /* 0x02986006083f75b2 */ /* 0x0003220008000100 */
[----:B------:R1:W1:Y:S01]  /*0620*/  SYNCS.EXCH.64 URZ, [UR8+0x29858], UR4 ;  /* 0x02985804083f75b2 */ /* 0x0002620008000100 */
[----:B------:R1:W1:Y:S01]  /*0630*/  SYNCS.EXCH.64 URZ, [UR8+0x29868], UR6 ;  /* 0x02986806083f75b2 */ /* 0x0002620008000100 */
[----:B------:R-:W-:Y:S01]  /*0640*/  NOP ;  /* 0x0000000000007918 */ /* 0x000fe20000000000 */
.L_x_116:
[----:B------:R-:W5:Y:S01]  /*0650*/  SHFL.IDX PT, R6, R0, RZ, 0x1f ;  /* 0x00001fff00067589 */ /* 0x000f6200000e0000 */
[----:B------:R-:W-:Y:S01]  /*0660*/  LEA.HI R3, R3, R7, RZ, 0x7 ;  /* 0x0000000703037211 */ /* 0x000fe200078f38ff */
[----:B------:R-:W1:Y:S01]  /*0670*/  LDC R9, c[0x0][0x144] ;  /* 0x00005100ff097b82 */ /* 0x000e620000000800 */
[----:B------:R-:W1:Y:S01]  /*0680*/  F2I.U32.TRUNC.NTZ R8, R8 ;  /* 0x0000000800087305 */ /* 0x000e62000020f000 */
[----:B------:R-:W-:Y:S01]  /*0690*/  NOP ;  /* 0x0000000000007918 */ /* 0x000fe20000000000 */
[----:B------:R-:W-:-:S05]  /*06a0*/  LOP3.LUT R3, R3, 0xffffff80, RZ, 0xc0, !PT ;  /* 0xffffff8003037812 */ /* 0x000fca00078ec0ff */
[----:B------:R-:W-:Y:S01]  /*06b0*/  IMAD.IADD R3, R7, 0x1, -R3 ;  /* 0x0000000107037824 */ /* 0x000fe200078e0a03 */
[----:B------:R-:W-:-:S04]  /*06c0*/  SHF.R.S32.HI R7, RZ, 0x1f, R2 ;  /* 0x0000001fff077819 */ /* 0x000fc80000011402 */
[----:B------:R-:W-:Y:S02]  /*06d0*/  SHF.R.S32.HI R4, RZ, 0x1f, R3 ;  /* 0x0000001fff047819 */ /* 0x000fe40000011403 */
[----:B------:R-:W-:Y:S02]  /*06e0*/  LEA.HI R7, R7, R2, RZ, 0x2 ;  /* 0x0000000207077211 */ /* 0x000fe400078f10ff */
[----:B------:R-:W-:-:S04]  /*06f0*/  LEA.HI R4, R4, R3, RZ, 0x3 ;  /* 0x0000000304047211 */ /* 0x000fc800078f18ff */
[--C-:B------:R-:W-:Y:S02]  /*0700*/  SHF.R.S32.HI R5, RZ, 0x3, R4.reuse ;  /* 0x00000003ff057819 */ /* 0x100fe40000011404 */
[----:B-----5:R-:W-:Y:S02]  /*0710*/  ISETP.NE.AND P0, PT, R6, RZ, PT ;  /* 0x000000ff0600720c */ /* 0x020fe40003f05270 */
[----:B------:R-:W-:-:S04]  /*0720*/  SHF.R.S32.HI R4, RZ, 0x1f, R4 ;  /* 0x0000001fff047819 */ /* 0x000fc80000011404 */
[----:B------:R-:W-:-:S04]  /*0730*/  LEA.HI R4, R4, R5, RZ, 0x2 ;  /* 0x0000000504047211 */ /* 0x000fc800078f10ff */
[----:B------:R-:W-:-:S03]  /*0740*/  LOP3.LUT R4, R4, 0xfffffffc, RZ, 0xc0, !PT ;  /* 0xfffffffc04047812 */ /* 0x000fc600078ec0ff */
        /* <DEDUP_REMOVED lines=17> */
[----:B------:R1:W1:Y:S01]  /*0860*/  SYNCS.EXCH.64 URZ, [UR8+0x29888], UR6 ;  /* 0x02988806083f75b2 */ /* 0x0002620008000100 */
[----:B------:R-:W-:Y:S01]  /*0870*/  NOP ;  /* 0x0000000000007918 */ /* 0x000fe20000000000 */
.L_x_117:
[----:B------:R-:W5:Y:S01]  /*0880*/  SHFL.IDX PT, R12, R0, RZ, 0x1f ;  /* 0x00001fff000c7589 */ /* 0x000f6200000e0000 */
[----:B------:R-:W-:Y:S01]  /*0890*/  LOP3.LUT R7, R7, 0x3ffffffc, RZ, 0xc0, !PT ;  /* 0x3ffffffc07077812 */ /* 0x000fe200078ec0ff */
[----:B------:R-:W-:Y:S01]  /*08a0*/  IMAD.IADD R4, R5, 0x1, -R4 ;  /* 0x0000000105047824 */ /* 0x000fe200078e0a04 */
[----:B------:R-:W-:Y:S01]  /*08b0*/  SHF.R.S32.HI R5, RZ, 0x1f, R6 ;  /* 0x0000001fff057819 */ /* 0x000fe20000011406 */
[----:B------:R-:W2:Y:S01]  /*08c0*/  LDC R10, c[0x0][0x140] ;  /* 0x00005000ff0a7b82 */ /* 0x000ea20000000800 */
[----:B-1----:R-:W-:Y:S01]  /*08d0*/  IMAD.MOV R8, RZ, RZ, -R8 ;  /* 0x000000ffff087224 */ /* 0x002fe200078e0a08 */
[----:B------:R-:W-:Y:S01]  /*08e0*/  NOP ;  /* 0x0000000000007918 */ /* 0x000fe20000000000 */
[----:B------:R-:W-:Y:S01]  /*08f0*/  IMAD.IADD R7, R2, 0x1, -R7 ;  /* 0x0000000102077824 */ /* 0x000fe200078e0a07 */
[----:B------:R-:W-:Y:S01]  /*0900*/  LEA.HI R5, R5, R6, RZ, 0x2 ;  /* 0x0000000605057211 */ /* 0x000fe200078f10ff */
[----:B------:R-:W-:Y:S02]  /*0910*/  IMAD R9, R9, R8, UR49 ;  /* 0x0000003109097e24 */ /* 0x000fe4000f8e0208 */
[----:B------:R-:W-:Y:S01]  /*0920*/  IMAD R7, R7, 0x4, R4 ;  /* 0x0000000407077824 */ /* 0x000fe200078e0204 */
[----:B------:R-:W-:-:S04]  /*0930*/  LOP3.LUT R5, R5, 0x3ffffffc, RZ, 0xc0, !PT ;  /* 0x3ffffffc05057812 */ /* 0x000fc800078ec0ff */
[----:B------:R-:W-:Y:S01]  /*0940*/  LEA.HI R2, R7, R7, RZ, 0x1 ;  /* 0x0000000707027211 */ /* 0x000fe200078f08ff */
[----:B------:R-:W-:-:S03]  /*0950*/  IMAD.IADD R5, R6, 0x1, -R5 ;  /* 0x0000000106057824 */ /* 0x000fc600078e0a05 */
[----:B------:R-:W-:Y:S01]  /*0960*/  LOP3.LUT R2, R2, 0xfffffffe, RZ, 0xc0, !PT ;  /* 0xfffffffe02027812 */ /* 0x000fe200078ec0ff */
[----:B------:R-:W-:Y:S01]  /*0970*/  IMAD R5, R5, 0x4, R4 ;  /* 0x0000000405057824 */ /* 0x000fe200078e0204 */
[----:B-----5:R-:W-:-:S03]  /*0980*/  ISETP.NE.AND P0, PT, R12, RZ, PT ;  /* 0x000000ff0c00720c */ /* 0x020fc60003f05270 */
[----:B------:R-:W-:-:S05]  /*0990*/  IMAD.IADD R2, R7, 0x1, -R2 ;  /* 0x0000000107027824 */ /* 0x000fca00078e0a02 */
[----:B------:R-:W-:Y:S02]  /*09a0*/  ISETP.NE.AND P5, PT, R2, R9, PT ;  /* 0x000000090200720c */ /* 0x000fe40003fa5270 */
[----:B------:R-:W-:-:S04]  /*09b0*/  LEA.HI R2, R5, R5, RZ, 0x1 ;  /* 0x0000000505027211 */ /* 0x000fc800078f08ff */
[----:B------:R-:W-:Y:S01]  /*09c0*/  LOP3.LUT R2, R2, 0xfffffffe, RZ, 0xc0, !PT ;  /* 0xfffffffe02027812 */ /* 0x000fe200078ec0ff */
        /* <DEDUP_REMOVED lines=19> */
.L_x_118:
[----:B------:R-:W5:Y:S01]  /*0b00*/  SHFL.IDX PT, R6, R0, RZ, 0x1f ;  /* 0x00001fff00067589 */ /* 0x000f6200000e0000 */
[----:B------:R-:W-:Y:S01]  /*0b10*/  IMAD.IADD R2, R5, 0x1, -R2 ;  /* 0x0000000105027824 */ /* 0x000fe200078e0a02 */
[----:B------:R-:W-:Y:S01]  /*0b20*/  LOP3.LUT P0, RZ, R3, 0x7, RZ, 0xc0, !PT ;  /* 0x0000000703ff7812 */ /* 0x000fe2000780c0ff */
[----:B------:R-:W-:Y:S01]  /*0b30*/  IMAD.SHL.U32 R4, R5, 0x4, RZ ;  /* 0x0000000405047824 */ /* 0x000fe200078e00ff */
[----:B--2---:R-:W-:Y:S01]  /*0b40*/  ISETP.EQ.U32.AND P1, PT, R10, 0x1, PT ;  /* 0x000000010a00780c */ /* 0x004fe20003f22070 */
[----:B------:R-:W-:Y:S01]  /*0b50*/  IMAD.SHL.U32 R18, R7, 0x4, RZ ;  /* 0x0000000407127824 */ /* 0x000fe200078e00ff */
[----:B------:R-:W-:Y:S01]  /*0b60*/  ISETP.NE.AND P2, PT, R2, R9, PT ;  /* 0x000000090200720c */ /* 0x000fe20003f45270 */
[----:B------:R-:W-:Y:S01]  /*0b70*/  NOP ;  /* 0x0000000000007918 */ /* 0x000fe20000000000 */
[----:B------:R-:W-:Y:S02]  /*0b80*/  LOP3.LUT R8, R5, 0xc, R4, 0x78, !PT ;  /* 0x0000000c05087812 */ /* 0x000fe400078e7804 */
[----:B------:R-:W-:-:S03]  /*0b90*/  LOP3.LUT R18, R7, 0xc, R18, 0x78, !PT ;  /* 0x0000000c07127812 */ /* 0x000fc600078e7812 */
[----:B------:R2:W-:Y:S01]  /*0ba0*/  STL [R1+0x20], R8 ;  /* 0x0000200801007387 */ /* 0x0005e20000100800 */
[C---:B------:R-:W-:Y:S02]  /*0bb0*/  @P5 LEA.HI R2, R18.reuse, R18, RZ, 0x1 ;  /* 0x0000001212025211 */ /* 0x040fe400078f08ff */
[----:B------:R-:W-:Y:S02]  /*0bc0*/  ISETP.LT.U32.AND P4, PT, R18, 0x2, !P0 ;  /* 0x000000021200780c */ /* 0x000fe40004781070 */
[----:B------:R-:W-:Y:S02]  /*0bd0*/  @P5 SHF.R.S32.HI R2, RZ, 0x1, R2 ;  /* 0x00000001ff025819 */ /* 0x000fe40000011402 */
[----:B------:R-:W-:Y:S02]  /*0be0*/  @P2 LEA.HI R3, R8, R8, RZ, 0x1 ;  /* 0x0000000808032211 */ /* 0x000fe400078f08ff */
[----:B------:R-:W-:Y:S01]  /*0bf0*/  @P5 ISETP.NE.AND P6, PT, R2, R11, PT ;  /* 0x0000000b0200520c */ /* 0x000fe20003fc5270 */
[----:B------:R-:W-:Y:S01]  /*0c00*/  IMAD.MOV.U32 R2, RZ, RZ, 0x1 ;  /* 0x00000001ff027424 */ /* 0x000fe200078e00ff */
[----:B-----5:R-:W-:-:S02]  /*0c10*/  ISETP.NE.AND P3, PT, R6, RZ, PT ;  /* 0x000000ff0600720c */ /* 0x020fc40003f65270 */
[----:B------:R-:W-:Y:S02]  /*0c20*/  @P2 SHF.R.S32.HI R4, RZ, 0x1, R3 ;  /* 0x00000001ff042819 */ /* 0x000fe40000011403 */
[----:B------:R-:W-:Y:S02]  /*0c30*/  SEL R3, RZ, 0x1, !P4 ;  /* 0x00000001ff037807 */ /* 0x000fe40006000000 */
[----:B------:R-:W-:Y:S02]  /*0c40*/  @P5 SEL R2, RZ, 0x1, P6 ;  /* 0x00000001ff025807 */ /* 0x000fe40003000000 */
[----:B------:R-:W-:Y:S01]  /*0c50*/  @P2 ISETP.NE.AND P4, PT, R4, R11, PT ;  /* 0x0000000b0400220c */ /* 0x000fe20003f85270 */
[----:B------:R-:W-:Y:S01]  /*0c60*/  IMAD.MOV.U32 R4, RZ, RZ, 0x1 ;  /* 0x00000001ff047424 */ /* 0x000fe200078e00ff */
[----:B------:R-:W-:Y:S02]  /*0c70*/  ISETP.LT.U32.AND P0, PT, R8, 0x2, !P0 ;  /* 0x000000020800780c */ /* 0x000fe40004701070 */
[----:B------:R-:W-:-:S02]  /*0c80*/  LOP3.LUT R2, R2, R3, RZ, 0xc0, !PT ;  /* 0x0000000302027212 */ /* 0x000fc400078ec0ff */
[----:B------:R-:W-:Y:S02]  /*0c90*/  SEL R3, RZ, 0x1, !P0 ;  /* 0x00000001ff037807 */ /* 0x000fe40004000000 */
[----:B------:R-:W-:Y:S01]  /*0ca0*/  @P2 SEL R4, RZ, 0x1, P4 ;  /* 0x00000001ff042807 */ /* 0x000fe20002000000 */
[----:B--2---:R-:W-:Y:S06]  /*0cb0*/  @P3 BRA `(.L_x_119) ;  /* 0x0000000000483947 */ /* 0x004fec0003800000 */
        /* <DEDUP_REMOVED lines=17> */
[----:B--2---:R-:W-:Y:S01]  /*0dd0*/  NOP ;  /* 0x0000000000007918 */ /* 0x004fe20000000000 */
.L_x_119:
[----:B------:R-:W-:Y:S01]  /*0de0*/  LOP3.LUT R3, R4, R3, RZ, 0xc0, !PT ;  /* 0x0000000304037212 */ /* 0x000fe200078ec0ff */
[----:B------:R-:W-:-:S04]  /*0df0*/  NOP ;  /* 0x0000000000007918 */ /* 0x000fc80000000000 */
[----:B------:R2:W-:Y:S01]  /*0e00*/  STL [R1+0x1c], R3 ;  /* 0x00001c0301007387 */ /* 0x0005e20000100800 */
[----:B------:R-:W-:Y:S05]  /*0e10*/  @!P1 BRA `(.L_x_120) ;  /* 0x0000000000089947 */ /* 0x000fea0003800000 */
[----:B-1-34-:R-:W-:Y:S01]  /*0e20*/  UCGABAR_ARV ;  /* 0x00000000000079c7 */ /* 0x01afe20008000000 */
[----:B------:R-:W-:Y:S05]  /*0e30*/  BRA `(.L_x_121) ;  /* 0x0000000000047947 */ /* 0x000fea0003800000 */
.L_x_120:
[----:B-1-34-:R-:W-:Y:S01]  /*0e40*/  NOP ;  /* 0x0000000000007918 */ /* 0x01afe20000000000 */
.L_x_121:
[----:B------:R-:W-:Y:S05]  /*0e50*/  @!P1 BRA `(.L_x_122) ;  /* 0x00000000000c9947 */ /* 0x000fea0003800000 */
[----:B------:R-:W-:Y:S01]  /*0e60*/  UCGABAR_WAIT ;  /* 0x0000000000007dc7 */ /* 0x000fe20008000000 */
[----:B------:R-:W-:Y:S01]  /*0e70*/  CCTL.IVALL ;  /* 0x00000000ff00798f */ /* 0x000fe20002000000 */
[----:B------:R-:W-:Y:S05]  /*0e80*/  BRA `(.L_x_123) ;  /* 0x0000000000047947 */ /* 0x000fea0003800000 */
.L_x_122:
[----:B------:R-:W-:Y:S06]  /*0e90*/  BAR.SYNC.DEFER_BLOCKING 0x0 ;  /* 0x0000000000007b1d */ /* 0x000fec0000010000 */
.L_x_123:
[----:B------:R-:W-:Y:S01]  /*0ea0*/  PLOP3.LUT P0, PT, PT, PT, UP0, 0x80, 0x0 ;  /* 0x000000000000781c */ /* 0x000fe20003f0f008 */
[----:B------:R-:W-:Y:S01]  /*0eb0*/  UMOV UR46, 0x1 ;  /* 0x00000001002e7882 */ /* 0x000fe20000000000 */
[----:B------:R-:W-:Y:S01]  /*0ec0*/  ULDC.64 UR50, c[0x0][0x208] ;  /* 0x0000820000327ab9 */ /* 0x000fe20000000a00 */
[----:B------:R-:W-:-:S10]  /*0ed0*/  USEL UR46, UR46, 0x2, !UP0 ;  /* 0x000000022e2e7887 */ /* 0x000fd4000c000000 */
[----:B------:R-:W-:Y:S05]  /*0ee0*/  @!P0 BRA `(.L_x_124) ;  /* 0x0000008000d08947 */ /* 0x000fea0003800000 */
.L_x_125:
[----:B------:R-:W-:-:S08]  /*0ef0*/  NOP ;  /* 0x0000000000007918 */ /* 0x000fd00000000000 */
[----:B------:R-:W1:Y:S02]  /*0f00*/  USETMAXREG.TRY_ALLOC.CTAPOOL UP0, 0xf0 ;  /* 0x000000f0000079c8 */ /* 0x000e640008000600 */
[----:B-1----:R-:W-:-:S13]  /*0f10*/  PLOP3.LUT P0, PT, PT, PT, UP0, 0x80, 0x0 ;  /* 0x000000000000781c */ /* 0x002fda0003f0f008 */
[----:B------:R-:W-:Y:S05]  /*0f20*/  @!P0 BRA `(.L_x_125) ;  /* 0xfffffffc00f08947 */ /* 0x000fea000383ffff */
[----:B--2---:R-:W1:Y:S01]  /*0f30*/  S2R R3, SR_TID.X ;  /* 0x0000000000037919 */ /* 0x004e620000002100 */
        /* <DEDUP_REMOVED lines=11> */
[----:B------:R-:W-:Y:S02]  /*0ff0*/  ULOP3.LUT UR47, UR46, 0x1, URZ, 0xfc, !UPT ;  /* 0x000000012e2f7892 */ /* 0x000fe4000f8efc3f */
        /* <DEDUP_REMOVED lines=30> */
[----:B------:R-:W-:Y:S01]  /*11e0*/  IMAD.MOV.U32 R7, RZ, RZ, -0x2 ;  /* 0xfffffffeff077424 */ /* 0x000fe200078e00ff */
[----:B------:R-:W-:Y:S01]  /*11f0*/  LOP3.LUT R10, R10, 0xfffffff8, RZ, 0xc0, !PT ;  /* 0xfffffff80a0a7812 */ /* 0x000fe200078ec0ff */
[----:B------:R-:W-:Y:S01]  /*1200*/  IMAD.U32 R16, RZ, RZ, UR4 ;  /* 0x00000004ff107e24 */ /* 0x000fe2000f8e00ff */
[----:B------:R-:W-:Y:S01]  /*1210*/  LEA.HI R6, R6, R19, RZ, 0x5 ;  /* 0x0000001306067211 */ /* 0x000fe200078f28ff */
[----:B------:R-:W-:Y:S01]  /*1220*/  IMAD.U32 R17, RZ, RZ, UR5 ;  /* 0x00000005ff117e24 */ /* 0x000fe2000f8e00ff */
[----:B------:R-:W-:Y:S01]  /*1230*/  LOP3.LUT R0, R5, 0x7ffffffc, RZ, 0xc0, !PT ;  /* 0x7ffffffc05007812 */ /* 0x000fe200078ec0ff */
[----:B------:R-:W-:Y:S01]  /*1240*/  IMAD.IADD R9, R9, 0x1, -R10 ;  /* 0x0000000109097824 */ /* 0x000fe200078e0a0a */
[----:B------:R-:W-:Y:S01]  /*1250*/  LOP3.LUT R4, R4, 0x3fffffe, RZ, 0xc0, !PT ;  /* 0x03fffffe04047812 */ /* 0x000fe200078ec0ff */
[----:B------:R-:W-:Y:S01]  /*1260*/  IMAD.SHL.U32 R3, R3, 0x8, RZ ;  /* 0x0000000803037824 */ /* 0x000fe200078e00ff */
[----:B------:R-:W-:Y:S01]  /*1270*/  SHF.R.S32.HI R6, RZ, 0x5, R6 ;  /* 0x00000005ff067819 */ /* 0x000fe20000011406 */
[----:B------:R-:W-:-:S02]  /*1280*/  IMAD.IADD R0, R19, 0x1, -R0 ;  /* 0x0000000113007824 */ /* 0x000fc400078e0a00 */
[----:B------:R-:W-:Y:S02]  /*1290*/  IMAD.IADD R4, R23, 0x1, -R4 ;  /* 0x0000000117047824 */ /* 0x000fe400078e0a04 */
[----:B------:R-:W-:Y:S02]  /*12a0*/  IMAD R9, R6, 0x10, R9 ;  /* 0x0000001006097824 */ /* 0x000fe400078e0209 */
[----:B------:R-:W-:Y:S02]  /*12b0*/  IMAD R170, R0, R7, 0xa0 ;  /* 0x000000a000aa7424 */ /* 0x000fe400078e0207 */
[----:B------:R-:W-:-:S04]  /*12c0*/  IMAD.WIDE R16, R3, 0x2, R16 ;  /* 0x0000000203107825 */ /* 0x000fc800078e0210 */
[----:B------:R-:W-:-:S07]  /*12d0*/  IMAD R169, R4, 0x40, R9 ;  /* 0x0000004004a97824 */ /* 0x000fce00078e0209 */
.L_x_152:
        /* <DEDUP_REMOVED lines=9> */
[----:B------:R-:W1:Y:S01]  /*1370*/  SHFL.IDX PT, R8, R23, RZ, 0x1f ;  /* 0x00001fff17087589 */ /* 0x000e6200000e0000 */
        /* <DEDUP_REMOVED lines=105> */
.L_x_126:
[----:B------:R-:W-:Y:S01]  /*1a10*/  ULOP3.LUT UR4, UR39, 0x1, URZ, 0xc0, !UPT ;  /* 0x0000000127047892 */ /* 0x000fe2000f8ec03f */
[----:B------:R-:W-:-:S05]  /*1a20*/  IMAD.U32 R3, RZ, RZ, UR47 ;  /* 0x0000002fff037e24 */ /* 0x000fca000f8e00ff */
[----:B------:R-:W-:Y:S01]  /*1a30*/  IMAD.U32 R0, RZ, RZ, UR4 ;  /* 0x00000004ff007e24 */ /* 0x000fe2000f8e00ff */
[----:B------:R-:W-:-:S04]  /*1a40*/  ISETP.NE.AND P0, PT, R3, 0x3, PT ;  /* 0x000000030300780c */ /* 0x000fc80003f05270 */
[----:B------:R-:W-:-:S04]  /*1a50*/  SHF.L.U32 R0, R0, 0x1f, RZ ;  /* 0x0000001f00007819 */ /* 0x000fc800000006ff */
[----:B------:R-:W1:Y:S02]  /*1a60*/  SYNCS.PHASECHK.TRANS64.TRYWAIT P1, [UR38+0x29800], R0 ;  /* 0x02980000ff0075a7 */ /* 0x000e640008020166 */
[----:B-1----:R-:W-:Y:S05]  /*1a70*/  @!P1 BRA `(.L_x_127) ;  /* 0x000000a800f09947 */ /* 0x002fea0003800000 */
.L_x_217:
[----:B------:R-:W-:Y:S05]  /*1a80*/  @!P0 BRA `(.L_x_128) ;  /* 0x0000000000048947 */ /* 0x000fea0003800000 */
[----:B------:R-:W-:Y:S01]  /*1a90*/  BPT.TRAP 0x1 ;  /* 0x000000040000795c */ /* 0x000fe20000300000 */
.L_x_128:
[----:B------:R-:W-:Y:S02]  /*1aa0*/  IMAD.U32 R4, RZ, RZ, UR52 ;  /* 0x00000034ff047e24 */ /* 0x000fe4000f8e00ff */
[----:B-1----:R-:W-:-:S03]  /*1ab0*/  IMAD.U32 R3, RZ, RZ, UR36 ;  /* 0x00000024ff037e24 */ /* 0x002fc6000f8e00ff */
[----:B------:R-:W-:Y:S02]  /*1ac0*/  LEA R4, R4, UR38, 0x3 ;  /* 0x0000002604047c11 */ /* 0x000fe4000f8e18ff */
[----:B------:R-:W-:-:S04]  /*1ad0*/  SHF.L.U32 R3, R3, 0x1f, RZ ;  /* 0x0000001f03037819 */ /* 0x000fc800000006ff */
[----:B------:R1:W2:Y:S01]  /*1ae0*/  SYNCS.PHASECHK.TRANS64.TRYWAIT P1, [R4+URZ+0x29830], R3 ;  /* 0x02983003040075a7 */ /* 0x0002a2000802017f */
[----:B------:R-:W-:Y:S05]  /*1af0*/  @!P0 BRA `(.L_x_129) ;  /* 0x0000000000048947 */ /* 0x000fea0003800000 */
[----:B------:R-:W-:Y:S01]  /*1b00*/  BPT.TRAP 0x1 ;  /* 0x000000040000795c */ /* 0x000fe20000300000 */
.L_x_129:
[----:B--2---:R-:W-:Y:S05]  /*1b10*/  @P1 BRA `(.L_x_130) ;  /* 0x0000000000081947 */ /* 0x004fea0003800000 */
[----:B------:R-:W2:Y:S02]  /*1b20*/  SYNCS.PHASECHK.TRANS64.TRYWAIT P1, [R4+URZ+0x29830], R3 ;  /* 0x02983003040075a7 */ /* 0x000ea4000802017f */
[----:B--2---:R-:W-:Y:S05]  /*1b30*/  @!P1 BRA `(.L_x_131) ;  /* 0x000000a800d89947 */ /* 0x004fea0003800000 */
.L_x_130:
[----:B------:R-:W-:Y:S05]  /*1b40*/  WARPSYNC.ALL ;  /* 0x0000000000007948 */ /* 0x000fea0003800000 */
[----:B------:R-:W-:Y:S01]  /*1b50*/  UIADD3 UR4, UR38, 0x1a400, URZ ;  /* 0x0001a40026047890 */ /* 0x000fe2000fffe03f */
[----:B------:R-:W-:Y:S01]  /*1b60*/  WARPGROUP.ARRIVE ;  /* 0x00000000000079c5 */ /* 0x000fe20000000000 */
[----:B------:R-:W-:Y:S02]  /*1b70*/  ULOP3.LUT UR28, UR49, 0x10000, URZ, 0xfc, !UPT ;  /* 0x00010000311c7892 */ /* 0x000fe4000f8efc3f */
[----:B------:R-:W-:Y:S01]  /*1b80*/  USHF.R.U32.HI UR4, URZ, 0x4, UR4 ;  /* 0x000000043f047899 */ /* 0x000fe20008011604 */
[----:B------:R-:W-:Y:S01]  /*1b90*/  UMOV UR25, 0x80000020 ;  /* 0x8000002000197882 */ /* 0x000fe20000000000 */
[----:B------:R-:W-:-:S02]  /*1ba0*/  UMOV UR27, 0x80000020 ;  /* 0x80000020001b7882 */ /* 0x000fc40000000000 */
[----:B------:R-:W-:Y:S01]  /*1bb0*/  ULOP3.LUT UR4, UR4, 0x3fff, URZ, 0xc0, !UPT ;  /* 0x00003fff04047892 */ /* 0x000fe2000f8ec03f */
[----:B------:R-:W-:Y:S01]  /*1bc0*/  UMOV UR24, UR28 ;  /* 0x0000001c00187c82 */ /* 0x000fe20008000000 */
[----:B------:R-:W-:Y:S02]  /*1bd0*/  UMOV UR5, UR25 ;  /* 0x0000001900057c82 */ /* 0x000fe40008000000 */
[----:B------:R-:W-:Y:S01]  /*1be0*/  ULOP3.LUT UR49, UR4, 0x10000, URZ, 0xfc, !UPT ;  /* 0x0001000004317892 */ /* 0x000fe2000f8efc3f */
[----:B------:R-:W-:Y:S02]  /*1bf0*/  UMOV UR7, 0x80000020 ;  /* 0x8000002000077882 */ /* 0x000fe40000000000 */
[----:B------:R-:W-:Y:S01]  /*1c00*/  UMOV UR4, UR24 ;  /* 0x0000001800047c82 */ /* 0x000fe20008000000 */
[----:B------:R-:W-:Y:S01]  /*1c10*/  UIMAD UR30, UR52, 0x780, UR49 ;  /* 0x00000780341e78a4 */ /* 0x000fe2000f8e0231 */
[----:B------:R-:W-:Y:S01]  /*1c20*/  UMOV UR11, 0x80000020 ;  /* 0x80000020000b7882 */ /* 0x000fe20000000000 */
[----:B------:R-:W-:-:S02]  /*1c30*/  UMOV UR15, 0x80000020 ;  /* 0x80000020000f7882 */ /* 0x000fc40000000000 */
[----:B------:R-:W-:Y:S02]  /*1c40*/  UIADD3 UR6, UR30, 0x80, URZ ;  /* 0x000000801e067890 */ /* 0x000fe4000fffe03f */
[----:B------:R-:W-:Y:S02]  /*1c50*/  UIADD3 UR8, UR30, 0x100, URZ ;  /* 0x000001001e087890 */ /* 0x000fe4000fffe03f */
[----:B------:R-:W-:Y:S01]  /*1c60*/  UMOV UR26, UR30 ;  /* 0x0000001e001a7c82 */ /* 0x000fe20008000000 */
[----:B------:R-:W-:Y:S01]  /*1c70*/  UIADD3 UR9, UR30, 0x180, URZ ;  /* 0x000001801e097890 */ /* 0x000fe2000fffe03f */
[----:B------:R-:W-:Y:S01]  /*1c80*/  QGMMA.64x32x32.F32.E4M3.E4M3 R88, gdesc[UR24], RZ, !UPT, gsb0 ;  /* 0x00600000185879f3 */ /* 0x000fe2000c0008ff */
[----:B------:R-:W-:Y:S01]  /*1c90*/  UMOV UR26, UR6 ;  /* 0x00000006001a7c82 */ /* 0x000fe20008000000 */
[----:B------:R-:W-:Y:S01]  /*1ca0*/  UMOV UR27, 0x80000020 ;  /* 0x80000020001b7882 */ /* 0x000fe20000000000 */
[----:B------:R-:W-:Y:S01]  /*1cb0*/  UMOV UR6, UR8 ;  /* 0x0000000800067c82 */ /* 0x000fe20008000000 */
[----:B------:R-:W-:-:S02]  /*1cc0*/  UIADD3 UR10, UR30, 0x200, URZ ;  /* 0x000002001e0a7890 */ /* 0x000fc4000fffe03f */
[----:B------:R-:W-:Y:S02]  /*1cd0*/  UIADD3 UR12, UR30, 0x102, URZ ;  /* 0x000001021e0c7890 */ /* 0x000fe4000fffe03f */
[----:B------:R-:W-:Y:S02]  /*1ce0*/  UIADD3 UR13, UR30, 0x182, URZ ;  /* 0x000001821e0d7890 */ /* 0x000fe4000fffe03f */
[----:B------:R-:W-:Y:S02]  /*1cf0*/  UIADD3 UR14, UR30, 0x202, URZ ;  /* 0x000002021e0e7890 */ /* 0x000fe4000fffe03f */
[----:B------:R-:W-:Y:S01]  /*1d00*/  UIADD3 UR18, UR30, 0x382, URZ ;  /* 0x000003821e127890 */ /* 0x000fe2000fffe03f */
[----:B------:R-:W-:Y:S01]  /*1d10*/  UMOV UR19, 0x80000020 ;  /* 0x8000002000137882 */ /* 0x000fe20000000000 */
[----:B------:R-:W-:Y:S01]  /*1d20*/  UIADD3 UR22, UR30, 0x600, URZ ;  /* 0x000006001e167890 */ /* 0x000fe2000fffe03f */
[----:B------:R-:W-:Y:S01]  /*1d30*/  UMOV UR23, 0x80000020 ;  /* 0x8000002000177882 */ /* 0x000fe20000000000 */
[----:B------:R-:W-:Y:S01]  /*1d40*/  UMOV UR31, 0x80000020 ;  /* 0x80000020001f7882 */ /* 0x000fe20000000000 */
[----:B------:R-:W-:-:S02]  /*1d50*/  WARPGROUP.DEPBAR.LE gsb0, 0x0 ;  /* 0x00008000000079c5 */ /* 0x000fc40000010000 */
[----:B------:R-:W-:-:S06]  /*1d60*/  WARPGROUP.ARRIVE ;  /* 0x00000000000079c5 */ /* 0x000fcc0000000000 */
[----:B------:R-:W-:Y:S01]  /*1d70*/  QGMMA.64x32x32.F32.E4M3.E4M3 R72, gdesc[UR24], RZ, !UPT, gsb0 ;  /* 0x00600000184879f3 */ /* 0x000fe2000c0008ff */
[----:B------:R-:W-:Y:S01]  /*1d80*/  UMOV UR26, UR9 ;  /* 0x00000009001a7c82 */ /* 0x000fe20008000000 */
[----:B------:R-:W-:Y:S01]  /*1d90*/  UMOV UR27, 0x80000020 ;  /* 0x80000020001b7882 */ /* 0x000fe20000000000 */
[----:B------:R-:W-:Y:S02]  /*1da0*/  WARPGROUP.DEPBAR.LE gsb0, 0x0 ;  /* 0x00008000000079c5 */ /* 0x000fe40000010000 */
[----:B------:R-:W-:-:S06]  /*1db0*/  WARPGROUP.ARRIVE ;  /* 0x00000000000079c5 */ /* 0x000fcc0000000000 */
[----:B------:R-:W-:Y:S01]  /*1dc0*/  QGMMA.64x32x32.F32.E4M3.E4M3 R56, gdesc[UR4], RZ, !UPT, gsb0 ;  /* 0x00600000043879f3 */ /* 0x000fe2000c0008ff */
[----:B------:R-:W-:Y:S02]  /*1dd0*/  UIADD3 UR4, UR28, 0x2, URZ ;  /* 0x000000021c047890 */ /* 0x000fe4000fffe03f */
[----:B------:R-:W-:Y:S01]  /*1de0*/  UIADD3 UR6, UR30, 0x2, URZ ;  /* 0x000000021e067890 */ /* 0x000fe2000fffe03f */
[----:B------:R-:W-:Y:S01]  /*1df0*/  UMOV UR5, 0x80000020 ;  /* 0x8000002000057882 */ /* 0x000fe20000000000 */
[----:B------:R-:W-:Y:S01]  /*1e00*/  UMOV UR7, 0x80000020 ;  /* 0x8000002000077882 */ /* 0x000fe20000000000 */
[----:B------:R-:W-:Y:S02]  /*1e10*/  UMOV UR9, UR5 ;  /* 0x0000000500097c82 */ /* 0x000fe40008000000 */
[----:B------:R-:W-:Y:S01]  /*1e20*/  UMOV UR8, UR4 ;  /* 0x0000000400087c82 */ /* 0x000fe20008000000 */
        /* <DEDUP_REMOVED lines=12> */
[----:B------:R-:W-:Y:S01]  /*1ef0*/  UMOV UR6, UR10 ;  /* 0x0000000a00067c82 */ /* 0x000fe20008000000 */
[----:B------:R-:W-:Y:S01]  /*1f00*/  UMOV UR7, 0x80000020 ;  /* 0x8000002000077882 */ /* 0x000fe20000000000 */
[----:B------:R-:W-:Y:S01]  /*1f10*/  UMOV UR10, UR12 ;  /* 0x0000000c000a7c82 */ /* 0x000fe20008000000 */
        /* <DEDUP_REMOVED lines=121> */
[----:B------:R-:W-:-:S03]  /*26b0*/  UIADD3 UR6, UR30, 0x702, URZ ;  /* 0x000007021e067890 */ /* 0x000fc6000fffe03f */
        /* <DEDUP_REMOVED lines=18> */
[----:B------:R-:W-:Y:S05]  /*27e0*/  @!P0 BRA `(.L_x_132) ;  /* 0x0000000000048947 */ /* 0x000fea0003800000 */
[----:B------:R-:W-:Y:S01]  /*27f0*/  BPT.TRAP 0x1 ;  /* 0x000000040000795c */ /* 0x000fe20000300000 */
.L_x_132:
[----:B------:R-:W-:Y:S01]  /*2800*/  VIADD R0, R170, UR56 ;  /* 0x00000038aa007c36 */ /* 0x000fe20008000000 */
[----:B------:R-:W-:Y:S01]  /*2810*/  P2R R14, PR, RZ, 0x1 ;  /* 0x00000001ff0e7803 */ /* 0x000fe20000000000 */
[----:B------:R-:W-:Y:S01]  /*2820*/  IMAD.U32 R5, RZ, RZ, UR53 ;  /* 0x00000035ff057e24 */ /* 0x000fe2000f8e00ff */
[----:B------:R-:W-:-:S03]  /*2830*/  UISETP.GE.AND UP0, UPT, UR56, 0xa1, UPT ;  /* 0x000000a13800788c */ /* 0x000fc6000bf06270 */
[----:B------:R-:W-:-:S05]  /*2840*/  IMAD R5, R5, -0xa0, R0 ;  /* 0xffffff6005057824 */ /* 0x000fca00078e0200 */
[C---:B------:R-:W-:Y:S02]  /*2850*/  ISETP.GT.AND P6, PT, R5.reuse, RZ, PT ;  /* 0x000000ff0500720c */ /* 0x040fe40003fc4270 */
[C---:B------:R-:W-:Y:S02]  /*2860*/  ISETP.GT.AND P5, PT, R5.reuse, 0x1, PT ;  /* 0x000000010500780c */ /* 0x040fe40003fa4270 */
[----:B------:R-:W-:Y:S02]  /*2870*/  ISETP.GT.AND P4, PT, R5, 0x8, PT ;  /* 0x000000080500780c */ /* 0x000fe40003f84270 */
[----:B------:R-:W-:Y:S02]  /*2880*/  FSEL R90, R90, -INF , P6 ;  /* 0xff8000005a5a7808 */ /* 0x000fe40003000000 */
[----:B------:R-:W-:Y:S02]  /*2890*/  FSEL R91, R91, -INF , P5 ;  /* 0xff8000005b5b7808 */ /* 0x000fe40002800000 */
[----:B------:R-:W-:-:S02]  /*28a0*/  ISETP.GT.AND P3, PT, R5, 0x9, PT ;  /* 0x000000090500780c */ /* 0x000fc40003f64270 */
[----:B------:R-:W-:Y:S02]  /*28b0*/  FSEL R94, R94, -INF , P4 ;  /* 0xff8000005e5e7808 */ /* 0x000fe40002000000 */
[----:B-12---:R-:W-:Y:S02]  /*28c0*/  FMNMX.FTZ R3, R90, R91, !PT ;  /* 0x0000005b5a037209 */ /* 0x006fe40007810000 */
[----:B------:R-:W-:Y:S02]  /*28d0*/  ISETP.GT.AND P1, PT, R5, 0x10, PT ;  /* 0x000000100500780c */ /* 0x000fe40003f24270 */
[----:B------:R-:W-:Y:S02]  /*28e0*/  FSEL R95, R95, -INF , P3 ;  /* 0xff8000005f5f7808 */ /* 0x000fe40001800000 */
[----:B------:R-:W-:Y:S02]  /*28f0*/  FMNMX.FTZ R0, R94, R3, !PT ;  /* 0x000000035e007209 */ /* 0x000fe40007810000 */
        /* <DEDUP_REMOVED lines=99> */
[C---:B------:R-:W-:Y:S02]  /*2f30*/  ISETP.GT.AND P0, PT, R5.reuse, 0x79, PT ;  /* 0x000000790500780c */ /* 0x040fe40003f04270 */
        /* <DEDUP_REMOVED lines=9> */
[----:B------:R-:W-:Y:S02]  /*2fd0*/  P2R R13, PR, RZ, 0x1 ;  /* 0x00000001ff0d7803 */ /* 0x000fe40000000000 */
[----:B------:R-:W-:Y:S02]  /*2fe0*/  FSEL R41, R41, -INF , P5 ;  /* 0xff80000029297808 */ /* 0x000fe40002800000 */
[C---:B------:R-:W-:Y:S02]  /*2ff0*/  ISETP.GT.AND P0, PT, R5.reuse, 0x80, PT ;  /* 0x000000800500780c */ /* 0x040fe40003f04270 */
[----:B------:R-:W-:Y:S02]  /*3000*/  ISETP.GT.AND P5, PT, R5, 0x80, PT ;  /* 0x000000800500780c */ /* 0x000fe40003fa4270 */
[----:B------:R-:W-:Y:S02]  /*3010*/  FMNMX.FTZ R0, R54, R7, !PT ;  /* 0x0000000736007209 */ /* 0x000fe40007810000 */
[----:B------:R-:W-:-:S02]  /*3020*/  FSEL R24, R24, -INF , P0 ;  /* 0xff80000018187808 */ /* 0x000fc40000000000 */
[----:B------:R-:W-:Y:S02]  /*3030*/  FSEL R59, R26, -INF , P5 ;  /* 0xff8000001a3b7808 */ /* 0x000fe40002800000 */
[----:B------:R-:W-:Y:S02]  /*3040*/  FMNMX.FTZ R0, R55, R0, !PT ;  /* 0x0000000037007209 */ /* 0x000fe40007810000 */
[----:B------:R-:W-:Y:S02]  /*3050*/  ISETP.NE.AND P0, PT, R13, RZ, PT ;  /* 0x000000ff0d00720c */ /* 0x000fe40003f05270 */
[----:B------:R-:W-:Y:S02]  /*3060*/  FMNMX.FTZ R13, R88, R89, !PT ;  /* 0x00000059580d7209 */ /* 0x000fe40007810000 */
[----:B------:R-:W-:Y:S02]  /*3070*/  FSEL R48, R48, -INF , P1 ;  /* 0xff80000030307808 */ /* 0x000fe40000800000 */
[----:B------:R-:W-:-:S02]  /*3080*/  ISETP.GT.AND P1, PT, R5, 0x88, PT ;  /* 0x000000880500780c */ /* 0x000fc40003f24270 */
[----:B------:R-:W-:Y:S02]  /*3090*/  FMNMX.FTZ R7, R59, R0, !PT ;  /* 0x000000003b077209 */ /* 0x000fe40007810000 */
[----:B------:R-:W-:Y:S02]  /*30a0*/  FSEL R25, R25, -INF , P0 ;  /* 0xff80000019197808 */ /* 0x000fe40000000000 */
[----:B------:R-:W-:Y:S02]  /*30b0*/  ISETP.NE.AND P0, PT, R14, RZ, PT ;  /* 0x000000ff0e00720c */ /* 0x000fe40003f05270 */
[----:B------:R-:W-:Y:S02]  /*30c0*/  FMNMX.FTZ R14, R92, R13, !PT ;  /* 0x0000000d5c0e7209 */ /* 0x000fe40007810000 */
[----:B------:R-:W-:Y:S02]  /*30d0*/  FSEL R49, R49, -INF , P2 ;  /* 0xff80000031317808 */ /* 0x000fe40001000000 */
[----:B------:R-:W-:-:S02]  /*30e0*/  ISETP.GT.AND P2, PT, R5, 0x89, PT ;  /* 0x000000890500780c */ /* 0x000fc40003f44270 */
[----:B------:R-:W-:Y:S02]  /*30f0*/  FSEL R67, R30, -INF , P1 ;  /* 0xff8000001e437808 */ /* 0x000fe40000800000 */
[----:B------:R-:W-:Y:S02]  /*3100*/  FMNMX.FTZ R0, R58, R7, !PT ;  /* 0x000000073a007209 */ /* 0x000fe40007810000 */
[----:B------:R-:W-:Y:S02]  /*3110*/  FMNMX.FTZ R13, R93, R14, !PT ;  /* 0x0000000e5d0d7209 */ /* 0x000fe40007810000 */
[----:B------:R-:W-:Y:S02]  /*3120*/  FSEL R45, R45, -INF , P3 ;  /* 0xff8000002d2d7808 */ /* 0x000fe40001800000 */
[----:B------:R-:W-:Y:S02]  /*3130*/  FSEL R70, R31, -INF , P2 ;  /* 0xff8000001f467808 */ /* 0x000fe40001000000 */
[----:B------:R-:W-:-:S02]  /*3140*/  FMNMX.FTZ R7, R67, R0, !PT ;  /* 0x0000000043077209 */ /* 0x000fc40007810000 */
[C---:B------:R-:W-:Y:S02]  /*3150*/  ISETP.GT.AND P3, PT, R5.reuse, 0x90, PT ;  /* 0x000000900500780c */ /* 0x040fe40003f64270 */
[----:B------:R-:W-:Y:S02]  /*3160*/  FMNMX.FTZ R14, R96, R13, !PT ;  /* 0x0000000d600e7209 */ /* 0x000fe40007810000 */
[----:B------:R-:W-:Y:S02]  /*3170*/  FSEL R44, R44, -INF , P4 ;  /* 0xff8000002c2c7808 */ /* 0x000fe40002000000 */
[----:B------:R-:W-:Y:S02]  /*3180*/  FSEL R71, R34, -INF , P3 ;  /* 0xff80000022477808 */ /* 0x000fe40001800000 */
[----:B------:R-:W-:Y:S02]  /*3190*/  FMNMX.FTZ R0, R70, R7, !PT ;  /* 0x0000000746007209 */ /* 0x000fe40007810000 */
[----:B------:R-:W-:-:S02]  /*31a0*/  ISETP.GT.AND P4, PT, R5, 0x91, PT ;  /* 0x000000910500780c */ /* 0x000fc40003f84270 */
[----:B------:R-:W-:Y:S02]  /*31b0*/  FMNMX.FTZ R15, R97, R14, !PT ;  /* 0x0000000e610f7209 */ /* 0x000fe40007810000 */
[----:B------:R-:W-:Y:S02]  /*31c0*/  FSEL R62, R35, -INF , P4 ;  /* 0xff800000233e7808 */ /* 0x000fe40002000000 */
[----:B------:R-:W-:Y:S02]  /*31d0*/  FMNMX.FTZ R7, R71, R0, !PT ;  /* 0x0000000047077209 */ /* 0x000fe40007810000 */
[----:B------:R-:W-:Y:S02]  /*31e0*/  ISETP.GT.AND P5, PT, R5, 0x98, PT ;  /* 0x000000980500780c */ /* 0x000fe40003fa4270 */
[----:B------:R-:W-:Y:S02]  /*31f0*/  FMNMX.FTZ R20, R100, R15, !PT ;  /* 0x0000000f64147209 */ /* 0x000fe40007810000 */
[----:B------:R-:W-:-:S02]  /*3200*/  FSEL R63, R38, -INF , P5 ;  /* 0xff800000263f7808 */ /* 0x000fc40002800000 */
[----:B------:R-:W-:Y:S02]  /*3210*/  FMNMX.FTZ R0, R62, R7, !PT ;  /* 0x000000073e007209 */ /* 0x000fe40007810000 */
[----:B------:R-:W-:Y:S02]  /*3220*/  ISETP.GT.AND P6, PT, R5, 0x99, PT ;  /* 0x000000990500780c */ /* 0x000fe40003fc4270 */
[----:B------:R-:W-:Y:S02]  /*3230*/  FMNMX.FTZ R15, R101, R20, !PT ;  /* 0x00000014650f7209 */ /* 0x000fe40007810000 */
[----:B------:R-:W-:Y:S02]  /*3240*/  FSEL R66, R39, -INF , P6 ;  /* 0xff80000027427808 */ /* 0x000fe40003000000 */
[----:B------:R-:W-:Y:S02]  /*3250*/  FMNMX.FTZ R7, R63, R0, !PT ;  /* 0x000000003f077209 */ /* 0x000fe40007810000 */
[----:B------:R-:W-:-:S02]  /*3260*/  FMNMX.FTZ R20, R72, R15, !PT ;  /* 0x0000000f48147209 */ /* 0x000fc40007810000 */
[----:B------:R-:W-:Y:S02]  /*3270*/  FMNMX.FTZ R7, R66, R7, !PT ;  /* 0x0000000742077209 */ /* 0x000fe40007810000 */
[----:B------:R-:W-:Y:S02]  /*3280*/  FMNMX.FTZ R21, R73, R20, !PT ;  /* 0x0000001449157209 */ /* 0x000fe40007810000 */
[----:B------:R-:W-:Y:S01]  /*3290*/  P2R R10, PR, RZ, 0x8 ;  /* 0x00000008ff0a7803 */ /* 0x000fe20000000000 */
[----:B------:R-:W1:Y:S01]  /*32a0*/  SHFL.BFLY PT, R0, R7, 0x2, 0x1f ;  /* 0x0c401f0007007f89 */ /* 0x000e6200000e0000 */
[----:B------:R-:W-:Y:S02]  /*32b0*/  FMNMX.FTZ R20, R76, R21, !PT ;  /* 0x000000154c147209 */ /* 0x000fe40007810000 */
[----:B------:R-:W-:Y:S02]  /*32c0*/  P2R R11, PR, RZ, 0x4 ;  /* 0x00000004ff0b7803 */ /* 0x000fe40000000000 */
[----:B------:R-:W-:-:S02]  /*32d0*/  FMNMX.FTZ R21, R77, R20, !PT ;  /* 0x000000144d157209 */ /* 0x000fc40007810000 */
[----:B------:R-:W-:Y:S02]  /*32e0*/  ISETP.GT.AND P2, PT, R5, 0x78, PT ;  /* 0x000000780500780c */ /* 0x000fe40003f44270 */
[----:B------:R-:W-:Y:S02]  /*32f0*/  FMNMX.FTZ R30, R80, R21, !PT ;  /* 0x00000015501e7209 */ /* 0x000fe40007810000 */
[----:B------:R-:W-:Y:S02]  /*3300*/  P2R R12, PR, RZ, 0x2 ;  /* 0x00000002ff0c7803 */ /* 0x000fe40000000000 */
[----:B------:R-:W-:Y:S02]  /*3310*/  FMNMX.FTZ R21, R81, R30, !PT ;  /* 0x0000001e51157209 */ /* 0x000fe40007810000 */
[----:B------:R-:W-:Y:S02]  /*3320*/  ISETP.GT.AND P1, PT, R5, 0x79, PT ;  /* 0x000000790500780c */ /* 0x000fe40003f24270 */
[----:B------:R-:W-:-:S02]  /*3330*/  FMNMX.FTZ R30, R84, R21, !PT ;  /* 0x00000015541e7209 */ /* 0x000fc40007810000 */
[----:B------:R-:W-:Y:S02]  /*3340*/  FSEL R52, R52, -INF , P2 ;  /* 0xff80000034347808 */ /* 0x000fe40001000000 */
[----:B------:R-:W-:Y:S02]  /*3350*/  FMNMX.FTZ R27, R85, R30, !PT ;  /* 0x0000001e551b7209 */ /* 0x000fe40007810000 */
[----:B------:R-:W-:Y:S02]  /*3360*/  FSEL R53, R53, -INF , P1 ;  /* 0xff80000035357808 */ /* 0x000fe40000800000 */
[----:B-1----:R-:W-:Y:S02]  /*3370*/  FMNMX.FTZ R6, R7, R0, !PT ;  /* 0x0000000007067209 */ /* 0x002fe40007810000 */
[----:B------:R-:W-:Y:S02]  /*3380*/  FMNMX.FTZ R30, R56, R27, !PT ;  /* 0x0000001b381e7209 */ /* 0x000fe40007810000 */
[----:B------:R-:W-:Y:S01]  /*3390*/  ISETP.NE.AND P1, PT, R12, RZ, PT ;  /* 0x000000ff0c00720c */ /* 0x000fe20003f25270 */
[----:B------:R-:W1:Y:S01]  /*33a0*/  SHFL.BFLY PT, R9, R6, 0x1, 0x1f ;  /* 0x0c201f0006097f89 */ /* 0x000e6200000e0000 */
[----:B------:R-:W-:-:S02]  /*33b0*/  FMNMX.FTZ R31, R57, R30, !PT ;  /* 0x0000001e391f7209 */ /* 0x000fc40007810000 */
[----:B------:R-:W-:Y:S02]  /*33c0*/  ISETP.NE.AND P2, PT, R11, RZ, PT ;  /* 0x000000ff0b00720c */ /* 0x000fe40003f45270 */
[----:B------:R-:W-:-:S04]  /*33d0*/  FMNMX.FTZ R30, R60, R31, !PT ;  /* 0x0000001f3c1e7209 */ /* 0x000fc80007810000 */
[----:B------:R-:W-:-:S04]  /*33e0*/  FMNMX.FTZ R31, R61, R30, !PT ;  /* 0x0000001e3d1f7209 */ /* 0x000fc80007810000 */
[----:B------:R-:W-:-:S04]  /*33f0*/  FMNMX.FTZ R38, R64, R31, !PT ;  /* 0x0000001f40267209 */ /* 0x000fc80007810000 */
[----:B------:R-:W-:-:S04]  /*3400*/  FMNMX.FTZ R31, R65, R38, !PT ;  /* 0x00000026411f7209 */ /* 0x000fc80007810000 */
[----:B------:R-:W-:Y:S02]  /*3410*/  FMNMX.FTZ R38, R68, R31, !PT ;  /* 0x0000001f44267209 */ /* 0x000fe40007810000 */
[----:B-1----:R-:W-:Y:S01]  /*3420*/  FMNMX.FTZ R0, R6, R9, !PT ;  /* 0x0000000906007209 */ /* 0x002fe20007810000 */
[----:B------:R-:W-:Y:S01]  /*3430*/  IMAD.U32 R9, RZ, RZ, UR40 ;  /* 0x00000028ff097e24 */ /* 0x000fe2000f8e00ff */
        /* <DEDUP_REMOVED lines=11> */
[----:B------:R-:W-:-:S01]  /*34f0*/  FFMA.FTZ R78, R78, UR40, -R112 ;  /* 0x000000284e4e7c23 */ /* 0x000fc20008010870 */
[----:B------:R1:W-:Y:S01]  /*3500*/  MUFU.EX2 R13, R74 ;  /* 0x0000004a000d7308 */ /* 0x0003e20000000800 */
[----:B------:R-:W-:-:S01]  /*3510*/  FFMA.FTZ R26, R79, UR40, -R112 ;  /* 0x000000284f1a7c23 */ /* 0x000fc20008010870 */
[----:B------:R-:W-:Y:S01]  /*3520*/  FSEL R79, R29, -INF , P2 ;  /* 0xff8000001d4f7808 */ /* 0x000fe20001000000 */
[----:B------:R-:W-:-:S01]  /*3530*/  FFMA.FTZ R20, R82, UR40, -R112 ;  /* 0x0000002852147c23 */ /* 0x000fc20008010870 */
[--C-:B------:R-:W-:Y:S01]  /*3540*/  FFMA.FTZ R83, R83, UR40, -R112.reuse ;  /* 0x0000002853537c23 */ /* 0x100fe20008010870 */
[----:B------:R-:W-:Y:S01]  /*3550*/  FSEL R82, R32, -INF , P3 ;  /* 0xff80000020527808 */ /* 0x000fe20001800000 */
[--C-:B------:R-:W-:Y:S01]  /*3560*/  FFMA.FTZ R86, R86, UR40, -R112.reuse ;  /* 0x0000002856567c23 */ /* 0x100fe20008010870 */
[----:B------:R-:W-:-:S01]  /*3570*/  FFMA.FTZ R32, R3, UR40, -R112 ;  /* 0x0000002803207c23 */ /* 0x000fc20008010870 */
[----:B------:R2:W-:Y:S01]  /*3580*/  MUFU.EX2 R15, R78 ;  /* 0x0000004e000f7308 */ /* 0x0005e20000000800 */
[----:B-1----:R-:W-:Y:S01]  /*3590*/  FMNMX.FTZ R74, R48, R39, !PT ;  /* 0x00000027304a7209 */ /* 0x002fe20007810000 */
[--C-:B------:R-:W-:Y:S01]  /*35a0*/  FFMA.FTZ R34, R87, UR40, -R112.reuse ;  /* 0x0000002857227c23 */ /* 0x100fe20008010870 */
[----:B------:R-:W-:Y:S01]  /*35b0*/  FSEL R87, R37, -INF , P6 ;  /* 0xff80000025577808 */ /* 0x000fe20003000000 */
[--C-:B------:R-:W-:Y:S01]  /*35c0*/  FFMA.FTZ R37, R50, UR40, -R112.reuse ;  /* 0x0000002832257c23 */ /* 0x100fe20008010870 */
[----:B------:R-:W-:Y:S01]  /*35d0*/  FMNMX.FTZ R39, R49, R74, !PT ;  /* 0x0000004a31277209 */ /* 0x000fe20007810000 */
[--C-:B------:R-:W-:Y:S01]  /*35e0*/  FFMA.FTZ R50, R55, UR40, -R112.reuse ;  /* 0x0000002837327c23 */ /* 0x100fe20008010870 */
[----:B------:R-:W-:-:S01]  /*35f0*/  FFMA.FTZ R55, R67, UR40, -R112 ;  /* 0x0000002843377c23 */ /* 0x000fc20008010870 */
[----:B------:R1:W-:Y:S01]  /*3600*/  MUFU.EX2 R21, R83 ;  /* 0x0000005300157308 */ /* 0x0003e20000000800 */
[----:B------:R-:W-:Y:S01]  /*3610*/  FMNMX.FTZ R74, R52, R39, !PT ;  /* 0x00000027344a7209 */ /* 0x000fe20007810000 */
[--C-:B------:R-:W-:Y:S01]  /*3620*/  FFMA.FTZ R5, R90, UR40, -R112.reuse ;  /* 0x000000285a057c23 */ /* 0x100fe20008010870 */
[----:B--2---:R-:W-:Y:S01]  /*3630*/  FSEL R78, R28, -INF , P1 ;  /* 0xff8000001c4e7808 */ /* 0x004fe20000800000 */
[--C-:B------:R-:W-:Y:S01]  /*3640*/  FFMA.FTZ R6, R91, UR40, -R112.reuse ;  /* 0x000000285b067c23 */ /* 0x100fe20008010870 */
[----:B------:R-:W-:Y:S01]  /*3650*/  FMNMX.FTZ R75, R53, R74, !PT ;  /* 0x0000004a354b7209 */ /* 0x000fe20007810000 */
[--C-:B------:R-:W-:Y:S01]  /*3660*/  FFMA.FTZ R7, R94, UR40, -R112.reuse ;  /* 0x000000285e077c23 */ /* 0x100fe20008010870 */
[----:B------:R-:W-:-:S01]  /*3670*/  FFMA.FTZ R8, R95, UR40, -R112 ;  /* 0x000000285f087c23 */ /* 0x000fc20008010870 */
[----:B------:R2:W-:Y:S01]  /*3680*/  MUFU.EX2 R27, R86 ;  /* 0x00000056001b7308 */ /* 0x0005e20000000800 */
[----:B------:R-:W-:Y:S01]  /*3690*/  FMNMX.FTZ R74, R24, R75, !PT ;  /* 0x0000004b184a7209 */ /* 0x000fe20007810000 */
[--C-:B------:R-:W-:Y:S01]  /*36a0*/  FFMA.FTZ R9, R98, UR40, -R112.reuse ;  /* 0x0000002862097c23 */ /* 0x100fe20008010870 */
[----:B-1----:R-:W-:Y:S01]  /*36b0*/  FSEL R83, R33, -INF , P4 ;  /* 0xff80000021537808 */ /* 0x002fe20002000000 */
[--C-:B------:R-:W-:Y:S01]  /*36c0*/  FFMA.FTZ R33, R43, UR40, -R112.reuse ;  /* 0x000000282b217c23 */ /* 0x100fe20008010870 */
[----:B------:R-:W-:Y:S01]  /*36d0*/  FMNMX.FTZ R75, R25, R74, !PT ;  /* 0x0000004a194b7209 */ /* 0x000fe20007810000 */
[--C-:B------:R-:W-:Y:S01]  /*36e0*/  FFMA.FTZ R43, R47, UR40, -R112.reuse ;  /* 0x000000282f2b7c23 */ /* 0x100fe20008010870 */
[----:B------:R-:W-:-:S01]  /*36f0*/  FFMA.FTZ R47, R54, UR40, -R112 ;  /* 0x00000028362f7c23 */ /* 0x000fc20008010870 */
[--C-:B------:R-:W-:Y:S01]  /*3700*/  FFMA.FTZ R54, R58, UR40, -R112.reuse ;  /* 0x000000283a367c23 */ /* 0x100fe20008010870 */
[----:B------:R-:W-:Y:S01]  /*3710*/  FMNMX.FTZ R74, R78, R75, !PT ;  /* 0x0000004b4e4a7209 */ /* 0x000fe20007810000 */
[--C-:B------:R-:W-:Y:S01]  /*3720*/  FFMA.FTZ R58, R70, UR40, -R112.reuse ;  /* 0x00000028463a7c23 */ /* 0x100fe20008010870 */
[----:B--2---:R-:W-:Y:S01]  /*3730*/  FSEL R86, R36, -INF , P5 ;  /* 0xff80000024567808 */ /* 0x004fe20002800000 */
[----:B------:R-:W-:Y:S01]  /*3740*/  IMAD.U32 R70, RZ, RZ, UR40 ;  /* 0x00000028ff467e24 */ /* 0x000fe2000f8e00ff */
[----:B------:R-:W-:Y:S01]  /*3750*/  FMNMX.FTZ R75, R79, R74, !PT ;  /* 0x0000004a4f4b7209 */ /* 0x000fe20007810000 */
[----:B------:R-:W-:Y:S01]  /*3760*/  MUFU.EX2 R5, R5 ;  /* 0x0000000500057308 */ /* 0x000fe20000000800 */
[----:B------:R-:W-:-:S01]  /*3770*/  FFMA.FTZ R10, R99, UR40, -R112 ;  /* 0x00000028630a7c23 */ /* 0x000fc20008010870 */
[--C-:B------:R-:W-:Y:S01]  /*3780*/  FFMA.FTZ R11, R102, UR40, -R112.reuse ;  /* 0x00000028660b7c23 */ /* 0x100fe20008010870 */
[----:B------:R-:W-:Y:S01]  /*3790*/  FMNMX.FTZ R74, R82, R75, !PT ;  /* 0x0000004b524a7209 */ /* 0x000fe20007810000 */
[--C-:B------:R-:W-:Y:S01]  /*37a0*/  FFMA.FTZ R12, R103, UR40, -R112.reuse ;  /* 0x00000028670c7c23 */ /* 0x100fe20008010870 */
[----:B------:R-:W-:-:S01]  /*37b0*/  FFMA.FTZ R30, R104, UR40, -R112 ;  /* 0x00000028681e7c23 */ /* 0x000fc20008010870 */
[--C-:B------:R-:W-:Y:S01]  /*37c0*/  FFMA.FTZ R105, R105, UR40, -R112.reuse ;  /* 0x0000002869697c23 */ /* 0x100fe20008010870 */
[----:B------:R-:W-:Y:S01]  /*37d0*/  FMNMX.FTZ R3, R83, R74, !PT ;  /* 0x0000004a53037209 */ /* 0x000fe20007810000 */
[----:B------:R-:W1:Y:S01]  /*37e0*/  MUFU.EX2 R6, R6 ;  /* 0x0000000600067308 */ /* 0x000e620000000800 */
        /* <DEDUP_REMOVED lines=8> */
[----:B------:R-:W-:Y:S01]  /*3870*/  MUFU.EX2 R7, R7 ;  /* 0x0000000700077308 */ /* 0x000fe20000000800 */
[----:B------:R-:W-:-:S01]  /*3880*/  FFMA.FTZ R46, R51, UR40, -R112 ;  /* 0x00000028332e7c23 */ /* 0x000fc20008010870 */
[--C-:B------:R-:W-:Y:S01]  /*3890*/  FFMA.FTZ R51, R59, UR40, -R112.reuse ;  /* 0x000000283b337c23 */ /* 0x100fe20008010870 */
[----:B------:R-:W2:Y:S01]  /*38a0*/  SHFL.BFLY PT, R74, R3, 0x2, 0x1f ;  /* 0x0c401f00034a7f89 */ /* 0x000ea200000e0000 */
[----:B------:R-:W-:-:S01]  /*38b0*/  FFMA.FTZ R59, R71, UR40, -R112 ;  /* 0x00000028473b7c23 */ /* 0x000fc20008010870 */
[--C-:B------:R-:W-:Y:S01]  /*38c0*/  FFMA.FTZ R29, R111, UR40, -R112.reuse ;  /* 0x000000286f1d7c23 */ /* 0x100fe20008010870 */
[----:B------:R-:W-:-:S01]  /*38d0*/  FFMA.FTZ R63, R63, UR40, -R112 ;  /* 0x000000283f3f7c23 */ /* 0x000fc20008010870 */
[--C-:B------:R-:W-:Y:S01]  /*38e0*/  FFMA.FTZ R66, R66, UR40, -R112.reuse ;  /* 0x0000002842427c23 */ /* 0x100fe20008010870 */
[----:B------:R-:W-:Y:S01]  /*38f0*/  MUFU.EX2 R8, R8 ;  /* 0x0000000800087308 */ /* 0x000fe20000000800 */
[----:B------:R-:W-:-:S07]  /*3900*/  FFMA.FTZ R62, R62, UR40, -R112 ;  /* 0x000000283e3e7c23 */ /* 0x000fce0008010870 */
[----:B------:R-:W-:Y:S08]  /*3910*/  MUFU.EX2 R9, R9 ;  /* 0x0000000900097308 */ /* 0x000ff00000000800 */
[----:B------:R-:W-:Y:S01]  /*3920*/  MUFU.EX2 R10, R10 ;  /* 0x0000000a000a7308 */ /* 0x000fe20000000800 */
[----:B--2---:R-:W-:-:S05]  /*3930*/  FMNMX.FTZ R74, R3, R74, !PT ;  /* 0x0000004a034a7209 */ /* 0x004fca0007810000 */
[----:B------:R-:W2:Y:S02]  /*3940*/  SHFL.BFLY PT, R3, R74, 0x1, 0x1f ;  /* 0x0c201f004a037f89 */ /* 0x000ea400000e0000 */
[----:B------:R-:W-:Y:S08]  /*3950*/  MUFU.EX2 R11, R11 ;  /* 0x0000000b000b7308 */ /* 0x000ff00000000800 */
[----:B------:R-:W-:Y:S08]  /*3960*/  MUFU.EX2 R12, R12 ;  /* 0x0000000c000c7308 */ /* 0x000ff00000000800 */
[----:B------:R-:W-:Y:S01]  /*3970*/  MUFU.EX2 R14, R14 ;  /* 0x0000000e000e7308 */ /* 0x000fe20000000800 */
[----:B--2---:R-:W-:-:S07]  /*3980*/  FMNMX.FTZ R3, R74, R3, !PT ;  /* 0x000000034a037209 */ /* 0x004fce0007810000 */
[----:B------:R-:W-:Y:S01]  /*3990*/  MUFU.EX2 R26, R26 ;  /* 0x0000001a001a7308 */ /* 0x000fe20000000800 */
[C---:B------:R-:W-:Y:S01]  /*39a0*/  FSETP.NEU.FTZ.AND P1, PT, R3.reuse, -INF , PT ;  /* 0xff8000000300780b */ /* 0x040fe20003f3d000 */
[----:B------:R-:W-:-:S06]  /*39b0*/  FFMA.FTZ R67, R3, R70, -8 ;  /* 0xc100000003437423 */ /* 0x000fcc0000010046 */
[----:B------:R-:W-:Y:S01]  /*39c0*/  MUFU.EX2 R20, R20 ;  /* 0x0000001400147308 */ /* 0x000fe20000000800 */
[----:B------:R-:W-:Y:S02]  /*39d0*/  FSEL R90, R67, RZ, P1 ;  /* 0x000000ff435a7208 */ /* 0x000fe40000800000 */
[----:B------:R-:W-:-:S03]  /*39e0*/  ISETP.NE.AND P1, PT, R2, RZ, PT ;  /* 0x000000ff0200720c */ /* 0x000fc60003f25270 */
[--C-:B------:R-:W-:Y:S01]  /*39f0*/  FFMA.FTZ R67, R88, UR40, -R90.reuse ;  /* 0x0000002858437c23 */ /* 0x100fe2000801085a */
[----:B------:R-:W-:-:S01]  /*3a00*/  FFMA.FTZ R70, R89, UR40, -R90 ;  /* 0x0000002859467c23 */ /* 0x000fc2000801085a */
[--C-:B------:R-:W-:Y:S01]  /*3a10*/  FFMA.FTZ R92, R92, UR40, -R90.reuse ;  /* 0x000000285c5c7c23 */ /* 0x100fe2000801085a */
[----:B------:R-:W-:-:S01]  /*3a20*/  FFMA.FTZ R93, R93, UR40, -R90 ;  /* 0x000000285d5d7c23 */ /* 0x000fc2000801085a */
[--C-:B------:R-:W-:Y:S01]  /*3a30*/  FFMA.FTZ R71, R96, UR40, -R90.reuse ;  /* 0x0000002860477c23 */ /* 0x100fe2000801085a */
[----:B------:R-:W-:-:S01]  /*3a40*/  FFMA.FTZ R74, R97, UR40, -R90 ;  /* 0x00000028614a7c23 */ /* 0x000fc2000801085a */
[----:B------:R-:W-:Y:S01]  /*3a50*/  MUFU.EX2 R67, R67 ;  /* 0x0000004300437308 */ /* 0x000fe20000000800 */
[----:B------:R-:W-:-:S01]  /*3a60*/  FFMA.FTZ R100, R100, UR40, -R90 ;  /* 0x0000002864647c23 */ /* 0x000fc2000801085a */
[--C-:B------:R-:W-:Y:S01]  /*3a70*/  FFMA.FTZ R75, R80, UR40, -R90.reuse ;  /* 0x00000028504b7c23 */ /* 0x100fe2000801085a */
[----:B------:R-:W-:-:S01]  /*3a80*/  FFMA.FTZ R61, R61, UR40, -R90 ;  /* 0x000000283d3d7c23 */ /* 0x000fc2000801085a */
[----:B-1----:R-:W-:Y:S01]  /*3a90*/  FADD.FTZ R80, R5, R6 ;  /* 0x0000000605507221 */ /* 0x002fe20000010000 */
[----:B------:R-:W-:-:S01]  /*3aa0*/  FFMA.FTZ R88, R76, UR40, -R90 ;  /* 0x000000284c587c23 */ /* 0x000fc2000801085a */
        /* <DEDUP_REMOVED lines=34> */
[----:B------:R-:W4:Y:S01]  /*3cd0*/  MUFU.EX2 R74, R74 ;  /* 0x0000004a004a7308 */ /* 0x000f220000000800 */
[----:B------:R-:W-:-:S07]  /*3ce0*/  FFMA.FTZ R87, R87, UR40, -R90 ;  /* 0x0000002857577c23 */ /* 0x000fce000801085a */
[----:B------:R5:W-:Y:S08]  /*3cf0*/  MUFU.EX2 R81, R61 ;  /* 0x0000003d00517308 */ /* 0x000bf00000000800 */
[----:B------:R-:W4:Y:S01]  /*3d00*/  MUFU.EX2 R100, R100 ;  /* 0x0000006400647308 */ /* 0x000f220000000800 */
[----:B-----5:R-:W-:-:S01]  /*3d10*/  FADD.FTZ R61, R7, R80 ;  /* 0x00000050073d7221 */ /* 0x020fc20000010000 */
[----:B--2---:R-:W-:Y:S01]  /*3d20*/  FADD.FTZ R80, R92, R89 ;  /* 0x000000595c507221 */ /* 0x004fe20000010000 */
[----:B---3--:R-:W-:-:S02]  /*3d30*/  F2FP.SATFINITE.E4M3.F32.PACK_AB_MERGE_C R92, R93, R92, RZ ;  /* 0x0000005c5d5c723e */ /* 0x008fc400048070ff */
[----:B------:R-:W-:Y:S01]  /*3d40*/  FADD.FTZ R94, R8, R61 ;  /* 0x0000003d085e7221 */ /* 0x000fe20000010000 */
[----:B------:R-:W-:-:S01]  /*3d50*/  FADD.FTZ R80, R93, R80 ;  /* 0x000000505d507221 */ /* 0x000fc20000010000 */
[----:B------:R-:W-:Y:S01]  /*3d60*/  @P1 VIADD R61, R4, 0x29840 ;  /* 0x00029840043d1836 */ /* 0x000fe20000000000 */
[----:B------:R-:W2:Y:S01]  /*3d70*/  MUFU.EX2 R101, R101 ;  /* 0x0000006500657308 */ /* 0x000ea20000000800 */
[----:B------:R-:W-:-:S01]  /*3d80*/  FADD.FTZ R91, R9, R94 ;  /* 0x0000005e095b7221 */ /* 0x000fc20000010000 */
[----:B-1----:R-:W-:Y:S01]  /*3d90*/  FADD.FTZ R89, R71, R80 ;  /* 0x0000005047597221 */ /* 0x002fe20000010000 */
[----:B------:R-:W-:Y:S02]  /*3da0*/  F2FP.SATFINITE.E4M3.F32.PACK_AB_MERGE_C R172, R70, R67, R92 ;  /* 0x0000004346ac723e */ /* 0x000fe4000480705c */
[----:B------:R-:W-:Y:S01]  /*3db0*/  @P1 PRMT R61, R18, 0x654, R61 ;  /* 0x00000654123d1816 */ /* 0x000fe2000000003d */
[----:B------:R-:W-:-:S01]  /*3dc0*/  FADD.FTZ R4, R10, R91 ;  /* 0x0000005b0a047221 */ /* 0x000fc20000010000 */
[----:B----4-:R-:W-:Y:S01]  /*3dd0*/  FADD.FTZ R89, R74, R89 ;  /* 0x000000594a597221 */ /* 0x010fe20000010000 */
[----:B------:R-:W1:Y:S01]  /*3de0*/  MUFU.EX2 R72, R72 ;  /* 0x0000004800487308 */ /* 0x000e620000000800 */
[----:B------:R3:W-:Y:S01]  /*3df0*/  @P1 SYNCS.ARRIVE.TRANS64.RED.A1T0 RZ, [R61+URZ], RZ ;  /* 0x000000ff3dff19a7 */ /* 0x0007e2000810043f */
[----:B------:R-:W-:-:S06]  /*3e00*/  PLOP3.LUT P1, PT, PT, PT, UP0, 0x80, 0x0 ;  /* 0x000000000000781c */ /* 0x000fcc0003f2f008 */
[----:B------:R-:W4:Y:S01]  /*3e10*/  MUFU.EX2 R73, R73 ;  /* 0x0000004900497308 */ /* 0x000f220000000800 */
[----:B---3--:R-:W-:-:S01]  /*3e20*/  FADD.FTZ R61, R11, R4 ;  /* 0x000000040b3d7221 */ /* 0x008fc20000010000 */
[----:B------:R-:W-:Y:S01]  /*3e30*/  FADD.FTZ R4, R100, R89 ;  /* 0x0000005964047221 */ /* 0x000fe20000010000 */
[C---:B--2---:R-:W-:Y:S02]  /*3e40*/  F2FP.SATFINITE.E4M3.F32.PACK_AB_MERGE_C R100, R101.reuse, R100, RZ ;  /* 0x000000646564723e */ /* 0x044fe400048070ff */
[----:B------:R-:W-:Y:S01]  /*3e50*/  FADD.FTZ R80, R12, R61 ;  /* 0x0000003d0c507221 */ /* 0x000fe20000010000 */
[----:B------:R-:W-:-:S01]  /*3e60*/  FADD.FTZ R61, R101, R4 ;  /* 0x00000004653d7221 */ /* 0x000fc20000010000 */
[----:B------:R-:W-:Y:S01]  /*3e70*/  F2FP.SATFINITE.E4M3.F32.PACK_AB_MERGE_C R12, R12, R11, RZ ;  /* 0x0000000b0c0c723e */ /* 0x000fe200048070ff */
[----:B------:R-:W2:Y:S01]  /*3e80*/  MUFU.EX2 R88, R88 ;  /* 0x0000005800587308 */ /* 0x000ea20000000800 */
[----:B------:R-:W-:-:S01]  /*3e90*/  FADD.FTZ R89, R13, R80 ;  /* 0x000000500d597221 */ /* 0x000fc20000010000 */
[----:B-1----:R-:W-:Y:S01]  /*3ea0*/  FADD.FTZ R4, R72, R61 ;  /* 0x0000003d48047221 */ /* 0x002fe20000010000 */
[----:B------:R-:W-:-:S02]  /*3eb0*/  F2FP.SATFINITE.E4M3.F32.PACK_AB_MERGE_C R174, R74, R71, R100 ;  /* 0x000000474aae723e */ /* 0x000fc40004807064 */
[----:B------:R-:W-:Y:S01]  /*3ec0*/  CS2R R70, SRZ ;  /* 0x0000000000467805 */ /* 0x000fe2000001ff00 */
[----:B------:R-:W-:-:S01]  /*3ed0*/  FADD.FTZ R80, R14, R89 ;  /* 0x000000590e507221 */ /* 0x000fc20000010000 */
[----:B------:R-:W-:Y:S01]  /*3ee0*/  F2FP.SATFINITE.E4M3.F32.PACK_AB_MERGE_C R175, R10, R9, R12 ;  /* 0x000000090aaf723e */ /* 0x000fe2000480700c */
[----:B------:R-:W1:Y:S01]  /*3ef0*/  MUFU.EX2 R77, R77 ;  /* 0x0000004d004d7308 */ /* 0x000e620000000800 */
[----:B----4-:R-:W-:-:S01]  /*3f00*/  FADD.FTZ R61, R73, R4 ;  /* 0x00000004493d7221 */ /* 0x010fc20000010000 */
[----:B------:R-:W-:Y:S01]  /*3f10*/  FADD.FTZ R89, R15, R80 ;  /* 0x000000500f597221 */ /* 0x000fe20000010000 */
[----:B------:R-:W-:-:S03]  /*3f20*/  F2FP.SATFINITE.E4M3.F32.PACK_AB_MERGE_C R15, R26, R15, RZ ;  /* 0x0000000f1a0f723e */ /* 0x000fc600048070ff */
[----:B------:R-:W-:Y:S01]  /*3f30*/  FADD.FTZ R89, R26, R89 ;  /* 0x000000591a597221 */ /* 0x000fe20000010000 */
[----:B------:R-:W-:Y:S01]  /*3f40*/  F2FP.SATFINITE.E4M3.F32.PACK_AB_MERGE_C R177, R14, R13, R15 ;  /* 0x0000000d0eb1723e */ /* 0x000fe2000480700f */
[----:B------:R-:W3:Y:S01]  /*3f50*/  MUFU.EX2 R75, R75 ;  /* 0x0000004b004b7308 */ /* 0x000ee20000000800 */
[----:B--2---:R-:W-:-:S01]  /*3f60*/  FADD.FTZ R4, R88, R61 ;  /* 0x0000003d58047221 */ /* 0x004fc20000010000 */
[----:B------:R-:W-:-:S04]  /*3f70*/  FADD.FTZ R80, R20, R89 ;  /* 0x0000005914507221 */ /* 0x000fc80000010000 */
[----:B------:R-:W-:Y:S02]  /*3f80*/  FADD.FTZ R80, R21, R80 ;  /* 0x0000005015507221 */ /* 0x000fe40000010000 */
[----:B------:R-:W2:Y:S01]  /*3f90*/  MUFU.EX2 R76, R76 ;  /* 0x0000004c004c7308 */ /* 0x000ea20000000800 */
[----:B-1----:R-:W-:-:S01]  /*3fa0*/  FADD.FTZ R4, R77, R4 ;  /* 0x000000044d047221 */ /* 0x002fc20000010000 */
[----:B------:R-:W-:Y:S01]  /*3fb0*/  FADD.FTZ R89, R27, R80 ;  /* 0x000000501b597221 */ /* 0x000fe20000010000 */
[----:B------:R-:W-:-:S04]  /*3fc0*/  F2FP.SATFINITE.E4M3.F32.PACK_AB_MERGE_C R77, R77, R88, RZ ;  /* 0x000000584d4d723e */ /* 0x000fc800048070ff */
[----:B------:R-:W-:Y:S01]  /*3fd0*/  F2FP.SATFINITE.E4M3.F32.PACK_AB_MERGE_C R176, R73, R72, R77 ;  /* 0x0000004849b0723e */ /* 0x000fe2000480704d */
[----:B------:R-:W1:Y:S01]  /*3fe0*/  MUFU.EX2 R84, R84 ;  /* 0x0000005400547308 */ /* 0x000e620000000800 */
[----:B---3--:R-:W-:-:S01]  /*3ff0*/  FADD.FTZ R61, R75, R4 ;  /* 0x000000044b3d7221 */ /* 0x008fc20000010000 */
[----:B------:R-:W-:-:S06]  /*4000*/  CS2R R72, SRZ ;  /* 0x0000000000487805 */ /* 0x000fcc000001ff00 */
[----:B------:R-:W3:Y:S01]  /*4010*/  MUFU.EX2 R34, R34 ;  /* 0x0000002200227308 */ /* 0x000ee20000000800 */
[----:B--2---:R-:W-:-:S07]  /*4020*/  FADD.FTZ R61, R76, R61 ;  /* 0x0000003d4c3d7221 */ /* 0x004fce0000010000 */
[----:B------:R-:W2:Y:S01]  /*4030*/  MUFU.EX2 R85, R85 ;  /* 0x0000005500557308 */ /* 0x000ea20000000800 */
[----:B-1----:R-:W-:-:S01]  /*4040*/  FADD.FTZ R4, R84, R61 ;  /* 0x0000003d54047221 */ /* 0x002fc20000010000 */
[----:B------:R-:W-:-:S04]  /*4050*/  F2FP.SATFINITE.E4M3.F32.PACK_AB_MERGE_C R61, R8, R7, RZ ;  /* 0x00000007083d723e */ /* 0x000fc800048070ff */
[----:B------:R-:W-:Y:S02]  /*4060*/  F2FP.SATFINITE.E4M3.F32.PACK_AB_MERGE_C R173, R6, R5, R61 ;  /* 0x0000000506ad723e */ /* 0x000fe4000480703d */
[----:B------:R-:W1:Y:S01]  /*4070*/  MUFU.EX2 R30, R30 ;  /* 0x0000001e001e7308 */ /* 0x000e620000000800 */
[----:B---3--:R-:W-:-:S01]  /*4080*/  FADD.FTZ R89, R34, R89 ;  /* 0x0000005922597221 */ /* 0x008fc20000010000 */
[----:B------:R-:W-:-:S04]  /*4090*/  F2FP.SATFINITE.E4M3.F32.PACK_AB_MERGE_C R27, R34, R27, RZ ;  /* 0x0000001b221b723e */ /* 0x000fc800048070ff */
[----:B------:R-:W-:Y:S02]  /*40a0*/  F2FP.SATFINITE.E4M3.F32.PACK_AB_MERGE_C R179, R21, R20, R27 ;  /* 0x0000001415b3723e */ /* 0x000fe4000480701b */
[----:B------:R-:W-:Y:S01]  /*40b0*/  CS2R R26, SRZ ;  /* 0x00000000001a7805 */ /* 0x000fe2000001ff00 */
[----:B------:R-:W3:Y:S01]  /*40c0*/  MUFU.EX2 R56, R56 ;  /* 0x0000003800387308 */ /* 0x000ee20000000800 */
[----:B--2---:R-:W-:-:S01]  /*40d0*/  FADD.FTZ R7, R85, R4 ;  /* 0x0000000455077221 */ /* 0x004fc20000010000 */
[----:B------:R-:W-:-:S04]  /*40e0*/  F2FP.SATFINITE.E4M3.F32.PACK_AB_MERGE_C R84, R85, R84, RZ ;  /* 0x000000545554723e */ /* 0x000fc800048070ff */
[----:B------:R-:W-:Y:S02]  /*40f0*/  F2FP.SATFINITE.E4M3.F32.PACK_AB_MERGE_C R178, R76, R75, R84 ;  /* 0x0000004b4cb2723e */ /* 0x000fe40004807054 */
[----:B------:R-:W-:Y:S01]  /*4100*/  CS2R R84, SRZ ;  /* 0x0000000000547805 */ /* 0x000fe2000001ff00 */
[----:B------:R-:W2:Y:S01]  /*4110*/  MUFU.EX2 R31, R105 ;  /* 0x00000069001f7308 */ /* 0x000ea20000000800 */
[----:B-1----:R-:W-:-:S01]  /*4120*/  FADD.FTZ R8, R30, R89 ;  /* 0x000000591e087221 */ /* 0x002fc20000010000 */
[----:B------:R-:W-:Y:S02]  /*4130*/  CS2R R76, SRZ ;  /* 0x00000000004c7805 */ /* 0x000fe4000001ff00 */
[----:B------:R-:W-:-:S04]  /*4140*/  CS2R R74, SRZ ;  /* 0x00000000004a7805 */ /* 0x000fc8000001ff00 */
        /* <DEDUP_REMOVED lines=9> */
[----:B--2---:R-:W-:-:S01]  /*41e0*/  FADD.FTZ R4, R60, R7 ;  /* 0x000000073c047221 */ /* 0x004fc20000010000 */
[----:B------:R-:W-:-:S03]  /*41f0*/  F2FP.SATFINITE.E4M3.F32.PACK_AB_MERGE_C R60, R81, R60, RZ ;  /* 0x0000003c513c723e */ /* 0x000fc600048070ff */
[----:B------:R-:W-:Y:S01]  /*4200*/  FADD.FTZ R7, R81, R4 ;  /* 0x0000000451077221 */ /* 0x000fe20000010000 */
[----:B------:R-:W-:Y:S02]  /*4210*/  F2FP.SATFINITE.E4M3.F32.PACK_AB_MERGE_C R180, R57, R56, R60 ;  /* 0x0000003839b4723e */ /* 0x000fe4000480703c */
[----:B------:R-:W-:Y:S01]  /*4220*/  CS2R R80, SRZ ;  /* 0x0000000000507805 */ /* 0x000fe2000001ff00 */
[----:B------:R-:W2:Y:S01]  /*4230*/  MUFU.EX2 R64, R64 ;  /* 0x0000004000407308 */ /* 0x000ea20000000800 */
[----:B-1----:R-:W-:-:S01]  /*4240*/  FADD.FTZ R11, R42, R11 ;  /* 0x0000000b2a0b7221 */ /* 0x002fc20000010000 */
[----:B------:R-:W-:Y:S02]  /*4250*/  F2FP.SATFINITE.E4M3.F32.PACK_AB_MERGE_C R35, R42, R35, RZ ;  /* 0x000000232a23723e */ /* 0x000fe400048070ff */
[----:B------:R-:W-:Y:S02]  /*4260*/  CS2R R60, SRZ ;  /* 0x00000000003c7805 */ /* 0x000fe4000001ff00 */
[----:B------:R-:W-:-:S02]  /*4270*/  CS2R R56, SRZ ;  /* 0x0000000000387805 */ /* 0x000fc4000001ff00 */
[----:B------:R-:W-:Y:S02]  /*4280*/  F2FP.SATFINITE.E4M3.F32.PACK_AB_MERGE_C R181, R31, R30, R35 ;  /* 0x0000001e1fb5723e */ /* 0x000fe40004807023 */
[----:B------:R-:W-:Y:S01]  /*4290*/  CS2R R34, SRZ ;  /* 0x0000000000227805 */ /* 0x000fe2000001ff00 */
[----:B------:R-:W1:Y:S01]  /*42a0*/  MUFU.EX2 R39, R109 ;  /* 0x0000006d00277308 */ /* 0x000e620000000800 */
[----:B---3--:R-:W-:-:S01]  /*42b0*/  FADD.FTZ R8, R38, R11 ;  /* 0x0000000b26087221 */ /* 0x008fc20000010000 */
[----:B------:R-:W-:-:S06]  /*42c0*/  CS2R R30, SRZ ;  /* 0x00000000001e7805 */ /* 0x000fcc000001ff00 */
        /* <DEDUP_REMOVED lines=11> */
[C---:B---3--:R-:W-:Y:S01]  /*4380*/  F2FP.SATFINITE.E4M3.F32.PACK_AB_MERGE_C R28, R29.reuse, R28, RZ ;  /* 0x0000001c1d1c723e */ /* 0x048fe200048070ff */
[----:B------:R-:W-:-:S03]  /*4390*/  FADD.FTZ R29, R29, R8 ;  /* 0x000000081d1d7221 */ /* 0x000fc60000010000 */
[----:B------:R-:W-:Y:S02]  /*43a0*/  F2FP.SATFINITE.E4M3.F32.PACK_AB_MERGE_C R183, R39, R38, R28 ;  /* 0x0000002627b7723e */ /* 0x000fe4000480701c */
[----:B------:R-:W-:Y:S01]  /*43b0*/  CS2R R38, SRZ ;  /* 0x0000000000267805 */ /* 0x000fe2000001ff00 */
[----:B------:R-:W3:Y:S01]  /*43c0*/  MUFU.EX2 R40, R40 ;  /* 0x0000002800287308 */ /* 0x000ee20000000800 */
[C---:B--2---:R-:W-:Y:S01]  /*43d0*/  F2FP.SATFINITE.E4M3.F32.PACK_AB_MERGE_C R68, R69.reuse, R68, RZ ;  /* 0x000000444544723e */ /* 0x044fe200048070ff */
[----:B------:R-:W-:-:S03]  /*43e0*/  FADD.FTZ R69, R69, R4 ;  /* 0x0000000445457221 */ /* 0x000fc60000010000 */
[----:B------:R-:W-:Y:S02]  /*43f0*/  F2FP.SATFINITE.E4M3.F32.PACK_AB_MERGE_C R182, R65, R64, R68 ;  /* 0x0000004041b6723e */ /* 0x000fe40004807044 */
[----:B------:R-:W-:Y:S01]  /*4400*/  CS2R R64, SRZ ;  /* 0x0000000000407805 */ /* 0x000fe2000001ff00 */
[----:B------:R-:W2:Y:S01]  /*4410*/  MUFU.EX2 R33, R33 ;  /* 0x0000002100217308 */ /* 0x000ea20000000800 */
[----:B-1----:R-:W-:-:S01]  /*4420*/  FADD.FTZ R6, R32, R29 ;  /* 0x0000001d20067221 */ /* 0x002fc20000010000 */
[----:B------:R-:W-:-:S06]  /*4430*/  CS2R R28, SRZ ;  /* 0x00000000001c7805 */ /* 0x000fcc000001ff00 */
        /* <DEDUP_REMOVED lines=13> */
[----:B------:R-:W-:Y:S02]  /*4510*/  F2FP.SATFINITE.E4M3.F32.PACK_AB_MERGE_C R36, R43, R36, RZ ;  /* 0x000000242b24723e */ /* 0x000fe400048070ff */
[----:B------:R-:W-:Y:S02]  /*4520*/  CS2R R42, SRZ ;  /* 0x00000000002a7805 */ /* 0x000fe4000001ff00 */
[----:B------:R-:W-:Y:S02]  /*4530*/  F2FP.SATFINITE.E4M3.F32.PACK_AB_MERGE_C R185, R33, R32, R36 ;  /* 0x0000002021b9723e */ /* 0x000fe40004807024 */
[----:B------:R-:W-:Y:S01]  /*4540*/  CS2R R32, SRZ ;  /* 0x0000000000207805 */ /* 0x000fe2000001ff00 */
[----:B------:R-:W1:Y:S01]  /*4550*/  MUFU.EX2 R48, R48 ;  /* 0x0000003000307308 */ /* 0x000e620000000800 */
[C---:B---3--:R-:W-:Y:S01]  /*4560*/  F2FP.SATFINITE.E4M3.F32.PACK_AB_MERGE_C R44, R45.reuse, R44, RZ ;  /* 0x0000002c2d2c723e */ /* 0x048fe200048070ff */
[----:B------:R-:W-:-:S03]  /*4570*/  FADD.FTZ R45, R45, R4 ;  /* 0x000000042d2d7221 */ /* 0x000fc60000010000 */
[----:B------:R-:W-:Y:S02]  /*4580*/  F2FP.SATFINITE.E4M3.F32.PACK_AB_MERGE_C R184, R41, R40, R44 ;  /* 0x0000002829b8723e */ /* 0x000fe4000480702c */
[----:B------:R-:W-:Y:S01]  /*4590*/  CS2R R40, SRZ ;  /* 0x0000000000287805 */ /* 0x000fe2000001ff00 */
[----:B------:R-:W3:Y:S01]  /*45a0*/  MUFU.EX2 R46, R46 ;  /* 0x0000002e002e7308 */ /* 0x000ee20000000800 */
[----:B--2---:R-:W-:-:S07]  /*45b0*/  FADD.FTZ R5, R37, R6 ;  /* 0x0000000625057221 */ /* 0x004fce0000010000 */
[----:B------:R-:W2:Y:S01]  /*45c0*/  MUFU.EX2 R49, R49 ;  /* 0x0000003100317308 */ /* 0x000ea20000000800 */
[----:B-1----:R-:W-:-:S01]  /*45d0*/  FADD.FTZ R4, R48, R45 ;  /* 0x0000002d30047221 */ /* 0x002fc20000010000 */
[----:B------:R-:W-:-:S06]  /*45e0*/  CS2R R44, SRZ ;  /* 0x00000000002c7805 */ /* 0x000fcc000001ff00 */
[----:B------:R-:W-:Y:S01]  /*45f0*/  MUFU.EX2 R47, R47 ;  /* 0x0000002f002f7308 */ /* 0x000fe20000000800 */
[----:B---3--:R-:W-:-:S07]  /*4600*/  FADD.FTZ R6, R46, R5 ;  /* 0x000000052e067221 */ /* 0x008fce0000010000 */
        /* <DEDUP_REMOVED lines=8> */
[----:B------:R-:W-:Y:S01]  /*4690*/  CS2R R46, SRZ ;  /* 0x00000000002e7805 */ /* 0x000fe2000001ff00 */
[----:B------:R-:W-:Y:S01]  /*46a0*/  MUFU.EX2 R55, R55 ;  /* 0x0000003700377308 */ /* 0x000fe20000000800 */
[----:B--2---:R-:W-:-:S01]  /*46b0*/  FADD.FTZ R4, R52, R5 ;  /* 0x0000000534047221 */ /* 0x004fc20000010000 */
[----:B------:R-:W-:-:S06]  /*46c0*/  CS2R R36, SRZ ;  /* 0x0000000000247805 */ /* 0x000fcc000001ff00 */
[----:B------:R-:W1:Y:S01]  /*46d0*/  MUFU.EX2 R58, R58 ;  /* 0x0000003a003a7308 */ /* 0x000e620000000800 */
[C---:B---3--:R-:W-:Y:S01]  /*46e0*/  F2FP.SATFINITE.E4M3.F32.PACK_AB_MERGE_C R52, R53.reuse, R52, RZ ;  /* 0x000000343534723e */ /* 0x048fe200048070ff */
[----:B------:R-:W-:-:S03]  /*46f0*/  FADD.FTZ R53, R53, R4 ;  /* 0x0000000435357221 */ /* 0x000fc60000010000 */
[----:B------:R-:W-:Y:S02]  /*4700*/  F2FP.SATFINITE.E4M3.F32.PACK_AB_MERGE_C R186, R49, R48, R52 ;  /* 0x0000003031ba723e */ /* 0x000fe40004807034 */
[----:B------:R-:W-:Y:S01]  /*4710*/  CS2R R48, SRZ ;  /* 0x0000000000307805 */ /* 0x000fe2000001ff00 */
[----:B------:R-:W2:Y:S08]  /*4720*/  MUFU.EX2 R51, R51 ;  /* 0x0000003300337308 */ /* 0x000eb00000000800 */
[----:B------:R-:W3:Y:S01]  /*4730*/  MUFU.EX2 R24, R24 ;  /* 0x0000001800187308 */ /* 0x000ee20000000800 */
[----:B-1----:R-:W-:-:S07]  /*4740*/  F2FP.SATFINITE.E4M3.F32.PACK_AB_MERGE_C R6, R58, R55, RZ ;  /* 0x000000373a06723e */ /* 0x002fce00048070ff */
[----:B------:R-:W1:Y:S01]  /*4750*/  MUFU.EX2 R54, R54 ;  /* 0x0000003600367308 */ /* 0x000e620000000800 */
[----:B--2---:R-:W-:-:S07]  /*4760*/  FADD.FTZ R5, R51, R50 ;  /* 0x0000003233057221 */ /* 0x004fce0000010000 */
[----:B------:R-:W2:Y:S01]  /*4770*/  MUFU.EX2 R25, R25 ;  /* 0x0000001900197308 */ /* 0x000ea20000000800 */
[----:B---3--:R-:W-:-:S01]  /*4780*/  FADD.FTZ R4, R24, R53 ;  /* 0x0000003518047221 */ /* 0x008fc20000010000 */
[----:B------:R-:W-:-:S06]  /*4790*/  CS2R R52, SRZ ;  /* 0x0000000000347805 */ /* 0x000fcc000001ff00 */
[----:B------:R-:W3:Y:S01]  /*47a0*/  MUFU.EX2 R78, R78 ;  /* 0x0000004e004e7308 */ /* 0x000ee20000000800 */
[C---:B-1----:R-:W-:Y:S01]  /*47b0*/  F2FP.SATFINITE.E4M3.F32.PACK_AB_MERGE_C R189, R54.reuse, R51, R6 ;  /* 0x0000003336bd723e */ /* 0x042fe20004807006 */
[----:B------:R-:W-:Y:S01]  /*47c0*/  FADD.FTZ R54, R54, R5 ;  /* 0x0000000536367221 */ /* 0x000fe20000010000 */
[----:B------:R-:W-:-:S03]  /*47d0*/  CS2R R50, SRZ ;  /* 0x0000000000327805 */ /* 0x000fc6000001ff00 */
[----:B------:R-:W-:Y:S02]  /*47e0*/  FADD.FTZ R55, R55, R54 ;  /* 0x0000003637377221 */ /* 0x000fe40000010000 */
[----:B------:R-:W1:Y:S01]  /*47f0*/  MUFU.EX2 R79, R79 ;  /* 0x0000004f004f7308 */ /* 0x000e620000000800 */
[----:B--2---:R-:W-:-:S01]  /*4800*/  FADD.FTZ R5, R25, R4 ;  /* 0x0000000419057221 */ /* 0x004fc20000010000 */
[----:B------:R-:W-:Y:S01]  /*4810*/  FADD.FTZ R58, R58, R55 ;  /* 0x000000373a3a7221 */ /* 0x000fe20000010000 */
[----:B------:R-:W-:-:S05]  /*4820*/  CS2R R54, SRZ ;  /* 0x0000000000367805 */ /* 0x000fca000001ff00 */
[----:B------:R-:W-:Y:S01]  /*4830*/  MUFU.EX2 R63, R63 ;  /* 0x0000003f003f7308 */ /* 0x000fe20000000800 */
[----:B---3--:R-:W-:-:S07]  /*4840*/  FADD.FTZ R4, R78, R5 ;  /* 0x000000054e047221 */ /* 0x008fce0000010000 */
[----:B------:R-:W2:Y:S01]  /*4850*/  MUFU.EX2 R66, R66 ;  /* 0x0000004200427308 */ /* 0x000ea20000000800 */
[C---:B-1----:R-:W-:Y:S01]  /*4860*/  F2FP.SATFINITE.E4M3.F32.PACK_AB_MERGE_C R78, R79.reuse, R78, RZ ;  /* 0x0000004e4f4e723e */ /* 0x042fe200048070ff */
[----:B------:R-:W-:-:S03]  /*4870*/  FADD.FTZ R79, R79, R4 ;  /* 0x000000044f4f7221 */ /* 0x000fc60000010000 */
[----:B------:R-:W-:Y:S02]  /*4880*/  F2FP.SATFINITE.E4M3.F32.PACK_AB_MERGE_C R188, R25, R24, R78 ;  /* 0x0000001819bc723e */ /* 0x000fe4000480704e */
[----:B------:R-:W-:Y:S01]  /*4890*/  CS2R R24, SRZ ;  /* 0x0000000000187805 */ /* 0x000fe2000001ff00 */
[----:B------:R-:W1:Y:S08]  /*48a0*/  MUFU.EX2 R59, R59 ;  /* 0x0000003b003b7308 */ /* 0x000e700000000800 */
[----:B------:R-:W3:Y:S01]  /*48b0*/  MUFU.EX2 R82, R82 ;  /* 0x0000005200527308 */ /* 0x000ee20000000800 */
[----:B--2---:R-:W-:-:S07]  /*48c0*/  F2FP.SATFINITE.E4M3.F32.PACK_AB_MERGE_C R6, R66, R63, RZ ;  /* 0x0000003f4206723e */ /* 0x004fce00048070ff */
[----:B------:R-:W2:Y:S01]  /*48d0*/  MUFU.EX2 R62, R62 ;  /* 0x0000003e003e7308 */ /* 0x000ea20000000800 */
[----:B-1----:R-:W-:-:S07]  /*48e0*/  FADD.FTZ R5, R59, R58 ;  /* 0x0000003a3b057221 */ /* 0x002fce0000010000 */
[----:B------:R-:W1:Y:S01]  /*48f0*/  MUFU.EX2 R83, R83 ;  /* 0x0000005300537308 */ /* 0x000e620000000800 */
[----:B---3--:R-:W-:-:S01]  /*4900*/  FADD.FTZ R4, R82, R79 ;  /* 0x0000004f52047221 */ /* 0x008fc20000010000 */
[----:B------:R-:W-:-:S06]  /*4910*/  CS2R R78, SRZ ;  /* 0x00000000004e7805 */ /* 0x000fcc000001ff00 */
[----:B------:R-:W3:Y:S01]  /*4920*/  MUFU.EX2 R86, R86 ;  /* 0x0000005600567308 */ /* 0x000ee20000000800 */
[C---:B--2---:R-:W-:Y:S01]  /*4930*/  F2FP.SATFINITE.E4M3.F32.PACK_AB_MERGE_C R191, R62.reuse, R59, R6 ;  /* 0x0000003b3ebf723e */ /* 0x044fe20004807006 */
[----:B------:R-:W-:Y:S01]  /*4940*/  FADD.FTZ R62, R62, R5 ;  /* 0x000000053e3e7221 */ /* 0x000fe20000010000 */
[----:B------:R-:W-:-:S03]  /*4950*/  CS2R R58, SRZ ;  /* 0x00000000003a7805 */ /* 0x000fc6000001ff00 */
[----:B------:R-:W-:Y:S02]  /*4960*/  FADD.FTZ R63, R63, R62 ;  /* 0x0000003e3f3f7221 */ /* 0x000fe40000010000 */
[----:B------:R-:W2:Y:S01]  /*4970*/  MUFU.EX2 R87, R87 ;  /* 0x0000005700577308 */ /* 0x000ea20000000800 */
[----:B-1----:R-:W-:-:S04]  /*4980*/  FADD.FTZ R5, R83, R4 ;  /* 0x0000000453057221 */ /* 0x002fc80000010000 */
[----:B---3--:R-:W-:Y:S01]  /*4990*/  FADD.FTZ R4, R86, R5 ;  /* 0x0000000556047221 */ /* 0x008fe20000010000 */
[----:B------:R-:W-:-:S01]  /*49a0*/  FADD.FTZ R5, R66, R63 ;  /* 0x0000003f42057221 */ /* 0x000fc20000010000 */
[----:B------:R-:W-:Y:S02]  /*49b0*/  CS2R R66, SRZ ;  /* 0x0000000000427805 */ /* 0x000fe4000001ff00 */
[----:B------:R-:W-:Y:S02]  /*49c0*/  CS2R R62, SRZ ;  /* 0x00000000003e7805 */ /* 0x000fe4000001ff00 */
[C---:B--2---:R-:W-:Y:S01]  /*49d0*/  F2FP.SATFINITE.E4M3.F32.PACK_AB_MERGE_C R6, R87.reuse, R86, RZ ;  /* 0x000000565706723e */ /* 0x044fe200048070ff */
[----:B------:R-:W-:-:S01]  /*49e0*/  FADD.FTZ R4, R87, R4 ;  /* 0x0000000457047221 */ /* 0x000fc20000010000 */
[----:B------:R-:W-:Y:S02]  /*49f0*/  CS2R R86, SRZ ;  /* 0x0000000000567805 */ /* 0x000fe4000001ff00 */
[----:B------:R-:W-:-:S02]  /*4a00*/  F2FP.SATFINITE.E4M3.F32.PACK_AB_MERGE_C R190, R83, R82, R6 ;  /* 0x0000005253be723e */ /* 0x000fc40004807006 */
[----:B------:R-:W-:Y:S01]  /*4a10*/  CS2R R82, SRZ ;  /* 0x0000000000527805 */ /* 0x000fe2000001ff00 */
[----:B------:R-:W-:Y:S06]  /*4a20*/  @!P1 BRA `(.L_x_133) ;  /* 0x0000002c003c9947 */ /* 0x000fec0003800000 */
[----:B------:R-:W-:Y:S01]  /*4a30*/  IMAD.MOV.U32 R7, RZ, RZ, R0 ;  /* 0x000000ffff077224 */ /* 0x000fe200078e0000 */
[----:B------:R-:W-:Y:S01]  /*4a40*/  UIADD3 UR53, UR53, -0x2, URZ ;  /* 0xfffffffe35357890 */ /* 0x000fe2000fffe03f */
[----:B------:R-:W-:Y:S01]  /*4a50*/  IMAD.MOV.U32 R6, RZ, RZ, R3 ;  /* 0x000000ffff067224 */ /* 0x000fe200078e0003 */
[----:B------:R-:W-:Y:S01]  /*4a60*/  UMOV UR57, UR36 ;  /* 0x0000002400397c82 */ /* 0x000fe20008000000 */
[----:B------:R-:W-:Y:S01]  /*4a70*/  IMAD.MOV.U32 R87, RZ, RZ, RZ ;  /* 0x000000ffff577224 */ /* 0x000fe200078e00ff */
[----:B------:R-:W-:-:S08]  /*4a80*/  UMOV UR56, UR52 ;  /* 0x0000003400387c82 */ /* 0x000fd00008000000 */
.L_x_144:
[----:B------:R-:W-:Y:S01]  /*4a90*/  ISETP.NE.AND P2, PT, RZ, UR41, PT ;  /* 0x00000029ff007c0c */ /* 0x000fe2000bf45270 */
[----:B------:R-:W-:-:S04]  /*4aa0*/  UISETP.NE.AND UP0, UPT, UR56, 0x1, UPT ;  /* 0x000000013800788c */ /* 0x000fc8000bf05270 */
[----:B------:R-:W-:-:S04]  /*4ab0*/  USEL UR36, URZ, 0x1, UP0 ;  /* 0x000000013f247887 */ /* 0x000fc80008000000 */
[----:B------:R-:W-:-:S04]  /*4ac0*/  ULOP3.LUT UR36, UR57, UR36, URZ, 0x3c, !UPT ;  /* 0x0000002439247292 */ /* 0x000fc8000f8e3c3f */
[----:B------:R-:W-:Y:S08]  /*4ad0*/  @P2 BRA `(.L_x_134) ;  /* 0x0000000000382947 */ /* 0x000ff00003800000 */
[----:B------:R-:W-:Y:S05]  /*4ae0*/  @!P0 BRA `(.L_x_135) ;  /* 0x0000000000048947 */ /* 0x000fea0003800000 */
[----:B------:R-:W-:Y:S01]  /*4af0*/  BPT.TRAP 0x1 ;  /* 0x000000040000795c */ /* 0x000fe20000300000 */
.L_x_135:
        /* <DEDUP_REMOVED lines=9> */
.L_x_136:
[----:B--2---:R-:W-:Y:S05]  /*4b90*/  @P1 BRA `(.L_x_134) ;  /* 0x0000000000081947 */ /* 0x004fea0003800000 */
[----:B------:R-:W2:Y:S02]  /*4ba0*/  SYNCS.PHASECHK.TRANS64.TRYWAIT P1, [UR6+0x29830], R0 ;  /* 0x02983000ff0075a7 */ /* 0x000ea40008020146 */
[----:B--2---:R-:W-:Y:S05]  /*4bb0*/  @!P1 BRA `(.L_x_137) ;  /* 0x0000007800cc9947 */ /* 0x004fea0003800000 */
.L_x_134:
        /* <DEDUP_REMOVED lines=189> */
.L_x_139:
[----:B------:R-:W-:Y:S01]  /*5790*/  ULEA UR6, UR56, UR38, 0x3 ;  /* 0x0000002638067291 */ /* 0x000fe2000f8e183f */
[----:B------:R-:W-:-:S05]  /*57a0*/  IMAD.U32 R0, RZ, RZ, UR57 ;  /* 0x00000039ff007e24 */ /* 0x000fca000f8e00ff */
[----:B------:R-:W-:-:S04]  /*57b0*/  SHF.L.U32 R0, R0, 0x1f, RZ ;  /* 0x0000001f00007819 */ /* 0x000fc800000006ff */
[----:B------:R1:W2:Y:S01]  /*57c0*/  SYNCS.PHASECHK.TRANS64.TRYWAIT P1, [UR6+0x29850], R0 ;  /* 0x02985000ff0075a7 */ /* 0x0002a20008020146 */
[----:B------:R-:W-:Y:S05]  /*57d0*/  @!P0 BRA `(.L_x_140) ;  /* 0x0000000000048947 */ /* 0x000fea0003800000 */
[----:B------:R-:W-:Y:S01]  /*57e0*/  BPT.TRAP 0x1 ;  /* 0x000000040000795c */ /* 0x000fe20000300000 */
.L_x_140:
[----:B--2---:R-:W-:Y:S05]  /*57f0*/  @P1 BRA `(.L_x_138) ;  /* 0x0000000000081947 */ /* 0x004fea0003800000 */
[----:B------:R-:W2:Y:S02]  /*5800*/  SYNCS.PHASECHK.TRANS64.TRYWAIT P1, [UR6+0x29850], R0 ;  /* 0x02985000ff0075a7 */ /* 0x000ea40008020146 */
[----:B--2---:R-:W-:Y:S05]  /*5810*/  @!P1 BRA `(.L_x_141) ;  /* 0x0000006c00cc9947 */ /* 0x004fea0003800000 */
.L_x_138:
[----:B------:R-:W-:Y:S01]  /*5820*/  UIADD3 UR6, UR38, 0x400, URZ ;  /* 0x0000040026067890 */ /* 0x000fe2000fffe03f */
[----:B------:R-:W-:Y:S01]  /*5830*/  WARPGROUP.ARRIVE ;  /* 0x00000000000079c5 */ /* 0x000fe20000000000 */
[----:B------:R-:W-:Y:S01]  /*5840*/  UMOV UR7, 0xc0000010 ;  /* 0xc000001000077882 */ /* 0x000fe20000000000 */
[----:B-12---:R-:W-:Y:S01]  /*5850*/  IADD3 R0, -R22, 0xb, RZ ;  /* 0x0000000b16007810 */ /* 0x006fe20007ffe1ff */
[----:B------:R-:W-:-:S04]  /*5860*/  USHF.R.U32.HI UR6, URZ, 0x4, UR6 ;  /* 0x000000043f067899 */ /* 0x000fc80008011606 */
[----:B------:R-:W-:-:S04]  /*5870*/  ULOP3.LUT UR6, UR6, 0x3fff, URZ, 0xc0, !UPT ;  /* 0x00003fff06067892 */ /* 0x000fc8000f8ec03f */
[----:B------:R-:W-:-:S04]  /*5880*/  ULOP3.LUT UR6, UR6, 0x10000, URZ, 0xfc, !UPT ;  /* 0x0001000006067892 */ /* 0x000fc8000f8efc3f */
[----:B------:R-:W-:-:S07]  /*5890*/  UIMAD UR10, UR56, 0x500, UR6 ;  /* 0x00000500380a78a4 */ /* 0x000fce000f8e0206 */
[----:B------:R-:W-:Y:S02]  /*58a0*/  UMOV UR6, UR10 ;  /* 0x0000000a00067c82 */ /* 0x000fe40008000000 */
[----:B------:R-:W-:Y:S01]  /*58b0*/  QGMMA.64x128x32.F32.E4M3.E4M3 R24, R172, gdesc[UR4], R24, gsb0 ;  /* 0x01e00004ac187df3 */ /* 0x000fe20008000818 */
[----:B------:R-:W-:Y:S01]  /*58c0*/  UIADD3 UR6, UR10, 0x100, URZ ;  /* 0x000001000a067890 */ /* 0x000fe2000fffe03f */
[----:B------:R-:W-:Y:S01]  /*58d0*/  UMOV UR7, 0xc0000010 ;  /* 0xc000001000077882 */ /* 0x000fe20000000000 */
[----:B------:R-:W-:Y:S02]  /*58e0*/  WARPGROUP.DEPBAR.LE gsb0, 0x0 ;  /* 0x00008000000079c5 */ /* 0x000fe40000010000 */
[----:B------:R-:W-:-:S07]  /*58f0*/  WARPGROUP.ARRIVE ;  /* 0x00000000000079c5 */ /* 0x000fce0000000000 */
        /* <DEDUP_REMOVED lines=15> */
[----:B------:R-:W-:Y:S03]  /*59f0*/  QGMMA.64x128x32.F32.E4M3.E4M3 R24, R188, gdesc[UR4], R24, gsb0 ;  /* 0x01e00004bc187df3 */ /* 0x000fe60008000818 */
[----:B------:R-:W-:Y:S02]  /*5a00*/  WARPGROUP.DEPBAR.LE gsb0, 0x0 ;  /* 0x00008000000079c5 */ /* 0x000fe40000010000 */
[----:B------:R1:W-:Y:S06]  /*5a10*/  BAR.ARV R0, 0x100 ;  /* 0x000400000000751d */ /* 0x0003ec0000002000 */
[----:B------:R-:W-:Y:S05]  /*5a20*/  @!P0 BRA `(.L_x_142) ;  /* 0x0000000000048947 */ /* 0x000fea0003800000 */
[----:B------:R-:W-:Y:S01]  /*5a30*/  BPT.TRAP 0x1 ;  /* 0x000000040000795c */ /* 0x000fe20000300000 */
.L_x_142:
[----:B-1----:R-:W-:Y:S01]  /*5a40*/  FMNMX.FTZ R0, R152, R6, !PT ;  /* 0x0000000698007209 */ /* 0x002fe20007810000 */
[----:B------:R-:W-:Y:S01]  /*5a50*/  IMAD.U32 R14, RZ, RZ, UR40 ;  /* 0x00000028ff0e7e24 */ /* 0x000fe2000f8e00ff */
        /* <DEDUP_REMOVED lines=79> */
[----:B------:R-:W-:Y:S01]  /*5f50*/  ISETP.NE.AND P1, PT, R2, RZ, PT ;  /* 0x000000ff0200720c */ /* 0x000fe20003f25270 */
[----:B------:R-:W1:Y:S04]  /*5f60*/  SHFL.BFLY PT, R0, R9, 0x2, 0x1f ;  /* 0x0c401f0009007f89 */ /* 0x000e6800000e0000 */
[----:B------:R-:W2:Y:S01]  /*5f70*/  SHFL.BFLY PT, R3, R8, 0x2, 0x1f ;  /* 0x0c401f0008037f89 */ /* 0x000ea200000e0000 */
[----:B-1----:R-:W-:-:S02]  /*5f80*/  FMNMX.FTZ R10, R9, R0, !PT ;  /* 0x00000000090a7209 */ /* 0x002fc40007810000 */
[----:B--2---:R-:W-:-:S03]  /*5f90*/  FMNMX.FTZ R11, R8, R3, !PT ;  /* 0x00000003080b7209 */ /* 0x004fc60007810000 */
[----:B------:R-:W1:Y:S04]  /*5fa0*/  SHFL.BFLY PT, R3, R10, 0x1, 0x1f ;  /* 0x0c201f000a037f89 */ /* 0x000e6800000e0000 */
[----:B------:R-:W2:Y:S01]  /*5fb0*/  SHFL.BFLY PT, R0, R11, 0x1, 0x1f ;  /* 0x0c201f000b007f89 */ /* 0x000ea200000e0000 */
[----:B-1----:R-:W-:Y:S02]  /*5fc0*/  FMNMX.FTZ R3, R10, R3, !PT ;  /* 0x000000030a037209 */ /* 0x002fe40007810000 */
[----:B--2---:R-:W-:-:S03]  /*5fd0*/  FMNMX.FTZ R0, R11, R0, !PT ;  /* 0x000000000b007209 */ /* 0x004fc60007810000 */
[C---:B------:R-:W-:Y:S01]  /*5fe0*/  FFMA.FTZ R171, R3.reuse, R14, -8 ;  /* 0xc100000003ab7423 */ /* 0x040fe2000001000e */
[----:B------:R-:W-:-:S03]  /*5ff0*/  FADD.FTZ R6, -R3, R6 ;  /* 0x0000000603067221 */ /* 0x000fc60000010100 */
[--C-:B------:R-:W-:Y:S01]  /*6000*/  FFMA.FTZ R9, R153, UR40, -R171.reuse ;  /* 0x0000002899097c23 */ /* 0x100fe200080108ab */
[----:B------:R-:W-:-:S01]  /*6010*/  FFMA.FTZ R21, R137, UR40, -R171 ;  /* 0x0000002889157c23 */ /* 0x000fc200080108ab */
[--C-:B------:R-:W-:Y:S01]  /*6020*/  FFMA.FTZ R137, R141, UR40, -R171.reuse ;  /* 0x000000288d897c23 */ /* 0x100fe200080108ab */
[----:B------:R-:W-:Y:S02]  /*6030*/  IMAD.U32 R153, RZ, RZ, UR40 ;  /* 0x00000028ff997e24 */ /* 0x000fe4000f8e00ff */
[--C-:B------:R-:W-:Y:S01]  /*6040*/  FFMA.FTZ R141, R145, UR40, -R171.reuse ;  /* 0x00000028918d7c23 */ /* 0x100fe200080108ab */
[----:B------:R-:W-:-:S01]  /*6050*/  FFMA.FTZ R145, R149, UR40, -R171 ;  /* 0x0000002895917c23 */ /* 0x000fc200080108ab */
[----:B------:R-:W-:Y:S01]  /*6060*/  FMUL.FTZ R12, R6, UR40 ;  /* 0x00000028060c7c20 */ /* 0x000fe20008410000 */
[----:B------:R-:W-:-:S01]  /*6070*/  FFMA.FTZ R149, R101, UR40, -R171 ;  /* 0x0000002865957c23 */ /* 0x000fc200080108ab */
[C---:B------:R-:W-:Y:S01]  /*6080*/  FADD.FTZ R6, -R0.reuse, R7 ;  /* 0x0000000700067221 */ /* 0x040fe20000010100 */
[----:B------:R-:W-:-:S01]  /*6090*/  FFMA.FTZ R101, R0, R153, -8 ;  /* 0xc100000000657423 */ /* 0x000fc20000010099 */
[--C-:B------:R-:W-:Y:S01]  /*60a0*/  FFMA.FTZ R8, R152, UR40, -R171.reuse ;  /* 0x0000002898087c23 */ /* 0x100fe200080108ab */
[----:B------:R-:W-:-:S01]  /*60b0*/  FFMA.FTZ R20, R136, UR40, -R171 ;  /* 0x0000002888147c23 */ /* 0x000fc200080108ab */
[----:B------:R-:W-:Y:S01]  /*60c0*/  FMUL.FTZ R6, R6, UR40 ;  /* 0x0000002806067c20 */ /* 0x000fe20008410000 */
[----:B------:R-:W-:-:S01]  /*60d0*/  FFMA.FTZ R153, R154, UR40, -R101 ;  /* 0x000000289a997c23 */ /* 0x000fc20008010865 */
[--C-:B------:R-:W-:Y:S01]  /*60e0*/  FFMA.FTZ R136, R140, UR40, -R171.reuse ;  /* 0x000000288c887c23 */ /* 0x100fe200080108ab */
[----:B------:R-:W-:-:S01]  /*60f0*/  FFMA.FTZ R140, R144, UR40, -R171 ;  /* 0x00000028908c7c23 */ /* 0x000fc200080108ab */
[----:B------:R-:W-:Y:S01]  /*6100*/  FFMA.FTZ R144, R148, UR40, -R171 ;  /* 0x0000002894907c23 */ /* 0x000fe200080108ab */
[----:B------:R-:W-:-:S01]  /*6110*/  FFMA.FTZ R148, R155, UR40, -R101 ;  /* 0x000000289b947c23 */ /* 0x000fc20008010865 */
[----:B------:R1:W-:Y:S01]  /*6120*/  MUFU.EX2 R7, R12 ;  /* 0x0000000c00077308 */ /* 0x0003e20000000800 */
[----:B------:R-:W-:-:S01]  /*6130*/  FFMA.FTZ R10, R156, UR40, -R171 ;  /* 0x000000289c0a7c23 */ /* 0x000fc200080108ab */
[----:B------:R-:W-:Y:S01]  /*6140*/  FFMA.FTZ R152, R158, UR40, -R101 ;  /* 0x000000289e987c23 */ /* 0x000fe20008010865 */
[----:B------:R-:W-:-:S01]  /*6150*/  FFMA.FTZ R11, R157, UR40, -R171 ;  /* 0x000000289d0b7c23 */ /* 0x000fc200080108ab */
[--C-:B------:R-:W-:Y:S01]  /*6160*/  FFMA.FTZ R155, R159, UR40, -R101.reuse ;  /* 0x000000289f9b7c23 */ /* 0x100fe20008010865 */
[----:B------:R-:W-:-:S01]  /*6170*/  FFMA.FTZ R154, R162, UR40, -R101 ;  /* 0x00000028a29a7c23 */ /* 0x000fc20008010865 */
[----:B------:R-:W-:Y:S01]  /*6180*/  FFMA.FTZ R13, R161, UR40, -R171 ;  /* 0x00000028a10d7c23 */ /* 0x000fe200080108ab */
[----:B------:R-:W-:-:S01]  /*6190*/  FFMA.FTZ R157, R163, UR40, -R101 ;  /* 0x00000028a39d7c23 */ /* 0x000fc20008010865 */
[----:B------:R-:W-:Y:S01]  /*61a0*/  MUFU.EX2 R6, R6 ;  /* 0x0000000600067308 */ /* 0x000fe20000000800 */
[----:B-1----:R-:W-:-:S01]  /*61b0*/  FFMA.FTZ R12, R160, UR40, -R171 ;  /* 0x00000028a00c7c23 */ /* 0x002fc200080108ab */
[----:B------:R-:W-:Y:S01]  /*61c0*/  FFMA.FTZ R14, R164, UR40, -R171 ;  /* 0x00000028a40e7c23 */ /* 0x000fe200080108ab */
[----:B------:R-:W-:-:S01]  /*61d0*/  FFMA.FTZ R156, R166, UR40, -R101 ;  /* 0x00000028a69c7c23 */ /* 0x000fc20008010865 */
[----:B------:R-:W-:Y:S01]  /*61e0*/  FFMA.FTZ R15, R165, UR40, -R171 ;  /* 0x00000028a50f7c23 */ /* 0x000fe200080108ab */
        /* <DEDUP_REMOVED lines=9> */
[----:B------:R-:W-:Y:S01]  /*6280*/  FFMA.FTZ R151, R151, UR40, -R101 ;  /* 0x0000002897977c23 */ /* 0x000fe20008010865 */
[----:B------:R-:W-:-:S01]  /*6290*/  FFMA.FTZ R120, R120, UR40, -R171 ;  /* 0x0000002878787c23 */ /* 0x000fc200080108ab */
[----:B------:R-:W2:Y:S01]  /*62a0*/  MUFU.EX2 R153, R153 ;  /* 0x0000009900997308 */ /* 0x000ea20000000800 */
        /* <DEDUP_REMOVED lines=8> */
[----:B-1----:R-:W-:-:S01]  /*6330*/  FFMA.FTZ R4, R7, R4, R8 ;  /* 0x0000000407047223 */ /* 0x002fc20000010008 */
[----:B------:R-:W-:Y:S01]  /*6340*/  FFMA.FTZ R128, R128, UR40, -R171 ;  /* 0x0000002880807c23 */ /* 0x000fe200080108ab */
[----:B------:R-:W-:-:S01]  /*6350*/  FFMA.FTZ R130, R130, UR40, -R101 ;  /* 0x0000002882827c23 */ /* 0x000fc20008010865 */
[----:B------:R-:W-:Y:S01]  /*6360*/  FFMA.FTZ R129, R129, UR40, -R171 ;  /* 0x0000002881817c23 */ /* 0x000fe200080108ab */
[----:B------:R-:W-:-:S01]  /*6370*/  FFMA.FTZ R131, R131, UR40, -R101 ;  /* 0x0000002883837c23 */ /* 0x000fc20008010865 */
[----:B------:R-:W-:Y:S01]  /*6380*/  FFMA.FTZ R132, R132, UR40, -R171 ;  /* 0x0000002884847c23 */ /* 0x000fe200080108ab */
[----:B------:R-:W-:-:S01]  /*6390*/  FFMA.FTZ R134, R134, UR40, -R101 ;  /* 0x0000002886867c23 */ /* 0x000fc20008010865 */
[----:B------:R-:W1:Y:S01]  /*63a0*/  MUFU.EX2 R148, R148 ;  /* 0x0000009400947308 */ /* 0x000e620000000800 */
[----:B--2---:R-:W-:-:S01]  /*63b0*/  FFMA.FTZ R5, R6, R5, R153 ;  /* 0x0000000506057223 */ /* 0x004fc20000010099 */
[----:B------:R-:W-:Y:S01]  /*63c0*/  FFMA.FTZ R133, R133, UR40, -R171 ;  /* 0x0000002885857c23 */ /* 0x000fe200080108ab */
[----:B------:R-:W-:-:S01]  /*63d0*/  FFMA.FTZ R135, R135, UR40, -R101 ;  /* 0x0000002887877c23 */ /* 0x000fc20008010865 */
[----:B------:R-:W-:Y:S01]  /*63e0*/  FFMA.FTZ R104, R104, UR40, -R171 ;  /* 0x0000002868687c23 */ /* 0x000fe200080108ab */
        /* <DEDUP_REMOVED lines=39> */
[----:B------:R-:W-:-:S04]  /*6660*/  FFMA.FTZ R101, R103, UR40, -R101 ;  /* 0x0000002867657c23 */ /* 0x000fc80008010865 */
        /* <DEDUP_REMOVED lines=96> */
[----:B------:R-:W-:Y:S01]  /*6c70*/  MUFU.EX2 R114, R114 ;  /* 0x0000007200727308 */ /* 0x000fe20000000800 */
[----:B--2---:R-:W-:-:S01]  /*6c80*/  FADD.FTZ R161, R111, R158 ;  /* 0x0000009e6fa17221 */ /* 0x004fc20000010000 */
[----:B------:R-:W-:-:S05]  /*6c90*/  IMAD.U32 R158, RZ, RZ, UR52 ;  /* 0x00000034ff9e7e24 */ /* 0x000fca000f8e00ff */
[----:B------:R-:W-:Y:S01]  /*6ca0*/  @P1 LEA R158, R158, UR38, 0x3 ;  /* 0x000000269e9e1c11 */ /* 0x000fe2000f8e18ff */
[----:B------:R-:W1:Y:S01]  /*6cb0*/  MUFU.EX2 R113, R113 ;  /* 0x0000007100717308 */ /* 0x000e620000000800 */
[----:B---3--:R-:W-:-:S07]  /*6cc0*/  FADD.FTZ R4, R112, R5 ;  /* 0x0000000570047221 */ /* 0x008fce0000010000 */
[----:B------:R-:W-:Y:S08]  /*6cd0*/  MUFU.EX2 R115, R115 ;  /* 0x0000007300737308 */ /* 0x000ff00000000800 */
[----:B------:R-:W2:Y:S01]  /*6ce0*/  MUFU.EX2 R116, R116 ;  /* 0x0000007400747308 */ /* 0x000ea20000000800 */
[----:B-1----:R-:W-:-:S07]  /*6cf0*/  FADD.FTZ R5, R113, R4 ;  /* 0x0000000471057221 */ /* 0x002fce0000010000 */
[----:B------:R-:W-:Y:S08]  /*6d00*/  MUFU.EX2 R118, R118 ;  /* 0x0000007600767308 */ /* 0x000ff00000000800 */
[----:B------:R-:W1:Y:S01]  /*6d10*/  MUFU.EX2 R117, R117 ;  /* 0x0000007500757308 */ /* 0x000e620000000800 */
[----:B--2---:R-:W-:-:S07]  /*6d20*/  FADD.FTZ R4, R116, R5 ;  /* 0x0000000574047221 */ /* 0x004fce0000010000 */
[----:B------:R-:W-:Y:S08]  /*6d30*/  MUFU.EX2 R119, R119 ;  /* 0x0000007700777308 */ /* 0x000ff00000000800 */
[----:B------:R-:W2:Y:S01]  /*6d40*/  MUFU.EX2 R88, R88 ;  /* 0x0000005800587308 */ /* 0x000ea20000000800 */
[----:B-1----:R-:W-:-:S07]  /*6d50*/  FADD.FTZ R5, R117, R4 ;  /* 0x0000000475057221 */ /* 0x002fce0000010000 */
[----:B------:R-:W1:Y:S08]  /*6d60*/  MUFU.EX2 R90, R90 ;  /* 0x0000005a005a7308 */ /* 0x000e700000000800 */
[----:B------:R3:W-:Y:S01]  /*6d70*/  MUFU.EX2 R163, R94 ;  /* 0x0000005e00a37308 */ /* 0x0007e20000000800 */
[----:B--2---:R-:W-:-:S01]  /*6d80*/  FADD.FTZ R4, R88, R5 ;  /* 0x0000000558047221 */ /* 0x004fc20000010000 */
[----:B------:R-:W-:-:S05]  /*6d90*/  @P1 VIADD R5, R158, 0x29840 ;  /* 0x000298409e051836 */ /* 0x000fca0000000000 */
[----:B------:R-:W-:Y:S01]  /*6da0*/  @P1 PRMT R5, R18, 0x654, R5 ;  /* 0x0000065412051816 */ /* 0x000fe20000000005 */
[----:B------:R-:W2:Y:S01]  /*6db0*/  MUFU.EX2 R89, R89 ;  /* 0x0000005900597308 */ /* 0x000ea20000000800 */
[----:B---3--:R-:W-:-:S02]  /*6dc0*/  FADD.FTZ R94, R114, R161 ;  /* 0x000000a1725e7221 */ /* 0x008fc40000010000 */
[----:B------:R3:W-:Y:S02]  /*6dd0*/  @P1 SYNCS.ARRIVE.TRANS64.RED.A1T0 RZ, [R5+URZ], RZ ;  /* 0x000000ff05ff19a7 */ /* 0x0007e4000810043f */
[----:B------:R-:W-:-:S03]  /*6de0*/  FADD.FTZ R161, R115, R94 ;  /* 0x0000005e73a17221 */ /* 0x000fc60000010000 */
[----:B------:R-:W4:Y:S01]  /*6df0*/  MUFU.EX2 R91, R91 ;  /* 0x0000005b005b7308 */ /* 0x000f220000000800 */
[----:B------:R-:W-:-:S07]  /*6e00*/  FADD.FTZ R94, R118, R161 ;  /* 0x000000a1765e7221 */ /* 0x000fce0000010000 */
[----:B------:R-:W5:Y:S08]  /*6e10*/  MUFU.EX2 R92, R92 ;  /* 0x0000005c005c7308 */ /* 0x000f700000000800 */
[----:B------:R-:W3:Y:S08]  /*6e20*/  MUFU.EX2 R93, R93 ;  /* 0x0000005d005d7308 */ /* 0x000ef00000000800 */
[----:B------:R1:W3:Y:S08]  /*6e30*/  MUFU.EX2 R160, R95 ;  /* 0x0000005f00a07308 */ /* 0x0002f00000000800 */
[----:B------:R-:W3:Y:S01]  /*6e40*/  MUFU.EX2 R96, R96 ;  /* 0x0000006000607308 */ /* 0x000ee20000000800 */
[----:B-1----:R-:W-:-:S04]  /*6e50*/  FADD.FTZ R95, R119, R94 ;  /* 0x0000005e775f7221 */ /* 0x002fc80000010000 */
[----:B------:R-:W-:Y:S01]  /*6e60*/  FADD.FTZ R94, R90, R95 ;  /* 0x0000005f5a5e7221 */ /* 0x000fe20000010000 */
[----:B--2---:R-:W-:-:S02]  /*6e70*/  FADD.FTZ R95, R89, R4 ;  /* 0x00000004595f7221 */ /* 0x004fc40000010000 */
[----:B------:R-:W1:Y:S01]  /*6e80*/  MUFU.EX2 R98, R98 ;  /* 0x0000006200627308 */ /* 0x000e620000000800 */
[----:B----4-:R-:W-:-:S01]  /*6e90*/  FADD.FTZ R94, R91, R94 ;  /* 0x0000005e5b5e7221 */ /* 0x010fc20000010000 */
[----:B-----5:R-:W-:-:S03]  /*6ea0*/  FADD.FTZ R4, R92, R95 ;  /* 0x0000005f5c047221 */ /* 0x020fc60000010000 */
[----:B------:R-:W-:Y:S01]  /*6eb0*/  FADD.FTZ R94, R163, R94 ;  /* 0x0000005ea35e7221 */ /* 0x000fe20000010000 */
[----:B---3--:R-:W-:-:S02]  /*6ec0*/  FADD.FTZ R5, R93, R4 ;  /* 0x000000045d057221 */ /* 0x008fc40000010000 */
[----:B------:R-:W2:Y:S01]  /*6ed0*/  MUFU.EX2 R97, R97 ;  /* 0x0000006100617308 */ /* 0x000ea20000000800 */
[----:B------:R-:W-:-:S01]  /*6ee0*/  FADD.FTZ R94, R160, R94 ;  /* 0x0000005ea05e7221 */ /* 0x000fc20000010000 */
[----:B------:R-:W-:-:S06]  /*6ef0*/  FADD.FTZ R4, R96, R5 ;  /* 0x0000000560047221 */ /* 0x000fcc0000010000 */
        /* <DEDUP_REMOVED lines=9> */
[----:B--2---:R-:W-:-:S01]  /*6f90*/  FADD.FTZ R94, R161, R94 ;  /* 0x0000005ea15e7221 */ /* 0x004fc20000010000 */
[----:B---3--:R-:W-:-:S03]  /*6fa0*/  FADD.FTZ R4, R149, R4 ;  /* 0x0000000495047221 */ /* 0x008fc60000010000 */
[----:B-1----:R-:W-:Y:S01]  /*6fb0*/  FADD.FTZ R5, R101, R94 ;  /* 0x0000005e65057221 */ /* 0x002fe20000010000 */
[----:B------:R-:W-:Y:S06]  /*6fc0*/  @!P0 BRA `(.L_x_143) ;  /* 0x0000000000048947 */ /* 0x000fec0003800000 */
[----:B------:R-:W-:Y:S01]  /*6fd0*/  BPT.TRAP 0x1 ;  /* 0x000000040000795c */ /* 0x000fe20000300000 */
.L_x_143:
        /* <DEDUP_REMOVED lines=116> */
.L_x_133:
[----:B------:R-:W-:Y:S06]  /*7720*/  BAR.ARV 0x8, 0x120 ;  /* 0x0204800000007b1d */ /* 0x000fec0000002000 */
[----:B------:R-:W-:Y:S05]  /*7730*/  @!P0 BRA `(.L_x_145) ;  /* 0x0000000000048947 */ /* 0x000fea0003800000 */
[----:B------:R-:W-:Y:S01]  /*7740*/  BPT.TRAP 0x1 ;  /* 0x000000040000795c */ /* 0x000fe20000300000 */
.L_x_145:
[----:B------:R-:W-:Y:S01]  /*7750*/  ULEA UR8, UR52, UR38, 0x3 ;  /* 0x0000002634087291 */ /* 0x000fe2000f8e183f */
[----:B------:R-:W-:-:S05]  /*7760*/  IMAD.U32 R6, RZ, RZ, UR36 ;  /* 0x00000024ff067e24 */ /* 0x000fca000f8e00ff */
[----:B------:R-:W-:-:S04]  /*7770*/  SHF.L.U32 R6, R6, 0x1f, RZ ;  /* 0x0000001f06067819 */ /* 0x000fc800000006ff */
[----:B------:R1:W2:Y:S01]  /*7780*/  SYNCS.PHASECHK.TRANS64.TRYWAIT P1, [UR8+0x29850], R6 ;  /* 0x02985006ff0075a7 */ /* 0x0002a20008020148 */
[----:B------:R-:W-:Y:S05]  /*7790*/  @!P0 BRA `(.L_x_146) ;  /* 0x0000000000048947 */ /* 0x000fea0003800000 */
[----:B------:R-:W-:Y:S01]  /*77a0*/  BPT.TRAP 0x1 ;  /* 0x000000040000795c */ /* 0x000fe20000300000 */
.L_x_146:
[----:B--2---:R-:W-:Y:S05]  /*77b0*/  @P1 BRA `(.L_x_147) ;  /* 0x0000000000081947 */ /* 0x004fea0003800000 */
[----:B------:R-:W2:Y:S02]  /*77c0*/  SYNCS.PHASECHK.TRANS64.TRYWAIT P1, [UR8+0x29850], R6 ;  /* 0x02985006ff0075a7 */ /* 0x000ea40008020148 */
[----:B--2---:R-:W-:Y:S05]  /*77d0*/  @!P1 BRA `(.L_x_148) ;  /* 0x0000004c00f49947 */ /* 0x004fea0003800000 */
.L_x_147:
        /* <DEDUP_REMOVED lines=86> */
.L_x_149:
[----:B------:R-:W1:Y:S01]  /*7d40*/  S2R R89, SR_TID.X ;  /* 0x0000000000597919 */ /* 0x000e620000002100 */
[----:B------:R-:W-:Y:S01]  /*7d50*/  ULDC.64 UR4, c[0x4][0x40] ;  /* 0x0100100000047ab9 */ /* 0x000fe20000000a00 */
        /* <DEDUP_REMOVED lines=29> */
[----:B------:R-:W-:Y:S01]  /*7f30*/  FMUL.FTZ R39, R39, R88 ;  /* 0x0000005827277220 */ /* 0x000fe20000410000 */
[----:B-1----:R-:W-:-:S02]  /*7f40*/  IMAD.SHL.U32 R0, R89, 0x4, RZ ;  /* 0x0000000459007824 */ /* 0x002fc400078e00ff */
[-C--:B------:R-:W-:Y:S01]  /*7f50*/  FMUL.FTZ R30, R30, R88.reuse ;  /* 0x000000581e1e7220 */ /* 0x080fe20000410000 */
[-C--:B------:R-:W-:Y:S01]  /*7f60*/  FMUL.FTZ R31, R31, R88.reuse ;  /* 0x000000581f1f7220 */ /* 0x080fe20000410000 */
[-C--:B------:R-:W-:Y:S01]  /*7f70*/  FMUL.FTZ R46, R46, R88.reuse ;  /* 0x000000582e2e7220 */ /* 0x080fe20000410000 */
[----:B------:R-:W-:Y:S01]  /*7f80*/  FMUL.FTZ R15, R42, R88 ;  /* 0x000000582a0f7220 */ /* 0x000fe20000410000 */
[----:B------:R-:W-:Y:S01]  /*7f90*/  LOP3.LUT R0, R0, 0xc, RZ, 0xc0, !PT ;  /* 0x0000000c00007812 */ /* 0x000fe200078ec0ff */
[----:B------:R-:W-:Y:S01]  /*7fa0*/  UIADD3 UR42, -UR45, URZ, URZ ;  /* 0x0000003f2d2a7290 */ /* 0x000fe2000fffe13f */
[----:B------:R-:W-:Y:S02]  /*7fb0*/  ULDC.64 UR6, c[0x0][0xb70] ;  /* 0x0002dc0000067ab9 */ /* 0x000fe40000000a00 */
[----:B------:R-:W-:-:S05]  /*7fc0*/  IADD3 R6, P0, R0, UR4, RZ ;  /* 0x0000000400067c10 */ /* 0x000fca000ff1e0ff */
[----:B------:R-:W-:Y:S02]  /*7fd0*/  IMAD.X R7, RZ, RZ, UR5, P0 ;  /* 0x00000005ff077e24 */ /* 0x000fe400080e06ff */
[-C--:B------:R-:W-:Y:S01]  /*7fe0*/  FMUL.FTZ R33, R56, R12.reuse ;  /* 0x0000000c38217220 */ /* 0x080fe20000410000 */
[----:B------:R-:W-:Y:S01]  /*7ff0*/  FMUL.FTZ R32, R57, R12 ;  /* 0x0000000c39207220 */ /* 0x000fe20000410000 */
[----:B------:R-:W-:Y:S01]  /*8000*/  F2FP.BF16.F32.PACK_AB R3, R28, R3 ;  /* 0x000000031c03723e */ /* 0x000fe200000010ff */
[----:B------:R-:W-:Y:S01]  /*8010*/  FMUL.FTZ R25, R50, R88 ;  /* 0x0000005832197220 */ /* 0x000fe20000410000 */
[----:B------:R1:W2:Y:S01]  /*8020*/  LDG.E.CONSTANT R0, desc[UR50][R6.64] ;  /* 0x0000003206007981 */ /* 0x0002a2000c1e9900 */
[-C--:B------:R-:W-:Y:S01]  /*8030*/  FMUL.FTZ R57, R80, R12.reuse ;  /* 0x0000000c50397220 */ /* 0x080fe20000410000 */
[-C--:B------:R-:W-:Y:S01]  /*8040*/  FMUL.FTZ R56, R81, R12.reuse ;  /* 0x0000000c51387220 */ /* 0x080fe20000410000 */
[----:B------:R-:W-:Y:S01]  /*8050*/  LOP3.LUT P0, R28, R89, 0x3, RZ, 0xc0, !PT ;  /* 0x00000003591c7812 */ /* 0x000fe2000780c0ff */
[-C--:B------:R-:W-:Y:S01]  /*8060*/  FMUL.FTZ R24, R49, R12.reuse ;  /* 0x0000000c31187220 */ /* 0x080fe20000410000 */
[----:B------:R-:W-:Y:S01]  /*8070*/  F2FP.BF16.F32.PACK_AB R25, R54, R25 ;  /* 0x000000193619723e */ /* 0x000fe200000010ff */
[-C--:B------:R-:W-:Y:S01]  /*8080*/  FMUL.FTZ R41, R64, R12.reuse ;  /* 0x0000000c40297220 */ /* 0x080fe20000410000 */
[----:B------:R-:W-:Y:S01]  /*8090*/  F2FP.BF16.F32.PACK_AB R57, R84, R57 ;  /* 0x000000395439723e */ /* 0x000fe200000010ff */
[----:B------:R-:W-:Y:S01]  /*80a0*/  FMUL.FTZ R40, R65, R12 ;  /* 0x0000000c41287220 */ /* 0x000fe20000410000 */
[----:B------:R-:W-:Y:S01]  /*80b0*/  ISETP.EQ.OR P0, PT, R28, 0x3, !P0 ;  /* 0x000000031c00780c */ /* 0x000fe20004702670 */
[-C--:B-1----:R-:W-:Y:S01]  /*80c0*/  FMUL.FTZ R7, R26, R88.reuse ;  /* 0x000000581a077220 */ /* 0x082fe20000410000 */
[----:B------:R-:W-:Y:S01]  /*80d0*/  FMUL.FTZ R26, R51, R88 ;  /* 0x00000058331a7220 */ /* 0x000fe20000410000 */
[----:B------:R-:W-:Y:S01]  /*80e0*/  F2FP.BF16.F32.PACK_AB R56, R85, R56 ;  /* 0x000000385538723e */ /* 0x000fe200000010ff */
[-C--:B------:R-:W-:Y:S01]  /*80f0*/  FMUL.FTZ R49, R72, R12.reuse ;  /* 0x0000000c48317220 */ /* 0x080fe20000410000 */
[----:B------:R-:W-:Y:S01]  /*8100*/  FMUL.FTZ R48, R73, R12 ;  /* 0x0000000c49307220 */ /* 0x000fe20000410000 */
[----:B------:R-:W-:Y:S01]  /*8110*/  F2FP.BF16.F32.PACK_AB R20, R47, R20 ;  /* 0x000000142f14723e */ /* 0x000fe200000010ff */
[----:B------:R-:W-:Y:S01]  /*8120*/  FMUL.FTZ R12, R35, R88 ;  /* 0x00000058230c7220 */ /* 0x000fe20000410000 */
[----:B------:R-:W-:Y:S01]  /*8130*/  F2FP.BF16.F32.PACK_AB R26, R55, R26 ;  /* 0x0000001a371a723e */ /* 0x000fe200000010ff */
[----:B------:R-:W-:Y:S01]  /*8140*/  FMUL.FTZ R6, R27, R88 ;  /* 0x000000581b067220 */ /* 0x000fe20000410000 */
[----:B------:R-:W-:Y:S01]  /*8150*/  SEL R47, R57, R56, P0 ;  /* 0x00000038392f7207 */ /* 0x000fe20000000000 */
[----:B------:R-:W-:Y:S01]  /*8160*/  USHF.R.S32.HI UR4, URZ, 0x1f, UR43 ;  /* 0x0000001f3f047899 */ /* 0x000fe2000801142b */
[----:B------:R-:W-:Y:S01]  /*8170*/  SEL R56, R56, R57, P0 ;  /* 0x0000003938387207 */ /* 0x000fe20000000000 */
[----:B------:R-:W-:Y:S01]  /*8180*/  ULDC UR5, c[0x0][0xda8] ;  /* 0x00036a0000057ab9 */ /* 0x000fe20000000800 */
[----:B------:R-:W-:Y:S01]  /*8190*/  F2FP.BF16.F32.PACK_AB R21, R52, R21 ;  /* 0x000000153415723e */ /* 0x000fe200000010ff */
[----:B------:R-:W-:Y:S01]  /*81a0*/  UIMAD UR42, UR5, UR42, UR48 ;  /* 0x0000002a052a72a4 */ /* 0x000fe2000f8e0230 */
[----:B------:R-:W-:Y:S01]  /*81b0*/  F2FP.BF16.F32.PACK_AB R24, R53, R24 ;  /* 0x000000183518723e */ /* 0x000fe200000010ff */
[----:B------:R-:W-:Y:S01]  /*81c0*/  UIMAD UR4, UR4, UR6, URZ ;  /* 0x00000006040472a4 */ /* 0x000fe2000f8e023f */
[----:B------:R-:W-:Y:S01]  /*81d0*/  SEL R57, R25, R26, P0 ;  /* 0x0000001a19397207 */ /* 0x000fe20000000000 */
[----:B------:R-:W-:Y:S01]  /*81e0*/  USHF.L.U32 UR42, UR42, 0x7, URZ ;  /* 0x000000072a2a7899 */ /* 0x000fe2000800063f */
[----:B------:R-:W-:Y:S01]  /*81f0*/  SEL R54, R26, R25, P0 ;  /* 0x000000191a367207 */ /* 0x000fe20000000000 */
[----:B------:R-:W-:Y:S01]  /*8200*/  UIMAD.WIDE.U32 UR10, UR43, UR6, URZ ;  /* 0x000000062b0a72a5 */ /* 0x000fe2000f8e003f */
[----:B------:R-:W-:Y:S01]  /*8210*/  F2FP.BF16.F32.PACK_AB R9, R36, R9 ;  /* 0x000000092409723e */ /* 0x000fe200000010ff */
[----:B------:R-:W-:Y:S01]  /*8220*/  UIMAD UR4, UR43, UR7, UR4 ;  /* 0x000000072b0472a4 */ /* 0x000fe2000f8e0204 */
[----:B------:R-:W-:Y:S01]  /*8230*/  F2FP.BF16.F32.PACK_AB R10, R37, R10 ;  /* 0x0000000a250a723e */ /* 0x000fe200000010ff */
[-C--:B------:R-:W-:Y:S01]  /*8240*/  FMUL.FTZ R63, R63, R88.reuse ;  /* 0x000000583f3f7220 */ /* 0x080fe20000410000 */
[----:B------:R-:W-:Y:S01]  /*8250*/  IADD3 R25, P6, R16, 0x20, RZ ;  /* 0x0000002010197810 */ /* 0x000fe20007fde0ff */
[----:B------:R-:W-:Y:S01]  /*8260*/  FMUL.FTZ R34, R59, R88 ;  /* 0x000000583b227220 */ /* 0x000fe20000410000 */
[----:B------:R-:W-:Y:S01]  /*8270*/  F2FP.BF16.F32.PACK_AB R11, R38, R11 ;  /* 0x0000000b260b723e */ /* 0x000fe200000010ff */
[----:B------:R-:W-:Y:S01]  /*8280*/  UIADD3 UR4, UR11, UR4, URZ ;  /* 0x000000040b047290 */ /* 0x000fe2000fffe03f */
[----:B------:R-:W-:Y:S01]  /*8290*/  F2FP.BF16.F32.PACK_AB R12, R39, R12 ;  /* 0x0000000c270c723e */ /* 0x000fe200000010ff */
[----:B------:R-:W-:Y:S01]  /*82a0*/  VIADD R65, R169, UR42 ;  /* 0x0000002aa9417c36 */ /* 0x000fe20008000000 */
[----:B------:R-:W-:Y:S01]  /*82b0*/  F2FP.BF16.F32.PACK_AB R7, R30, R7 ;  /* 0x000000071e07723e */ /* 0x000fe200000010ff */
[----:B------:R-:W-:Y:S01]  /*82c0*/  FMUL.FTZ R70, R70, R88 ;  /* 0x0000005846467220 */ /* 0x000fe20000410000 */
[----:B------:R-:W-:Y:S01]  /*82d0*/  F2FP.BF16.F32.PACK_AB R6, R31, R6 ;  /* 0x000000061f06723e */ /* 0x000fe200000010ff */
[-C--:B------:R-:W-:Y:S01]  /*82e0*/  FMUL.FTZ R35, R66, R88.reuse ;  /* 0x0000005842237220 */ /* 0x080fe20000410000 */
[----:B------:R-:W-:Y:S01]  /*82f0*/  F2FP.BF16.F32.PACK_AB R15, R46, R15 ;  /* 0x0000000f2e0f723e */ /* 0x000fe200000010ff */
[-C--:B------:R-:W-:Y:S01]  /*8300*/  FMUL.FTZ R71, R71, R88.reuse ;  /* 0x0000005847477220 */ /* 0x080fe20000410000 */
[----:B------:R-:W-:Y:S01]  /*8310*/  F2FP.BF16.F32.PACK_AB R33, R60, R33 ;  /* 0x000000213c21723e */ /* 0x000fe200000010ff */
[----:B------:R-:W-:Y:S01]  /*8320*/  FMUL.FTZ R42, R67, R88 ;  /* 0x00000058432a7220 */ /* 0x000fe20000410000 */
[----:B------:R-:W-:Y:S01]  /*8330*/  F2FP.BF16.F32.PACK_AB R32, R61, R32 ;  /* 0x000000203d20723e */ /* 0x000fe200000010ff */
[----:B------:R-:W-:Y:S01]  /*8340*/  FMUL.FTZ R62, R62, R88 ;  /* 0x000000583e3e7220 */ /* 0x000fe20000410000 */
[----:B------:R-:W-:Y:S01]  /*8350*/  SEL R39, R21, R24, P0 ;  /* 0x0000001815277207 */ /* 0x000fe20000000000 */
[----:B------:R-:W-:Y:S01]  /*8360*/  FMUL.FTZ R27, R58, R88 ;  /* 0x000000583a1b7220 */ /* 0x000fe20000410000 */
[----:B------:R-:W-:Y:S01]  /*8370*/  SEL R38, R24, R21, P0 ;  /* 0x0000001518267207 */ /* 0x000fe20000000000 */
[----:B------:R-:W-:Y:S01]  /*8380*/  UIADD3 UR8, UR8, 0x29860, URZ ;  /* 0x0002986008087890 */ /* 0x000fe2000fffe03f */
[----:B------:R-:W-:Y:S01]  /*8390*/  F2FP.BF16.F32.PACK_AB R8, R29, R8 ;  /* 0x000000081d08723e */ /* 0x000fe200000010ff */
[----:B------:R-:W-:Y:S01]  /*83a0*/  FMUL.FTZ R78, R78, R88 ;  /* 0x000000584e4e7220 */ /* 0x000fe20000410000 */
[----:B------:R-:W-:Y:S01]  /*83b0*/  SEL R31, R9, R10, P0 ;  /* 0x0000000a091f7207 */ /* 0x000fe20000000000 */
[-C--:B------:R-:W-:Y:S01]  /*83c0*/  FMUL.FTZ R43, R74, R88.reuse ;  /* 0x000000584a2b7220 */ /* 0x080fe20000410000 */
[----:B------:R-:W-:Y:S01]  /*83d0*/  SEL R30, R10, R9, P0 ;  /* 0x000000090a1e7207 */ /* 0x000fe20000000000 */
[-C--:B------:R-:W-:Y:S01]  /*83e0*/  FMUL.FTZ R79, R79, R88.reuse ;  /* 0x000000584f4f7220 */ /* 0x080fe20000410000 */
[----:B------:R-:W-:Y:S01]  /*83f0*/  IADD3 R21, P1, R16, 0x40, RZ ;  /* 0x0000004010157810 */ /* 0x000fe20007f3e0ff */
[-C--:B------:R-:W-:Y:S01]  /*8400*/  FMUL.FTZ R50, R75, R88.reuse ;  /* 0x000000584b327220 */ /* 0x080fe20000410000 */
[----:B------:R-:W-:Y:S01]  /*8410*/  LOP3.LUT R24, R25, 0x380, RZ, 0xc0, !PT ;  /* 0x0000038019187812 */ /* 0x000fe200078ec0ff */
[-C--:B------:R-:W-:Y:S01]  /*8420*/  FMUL.FTZ R86, R86, R88.reuse ;  /* 0x0000005856567220 */ /* 0x080fe20000410000 */
[----:B------:R-:W-:Y:S01]  /*8430*/  F2FP.BF16.F32.PACK_AB R41, R68, R41 ;  /* 0x000000294429723e */ /* 0x000fe200000010ff */
[----:B------:R-:W-:Y:S01]  /*8440*/  FMUL.FTZ R51, R82, R88 ;  /* 0x0000005852337220 */ /* 0x000fe20000410000 */
[----:B------:R-:W-:Y:S01]  /*8450*/  F2FP.BF16.F32.PACK_AB R40, R69, R40 ;  /* 0x000000284528723e */ /* 0x000fe200000010ff */
[-C--:B------:R-:W-:Y:S01]  /*8460*/  FMUL.FTZ R87, R87, R88.reuse ;  /* 0x0000005857577220 */ /* 0x080fe20000410000 */
[----:B------:R-:W-:Y:S01]  /*8470*/  IADD3 R9, P5, R16, 0x4040, RZ ;  /* 0x0000404010097810 */ /* 0x000fe20007fbe0ff */
[----:B------:R-:W-:Y:S01]  /*8480*/  FMUL.FTZ R58, R83, R88 ;  /* 0x00000058533a7220 */ /* 0x000fe20000410000 */
[----:B------:R-:W-:Y:S01]  /*8490*/  F2FP.BF16.F32.PACK_AB R14, R45, R14 ;  /* 0x0000000e2d0e723e */ /* 0x000fe200000010ff */
[----:B------:R-:W-:Y:S01]  /*84a0*/  UPRMT UR8, UR37, 0x654, UR8 ;  /* 0x0000065425087896 */ /* 0x000fe20008000008 */
[----:B------:R-:W-:Y:S01]  /*84b0*/  F2FP.BF16.F32.PACK_AB R49, R76, R49 ;  /* 0x000000314c31723e */ /* 0x000fe200000010ff */
[----:B------:R-:W-:Y:S01]  /*84c0*/  USHF.R.S32.HI UR5, URZ, 0x1f, UR44 ;  /* 0x0000001f3f057899 */ /* 0x000fe2000801142c */
[----:B------:R-:W-:-:S02]  /*84d0*/  F2FP.BF16.F32.PACK_AB R48, R77, R48 ;  /* 0x000000304d30723e */ /* 0x000fc400000010ff */
[----:B------:R-:W-:Y:S02]  /*84e0*/  SEL R45, R33, R32, P0 ;  /* 0x00000020212d7207 */ /* 0x000fe40000000000 */
[----:B------:R-:W-:Y:S02]  /*84f0*/  SEL R55, R15, R20, P0 ;  /* 0x000000140f377207 */ /* 0x000fe40000000000 */
[----:B------:R-:W-:Y:S01]  /*8500*/  SEL R52, R20, R15, P0 ;  /* 0x0000000f14347207 */ /* 0x000fe20000000000 */
[----:B------:R-:W-:Y:S01]  /*8510*/  SYNCS.ARRIVE.TRANS64.RED.A1T0 RZ, [UR8], RZ ;  /* 0x000000ffffff79a7 */ /* 0x000fe20008100408 */
[----:B------:R-:W-:Y:S02]  /*8520*/  SEL R29, R3, R8, P0 ;  /* 0x00000008031d7207 */ /* 0x000fe40000000000 */
[----:B------:R-:W-:Y:S01]  /*8530*/  SEL R28, R8, R3, P0 ;  /* 0x00000003081c7207 */ /* 0x000fe20000000000 */
[----:B------:R-:W-:Y:S01]  /*8540*/  VIADD R3, R65, 0x8 ;  /* 0x0000000841037836 */ /* 0x000fe20000000000 */
[----:B------:R-:W-:-:S02]  /*8550*/  SEL R32, R32, R33, P0 ;  /* 0x0000002120207207 */ /* 0x000fc40000000000 */
[----:B------:R-:W-:Y:S02]  /*8560*/  LOP3.LUT R20, R21, 0x380, RZ, 0xc0, !PT ;  /* 0x0000038015147812 */ /* 0x000fe400078ec0ff */
[----:B------:R-:W-:Y:S02]  /*8570*/  SHF.R.U64 R24, R24, 0x3, RZ ;  /* 0x0000000318187819 */ /* 0x000fe400000012ff */
[----:B------:R-:W-:Y:S02]  /*8580*/  SEL R33, R41, R40, P0 ;  /* 0x0000002829217207 */ /* 0x000fe40000000000 */
[----:B------:R-:W-:Y:S02]  /*8590*/  LOP3.LUT R8, R9, 0x380, RZ, 0xc0, !PT ;  /* 0x0000038009087812 */ /* 0x000fe400078ec0ff */
[----:B------:R-:W-:Y:S02]  /*85a0*/  SEL R40, R40, R41, P0 ;  /* 0x0000002928287207 */ /* 0x000fe40000000000 */
[----:B------:R-:W-:-:S02]  /*85b0*/  SEL R41, R49, R48, P0 ;  /* 0x0000003031297207 */ /* 0x000fc40000000000 */
[----:B------:R-:W-:Y:S02]  /*85c0*/  F2FP.BF16.F32.PACK_AB R13, R44, R13 ;  /* 0x0000000d2c0d723e */ /* 0x000fe400000010ff */
[----:B------:R-:W-:Y:S02]  /*85d0*/  SEL R48, R48, R49, P0 ;  /* 0x0000003130307207 */ /* 0x000fe40000000000 */
[----:B------:R-:W-:Y:S02]  /*85e0*/  SHF.R.U64 R20, R20, 0x3, RZ ;  /* 0x0000000314147819 */ /* 0x000fe400000012ff */
[----:B------:R-:W-:Y:S01]  /*85f0*/  LOP3.LUT R24, R24, R25, RZ, 0x3c, !PT ;  /* 0x0000001918187212 */ /* 0x000fe200078e3cff */
[----:B------:R-:W-:Y:S01]  /*8600*/  IMAD.X R25, RZ, RZ, R17, P6 ;  /* 0x000000ffff197224 */ /* 0x000fe200030e0611 */
[----:B------:R-:W-:Y:S02]  /*8610*/  SEL R49, R7, R6, P0 ;  /* 0x0000000607317207 */ /* 0x000fe40000000000 */
[----:B------:R-:W-:-:S02]  /*8620*/  SEL R44, R6, R7, P0 ;  /* 0x00000007062c7207 */ /* 0x000fc40000000000 */
[----:B------:R-:W-:Y:S02]  /*8630*/  SHF.R.U64 R8, R8, 0x3, RZ ;  /* 0x0000000308087819 */ /* 0x000fe400000012ff */
[C---:B------:R-:W-:Y:S02]  /*8640*/  IADD3 R15, P2, R16.reuse, 0x60, RZ ;  /* 0x00000060100f7810 */ /* 0x040fe40007f5e0ff */
[----:B------:R-:W-:Y:S02]  /*8650*/  IADD3 R7, P6, R16, 0x4060, RZ ;  /* 0x0000406010077810 */ /* 0x000fe40007fde0ff */
[----:B------:R-:W-:Y:S01]  /*8660*/  LOP3.LUT R20, R20, R21, RZ, 0x3c, !PT ;  /* 0x0000001514147212 */ /* 0x000fe200078e3cff */
[----:B------:R-:W-:Y:S01]  /*8670*/  IMAD.X R21, RZ, RZ, R17, P1 ;  /* 0x000000ffff157224 */ /* 0x000fe200008e0611 */
[----:B------:R-:W-:Y:S02]  /*8680*/  SEL R37, R13, R14, P0 ;  /* 0x0000000e0d257207 */ /* 0x000fe40000000000 */
[----:B------:R-:W-:-:S02]  /*8690*/  SEL R36, R14, R13, P0 ;  /* 0x0000000d0e247207 */ /* 0x000fc40000000000 */
[----:B------:R-:W-:Y:S01]  /*86a0*/  LOP3.LUT R8, R8, R9, RZ, 0x3c, !PT ;  /* 0x0000000908087212 */ /* 0x000fe200078e3cff */
[----:B------:R-:W-:Y:S01]  /*86b0*/  IMAD.X R9, RZ, RZ, R17, P5 ;  /* 0x000000ffff097224 */ /* 0x000fe200028e0611 */
[----:B------:R-:W-:Y:S02]  /*86c0*/  LOP3.LUT R14, R15, 0x380, RZ, 0xc0, !PT ;  /* 0x000003800f0e7812 */ /* 0x000fe400078ec0ff */
[----:B------:R-:W-:Y:S02]  /*86d0*/  LOP3.LUT R6, R7, 0x380, RZ, 0xc0, !PT ;  /* 0x0000038007067812 */ /* 0x000fe400078ec0ff */
[----:B------:R-:W-:Y:S02]  /*86e0*/  F2FP.BF16.F32.PACK_AB R34, R63, R34 ;  /* 0x000000223f22723e */ /* 0x000fe400000010ff */
[----:B------:R-:W-:Y:S02]  /*86f0*/  SHF.R.U64 R14, R14, 0x3, RZ ;  /* 0x000000030e0e7819 */ /* 0x000fe400000012ff */
[----:B------:R-:W-:-:S02]  /*8700*/  SHF.R.U64 R6, R6, 0x3, RZ ;  /* 0x0000000306067819 */ /* 0x000fc400000012ff */
[----:B------:R-:W-:Y:S02]  /*8710*/  MOV R63, R20 ;  /* 0x00000014003f7202 */ /* 0x000fe40000000f00 */
[----:B------:R-:W-:Y:S01]  /*8720*/  MOV R21, R8 ;  /* 0x0000000800157202 */ /* 0x000fe20000000f00 */
[----:B------:R-:W-:Y:S01]  /*8730*/  IMAD.U32 R9, RZ, RZ, UR11 ;  /* 0x0000000bff097e24 */ /* 0x000fe2000f8e00ff */
[----:B------:R-:W-:Y:S01]  /*8740*/  LOP3.LUT P1, RZ, R19, 0x3, RZ, 0xc0, !PT ;  /* 0x0000000313ff7812 */ /* 0x000fe2000782c0ff */
[----:B------:R-:W-:Y:S01]  /*8750*/  IMAD.U32 R9, RZ, RZ, UR4 ;  /* 0x00000004ff097e24 */ /* 0x000fe2000f8e00ff */
[----:B------:R-:W-:Y:S01]  /*8760*/  LOP3.LUT R14, R14, R15, RZ, 0x3c, !PT ;  /* 0x0000000f0e0e7212 */ /* 0x000fe200078e3cff */
[----:B------:R-:W-:Y:S01]  /*8770*/  ULDC UR4, c[0x0][0xa88] ;  /* 0x0002a20000047ab9 */ /* 0x000fe20000000800 */
[----:B------:R-:W-:Y:S01]  /*8780*/  LOP3.LUT R6, R6, R7, RZ, 0x3c, !PT ;  /* 0x0000000706067212 */ /* 0x000fe200078e3cff */
[--C-:B------:R-:W-:Y:S01]  /*8790*/  IMAD.X R15, RZ, RZ, R17.reuse, P2 ;  /* 0x000000ffff0f7224 */ /* 0x100fe200010e0611 */
[----:B------:R-:W-:Y:S01]  /*87a0*/  ISETP.GE.OR P2, PT, R3, UR4, P1 ;  /* 0x0000000403007c0c */ /* 0x000fe20008f46670 */
[----:B------:R-:W-:Y:S01]  /*87b0*/  IMAD.X R7, RZ, RZ, R17, P6 ;  /* 0x000000ffff077224 */ /* 0x000fe200030e0611 */
[----:B------:R-:W-:Y:S01]  /*87c0*/  F2FP.BF16.F32.PACK_AB R35, R70, R35 ;  /* 0x000000234623723e */ /* 0x000fe200000010ff */
[----:B------:R-:W-:Y:S01]  /*87d0*/  IMAD.U32 R8, RZ, RZ, UR10 ;  /* 0x0000000aff087e24 */ /* 0x000fe2000f8e00ff */
[----:B------:R-:W-:-:S02]  /*87e0*/  F2FP.BF16.F32.PACK_AB R42, R71, R42 ;  /* 0x0000002a472a723e */ /* 0x000fc400000010ff */
[----:B------:R-:W-:Y:S02]  /*87f0*/  SEL R53, R11, R12, P0 ;  /* 0x0000000c0b357207 */ /* 0x000fe40000000000 */
[----:B------:R-:W-:Y:S02]  /*8800*/  SEL R46, R12, R11, P0 ;  /* 0x0000000b0c2e7207 */ /* 0x000fe40000000000 */
[----:B------:R-:W-:Y:S02]  /*8810*/  F2FP.BF16.F32.PACK_AB R27, R62, R27 ;  /* 0x0000001b3e1b723e */ /* 0x000fe400000010ff */
[----:B------:R-:W-:Y:S02]  /*8820*/  MOV R20, R6 ;  /* 0x0000000600147202 */ /* 0x000fe40000000f00 */
[----:B------:R-:W-:Y:S01]  /*8830*/  F2FP.BF16.F32.PACK_AB R43, R78, R43 ;  /* 0x0000002b4e2b723e */ /* 0x000fe200000010ff */
[----:B------:R-:W1:Y:S01]  /*8840*/  LDC.64 R6, c[0x0][0xb78] ;  /* 0x0002de00ff067b82 */ /* 0x000e620000000a00 */
[----:B------:R-:W-:-:S02]  /*8850*/  F2FP.BF16.F32.PACK_AB R50, R79, R50 ;  /* 0x000000324f32723e */ /* 0x000fc400000010ff */
[----:B------:R-:W-:Y:S02]  /*8860*/  F2FP.BF16.F32.PACK_AB R51, R86, R51 ;  /* 0x000000335633723e */ /* 0x000fe400000010ff */
[----:B------:R-:W-:Y:S02]  /*8870*/  F2FP.BF16.F32.PACK_AB R58, R87, R58 ;  /* 0x0000003a573a723e */ /* 0x000fe400000010ff */
[----:B------:R-:W-:Y:S02]  /*8880*/  SEL R61, R35, R42, P0 ;  /* 0x0000002a233d7207 */ /* 0x000fe40000000000 */
[----:B------:R-:W-:Y:S02]  /*8890*/  SEL R59, R27, R34, P0 ;  /* 0x000000221b3b7207 */ /* 0x000fe40000000000 */
[----:B------:R-:W-:Y:S02]  /*88a0*/  SEL R42, R42, R35, P0 ;  /* 0x000000232a2a7207 */ /* 0x000fe40000000000 */
[----:B------:R-:W-:-:S02]  /*88b0*/  SEL R34, R34, R27, P0 ;  /* 0x0000001b22227207 */ /* 0x000fc40000000000 */
[----:B------:R-:W-:Y:S02]  /*88c0*/  SEL R35, R43, R50, P0 ;  /* 0x000000322b237207 */ /* 0x000fe40000000000 */
[----:B------:R-:W-:Y:S02]  /*88d0*/  SEL R50, R50, R43, P0 ;  /* 0x0000002b32327207 */ /* 0x000fe40000000000 */
[----:B------:R-:W-:Y:S02]  /*88e0*/  SEL R43, R51, R58, P0 ;  /* 0x0000003a332b7207 */ /* 0x000fe40000000000 */
[----:B------:R-:W-:Y:S02]  /*88f0*/  IADD3 R13, P3, R16, 0x4000, RZ ;  /* 0x00004000100d7810 */ /* 0x000fe40007f7e0ff */
[----:B------:R-:W-:Y:S02]  /*8900*/  SEL R58, R58, R51, P0 ;  /* 0x000000333a3a7207 */ /* 0x000fe40000000000 */
[----:B------:R-:W-:-:S02]  /*8910*/  LOP3.LUT R12, R13, 0x380, RZ, 0xc0, !PT ;  /* 0x000003800d0c7812 */ /* 0x000fc400078ec0ff */
[C---:B------:R-:W-:Y:S02]  /*8920*/  IADD3 R11, P4, R16.reuse, 0x4020, RZ ;  /* 0x00004020100b7810 */ /* 0x040fe40007f9e0ff */
[----:B------:R-:W-:Y:S02]  /*8930*/  LOP3.LUT R27, R16, 0x380, RZ, 0xc0, !PT ;  /* 0x00000380101b7812 */ /* 0x000fe400078ec0ff */
[----:B------:R-:W-:Y:S02]  /*8940*/  SHF.R.U64 R12, R12, 0x3, RZ ;  /* 0x000000030c0c7819 */ /* 0x000fe400000012ff */
[----:B------:R-:W-:Y:S02]  /*8950*/  LOP3.LUT R10, R11, 0x380, RZ, 0xc0, !PT ;  /* 0x000003800b0a7812 */ /* 0x000fe400078ec0ff */
[----:B------:R-:W-:Y:S02]  /*8960*/  SHF.R.U64 R27, R27, 0x3, RZ ;  /* 0x000000031b1b7819 */ /* 0x000fe400000012ff */
[----:B------:R-:W-:Y:S01]  /*8970*/  LOP3.LUT R12, R12, R13, RZ, 0x3c, !PT ;  /* 0x0000000d0c0c7212 */ /* 0x000fe200078e3cff */
[----:B------:R-:W-:Y:S01]  /*8980*/  IMAD.X R13, RZ, RZ, R17, P3 ;  /* 0x000000ffff0d7224 */ /* 0x000fe200018e0611 */
[----:B------:R-:W-:-:S02]  /*8990*/  SHF.R.U64 R10, R10, 0x3, RZ ;  /* 0x000000030a0a7819 */ /* 0x000fc400000012ff */
[----:B------:R-:W-:Y:S01]  /*89a0*/  LOP3.LUT R26, R27, R16, RZ, 0x3c, !PT ;  /* 0x000000101b1a7212 */ /* 0x000fe200078e3cff */
[--C-:B------:R-:W-:Y:S01]  /*89b0*/  IMAD.MOV.U32 R27, RZ, RZ, R17.reuse ;  /* 0x000000ffff1b7224 */ /* 0x100fe200078e0011 */
[----:B------:R-:W-:Y:S01]  /*89c0*/  LOP3.LUT R10, R10, R11, RZ, 0x3c, !PT ;  /* 0x0000000b0a0a7212 */ /* 0x000fe200078e3cff */
[----:B------:R-:W-:Y:S01]  /*89d0*/  IMAD.X R11, RZ, RZ, R17, P4 ;  /* 0x000000ffff0b7224 */ /* 0x000fe200020e0611 */
[----:B------:R-:W-:Y:S02]  /*89e0*/  MOV R62, R14 ;  /* 0x0000000e003e7202 */ /* 0x000fe40000000f00 */
[----:B------:R-:W-:Y:S02]  /*89f0*/  MOV R60, R12 ;  /* 0x0000000c003c7202 */ /* 0x000fe40000000f00 */
[----:B------:R-:W-:Y:S02]  /*8a00*/  MOV R27, R26 ;  /* 0x0000001a001b7202 */ /* 0x000fe40000000f00 */
[----:B------:R-:W-:-:S02]  /*8a10*/  MOV R25, R24 ;  /* 0x0000001800197202 */ /* 0x000fc40000000f00 */
[----:B------:R-:W-:Y:S02]  /*8a20*/  MOV R51, R10 ;  /* 0x0000000a00337202 */ /* 0x000fe40000000f00 */
[----:B------:R-:W-:Y:S02]  /*8a30*/  ISETP.GE.OR P1, PT, R65, UR4, P1 ;  /* 0x0000000441007c0c */ /* 0x000fe40008f26670 */
[----:B--2---:R-:W-:Y:S01]  /*8a40*/  LOP3.LUT R3, R0, 0x2, RZ, 0x3c, !PT ;  /* 0x0000000200037812 */ /* 0x004fe200078e3cff */
[----:B------:R-:W-:Y:S04]  /*8a50*/  SHFL.IDX PT, R29, R29, R0, 0x1c1f ;  /* 0x001c1f001d1d7589 */ /* 0x000fe800000e0000 */
[----:B------:R-:W2:Y:S04]  /*8a60*/  SHFL.IDX PT, R28, R28, R3, 0x1c1f ;  /* 0x001c1f031c1c7589 */ /* 0x000ea800000e0000 */
[----:B------:R-:W-:Y:S04]  /*8a70*/  SHFL.IDX PT, R31, R31, R0, 0x1c1f ;  /* 0x001c1f001f1f7589 */ /* 0x000fe800000e0000 */
[----:B------:R-:W3:Y:S04]  /*8a80*/  SHFL.IDX PT, R30, R30, R3, 0x1c1f ;  /* 0x001c1f031e1e7589 */ /* 0x000ee800000e0000 */
[----:B------:R-:W-:Y:S04]  /*8a90*/  SHFL.IDX PT, R49, R49, R0, 0x1c1f ;  /* 0x001c1f0031317589 */ /* 0x000fe800000e0000 */
[----:B------:R-:W4:Y:S04]  /*8aa0*/  SHFL.IDX PT, R44, R44, R3, 0x1c1f ;  /* 0x001c1f032c2c7589 */ /* 0x000f2800000e0000 */
[----:B------:R-:W-:Y:S04]  /*8ab0*/  SHFL.IDX PT, R53, R53, R0, 0x1c1f ;  /* 0x001c1f0035357589 */ /* 0x000fe800000e0000 */
[----:B------:R-:W5:Y:S01]  /*8ac0*/  SHFL.IDX PT, R46, R46, R3, 0x1c1f ;  /* 0x001c1f032e2e7589 */ /* 0x000f6200000e0000 */
[----:B--2---:R-:W-:-:S02]  /*8ad0*/  SEL R12, R29, R28, P0 ;  /* 0x0000001c1d0c7207 */ /* 0x004fc40000000000 */
[----:B------:R-:W-:Y:S01]  /*8ae0*/  SEL R14, R28, R29, P0 ;  /* 0x0000001d1c0e7207 */ /* 0x000fe20000000000 */
[----:B------:R-:W-:Y:S04]  /*8af0*/  SHFL.IDX PT, R37, R37, R0, 0x1c1f ;  /* 0x001c1f0025257589 */ /* 0x000fe800000e0000 */
[----:B------:R-:W2:Y:S01]  /*8b00*/  SHFL.IDX PT, R36, R36, R3, 0x1c1f ;  /* 0x001c1f0324247589 */ /* 0x000ea200000e0000 */
[----:B---3--:R-:W-:Y:S02]  /*8b10*/  SEL R28, R31, R30, P0 ;  /* 0x0000001e1f1c7207 */ /* 0x008fe40000000000 */
[----:B------:R-:W-:Y:S01]  /*8b20*/  SEL R30, R30, R31, P0 ;  /* 0x0000001f1e1e7207 */ /* 0x000fe20000000000 */
[----:B------:R-:W-:Y:S04]  /*8b30*/  SHFL.IDX PT, R39, R39, R0, 0x1c1f ;  /* 0x001c1f0027277589 */ /* 0x000fe800000e0000 */
[----:B------:R-:W-:Y:S01]  /*8b40*/  SHFL.IDX PT, R38, R38, R3, 0x1c1f ;  /* 0x001c1f0326267589 */ /* 0x000fe200000e0000 */
[----:B----4-:R-:W-:-:S02]  /*8b50*/  SEL R13, R49, R44, P0 ;  /* 0x0000002c310d7207 */ /* 0x010fc40000000000 */
[----:B------:R-:W-:Y:S01]  /*8b60*/  SEL R15, R44, R49, P0 ;  /* 0x000000312c0f7207 */ /* 0x000fe20000000000 */
[----:B------:R-:W-:Y:S04]  /*8b70*/  SHFL.IDX PT, R55, R55, R0, 0x1c1f ;  /* 0x001c1f0037377589 */ /* 0x000fe800000e0000 */
[----:B------:R-:W3:Y:S01]  /*8b80*/  SHFL.IDX PT, R52, R52, R3, 0x1c1f ;  /* 0x001c1f0334347589 */ /* 0x000ee200000e0000 */
[----:B-----5:R-:W-:Y:S02]  /*8b90*/  SEL R29, R53, R46, P0 ;  /* 0x0000002e351d7207 */ /* 0x020fe40000000000 */
[----:B------:R-:W-:Y:S01]  /*8ba0*/  SEL R31, R46, R53, P0 ;  /* 0x000000352e1f7207 */ /* 0x000fe20000000000 */
[----:B------:R-:W-:Y:S01]  /*8bb0*/  BAR.SYNC.DEFER_BLOCKING 0x1, 0x100 ;  /* 0x0044000000007b1d */ /* 0x000fe20000010000 */
[----:B--2---:R-:W-:-:S05]  /*8bc0*/  SEL R10, R36, R37, P0 ;  /* 0x00000025240a7207 */ /* 0x004fca0000000000 */
[----:B------:R-:W-:Y:S04]  /*8bd0*/  SHFL.IDX PT, R57, R57, R0, 0x1c1f ;  /* 0x001c1f0039397589 */ /* 0x000fe800000e0000 */
[----:B------:R-:W-:Y:S04]  /*8be0*/  SHFL.IDX PT, R54, R54, R3, 0x1c1f ;  /* 0x001c1f0336367589 */ /* 0x000fe800000e0000 */
[----:B------:R-:W-:Y:S04]  /*8bf0*/  SHFL.IDX PT, R45, R45, R0, 0x1c1f ;  /* 0x001c1f002d2d7589 */ /* 0x000fe800000e0000 */
[----:B------:R-:W-:Y:S01]  /*8c00*/  SHFL.IDX PT, R59, R59, R0, 0x1c1f ;  /* 0x001c1f003b3b7589 */ /* 0x000fe200000e0000 */
[----:B---3--:R-:W-:-:S03]  /*8c10*/  SEL R11, R52, R55, P0 ;  /* 0x00000037340b7207 */ /* 0x008fc60000000000 */
[----:B------:R-:W2:Y:S04]  /*8c20*/  SHFL.IDX PT, R32, R32, R3, 0x1c1f ;  /* 0x001c1f0320207589 */ /* 0x000ea800000e0000 */
[----:B------:R-:W3:Y:S04]  /*8c30*/  SHFL.IDX PT, R34, R34, R3, 0x1c1f ;  /* 0x001c1f0322227589 */ /* 0x000ee800000e0000 */
[----:B------:R-:W-:Y:S04]  /*8c40*/  SHFL.IDX PT, R33, R33, R0, 0x1c1f ;  /* 0x001c1f0021217589 */ /* 0x000fe800000e0000 */
[----:B------:R-:W-:Y:S04]  /*8c50*/  SHFL.IDX PT, R61, R61, R0, 0x1c1f ;  /* 0x001c1f003d3d7589 */ /* 0x000fe800000e0000 */
[----:B------:R-:W4:Y:S04]  /*8c60*/  SHFL.IDX PT, R40, R40, R3, 0x1c1f ;  /* 0x001c1f0328287589 */ /* 0x000f2800000e0000 */
[----:B------:R-:W5:Y:S04]  /*8c70*/  SHFL.IDX PT, R42, R42, R3, 0x1c1f ;  /* 0x001c1f032a2a7589 */ /* 0x000f6800000e0000 */
[----:B------:R-:W-:Y:S01]  /*8c80*/  SHFL.IDX PT, R41, R41, R0, 0x1c1f ;  /* 0x001c1f0029297589 */ /* 0x000fe200000e0000 */
[----:B--2---:R-:W-:-:S02]  /*8c90*/  SEL R24, R45, R32, P0 ;  /* 0x000000202d187207 */ /* 0x004fc40000000000 */
[----:B------:R-:W-:Y:S01]  /*8ca0*/  SEL R26, R32, R45, P0 ;  /* 0x0000002d201a7207 */ /* 0x000fe20000000000 */
[----:B------:R-:W-:Y:S04]  /*8cb0*/  SHFL.IDX PT, R35, R35, R0, 0x1c1f ;  /* 0x001c1f0023237589 */ /* 0x000fe800000e0000 */
[----:B------:R-:W2:Y:S04]  /*8cc0*/  SHFL.IDX PT, R48, R48, R3, 0x1c1f ;  /* 0x001c1f0330307589 */ /* 0x000ea800000e0000 */
[----:B------:R-:W2:Y:S04]  /*8cd0*/  SHFL.IDX PT, R50, R50, R3, 0x1c1f ;  /* 0x001c1f0332327589 */ /* 0x000ea800000e0000 */
[----:B------:R-:W-:Y:S04]  /*8ce0*/  SHFL.IDX PT, R47, R47, R0, 0x1c1f ;  /* 0x001c1f002f2f7589 */ /* 0x000fe800000e0000 */
[----:B------:R1:W-:Y:S04]  /*8cf0*/  SHFL.IDX PT, R43, R43, R0, 0x1c1f ;  /* 0x001c1f002b2b7589 */ /* 0x0003e800000e0000 */
[----:B------:R-:W2:Y:S04]  /*8d00*/  SHFL.IDX PT, R56, R56, R3, 0x1c1f ;  /* 0x001c1f0338387589 */ /* 0x000ea800000e0000 */
[----:B------:R-:W2:Y:S01]  /*8d10*/  SHFL.IDX PT, R58, R58, R3, 0x1c1f ;  /* 0x001c1f033a3a7589 */ /* 0x000ea200000e0000 */
        /* <DEDUP_REMOVED lines=9> */
[----:B------:R-:W-:-:S02]  /*8db0*/  SEL R9, R55, R52, P0 ;  /* 0x0000003437097207 */ /* 0x000fc40000000000 */
[----:B------:R-:W-:Y:S02]  /*8dc0*/  SEL R37, R57, R54, P0 ;  /* 0x0000003639257207 */ /* 0x000fe40000000000 */
[----:B------:R-:W-:Y:S01]  /*8dd0*/  SEL R39, R54, R57, P0 ;  /* 0x0000003936277207 */ /* 0x000fe20000000000 */
[----:B------:R-:W-:Y:S01]  /*8de0*/  STSM.16.M88.4 [R63], R8 ;  /* 0x000000083f007844 */ /* 0x000fe20000000200 */
[----:B---3--:R-:W-:Y:S02]  /*8df0*/  SEL R27, R34, R59, P0 ;  /* 0x0000003b221b7207 */ /* 0x008fe40000000000 */
[----:B----4-:R-:W-:Y:S01]  /*8e00*/  SEL R12, R33, R40, P0 ;  /* 0x00000028210c7207 */ /* 0x010fe20000000000 */
[----:B------:R-:W-:Y:S01]  /*8e10*/  STSM.16.M88.4 [R62], R36 ;  /* 0x000000243e007844 */ /* 0x000fe20000000200 */
[----:B------:R-:W-:Y:S02]  /*8e20*/  SEL R14, R40, R33, P0 ;  /* 0x00000021280e7207 */ /* 0x000fe40000000000 */
[----:B-1----:R-:W-:-:S02]  /*8e30*/  SEL R25, R59, R34, P0 ;  /* 0x000000223b197207 */ /* 0x002fc40000000000 */
[----:B-----5:R-:W-:Y:S02]  /*8e40*/  SEL R13, R61, R42, P0 ;  /* 0x0000002a3d0d7207 */ /* 0x020fe40000000000 */
[----:B------:R-:W-:Y:S01]  /*8e50*/  SEL R15, R42, R61, P0 ;  /* 0x0000003d2a0f7207 */ /* 0x000fe20000000000 */
[----:B------:R-:W-:Y:S01]  /*8e60*/  STSM.16.M88.4 [R60], R24 ;  /* 0x000000183c007844 */ /* 0x000fe20000000200 */
[----:B--2---:R-:W-:Y:S02]  /*8e70*/  SEL R28, R41, R48, P0 ;  /* 0x00000030291c7207 */ /* 0x004fe40000000000 */
[----:B------:R-:W-:Y:S01]  /*8e80*/  SEL R30, R48, R41, P0 ;  /* 0x00000029301e7207 */ /* 0x000fe20000000000 */
[----:B------:R-:W-:Y:S01]  /*8e90*/  STSM.16.M88.4 [R51], R12 ;  /* 0x0000000c33007844 */ /* 0x000fe20000000200 */
[----:B------:R-:W-:Y:S02]  /*8ea0*/  SEL R29, R35, R50, P0 ;  /* 0x00000032231d7207 */ /* 0x000fe40000000000 */
[----:B------:R-:W-:-:S02]  /*8eb0*/  SEL R31, R50, R35, P0 ;  /* 0x00000023321f7207 */ /* 0x000fc40000000000 */
[----:B------:R-:W-:Y:S02]  /*8ec0*/  SEL R32, R47, R56, P0 ;  /* 0x000000382f207207 */ /* 0x000fe40000000000 */
[----:B------:R-:W-:Y:S01]  /*8ed0*/  SEL R34, R56, R47, P0 ;  /* 0x0000002f38227207 */ /* 0x000fe20000000000 */
[----:B------:R-:W-:Y:S01]  /*8ee0*/  STSM.16.M88.4 [R21], R28 ;  /* 0x0000001c15007844 */ /* 0x000fe20000000200 */
[----:B------:R-:W-:Y:S02]  /*8ef0*/  SEL R33, R43, R58, P0 ;  /* 0x0000003a2b217207 */ /* 0x000fe40000000000 */
[----:B------:R-:W-:Y:S02]  /*8f00*/  SEL R35, R58, R43, P0 ;  /* 0x0000002b3a237207 */ /* 0x000fe40000000000 */
[----:B------:R-:W-:Y:S02]  /*8f10*/  SHF.R.S32.HI R3, RZ, 0x1f, R65 ;  /* 0x0000001fff037819 */ /* 0x000fe40000011441 */
[----:B------:R-:W-:Y:S01]  /*8f20*/  IADD3 R0, P3, R65, R6, RZ ;  /* 0x0000000641007210 */ /* 0x000fe20007f7e0ff */
[----:B------:R-:W-:Y:S03]  /*8f30*/  STSM.16.M88.4 [R20], R32 ;  /* 0x0000002014007844 */ /* 0x000fe60000000200 */
[----:B------:R-:W-:Y:S01]  /*8f40*/  IADD3.X R3, R3, R7, R44, P3, !PT ;  /* 0x0000000703037210 */ /* 0x000fe20001ffe42c */
[----:B------:R1:W-:Y:S06]  /*8f50*/  MEMBAR.ALL.CTA ;  /* 0x0000000000007992 */ /* 0x0003ec0000008000 */
[----:B-1----:R-:W1:Y:S02]  /*8f60*/  FENCE.VIEW.ASYNC.S ;  /* 0x00000000000073c6 */ /* 0x002e640000000000 */
[----:B-1----:R-:W-:Y:S06]  /*8f70*/  BAR.ARV 0x1, 0x120 ;  /* 0x0044800000007b1d */ /* 0x002fec0000002000 */
[----:B------:R-:W-:Y:S01]  /*8f80*/  LEA R6, P3, R0, UR4, 0x2 ;  /* 0x0000000400067c11 */ /* 0x000fe2000f8610ff */
[----:B------:R-:W-:-:S02]  /*8f90*/  ULDC UR4, c[0x0][0xc] ;  /* 0x0000030000047ab9 */ /* 0x000fc40000000800 */
[----:B------:R-:W-:Y:S01]  /*8fa0*/  UIADD3 UR48, UR4, UR48, URZ ;  /* 0x0000003004307290 */ /* 0x000fe2000fffe03f */
[----:B------:R-:W-:Y:S02]  /*8fb0*/  LEA.HI.X R7, R0, UR5, R3, 0x2, P3 ;  /* 0x0000000500077c11 */ /* 0x000fe400098f1403 */
[----:B------:R-:W1:Y:S04]  /*8fc0*/  SHFL.IDX PT, R0, R168, RZ, 0x1f ;  /* 0x00001fffa8007589 */ /* 0x000e6800000e0000 */
[----:B------:R2:W-:Y:S04]  /*8fd0*/  @!P1 STG.E desc[UR50][R6.64], R5 ;  /* 0x0000000506009986 */ /* 0x0005e8000c101932 */
[----:B------:R2:W-:Y:S01]  /*8fe0*/  @!P2 STG.E desc[UR50][R6.64+0x20], R4 ;  /* 0x000020040600a986 */ /* 0x0005e2000c101932 */
[----:B-1----:R-:W-:-:S13]  /*8ff0*/  ISETP.NE.AND P0, PT, R0, 0x7, PT ;  /* 0x000000070000780c */ /* 0x002fda0003f05270 */
[----:B--2---:R-:W-:Y:S05]  /*9000*/  @P0 BRA `(.L_x_150) ;  /* 0x0000000000600947 */ /* 0x004fea0003800000 */
        /* <DEDUP_REMOVED lines=10> */
[----:B------:R-:W-:Y:S01]  /*90b0*/  UMOV UR7, 0x40 ;  /* 0x0000004000077882 */ /* 0x000fe20000000000 */
[----:B------:R-:W-:-:S04]  /*90c0*/  UMOV UR8, 0x1 ;  /* 0x0000000100087882 */ /* 0x000fc80000000000 */
[----:B------:R1:W-:Y:S02]  /*90d0*/  UTMASTG.5D [UR40], [UR4] ;  /* 0x00000028040073b5 */ /* 0x0003e40008020000 */
[----:B-1----:R-:W-:Y:S01]  /*90e0*/  UMOV UR40, UR6 ;  /* 0x0000000600287c82 */ /* 0x002fe20008000000 */
[----:B------:R-:W-:Y:S01]  /*90f0*/  UMOV UR41, UR7 ;  /* 0x0000000700297c82 */ /* 0x000fe20008000000 */
[----:B------:R-:W-:Y:S01]  /*9100*/  UIADD3 UR6, UR38, 0x29820, URZ ;  /* 0x0002982026067890 */ /* 0x000fe2000fffe03f */
[----:B------:R1:W-:Y:S03]  /*9110*/  UTMASTG.5D [UR40], [UR4] ;  /* 0x00000028040073b5 */ /* 0x0003e60008020000 */
[----:B------:R-:W-:Y:S02]  /*9120*/  UPRMT UR7, URZ, 0x654, UR6 ;  /* 0x000006543f077896 */ /* 0x000fe40008000006 */
[----:B------:R-:W-:Y:S01]  /*9130*/  UPRMT UR6, UR8, 0x654, UR6 ;  /* 0x0000065408067896 */ /* 0x000fe20008000006 */
[----:B------:R0:W-:Y:S01]  /*9140*/  UTMACMDFLUSH ;  /* 0x00000000000079b7 */ /* 0x0001e20000000000 */
[----:B------:R-:W-:-:S05]  /*9150*/  DEPBAR.LE SB0, 0x0 ;  /* 0x000080000000791a */ /* 0x000fca0000000000 */
[----:B------:R-:W-:Y:S02]  /*9160*/  SYNCS.ARRIVE.TRANS64.RED.A1T0 RZ, [UR7], RZ ;  /* 0x000000ffffff79a7 */ /* 0x000fe40008100407 */
[----:B-1----:R-:W-:Y:S03]  /*9170*/  SYNCS.ARRIVE.TRANS64.RED.A1T0 RZ, [UR6], RZ ;  /* 0x000000ffffff79a7 */ /* 0x002fe60008100406 */
.L_x_151:
[----:B------:R-:W-:Y:S05]  /*9180*/  BSYNC B0 ;  /* 0x0000000000007941 */ /* 0x000fea0003800000 */
.L_x_150:
[----:B------:R-:W1:Y:S01]  /*9190*/  LDC R0, c[0x0][0xda4] ;  /* 0x00036900ff007b82 */ /* 0x000e620000000800 */
[----:B------:R-:W-:Y:S02]  /*91a0*/  UIADD3 UR52, UR52, 0x1, URZ ;  /* 0x0000000134347890 */ /* 0x000fe4000fffe03f */
[----:B------:R-:W-:Y:S02]  /*91b0*/  UIADD3 UR39, UR39, 0x1, URZ ;  /* 0x0000000127277890 */ /* 0x000fe4000fffe03f */
[----:B------:R-:W-:-:S04]  /*91c0*/  UISETP.NE.AND UP0, UPT, UR52, 0x2, UPT ;  /* 0x000000023400788c */ /* 0x000fc8000bf05270 */
[----:B------:R-:W-:Y:S02]  /*91d0*/  USEL UR4, URZ, 0x1, UP0 ;  /* 0x000000013f047887 */ /* 0x000fe40008000000 */
[----:B------:R-:W-:Y:S02]  /*91e0*/  USEL UR52, UR52, URZ, UP0 ;  /* 0x0000003f34347287 */ /* 0x000fe40008000000 */
[----:B------:R-:W-:Y:S01]  /*91f0*/  ULOP3.LUT UR36, UR36, UR4, URZ, 0x3c, !UPT ;  /* 0x0000000424247292 */ /* 0x000fe2000f8e3c3f */
[----:B-1----:R-:W-:-:S13]  /*9200*/  ISETP.LE.AND P0, PT, R0, UR48, PT ;  /* 0x0000003000007c0c */ /* 0x002fda000bf03270 */
[----:B------:R-:W-:Y:S05]  /*9210*/  @!P0 BRA `(.L_x_152) ;  /* 0xffffff8000308947 */ /* 0x000fea000383ffff */
[----:B------:R-:W-:Y:S05]  /*9220*/  EXIT ;  /* 0x000000000000794d */ /* 0x000fea0003800000 */
.L_x_124:
[----:B------:R-:W-:-:S08]  /*9230*/  NOP ;  /* 0x0000000000007918 */ /* 0x000fd00000000000 */
[----:B--2---:R-:W1:-:S00]  /*9240*/  USETMAXREG.DEALLOC.CTAPOOL 0x18 ;  /* 0x00000018000079c8 */ /* 0x004e4000080e0500 */
[----:B-1----:R-:W1:Y:S01]  /*9250*/  LDC R2, c[0x0][0xda4] ;  /* 0x00036900ff027b82 */ /* 0x002e620000000800 */
[----:B------:R-:W-:Y:S01]  /*9260*/  IMAD.MOV.U32 R0, RZ, RZ, 0x1 ;  /* 0x00000001ff007424 */ /* 0x000fe200078e00ff */
[----:B------:R2:W-:Y:S01]  /*9270*/  STL [R1], RZ ;  /* 0x000000ff01007387 */ /* 0x0005e20000100800 */
[----:B------:R-:W-:-:S03]  /*9280*/  UMOV UR47, 0x1 ;  /* 0x00000001002f7882 */ /* 0x000fc60000000000 */
[----:B------:R2:W-:Y:S01]  /*9290*/  STL [R1+0xc], R0 ;  /* 0x00000c0001007387 */ /* 0x0005e20000100800 */
[----:B-1----:R-:W-:-:S13]  /*92a0*/  ISETP.LE.AND P0, PT, R2, UR49, PT ;  /* 0x0000003102007c0c */ /* 0x002fda000bf03270 */
[----:B--2---:R-:W-:Y:S05]  /*92b0*/  @P0 BRA `(.L_x_153) ;  /* 0x0000002c00f80947 */ /* 0x004fea0003800000 */
[----:B------:R-:W2:Y:S01]  /*92c0*/  LDL.LU R4, [R1+0x14] ;  /* 0x0000140001047983 */ /* 0x000ea20000300800 */
[----:B------:R-:W1:Y:S02]  /*92d0*/  S2R R7, SR_TID.X ;  /* 0x0000000000077919 */ /* 0x000e640000002100 */
[C---:B-1----:R-:W-:Y:S02]  /*92e0*/  IMAD.SHL.U32 R0, R7.reuse, 0x20, RZ ;  /* 0x0000002007007824 */ /* 0x042fe400078e00ff */
[----:B------:R-:W-:-:S03]  /*92f0*/  IMAD.SHL.U32 R5, R7, 0x4, RZ ;  /* 0x0000000407057824 */ /* 0x000fc600078e00ff */
[----:B------:R-:W-:Y:S02]  /*9300*/  LOP3.LUT R2, R0, 0x80, RZ, 0xc0, !PT ;  /* 0x0000008000027812 */ /* 0x000fe400078ec0ff */
[----:B------:R-:W-:Y:S02]  /*9310*/  LOP3.LUT R6, R7, 0x7f, RZ, 0xc0, !PT ;  /* 0x0000007f07067812 */ /* 0x000fe400078ec0ff */
[----:B------:R-:W-:Y:S02]  /*9320*/  LOP3.LUT R2, R2, 0x10, R7, 0xf8, !PT ;  /* 0x0000001002027812 */ /* 0x000fe400078ef807 */
[----:B------:R-:W-:Y:S02]  /*9330*/  SHF.R.U32.HI R3, RZ, 0x5, R6 ;  /* 0x00000005ff037819 */ /* 0x000fe40000011606 */
[----:B------:R-:W-:Y:S02]  /*9340*/  LOP3.LUT R5, R2, 0x10, R5, 0x78, !PT ;  /* 0x0000001002057812 */ /* 0x000fe400078e7805 */
[----:B------:R-:W-:-:S02]  /*9350*/  LOP3.LUT R2, R0, 0x60, RZ, 0xc0, !PT ;  /* 0x0000006000027812 */ /* 0x000fc400078ec0ff */
[----:B------:R-:W-:-:S03]  /*9360*/  LOP3.LUT R0, R0, 0x100, RZ, 0xc0, !PT ;  /* 0x0000010000007812 */ /* 0x000fc600078ec0ff */
[----:B------:R-:W-:-:S05]  /*9370*/  IMAD R2, R3, 0x200, R2 ;  /* 0x0000020003027824 */ /* 0x000fca00078e0202 */
[----:B------:R-:W-:Y:S01]  /*9380*/  IADD3 R5, R5, R2, R0 ;  /* 0x0000000205057210 */ /* 0x000fe20007ffe000 */
[----:B------:R-:W-:Y:S01]  /*9390*/  IMAD.SHL.U32 R0, R7, 0x80, RZ ;  /* 0x0000008007007824 */ /* 0x000fe200078e00ff */
[----:B------:R-:W-:-:S04]  /*93a0*/  ISETP.NE.AND P2, PT, R6, RZ, PT ;  /* 0x000000ff0600720c */ /* 0x000fc80003f45270 */
[----:B------:R-:W-:Y:S02]  /*93b0*/  LOP3.LUT R2, R0, 0x380, RZ, 0xc0, !PT ;  /* 0x0000038000027812 */ /* 0x000fe400078ec0ff */
[----:B------:R-:W-:-:S03]  /*93c0*/  LOP3.LUT P0, RZ, R7, 0x1f, RZ, 0xc0, !PT ;  /* 0x0000001f07ff7812 */ /* 0x000fc6000780c0ff */
[----:B------:R-:W-:Y:S02]  /*93d0*/  IMAD R2, R3, 0x10, R2 ;  /* 0x0000001003027824 */ /* 0x000fe400078e0202 */
[----:B------:R-:W-:Y:S01]  /*93e0*/  IMAD.SHL.U32 R3, R7, 0x10, RZ ;  /* 0x0000001007037824 */ /* 0x000fe200078e00ff */
[----:B------:R-:W-:-:S04]  /*93f0*/  ISETP.NE.OR P0, PT, R6, RZ, !P0 ;  /* 0x000000ff0600720c */ /* 0x000fc80004705670 */
[----:B------:R-:W-:-:S04]  /*9400*/  LOP3.LUT R3, R2, 0x70, R3, 0x78, !PT ;  /* 0x0000007002037812 */ /* 0x000fc800078e7803 */
[----:B------:R-:W-:Y:S01]  /*9410*/  LOP3.LUT R0, R3, 0xc00, R0, 0xf8, !PT ;  /* 0x00000c0003007812 */ /* 0x000fe200078ef800 */
[----:B------:R-:W-:Y:S01]  /*9420*/  STL [R1+0x24], R5 ;  /* 0x0000240501007387 */ /* 0x000fe20000100800 */
[----:B------:R-:W-:-:S03]  /*9430*/  LOP3.LUT P1, RZ, R7, 0x4, RZ, 0xc0, !PT ;  /* 0x0000000407ff7812 */ /* 0x000fc6000782c0ff */
[----:B------:R1:W-:Y:S02]  /*9440*/  STL [R1+0x28], R0 ;  /* 0x0000280001007387 */ /* 0x0003e40000100800 */
[----:B-1----:R-:W-:-:S05]  /*9450*/  IMAD.MOV.U32 R0, RZ, RZ, 0x40 ;  /* 0x00000040ff007424 */ /* 0x002fca00078e00ff */
[----:B------:R-:W-:Y:S01]  /*9460*/  SEL R0, R0, 0xffffffc0, !P1 ;  /* 0xffffffc000007807 */ /* 0x000fe20004800000 */
[----:B------:R-:W-:Y:S02]  /*9470*/  ULOP3.LUT UR43, UR46, 0x1, URZ, 0xfc, !UPT ;  /* 0x000000012e2b7892 */ /* 0x000fe4000f8efc3f */
[----:B------:R-:W-:Y:S01]  /*9480*/  ULOP3.LUT UR48, UR46, 0x2, URZ, 0xfc, !UPT ;  /* 0x000000022e307892 */ /* 0x000fe2000f8efc3f */
[----:B------:R-:W-:Y:S01]  /*9490*/  ULDC.64 UR52, c[0x0][0x198] ;  /* 0x0000660000347ab9 */ /* 0x000fe20000000a00 */
[----:B------:R-:W-:Y:S01]  /*94a0*/  ULDC UR44, c[0x0][0xc] ;  /* 0x00000300002c7ab9 */ /* 0x000fe20000000800 */
[----:B------:R-:W-:Y:S01]  /*94b0*/  UMOV UR47, URZ ;  /* 0x0000003f002f7c82 */ /* 0x000fe20008000000 */
[----:B--2---:R-:W-:-:S04]  /*94c0*/  LOP3.LUT R4, R4, 0xfffffffe, RZ, 0xc0, !PT ;  /* 0xfffffffe04047812 */ /* 0x004fc800078ec0ff */
[----:B------:R-:W-:-:S04]  /*94d0*/  @P2 LOP3.LUT R4, R4, 0x1, RZ, 0xfc, !PT ;  /* 0x0000000104042812 */ /* 0x000fc800078efcff */
[----:B------:R-:W-:-:S04]  /*94e0*/  LOP3.LUT R4, R4, 0xfffffffd, RZ, 0xc0, !PT ;  /* 0xfffffffd04047812 */ /* 0x000fc800078ec0ff */
[----:B------:R-:W-:-:S05]  /*94f0*/  @P0 LOP3.LUT R4, R4, 0x2, RZ, 0xfc, !PT ;  /* 0x0000000204040812 */ /* 0x000fca00078efcff */
[----:B------:R-:W-:Y:S04]  /*9500*/  STL [R1+0x14], R4 ;  /* 0x0000140401007387 */ /* 0x000fe80000100800 */
[----:B------:R-:W-:Y:S04]  /*9510*/  STL [R1], RZ ;  /* 0x000000ff01007387 */ /* 0x000fe80000100800 */
[----:B------:R1:W-:Y:S02]  /*9520*/  STL [R1+0x2c], R0 ;  /* 0x00002c0001007387 */ /* 0x0003e40000100800 */
[----:B-1----:R-:W-:-:S05]  /*9530*/  IMAD.MOV.U32 R0, RZ, RZ, 0x1 ;  /* 0x00000001ff007424 */ /* 0x002fca00078e00ff */
[----:B------:R1:W-:Y:S02]  /*9540*/  STL [R1+0xc], R0 ;  /* 0x00000c0001007387 */ /* 0x0003e40000100800 */
.L_x_203:
        /* <DEDUP_REMOVED lines=32> */
[----:B-1----:R-:W-:Y:S10]  /*9750*/  @!P0 BRA `(.L_x_154) ;  /* 0x0000000000408947 */ /* 0x002ff40003800000 */
        /* <DEDUP_REMOVED lines=16> */
.L_x_154:
[----:B------:R-:W2:Y:S01]  /*9860*/  LDL.LU R2, [R1+0x14] ;  /* 0x0000140001027983 */ /* 0x000ea20000300800 */
[----:B------:R-:W-:-:S06]  /*9870*/  UIADD3 UR4, UR40, 0xa400, URZ ;  /* 0x0000a40028047890 */ /* 0x000fcc000fffe03f */
[----:B------:R-:W-:-:S05]  /*9880*/  IMAD.U32 R16, RZ, RZ, UR4 ;  /* 0x00000004ff107e24 */ /* 0x000fca000f8e00ff */
[----:B------:R-:W-:Y:S02]  /*9890*/  LOP3.LUT P0, RZ, R16, 0x3ff, RZ, 0xc0, !PT ;  /* 0x000003ff10ff7812 */ /* 0x000fe4000780c0ff */
[----:B--2---:R-:W-:-:S11]  /*98a0*/  LOP3.LUT R2, R2, 0xfffffffb, RZ, 0xc0, !PT ;  /* 0xfffffffb02027812 */ /* 0x004fd600078ec0ff */
[----:B------:R-:W-:-:S05]  /*98b0*/  @P0 LOP3.LUT R2, R2, 0x4, RZ, 0xfc, !PT ;  /* 0x0000000402020812 */ /* 0x000fca00078efcff */
[----:B------:R2:W-:Y:S01]  /*98c0*/  STL [R1+0x14], R2 ;  /* 0x0000140201007387 */ /* 0x0005e20000100800 */
[----:B------:R-:W-:Y:S05]  /*98d0*/  @!P0 BRA `(.L_x_155) ;  /* 0x0000000000408947 */ /* 0x000fea0003800000 */
[----:B--2---:R-:W-:Y:S01]  /*98e0*/  MOV R2, 0x0 ;  /* 0x0000000000027802 */ /* 0x004fe20000000f00 */
        /* <DEDUP_REMOVED lines=15> */
.L_x_155:
[----:B------:R-:W-:-:S04]  /*99e0*/  UIADD3 UR4, UR40, 0x400, URZ ;  /* 0x0000040028047890 */ /* 0x000fc8000fffe03f */
[----:B------:R-:W-:-:S06]  /*99f0*/  ULOP3.LUT UP0, URZ, UR4, 0x9f, URZ, 0xc0, !UPT ;  /* 0x0000009f043f7892 */ /* 0x000fcc000f80c03f */
[----:B------:R-:W-:-:S13]  /*9a00*/  PLOP3.LUT P0, PT, PT, PT, UP0, 0x80, 0x0 ;  /* 0x000000000000781c */ /* 0x000fda0003f0f008 */
        /* <DEDUP_REMOVED lines=17> */
.L_x_156:
[----:B------:R-:W-:-:S13]  /*9b20*/  LOP3.LUT P6, RZ, R16, 0x3ff, RZ, 0xc0, !PT ;  /* 0x000003ff10ff7812 */ /* 0x000fda00078cc0ff */
        /* <DEDUP_REMOVED lines=17> */
.L_x_157:
[----:B------:R-:W-:Y:S01]  /*9c40*/  ULDC.64 UR4, c[0x0][0x9f8] ;  /* 0x00027e0000047ab9 */ /* 0x000fe20000000a00 */
[----:B------:R-:W-:Y:S01]  /*9c50*/  IMAD.U32 R5, RZ, RZ, UR39 ;  /* 0x00000027ff057e24 */ /* 0x000fe2000f8e00ff */
[----:B------:R-:W-:Y:S01]  /*9c60*/  ISETP.NE.U32.AND P0, PT, RZ, UR4, PT ;  /* 0x00000004ff007c0c */ /* 0x000fe2000bf05070 */
[----:B------:R-:W-:Y:S01]  /*9c70*/  IMAD.U32 R4, RZ, RZ, UR39 ;  /* 0x00000027ff047e24 */ /* 0x000fe2000f8e00ff */
[----:B-1----:R-:W1:Y:S01]  /*9c80*/  LDC R0, c[0x0][0x428] ;  /* 0x00010a00ff007b82 */ /* 0x002e620000000800 */
[----:B------:R-:W3:Y:S01]  /*9c90*/  S2R R16, SR_TID.X ;  /* 0x0000000000107919 */ /* 0x000ee20000002100 */
[----:B------:R-:W-:-:S06]  /*9ca0*/  ISETP.NE.AND.EX P0, PT, RZ, UR5, PT, P0 ;  /* 0x00000005ff007c0c */ /* 0x000fcc000bf05300 */
[----:B------:R-:W4:Y:S08]  /*9cb0*/  LDC R6, c[0x0][0xda8] ;  /* 0x00036a00ff067b82 */ /* 0x000f300000000800 */
[----:B--2---:R-:W2:Y:S01]  /*9cc0*/  @P0 LDC.64 R2, c[0x0][0x9f8] ;  /* 0x00027e00ff020b82 */ /* 0x004ea20000000a00 */
[----:B------:R-:W-:Y:S01]  /*9cd0*/  IMAD.U32 R8, RZ, RZ, UR38 ;  /* 0x00000026ff087e24 */ /* 0x000fe2000f8e00ff */
[----:B---3--:R-:W-:Y:S01]  /*9ce0*/  LOP3.LUT R16, R16, 0x7f, RZ, 0xc0, !PT ;  /* 0x0000007f10107812 */ /* 0x008fe200078ec0ff */
[----:B--2---:R-:W-:-:S05]  /*9cf0*/  @P0 IMAD.WIDE R2, R5, 0x4, R2 ;  /* 0x0000000405020825 */ /* 0x004fca00078e0202 */
[----:B------:R2:W3:Y:S01]  /*9d00*/  @P0 LDG.E R4, desc[UR50][R2.64] ;  /* 0x0000003202040981 */ /* 0x0004e2000c1e1900 */
[----:B-1----:R-:W-:Y:S01]  /*9d10*/  ISETP.NE.AND P0, PT, R0, 0x1, PT ;  /* 0x000000010000780c */ /* 0x002fe20003f05270 */
[----:B------:R-:W-:Y:S01]  /*9d20*/  IMAD R5, RZ, RZ, -UR45 ;  /* 0x8000002dff057e24 */ /* 0x000fe2000f8e02ff */
[----:B------:R-:W-:Y:S01]  /*9d30*/  ISETP.NE.AND P6, PT, R16, RZ, PT ;  /* 0x000000ff1000720c */ /* 0x000fe20003fc5270 */
[----:B------:R-:W-:Y:S01]  /*9d40*/  UMOV UR36, URZ ;  /* 0x0000003f00247c82 */ /* 0x000fe20008000000 */
[----:B------:R-:W1:Y:S01]  /*9d50*/  S2R R16, SR_TID.X ;  /* 0x0000000000107919 */ /* 0x000e620000002100 */
[----:B----4-:R-:W-:Y:S01]  /*9d60*/  IMAD R5, R6, R5, UR49 ;  /* 0x0000003106057e24 */ /* 0x010fe2000f8e0205 */
[----:B------:R-:W-:Y:S01]  /*9d70*/  UMOV UR4, 0x40 ;  /* 0x0000004000047882 */ /* 0x000fe20000000000 */
[----:B------:R-:W-:Y:S01]  /*9d80*/  UMOV UR6, UR38 ;  /* 0x0000002600067c82 */ /* 0x000fe20008000000 */
[----:B------:R-:W-:Y:S01]  /*9d90*/  UMOV UR7, UR39 ;  /* 0x0000002700077c82 */ /* 0x000fe20008000000 */
[----:B--2---:R-:W2:Y:S01]  /*9da0*/  LDC.64 R2, c[0x0][0x3f8] ;  /* 0x0000fe00ff027b82 */ /* 0x004ea20000000a00 */
[----:B------:R-:W-:Y:S01]  /*9db0*/  IMAD.SHL.U32 R5, R5, 0x80, RZ ;  /* 0x0000008005057824 */ /* 0x000fe200078e00ff */
[----:B------:R-:W-:Y:S01]  /*9dc0*/  UMOV UR8, 0x80 ;  /* 0x0000008000087882 */ /* 0x000fe20000000000 */
[----:B------:R-:W-:Y:S01]  /*9dd0*/  UMOV UR10, UR38 ;  /* 0x00000026000a7c82 */ /* 0x000fe20008000000 */
[----:B------:R-:W-:-:S02]  /*9de0*/  UMOV UR11, UR39 ;  /* 0x00000027000b7c82 */ /* 0x000fc40008000000 */
[----:B------:R-:W-:Y:S01]  /*9df0*/  VOTEU.ALL UP1, P6 ;  /* 0x00000000003f7886 */ /* 0x000fe20003020000 */
[----:B------:R-:W-:Y:S01]  /*9e00*/  R2UR UR37, R5 ;  /* 0x00000000052572ca */ /* 0x000fe200000e0000 */
[----:B------:R-:W4:Y:S03]  /*9e10*/  @P0 LDC R0, c[0x0][0x42c] ;  /* 0x00010b00ff000b82 */ /* 0x000f260000000800 */
[----:B------:R-:W-:-:S04]  /*9e20*/  @!UP1 UIADD3 UR12, UP0, UR52, 0x270, URZ ;  /* 0x00000270340c9890 */ /* 0x000fc8000ff1e03f */
[----:B------:R-:W-:Y:S01]  /*9e30*/  @!UP1 UIADD3.X UR13, URZ, UR53, URZ, UP0, !UPT ;  /* 0x000000353f0d9290 */ /* 0x000fe200087fe43f */
[----:B------:R-:W5:Y:S04]  /*9e40*/  @P0 LDC R7, c[0x0][0x430] ;  /* 0x00010c00ff070b82 */ /* 0x000f680000000800 */
[----:B------:R-:W-:Y:S01]  /*9e50*/  UMOV UR5, UR37 ;  /* 0x0000002500057c82 */ /* 0x000fe20008000000 */
[----:B------:R-:W-:Y:S01]  /*9e60*/  UMOV UR9, UR37 ;  /* 0x0000002500097c82 */ /* 0x000fe20008000000 */
[----:B--2---:R-:W-:Y:S02]  /*9e70*/  ISETP.NE.U32.AND P1, PT, R2, RZ, PT ;  /* 0x000000ff0200720c */ /* 0x004fe40003f25070 */
[----:B------:R-:W-:Y:S02]  /*9e80*/  @!UP1 UTMAPF.L2.4D [UR36], [UR12] ;  /* 0x000000240c0095b8 */ /* 0x000fe40008018000 */
[----:B------:R-:W-:Y:S01]  /*9e90*/  ISETP.NE.AND.EX P1, PT, R3, RZ, PT, P1 ;  /* 0x000000ff0300720c */ /* 0x000fe20003f25310 */
[----:B----4-:R-:W-:Y:S01]  /*9ea0*/  @P0 IMAD.HI.U32 R0, R0, UR38, RZ ;  /* 0x0000002600000c27 */ /* 0x010fe2000f8e00ff */
[----:B------:R2:W-:Y:S04]  /*9eb0*/  @!UP1 UTMAPF.L2.4D [UR4], [UR12] ;  /* 0x000000040c0095b8 */ /* 0x0005e80008018000 */
[----:B-----5:R-:W-:Y:S01]  /*9ec0*/  @P0 SHF.R.U32.HI R8, RZ, R7, R0 ;  /* 0x00000007ff080219 */ /* 0x020fe20000011600 */
[----:B------:R4:W-:Y:S04]  /*9ed0*/  @!UP1 UTMAPF.L2.4D [UR8], [UR12] ;  /* 0x000000080c0095b8 */ /* 0x0009e80008018000 */
[----:B------:R1:W-:Y:S01]  /*9ee0*/  STL [R1+0x8], R8 ;  /* 0x0000080801007387 */ /* 0x0003e20000100800 */
[----:B--2---:R-:W-:Y:S01]  /*9ef0*/  UMOV UR4, 0xffffffff ;  /* 0xffffffff00047882 */ /* 0x004fe20000000000 */
[----:B-1----:R-:W-:-:S04]  /*9f00*/  SHF.R.U32.HI R8, RZ, 0x5, R16 ;  /* 0x00000005ff087819 */ /* 0x002fc80000011610 */
[----:B------:R-:W-:Y:S02]  /*9f10*/  LOP3.LUT R8, R8, 0x3, RZ, 0xc0, !PT ;  /* 0x0000000308087812 */ /* 0x000fe400078ec0ff */
[----:B---3--:R-:W-:Y:S01]  /*9f20*/  SHF.R.S32.HI R10, RZ, 0x1f, R4 ;  /* 0x0000001fff0a7819 */ /* 0x008fe20000011404 */
[----:B------:R4:W-:Y:S01]  /*9f30*/  STL [R1+0x10], R4 ;  /* 0x0000100401007387 */ /* 0x0009e20000100800 */
[----:B------:R-:W-:-:S03]  /*9f40*/  SEL R0, R4, RZ, !P1 ;  /* 0x000000ff04007207 */ /* 0x000fc60004800000 */
[----:B------:R4:W-:Y:S01]  /*9f50*/  STL [R1+0x18], R10 ;  /* 0x0000180a01007387 */ /* 0x0009e20000100800 */
[----:B------:R-:W-:Y:S05]  /*9f60*/  BRA.DIV UR4, `(.L_x_158) ;  /* 0x0000002a04287947 */ /* 0x000fea000b800000 */
[----:B------:R1:W2:Y:S02]  /*9f70*/  SHFL.IDX PT, R14, R8, RZ, 0x1f ;  /* 0x00001fff080e7589 */ /* 0x0002a400000e0000 */
.L_x_219:
[----:B--2---:R-:W-:Y:S02]  /*9f80*/  ISETP.NE.AND P0, PT, R14, RZ, PT ;  /* 0x000000ff0e00720c */ /* 0x004fe40003f05270 */
[----:B------:R-:W-:-:S11]  /*9f90*/  PLOP3.LUT P6, PT, PT, PT, PT, 0x8, 0x0 ;  /* 0x000000000000781c */ /* 0x000fd60003fce170 */
[----:B------:R-:W-:Y:S05]  /*9fa0*/  @P0 BRA `(.L_x_159) ;  /* 0x0000000800480947 */ /* 0x000fea0003800000 */
[----:B------:R-:W-:-:S06]  /*9fb0*/  UIADD3 UR4, UR41, -0x1, URZ ;  /* 0xffffffff29047890 */ /* 0x000fcc000fffe03f */
[----:B-1----:R-:W-:Y:S01]  /*9fc0*/  IMAD.U32 R8, RZ, RZ, UR4 ;  /* 0x00000004ff087e24 */ /* 0x002fe2000f8e00ff */
[----:B------:R-:W-:-:S03]  /*9fd0*/  UMOV UR4, 0xffffffff ;  /* 0xffffffff00047882 */ /* 0x000fc60000000000 */
[----:B------:R-:W-:Y:S05]  /*9fe0*/  BRA.DIV UR4, `(.L_x_160) ;  /* 0x0000002a04287947 */ /* 0x000fea000b800000 */
[----:B------:R-:W-:-:S13]  /*9ff0*/  ELECT P6, URZ, PT ;  /* 0x00000000003f782f */ /* 0x000fda00038c0000 */
.L_x_222:
[----:B------:R-:W-:Y:S05]  /*a000*/  @!P6 BRA `(.L_x_161) ;  /* 0x0000000400b4e947 */ /* 0x000fea0003800000 */
[----:B------:R-:W-:Y:S05]  /*a010*/  @!P1 BRA `(.L_x_162) ;  /* 0x0000000000449947 */ /* 0x000fea0003800000 */
[----:B------:R-:W1:Y:S01]  /*a020*/  LDC R9, c[0x0][0x41c] ;  /* 0x00010700ff097b82 */ /* 0x000e620000000800 */
[----:B------:R-:W-:Y:S01]  /*a030*/  ULDC.64 UR4, c[0x0][0x408] ;  /* 0x0001020000047ab9 */ /* 0x000fe20000000a00 */
[----:B-1----:R-:W-:-:S13]  /*a040*/  ISETP.NE.AND P0, PT, R9, 0x1, PT ;  /* 0x000000010900780c */ /* 0x002fda0003f05270 */
[----:B------:R-:W1:Y:S02]  /*a050*/  @P0 LDC.64 R6, c[0x0][0x420] ;  /* 0x00010800ff060b82 */ /* 0x000e640000000a00 */
        /* <DEDUP_REMOVED lines=12> */
[----:B----4-:R1:W5:Y:S02]  /*a120*/  LDG.E R4, desc[UR50][R2.64] ;  /* 0x0000003202047981 */ /* 0x010364000c1e1900 */
.L_x_162:
[----:B-1----:R-:W2:Y:S04]  /*a130*/  LDL R2, [R1] ;  /* 0x0000000001027983 */ /* 0x002ea80000100800 */
[----:B------:R-:W3:Y:S01]  /*a140*/  LDL R0, [R1+0xc] ;  /* 0x00000c0001007983 */ /* 0x000ee20000100800 */
[----:B--2---:R-:W-:Y:S02]  /*a150*/  LEA R2, R2, UR40, 0x3 ;  /* 0x0000002802027c11 */ /* 0x004fe4000f8e18ff */
[----:B---3--:R-:W-:-:S04]  /*a160*/  SHF.L.U32 R3, R0, 0x1f, RZ ;  /* 0x0000001f00037819 */ /* 0x008fc800000006ff */
[----:B------:R-:W1:Y:S02]  /*a170*/  SYNCS.PHASECHK.TRANS64.TRYWAIT P0, [R2+URZ+0x29880], R3 ;  /* 0x02988003020075a7 */ /* 0x000e64000800017f */
[----:B-1----:R-:W-:Y:S05]  /*a180*/  @!P0 BRA `(.L_x_163) ;  /* 0x0000002400e08947 */ /* 0x002fea0003800000 */
.L_x_223:
[----:B------:R-:W2:Y:S01]  /*a190*/  S2R R0, SR_TID.X ;  /* 0x0000000000007919 */ /* 0x000ea20000002100 */
[----:B------:R-:W-:Y:S01]  /*a1a0*/  UPRMT UR4, UR48, 0x9910, URZ ;  /* 0x0000991030047896 */ /* 0x000fe2000800003f */
[----:B--2---:R-:W-:-:S04]  /*a1b0*/  LOP3.LUT R0, R0, 0x7f, RZ, 0xc0, !PT ;  /* 0x0000007f00007812 */ /* 0x004fc800078ec0ff */
[----:B------:R-:W-:-:S13]  /*a1c0*/  ISETP.NE.AND P0, PT, R0, RZ, PT ;  /* 0x000000ff0000720c */ /* 0x000fda0003f05270 */
[----:B------:R-:W-:-:S04]  /*a1d0*/  @!P0 IMAD.MOV.U32 R0, RZ, RZ, 0x5000 ;  /* 0x00005000ff008424 */ /* 0x000fc800078e00ff */
[----:B------:R2:W-:Y:S02]  /*a1e0*/  @!P0 SYNCS.ARRIVE.TRANS64 RZ, [R2+URZ+0x29870], R0 ;  /* 0x0298700002ff89a7 */ /* 0x0005e4000800003f */
[----:B--2---:R-:W-:-:S05]  /*a1f0*/  IMAD.U32 R0, RZ, RZ, UR4 ;  /* 0x00000004ff007e24 */ /* 0x004fca000f8e00ff */
[----:B------:R-:W-:-:S13]  /*a200*/  ISETP.NE.AND P2, PT, R0, 0x2, PT ;  /* 0x000000020000780c */ /* 0x000fda0003f45270 */
[----:B------:R-:W-:Y:S05]  /*a210*/  @P2 BRA `(.L_x_164) ;  /* 0x0000000000042947 */ /* 0x000fea0003800000 */
[----:B----4-:R-:W-:Y:S01]  /*a220*/  BPT.TRAP 0x1 ;  /* 0x000000040000795c */ /* 0x010fe20000300000 */
.L_x_164:
[----:B------:R-:W2:Y:S02]  /*a230*/  LDL R0, [R1+0x14] ;  /* 0x0000140001007983 */ /* 0x000ea40000100800 */
[----:B--2---:R-:W-:-:S13]  /*a240*/  LOP3.LUT P0, RZ, R0, 0x2, RZ, 0xc0, !PT ;  /* 0x0000000200ff7812 */ /* 0x004fda000780c0ff */
[----:B------:R-:W-:Y:S05]  /*a250*/  @P0 BRA `(.L_x_165) ;  /* 0x0000000000040947 */ /* 0x000fea0003800000 */
[----:B----4-:R-:W-:Y:S01]  /*a260*/  BPT.TRAP 0x1 ;  /* 0x000000040000795c */ /* 0x010fe20000300000 */
.L_x_165:
[----:B------:R-:W2:Y:S04]  /*a270*/  LDL R0, [R1] ;  /* 0x0000000001007983 */ /* 0x000ea80000100800 */
[----:B------:R-:W3:Y:S01]  /*a280*/  LDL R6, [R1+0x8] ;  /* 0x0000080001067983 */ /* 0x000ee20000100800 */
[----:B----4-:R-:W-:Y:S01]  /*a290*/  R2UR UR9, R2 ;  /* 0x00000000020972ca */ /* 0x010fe200000e0000 */
[----:B------:R-:W-:Y:S01]  /*a2a0*/  UIADD3 UR4, UP0, UR52, 0x470, URZ ;  /* 0x0000047034047890 */ /* 0x000fe2000ff1e03f */
[----:B-----5:R-:W-:Y:S01]  /*a2b0*/  R2UR UR13, R4 ;  /* 0x00000000040d72ca */ /* 0x020fe200000e0000 */
[----:B------:R-:W4:Y:S01]  /*a2c0*/  S2R R9, SR_CgaCtaId ;  /* 0x0000000000097919 */ /* 0x000f220000008800 */
[----:B------:R-:W-:Y:S01]  /*a2d0*/  UMOV UR6, 0x30000 ;  /* 0x0003000000067882 */ /* 0x000fe20000000000 */
[----:B------:R-:W-:Y:S01]  /*a2e0*/  UIADD3.X UR5, URZ, UR53, URZ, UP0, !UPT ;  /* 0x000000353f057290 */ /* 0x000fe200087fe43f */
[----:B------:R-:W1:Y:S01]  /*a2f0*/  S2R R7, SR_CgaCtaId ;  /* 0x0000000000077919 */ /* 0x000e620000008800 */
[----:B------:R-:W-:Y:S01]  /*a300*/  UMOV UR14, 0x0 ;  /* 0x00000000000e7882 */ /* 0x000fe20000000000 */
[----:B------:R-:W-:Y:S01]  /*a310*/  UMOV UR15, 0x14f00000 ;  /* 0x14f00000000f7882 */ /* 0x000fe20000000000 */
[----:B------:R-:W-:-:S04]  /*a320*/  UMOV UR10, URZ ;  /* 0x0000003f000a7c82 */ /* 0x000fc80008000000 */
[----:B------:R-:W-:Y:S01]  /*a330*/  UIADD3 UR9, UR9, 0x29870, URZ ;  /* 0x0002987009097890 */ /* 0x000fe2000fffe03f */
[----:B----4-:R-:W-:Y:S02]  /*a340*/  LOP3.LUT R9, R9, 0x1, RZ, 0xc0, !PT ;  /* 0x0000000109097812 */ /* 0x010fe400078ec0ff */
[----:B-1----:R-:W-:-:S03]  /*a350*/  LOP3.LUT R7, R7, 0x1, RZ, 0xc0, !PT ;  /* 0x0000000107077812 */ /* 0x002fc600078ec0ff */
[----:B------:R-:W-:Y:S02]  /*a360*/  IMAD R9, R9, 0x2800, RZ ;  /* 0x0000280009097824 */ /* 0x000fe400078e02ff */
[----:B------:R-:W-:-:S04]  /*a370*/  IMAD R7, R7, 0x50, RZ ;  /* 0x0000005007077824 */ /* 0x000fc800078e02ff */
[----:B------:R-:W-:-:S05]  /*a380*/  IMAD R8, R8, 0xa0, R7 ;  /* 0x000000a008087824 */ /* 0x000fca00078e0207 */
[----:B------:R-:W-:Y:S01]  /*a390*/  R2UR UR11, R8 ;  /* 0x00000000080b72ca */ /* 0x000fe200000e0000 */
[----:B--2---:R-:W-:Y:S01]  /*a3a0*/  IMAD R0, R0, 0x5000, R9 ;  /* 0x0000500000007824 */ /* 0x004fe200078e0209 */
[----:B---3--:R-:W-:-:S04]  /*a3b0*/  R2UR UR12, R6 ;  /* 0x00000000060c72ca */ /* 0x008fc800000e0000 */
[----:B------:R-:W-:-:S13]  /*a3c0*/  R2UR UR8, R0 ;  /* 0x00000000000872ca */ /* 0x000fda00000e0000 */
[----:B------:R-:W-:-:S09]  /*a3d0*/  UIADD3 UR8, UR40, 0xa400, UR8 ;  /* 0x0000a40028087890 */ /* 0x000fd2000fffe008 */
[----:B------:R1:W-:Y:S01]  /*a3e0*/  UTMALDG.4D.MULTICAST [UR8], [UR4], UR6, desc[UR14] ;  /* 0x00000e08040073b4 */ /* 0x0003e20008019806 */
[----:B------:R-:W2:Y:S02]  /*a3f0*/  SYNCS.PHASECHK.TRANS64.TRYWAIT P0, [R2+URZ+0x29840], R3 ;  /* 0x02984003020075a7 */ /* 0x000ea4000800017f */
[----:B-12---:R-:W-:Y:S05]  /*a400*/  @!P0 BRA `(.L_x_166) ;  /* 0x0000002400548947 */ /* 0x006fea0003800000 */
.L_x_224:
[----:B------:R-:W2:Y:S02]  /*a410*/  S2R R0, SR_TID.X ;  /* 0x0000000000007919 */ /* 0x000ea40000002100 */
[----:B--2---:R-:W-:-:S04]  /*a420*/  LOP3.LUT R0, R0, 0x7f, RZ, 0xc0, !PT ;  /* 0x0000007f00007812 */ /* 0x004fc800078ec0ff */
[----:B------:R-:W-:-:S13]  /*a430*/  ISETP.NE.AND P0, PT, R0, RZ, PT ;  /* 0x000000ff0000720c */ /* 0x000fda0003f05270 */
[----:B-1----:R-:W-:-:S04]  /*a440*/  @!P0 IMAD.MOV.U32 R3, RZ, RZ, 0x7800 ;  /* 0x00007800ff038424 */ /* 0x002fc800078e00ff */
[----:B------:R1:W-:Y:S01]  /*a450*/  @!P0 SYNCS.ARRIVE.TRANS64 RZ, [R2+URZ+0x29830], R3 ;  /* 0x0298300302ff89a7 */ /* 0x0003e2000800003f */
[----:B------:R-:W-:Y:S05]  /*a460*/  @P2 BRA `(.L_x_167) ;  /* 0x0000000000042947 */ /* 0x000fea0003800000 */
[----:B------:R-:W-:Y:S01]  /*a470*/  BPT.TRAP 0x1 ;  /* 0x000000040000795c */ /* 0x000fe20000300000 */
.L_x_167:
[----:B------:R-:W2:Y:S02]  /*a480*/  LDL R0, [R1+0x14] ;  /* 0x0000140001007983 */ /* 0x000ea40000100800 */
[----:B--2---:R-:W-:-:S13]  /*a490*/  LOP3.LUT P0, RZ, R0, 0x2, RZ, 0xc0, !PT ;  /* 0x0000000200ff7812 */ /* 0x004fda000780c0ff */
[----:B------:R-:W-:Y:S05]  /*a4a0*/  @P0 BRA `(.L_x_168) ;  /* 0x0000000000040947 */ /* 0x000fea0003800000 */
[----:B------:R-:W-:Y:S01]  /*a4b0*/  BPT.TRAP 0x1 ;  /* 0x000000040000795c */ /* 0x000fe20000300000 */
.L_x_168:
[----:B------:R-:W2:Y:S04]  /*a4c0*/  LDL R0, [R1] ;  /* 0x0000000001007983 */ /* 0x000ea80000100800 */
[----:B-1----:R-:W3:Y:S01]  /*a4d0*/  LDL R3, [R1+0x8] ;  /* 0x0000080001037983 */ /* 0x002ee20000100800 */
[----:B------:R-:W1:Y:S01]  /*a4e0*/  S2R R6, SR_CgaCtaId ;  /* 0x0000000000067919 */ /* 0x000e620000008800 */
[----:B------:R-:W-:Y:S01]  /*a4f0*/  R2UR UR9, R2 ;  /* 0x00000000020972ca */ /* 0x000fe200000e0000 */
[----:B------:R-:W-:Y:S01]  /*a500*/  UIADD3 UR4, UP0, UR52, 0x370, URZ ;  /* 0x0000037034047890 */ /* 0x000fe2000ff1e03f */
[----:B------:R-:W-:Y:S02]  /*a510*/  R2UR UR11, R8 ;  /* 0x00000000080b72ca */ /* 0x000fe400000e0000 */
[----:B------:R-:W-:-:S02]  /*a520*/  R2UR UR13, R4 ;  /* 0x00000000040d72ca */ /* 0x000fc400000e0000 */
[----:B-1----:R-:W-:-:S05]  /*a530*/  LOP3.LUT R6, R6, 0x1, RZ, 0xc0, !PT ;  /* 0x0000000106067812 */ /* 0x002fca00078ec0ff */
[----:B------:R-:W-:Y:S02]  /*a540*/  IMAD R6, R6, 0x1400, RZ ;  /* 0x0000140006067824 */ /* 0x000fe400078e02ff */
[----:B------:R-:W-:Y:S01]  /*a550*/  UIADD3 UR9, UR9, 0x29830, URZ ;  /* 0x0002983009097890 */ /* 0x000fe2000fffe03f */
[----:B------:R-:W-:Y:S01]  /*a560*/  UMOV UR10, URZ ;  /* 0x0000003f000a7c82 */ /* 0x000fe20008000000 */
[----:B------:R-:W-:Y:S01]  /*a570*/  UMOV UR18, 0x30000 ;  /* 0x0003000000127882 */ /* 0x000fe20000000000 */
[----:B------:R-:W-:Y:S01]  /*a580*/  UMOV UR6, 0x0 ;  /* 0x0000000000067882 */ /* 0x000fe20000000000 */
[----:B------:R-:W-:Y:S01]  /*a590*/  UMOV UR7, 0x14f00000 ;  /* 0x14f0000000077882 */ /* 0x000fe20000000000 */
[----:B------:R-:W-:Y:S01]  /*a5a0*/  UMOV UR16, 0x40 ;  /* 0x0000004000107882 */ /* 0x000fe20000000000 */
[----:B--2---:R-:W-:-:S05]  /*a5b0*/  IMAD R0, R0, 0x7800, R6 ;  /* 0x0000780000007824 */ /* 0x004fca00078e0206 */
[----:B------:R-:W-:Y:S02]  /*a5c0*/  R2UR UR5, R0 ;  /* 0x00000000000572ca */ /* 0x000fe400000e0000 */
[----:B---3--:R-:W-:-:S11]  /*a5d0*/  R2UR UR12, R3 ;  /* 0x00000000030c72ca */ /* 0x008fd600000e0000 */
[----:B------:R-:W-:Y:S02]  /*a5e0*/  UIADD3 UR8, UR40, UR5, URZ ;  /* 0x0000000528087290 */ /* 0x000fe4000fffe03f */
[----:B------:R-:W-:Y:S02]  /*a5f0*/  UIADD3.X UR5, URZ, UR53, URZ, UP0, !UPT ;  /* 0x000000353f057290 */ /* 0x000fe400087fe43f */
[----:B------:R-:W-:Y:S02]  /*a600*/  UIADD3 UR14, UR8, 0x1a400, URZ ;  /* 0x0001a400080e7890 */ /* 0x000fe4000fffe03f */
[----:B------:R-:W-:Y:S02]  /*a610*/  UIADD3 UR15, UR8, 0x1cc00, URZ ;  /* 0x0001cc00080f7890 */ /* 0x000fe4000fffe03f */
[----:B------:R-:W-:-:S03]  /*a620*/  UIADD3 UR17, UR8, 0x1f400, URZ ;  /* 0x0001f40008117890 */ /* 0x000fc6000fffe03f */
[----:B------:R-:W-:Y:S02]  /*a630*/  UMOV UR8, UR14 ;  /* 0x0000000e00087c82 */ /* 0x000fe40008000000 */
[----:B------:R1:W-:Y:S01]  /*a640*/  UTMALDG.4D.MULTICAST [UR8], [UR4], UR18, desc[UR6] ;  /* 0x00000608040073b4 */ /* 0x0003e20008019812 */
[----:B------:R-:W-:Y:S01]  /*a650*/  UMOV UR14, 0x80 ;  /* 0x00000080000e7882 */ /* 0x000fe20000000000 */
[----:B------:R-:W-:Y:S01]  /*a660*/  IMAD.MOV.U32 R0, RZ, RZ, R4 ;  /* 0x000000ffff007224 */ /* 0x000fe200078e0004 */
[----:B-1----:R-:W-:Y:S01]  /*a670*/  UMOV UR8, UR15 ;  /* 0x0000000f00087c82 */ /* 0x002fe20008000000 */
[----:B------:R-:W-:Y:S02]  /*a680*/  UMOV UR10, UR16 ;  /* 0x00000010000a7c82 */ /* 0x000fe40008000000 */
[----:B------:R1:W-:Y:S02]  /*a690*/  UTMALDG.4D.MULTICAST [UR8], [UR4], UR18, desc[UR6] ;  /* 0x00000608040073b4 */ /* 0x0003e40008019812 */
[----:B-1----:R-:W-:Y:S01]  /*a6a0*/  UMOV UR8, UR17 ;  /* 0x0000001100087c82 */ /* 0x002fe20008000000 */
[----:B------:R-:W-:-:S02]  /*a6b0*/  UMOV UR10, UR14 ;  /* 0x0000000e000a7c82 */ /* 0x000fc40008000000 */
[----:B------:R1:W-:Y:S02]  /*a6c0*/  UTMALDG.4D.MULTICAST [UR8], [UR4], UR18, desc[UR6] ;  /* 0x00000608040073b4 */ /* 0x0003e40008019812 */
[----:B-1----:R-:W-:Y:S01]  /*a6d0*/  NOP ;  /* 0x0000000000007918 */ /* 0x002fe20000000000 */
.L_x_161:
[----:B------:R-:W-:Y:S05]  /*a6e0*/  WARPSYNC.ALL ;  /* 0x0000000000007948 */ /* 0x000fea0003800000 */
[----:B------:R-:W-:Y:S01]  /*a6f0*/  ELECT P0, URZ, PT ;  /* 0x00000000003f782f */ /* 0x000fe20003800000 */
[----:B------:R-:W-:Y:S01]  /*a700*/  BAR.SYNC.DEFER_BLOCKING 0x8, 0x120 ;  /* 0x0204800000007b1d */ /* 0x000fe20000010000 */
[----:B------:R-:W-:Y:S02]  /*a710*/  UIADD3 UR4, UP0, UR52, 0x270, URZ ;  /* 0x0000027034047890 */ /* 0x000fe4000ff1e03f */
[----:B----4-:R-:W-:Y:S02]  /*a720*/  UIADD3 UR8, UR40, 0x14400, URZ ;  /* 0x0001440028087890 */ /* 0x010fe4000fffe03f */
        /* <DEDUP_REMOVED lines=26> */
.L_x_159:
[----:B------:R-:W-:-:S06]  /*a8d0*/  ULOP3.LUT UR4, UR47, 0x1, URZ, 0xc, !UPT ;  /* 0x000000012f047892 */ /* 0x000fcc000f8e0c3f */
[----:B------:R-:W-:-:S05]  /*a8e0*/  IMAD.U32 R2, RZ, RZ, UR4 ;  /* 0x00000004ff027e24 */ /* 0x000fca000f8e00ff */
[----:B------:R-:W-:-:S04]  /*a8f0*/  SHF.L.U32 R2, R2, 0x1f, RZ ;  /* 0x0000001f02027819 */ /* 0x000fc800000006ff */
[----:B------:R-:W2:Y:S02]  /*a900*/  SYNCS.PHASECHK.TRANS64.TRYWAIT P0, [UR40+0x29820], R2 ;  /* 0x02982002ff0075a7 */ /* 0x000ea40008000168 */
[----:B--2---:R-:W-:Y:S05]  /*a910*/  @!P0 BRA `(.L_x_169) ;  /* 0x0000002000248947 */ /* 0x004fea0003800000 */
.L_x_225:
[----:B------:R-:W-:-:S06]  /*a920*/  UISETP.GE.AND UP0, UPT, UR42, 0xa1, UPT ;  /* 0x000000a12a00788c */ /* 0x000fcc000bf06270 */
[----:B------:R-:W-:-:S13]  /*a930*/  PLOP3.LUT P0, PT, PT, PT, UP0, 0x80, 0x0 ;  /* 0x000000000000781c */ /* 0x000fda0003f0f008 */
[----:B------:R-:W-:Y:S05]  /*a940*/  @!P0 BRA `(.L_x_170) ;  /* 0x0000001000608947 */ /* 0x000fea0003800000 */
[----:B------:R3:W5:Y:S01]  /*a950*/  LDL.LU R6, [R1+0xc] ;  /* 0x00000c0001067983 */ /* 0x0007620000300800 */
[----:B------:R-:W-:-:S03]  /*a960*/  UIADD3 UR4, UR41, -0x2, URZ ;  /* 0xfffffffe29047890 */ /* 0x000fc6000fffe03f */
[----:B------:R3:W5:Y:S03]  /*a970*/  LDL.LU R7, [R1] ;  /* 0x0000000001077983 */ /* 0x0007660000300800 */
[----:B------:R-:W-:-:S07]  /*a980*/  IMAD.U32 R20, RZ, RZ, UR4 ;  /* 0x00000004ff147e24 */ /* 0x000fce000f8e00ff */
.L_x_195:
[----:B-12--5:R-:W-:Y:S01]  /*a990*/  VIADD R2, R7, 0x1 ;  /* 0x0000000107027836 */ /* 0x026fe20000000000 */
[----:B------:R-:W-:Y:S04]  /*a9a0*/  BSSY B0, `(.L_x_171) ;  /* 0x00000a0000007945 */ /* 0x000fe80003800000 */
[----:B------:R-:W-:-:S04]  /*a9b0*/  ISETP.NE.AND P0, PT, R2, 0x2, PT ;  /* 0x000000020200780c */ /* 0x000fc80003f05270 */
[----:B------:R-:W-:Y:S02]  /*a9c0*/  SEL R3, RZ, 0x1, P0 ;  /* 0x00000001ff037807 */ /* 0x000fe40000000000 */
[----:B----4-:R-:W-:Y:S02]  /*a9d0*/  SEL R10, R2, RZ, P0 ;  /* 0x000000ff020a7207 */ /* 0x010fe40000000000 */
[----:B------:R-:W-:-:S05]  /*a9e0*/  LOP3.LUT R9, R6, R3, RZ, 0x3c, !PT ;  /* 0x0000000306097212 */ /* 0x000fca00078e3cff */
[----:B------:R2:W-:Y:S04]  /*a9f0*/  STL [R1+0xc], R9 ;  /* 0x00000c0901007387 */ /* 0x0005e80000100800 */
[----:B------:R2:W-:Y:S01]  /*aa00*/  STL [R1], R10 ;  /* 0x0000000a01007387 */ /* 0x0005e20000100800 */
[----:B------:R-:W-:Y:S05]  /*aa10*/  @!P6 BRA `(.L_x_172) ;  /* 0x000000080060e947 */ /* 0x000fea0003800000 */
[----:B-1----:R-:W-:Y:S01]  /*aa20*/  IMAD.MOV.U32 R8, RZ, RZ, R20 ;  /* 0x000000ffff087224 */ /* 0x002fe200078e0014 */
[----:B------:R-:W-:Y:S06]  /*aa30*/  @!P1 BRA `(.L_x_173) ;  /* 0x0000000000509947 */ /* 0x000fec0003800000 */
[----:B------:R-:W4:Y:S01]  /*aa40*/  LDL R5, [R1+0x18] ;  /* 0x0000180001057983 */ /* 0x000f220000100800 */
[----:B------:R-:W1:Y:S01]  /*aa50*/  LDC R8, c[0x0][0x41c] ;  /* 0x00010700ff087b82 */ /* 0x000e620000000800 */
[----:B------:R-:W-:Y:S02]  /*aa60*/  ULDC.64 UR4, c[0x0][0x408] ;  /* 0x0001020000047ab9 */ /* 0x000fe40000000a00 */
[----:B------:R-:W2:Y:S01]  /*aa70*/  LDL R4, [R1+0x10] ;  /* 0x0000100001047983 */ /* 0x000ea20000100800 */
        /* <DEDUP_REMOVED lines=8> */
[----:B----4-:R-:W-:-:S04]  /*ab00*/  IMAD R0, R5, UR4, RZ ;  /* 0x0000000405007c24 */ /* 0x010fc8000f8e02ff */
[C---:B--2---:R-:W-:Y:S02]  /*ab10*/  IMAD R0, R4.reuse, UR5, R0 ;  /* 0x0000000504007c24 */ /* 0x044fe4000f8e0200 */
[----:B------:R-:W-:Y:S01]  /*ab20*/  IMAD.WIDE.U32 R2, R4, UR4, R2 ;  /* 0x0000000404027c25 */ /* 0x000fe2000f8e0002 */
[----:B------:R-:W-:-:S03]  /*ab30*/  ULDC.64 UR4, c[0x0][0x3f8] ;  /* 0x0000fe0000047ab9 */ /* 0x000fc60000000a00 */
[----:B------:R-:W-:Y:S01]  /*ab40*/  IMAD.IADD R0, R0, 0x1, R3 ;  /* 0x0000000100007824 */ /* 0x000fe200078e0203 */
[----:B------:R-:W-:-:S04]  /*ab50*/  LEA R4, P0, R2, UR4, 0x2 ;  /* 0x0000000402047c11 */ /* 0x000fc8000f8010ff */
[----:B------:R-:W-:-:S05]  /*ab60*/  LEA.HI.X R5, R2, UR5, R0, 0x2, P0 ;  /* 0x0000000502057c11 */ /* 0x000fca00080f1400 */
[----:B------:R1:W5:Y:S04]  /*ab70*/  LDG.E R0, desc[UR50][R4.64] ;  /* 0x0000003204007981 */ /* 0x000368000c1e1900 */
.L_x_173:
[----:B-1----:R-:W-:Y:S01]  /*ab80*/  LEA R4, R10, UR40, 0x3 ;  /* 0x000000280a047c11 */ /* 0x002fe2000f8e18ff */
[----:B------:R-:W-:Y:S01]  /*ab90*/  BSSY B1, `(.L_x_174) ;  /* 0x0000004000017945 */ /* 0x000fe20003800000 */
[----:B------:R-:W-:-:S04]  /*aba0*/  SHF.L.U32 R3, R9, 0x1f, RZ ;  /* 0x0000001f09037819 */ /* 0x000fc800000006ff */
[----:B------:R-:W1:Y:S02]  /*abb0*/  SYNCS.PHASECHK.TRANS64.TRYWAIT P0, [R4+URZ+0x29880], R3 ;  /* 0x02988003040075a7 */ /* 0x000e64000800017f */
[----:B-1----:R-:W-:Y:S05]  /*abc0*/  @!P0 BRA `(.L_x_175) ;  /* 0x0000001c00908947 */ /* 0x002fea0003800000 */
.L_x_226:
[----:B------:R-:W-:Y:S05]  /*abd0*/  BSYNC B1 ;  /* 0x0000000000017941 */ /* 0x000fea0003800000 */
.L_x_174:
[----:B------:R-:W4:Y:S01]  /*abe0*/  S2R R2, SR_TID.X ;  /* 0x0000000000027919 */ /* 0x000f220000002100 */
[----:B------:R-:W-:Y:S01]  /*abf0*/  UPRMT UR4, UR48, 0x9910, URZ ;  /* 0x0000991030047896 */ /* 0x000fe2000800003f */
[----:B----4-:R-:W-:-:S04]  /*ac00*/  LOP3.LUT R2, R2, 0x7f, RZ, 0xc0, !PT ;  /* 0x0000007f02027812 */ /* 0x010fc800078ec0ff */
[----:B------:R-:W-:-:S13]  /*ac10*/  ISETP.NE.AND P0, PT, R2, RZ, PT ;  /* 0x000000ff0200720c */ /* 0x000fda0003f05270 */
[----:B------:R-:W-:-:S04]  /*ac20*/  @!P0 IMAD.MOV.U32 R2, RZ, RZ, 0x5000 ;  /* 0x00005000ff028424 */ /* 0x000fc800078e00ff */
[----:B------:R4:W-:Y:S02]  /*ac30*/  @!P0 SYNCS.ARRIVE.TRANS64 RZ, [R4+URZ+0x29870], R2 ;  /* 0x0298700204ff89a7 */ /* 0x0009e4000800003f */
[----:B----4-:R-:W-:-:S05]  /*ac40*/  IMAD.U32 R2, RZ, RZ, UR4 ;  /* 0x00000004ff027e24 */ /* 0x010fca000f8e00ff */
[----:B------:R-:W-:-:S13]  /*ac50*/  ISETP.NE.AND P2, PT, R2, 0x2, PT ;  /* 0x000000020200780c */ /* 0x000fda0003f45270 */
[----:B------:R-:W-:Y:S05]  /*ac60*/  @P2 BRA `(.L_x_176) ;  /* 0x0000000000042947 */ /* 0x000fea0003800000 */
[----:B------:R-:W-:Y:S01]  /*ac70*/  BPT.TRAP 0x1 ;  /* 0x000000040000795c */ /* 0x000fe20000300000 */
.L_x_176:
[----:B------:R-:W4:Y:S01]  /*ac80*/  LDL R2, [R1+0x14] ;  /* 0x0000140001027983 */ /* 0x000f220000100800 */
[----:B------:R-:W-:Y:S01]  /*ac90*/  BSSY B1, `(.L_x_177) ;  /* 0x0000004000017945 */ /* 0x000fe20003800000 */
[----:B----4-:R-:W-:-:S13]  /*aca0*/  LOP3.LUT P0, RZ, R2, 0x2, RZ, 0xc0, !PT ;  /* 0x0000000202ff7812 */ /* 0x010fda000780c0ff */
[----:B------:R-:W-:Y:S05]  /*acb0*/  @P0 BRA `(.L_x_178) ;  /* 0x0000000000040947 */ /* 0x000fea0003800000 */
[----:B------:R-:W-:Y:S01]  /*acc0*/  BPT.TRAP 0x1 ;  /* 0x000000040000795c */ /* 0x000fe20000300000 */
.L_x_178:
[----:B------:R-:W-:Y:S05]  /*acd0*/  BSYNC B1 ;  /* 0x0000000000017941 */ /* 0x000fea0003800000 */
.L_x_177:
[----:B--2---:R-:W2:Y:S04]  /*ace0*/  LDL R10, [R1+0x8] ;  /* 0x00000800010a7983 */ /* 0x004ea80000100800 */
[----:B------:R-:W4:Y:S01]  /*acf0*/  LDL R2, [R1] ;  /* 0x0000000001027983 */ /* 0x000f220000100800 */
[----:B------:R-:W1:Y:S01]  /*ad00*/  S2R R5, SR_CgaCtaId ;  /* 0x0000000000057919 */ /* 0x000e620000008800 */
[----:B------:R-:W-:-:S05]  /*ad10*/  IMAD.MOV.U32 R9, RZ, RZ, RZ ;  /* 0x000000ffff097224 */ /* 0x000fca00078e00ff */
[----:B------:R-:W-:Y:S01]  /*ad20*/  R2UR UR10, R9 ;  /* 0x00000000090a72ca */ /* 0x000fe200000e0000 */
[----:B------:R-:W-:Y:S01]  /*ad30*/  UIADD3 UR4, UP0, UR52, 0x470, URZ ;  /* 0x0000047034047890 */ /* 0x000fe2000ff1e03f */
[----:B------:R-:W-:Y:S01]  /*ad40*/  PLOP3.LUT P0, PT, PT, PT, PT, 0x80, 0x0 ;  /* 0x000000000000781c */ /* 0x000fe20003f0f070 */
[----:B------:R-:W-:Y:S01]  /*ad50*/  UMOV UR6, 0x30000 ;  /* 0x0003000000067882 */ /* 0x000fe20000000000 */
[----:B------:R-:W-:Y:S01]  /*ad60*/  UMOV UR14, 0x0 ;  /* 0x00000000000e7882 */ /* 0x000fe20000000000 */
[----:B------:R-:W-:Y:S01]  /*ad70*/  UIADD3.X UR5, URZ, UR53, URZ, UP0, !UPT ;  /* 0x000000353f057290 */ /* 0x000fe200087fe43f */
[----:B-1----:R-:W-:-:S05]  /*ad80*/  LOP3.LUT R5, R5, 0x1, RZ, 0xc0, !PT ;  /* 0x0000000105057812 */ /* 0x002fca00078ec0ff */
[----:B------:R-:W-:Y:S01]  /*ad90*/  IMAD R5, R5, 0x2800, RZ ;  /* 0x0000280005057824 */ /* 0x000fe200078e02ff */
[----:B------:R-:W-:Y:S01]  /*ada0*/  UMOV UR15, 0x14f00000 ;  /* 0x14f00000000f7882 */ /* 0x000fe20000000000 */
[----:B--2---:R-:W-:Y:S02]  /*adb0*/  R2UR UR12, R10 ;  /* 0x000000000a0c72ca */ /* 0x004fe400000e0000 */
[----:B------:R-:W1:Y:S01]  /*adc0*/  S2R R10, SR_CgaCtaId ;  /* 0x00000000000a7919 */ /* 0x000e620000008800 */
[----:B----4-:R-:W-:Y:S02]  /*add0*/  IMAD R2, R2, 0x5000, R5 ;  /* 0x0000500002027824 */ /* 0x010fe400078e0205 */
[----:B------:R-:W-:-:S05]  /*ade0*/  IMAD.U32 R5, RZ, RZ, UR40 ;  /* 0x00000028ff057e24 */ /* 0x000fca000f8e00ff */
[----:B------:R-:W-:Y:S02]  /*adf0*/  IADD3 R2, R5, 0xa400, R2 ;  /* 0x0000a40005027810 */ /* 0x000fe40007ffe002 */
[----:B-1----:R-:W-:-:S05]  /*ae00*/  LOP3.LUT R10, R10, 0x1, RZ, 0xc0, !PT ;  /* 0x000000010a0a7812 */ /* 0x002fca00078ec0ff */
[----:B------:R-:W-:-:S04]  /*ae10*/  IMAD R10, R10, 0x50, RZ ;  /* 0x000000500a0a7824 */ /* 0x000fc800078e02ff */
[----:B------:R-:W-:Y:S02]  /*ae20*/  IMAD R5, R8, 0xa0, R10 ;  /* 0x000000a008057824 */ /* 0x000fe400078e020a */
[----:B------:R-:W-:-:S07]  /*ae30*/  VIADD R8, R4, 0x29870 ;  /* 0x0002987004087836 */ /* 0x000fce0000000000 */
.L_x_179:
[----:B------:R-:W-:-:S13]  /*ae40*/  @P0 ELECT P3, URZ, PT ;  /* 0x00000000003f082f */ /* 0x000fda0003860000 */
[----:B-----5:R-:W-:Y:S02]  /*ae50*/  @P3 R2UR UR13, R0 ;  /* 0x00000000000d32ca */ /* 0x020fe400000e0000 */
[----:B------:R-:W-:Y:S02]  /*ae60*/  @P3 R2UR UR11, R5 ;  /* 0x00000000050b32ca */ /* 0x000fe400000e0000 */
[----:B------:R-:W-:Y:S02]  /*ae70*/  @P3 R2UR UR9, R8 ;  /* 0x00000000080932ca */ /* 0x000fe400000e0000 */
[----:B------:R-:W-:Y:S02]  /*ae80*/  @P3 R2UR UR8, R2 ;  /* 0x00000000020832ca */ /* 0x000fe400000e0000 */
[----:B------:R-:W-:Y:S02]  /*ae90*/  @P3 PLOP3.LUT P0, PT, P3, PT, PT, 0x8, 0x0 ;  /* 0x000000000000381c */ /* 0x000fe40001f0e170 */
[----:B------:R-:W-:-:S09]  /*aea0*/  PLOP3.LUT P3, PT, PT, PT, PT, 0x8, 0x0 ;  /* 0x000000000000781c */ /* 0x000fd20003f6e170 */
[----:B------:R1:W-:Y:S02]  /*aeb0*/  UTMALDG.4D.MULTICAST [UR8], [UR4], UR6, desc[UR14] ;  /* 0x00000e08040073b4 */ /* 0x0003e40008019806 */
[----:B-1----:R-:W-:Y:S05]  /*aec0*/  @P0 BRA.U.ANY `(.L_x_179) ;  /* 0xfffffffd00dc0947 */ /* 0x002fea000393ffff */
[----:B------:R-:W1:Y:S01]  /*aed0*/  SYNCS.PHASECHK.TRANS64.TRYWAIT P0, [R4+URZ+0x29840], R3 ;  /* 0x02984003040075a7 */ /* 0x000e62000800017f */
[----:B------:R-:W-:Y:S04]  /*aee0*/  BSSY B1, `(.L_x_180) ;  /* 0x0000002000017945 */ /* 0x000fe80003800000 */
[----:B-1----:R-:W-:Y:S05]  /*aef0*/  @!P0 BRA `(.L_x_181) ;  /* 0x0000001800d88947 */ /* 0x002fea0003800000 */
.L_x_227:
[----:B------:R-:W-:Y:S05]  /*af00*/  BSYNC B1 ;  /* 0x0000000000017941 */ /* 0x000fea0003800000 */
.L_x_180:
[----:B------:R-:W2:Y:S02]  /*af10*/  S2R R2, SR_TID.X ;  /* 0x0000000000027919 */ /* 0x000ea40000002100 */
[----:B--2---:R-:W-:-:S04]  /*af20*/  LOP3.LUT R2, R2, 0x7f, RZ, 0xc0, !PT ;  /* 0x0000007f02027812 */ /* 0x004fc800078ec0ff */
[----:B------:R-:W-:-:S13]  /*af30*/  ISETP.NE.AND P0, PT, R2, RZ, PT ;  /* 0x000000ff0200720c */ /* 0x000fda0003f05270 */
[----:B------:R-:W-:-:S04]  /*af40*/  @!P0 IMAD.MOV.U32 R2, RZ, RZ, 0x7800 ;  /* 0x00007800ff028424 */ /* 0x000fc800078e00ff */
[----:B------:R2:W-:Y:S01]  /*af50*/  @!P0 SYNCS.ARRIVE.TRANS64 RZ, [R4+URZ+0x29830], R2 ;  /* 0x0298300204ff89a7 */ /* 0x0005e2000800003f */
[----:B------:R-:W-:Y:S05]  /*af60*/  @P2 BRA `(.L_x_182) ;  /* 0x0000000000042947 */ /* 0x000fea0003800000 */
[----:B------:R-:W-:Y:S01]  /*af70*/  BPT.TRAP 0x1 ;  /* 0x000000040000795c */ /* 0x000fe20000300000 */
.L_x_182:
[----:B--2---:R-:W2:Y:S01]  /*af80*/  LDL R2, [R1+0x14] ;  /* 0x0000140001027983 */ /* 0x004ea20000100800 */
[----:B------:R-:W-:Y:S01]  /*af90*/  BSSY B1, `(.L_x_183) ;  /* 0x0000004000017945 */ /* 0x000fe20003800000 */
[----:B--2---:R-:W-:-:S13]  /*afa0*/  LOP3.LUT P0, RZ, R2, 0x2, RZ, 0xc0, !PT ;  /* 0x0000000202ff7812 */ /* 0x004fda000780c0ff */
[----:B------:R-:W-:Y:S05]  /*afb0*/  @P0 BRA `(.L_x_184) ;  /* 0x0000000000040947 */ /* 0x000fea0003800000 */
[----:B------:R-:W-:Y:S01]  /*afc0*/  BPT.TRAP 0x1 ;  /* 0x000000040000795c */ /* 0x000fe20000300000 */
.L_x_184:
[----:B------:R-:W-:Y:S05]  /*afd0*/  BSYNC B1 ;  /* 0x0000000000017941 */ /* 0x000fea0003800000 */
.L_x_183:
[----:B------:R-:W2:Y:S04]  /*afe0*/  LDL R8, [R1+0x8] ;  /* 0x0000080001087983 */ /* 0x000ea80000100800 */
[----:B------:R-:W4:Y:S01]  /*aff0*/  LDL R2, [R1] ;  /* 0x0000000001027983 */ /* 0x000f220000100800 */
[----:B------:R-:W-:Y:S01]  /*b000*/  R2UR UR10, R9 ;  /* 0x00000000090a72ca */ /* 0x000fe200000e0000 */
[----:B------:R-:W-:Y:S01]  /*b010*/  UIADD3 UR4, UP0, UR52, 0x370, URZ ;  /* 0x0000037034047890 */ /* 0x000fe2000ff1e03f */
[----:B------:R-:W-:Y:S01]  /*b020*/  PLOP3.LUT P0, PT, PT, PT, PT, 0x80, 0x0 ;  /* 0x000000000000781c */ /* 0x000fe20003f0f070 */
[----:B-1----:R-:W1:Y:S01]  /*b030*/  S2R R3, SR_CgaCtaId ;  /* 0x0000000000037919 */ /* 0x002e620000008800 */
[----:B------:R-:W-:Y:S01]  /*b040*/  VIADD R4, R4, 0x29830 ;  /* 0x0002983004047836 */ /* 0x000fe20000000000 */
[----:B------:R-:W-:Y:S01]  /*b050*/  UIADD3.X UR5, URZ, UR53, URZ, UP0, !UPT ;  /* 0x000000353f057290 */ /* 0x000fe200087fe43f */
[----:B------:R-:W-:Y:S01]  /*b060*/  UMOV UR6, 0x30000 ;  /* 0x0003000000067882 */ /* 0x000fe20000000000 */
[----:B------:R-:W-:Y:S01]  /*b070*/  UMOV UR14, 0x0 ;  /* 0x00000000000e7882 */ /* 0x000fe20000000000 */
[----:B------:R-:W-:Y:S01]  /*b080*/  UMOV UR15, 0x14f00000 ;  /* 0x14f00000000f7882 */ /* 0x000fe20000000000 */
[----:B-1----:R-:W-:-:S05]  /*b090*/  LOP3.LUT R3, R3, 0x1, RZ, 0xc0, !PT ;  /* 0x0000000103037812 */ /* 0x002fca00078ec0ff */
[----:B------:R-:W-:Y:S01]  /*b0a0*/  IMAD R3, R3, 0x1400, RZ ;  /* 0x0000140003037824 */ /* 0x000fe200078e02ff */
[----:B--2---:R-:W-:-:S03]  /*b0b0*/  R2UR UR12, R8 ;  /* 0x00000000080c72ca */ /* 0x004fc600000e0000 */
[----:B----4-:R-:W-:-:S04]  /*b0c0*/  IMAD R2, R2, 0x7800, R3 ;  /* 0x0000780002027824 */ /* 0x010fc800078e0203 */
[----:B------:R-:W-:-:S04]  /*b0d0*/  VIADD R2, R2, UR40 ;  /* 0x0000002802027c36 */ /* 0x000fc80008000000 */
[----:B------:R-:W-:-:S07]  /*b0e0*/  VIADD R3, R2, 0x1a400 ;  /* 0x0001a40002037836 */ /* 0x000fce0000000000 */
.L_x_185:
[----:B------:R-:W-:-:S13]  /*b0f0*/  @P0 ELECT P2, URZ, PT ;  /* 0x00000000003f082f */ /* 0x000fda0003840000 */
[----:B------:R-:W-:Y:S02]  /*b100*/  @P2 R2UR UR13, R0 ;  /* 0x00000000000d22ca */ /* 0x000fe400000e0000 */
[----:B------:R-:W-:Y:S02]  /*b110*/  @P2 R2UR UR11, R5 ;  /* 0x00000000050b22ca */ /* 0x000fe400000e0000 */
[----:B------:R-:W-:Y:S02]  /*b120*/  @P2 R2UR UR9, R4 ;  /* 0x00000000040922ca */ /* 0x000fe400000e0000 */
[----:B------:R-:W-:Y:S02]  /*b130*/  @P2 R2UR UR8, R3 ;  /* 0x00000000030822ca */ /* 0x000fe400000e0000 */
[----:B------:R-:W-:Y:S02]  /*b140*/  @P2 PLOP3.LUT P0, PT, P2, PT, PT, 0x8, 0x0 ;  /* 0x000000000000281c */ /* 0x000fe4000170e170 */
[----:B------:R-:W-:-:S09]  /*b150*/  PLOP3.LUT P2, PT, PT, PT, PT, 0x8, 0x0 ;  /* 0x000000000000781c */ /* 0x000fd20003f4e170 */
[----:B------:R1:W-:Y:S02]  /*b160*/  UTMALDG.4D.MULTICAST [UR8], [UR4], UR6, desc[UR14] ;  /* 0x00000e08040073b4 */ /* 0x0003e40008019806 */
[----:B-1----:R-:W-:Y:S05]  /*b170*/  @P0 BRA.U.ANY `(.L_x_185) ;  /* 0xfffffffd00dc0947 */ /* 0x002fea000393ffff */
[----:B------:R-:W2:Y:S01]  /*b180*/  LDL R8, [R1+0x8] ;  /* 0x0000080001087983 */ /* 0x000ea20000100800 */
[----:B------:R-:W-:Y:S01]  /*b190*/  PLOP3.LUT P0, PT, PT, PT, PT, 0x80, 0x0 ;  /* 0x000000000000781c */ /* 0x000fe20003f0f070 */
[----:B------:R-:W-:Y:S01]  /*b1a0*/  VIADD R3, R2, 0x1cc00 ;  /* 0x0001cc0002037836 */ /* 0x000fe20000000000 */
[----:B------:R-:W-:Y:S01]  /*b1b0*/  UMOV UR6, 0x30000 ;  /* 0x0003000000067882 */ /* 0x000fe20000000000 */
[----:B------:R-:W-:Y:S01]  /*b1c0*/  UMOV UR14, 0x0 ;  /* 0x00000000000e7882 */ /* 0x000fe20000000000 */
[----:B------:R-:W-:Y:S01]  /*b1d0*/  UMOV UR15, 0x14f00000 ;  /* 0x14f00000000f7882 */ /* 0x000fe20000000000 */
[----:B------:R-:W-:Y:S01]  /*b1e0*/  UMOV UR10, 0x40 ;  /* 0x00000040000a7882 */ /* 0x000fe20000000000 */
[----:B--2---:R-:W-:-:S15]  /*b1f0*/  R2UR UR12, R8 ;  /* 0x00000000080c72ca */ /* 0x004fde00000e0000 */
.L_x_186:
        /* <DEDUP_REMOVED lines=17> */
.L_x_187:
        /* <DEDUP_REMOVED lines=8> */
[----:B----4-:R-:W-:Y:S05]  /*b390*/  @P0 BRA.U.ANY `(.L_x_187) ;  /* 0xfffffffd00dc0947 */ /* 0x010fea000393ffff */
.L_x_172:
[----:B------:R-:W-:Y:S05]  /*b3a0*/  BSYNC B0 ;  /* 0x0000000000007941 */ /* 0x000fea0003800000 */
.L_x_171:
[----:B------:R-:W-:-:S05]  /*b3b0*/  IMAD.U32 R2, RZ, RZ, UR43 ;  /* 0x0000002bff027e24 */ /* 0x000fca000f8e00ff */
[----:B------:R-:W-:-:S13]  /*b3c0*/  ISETP.NE.AND P0, PT, R2, 0x3, PT ;  /* 0x000000030200780c */ /* 0x000fda0003f05270 */
[----:B------:R-:W-:Y:S05]  /*b3d0*/  @!P0 BRA `(.L_x_188) ;  /* 0x0000000000048947 */ /* 0x000fea0003800000 */
[----:B------:R-:W-:Y:S01]  /*b3e0*/  BPT.TRAP 0x1 ;  /* 0x000000040000795c */ /* 0x000fe20000300000 */
.L_x_188:
[----:B------:R-:W-:Y:S01]  /*b3f0*/  IMAD.U32 R2, RZ, RZ, UR48 ;  /* 0x00000030ff027e24 */ /* 0x000fe2000f8e00ff */
[----:B------:R-:W-:Y:S01]  /*b400*/  LEA R3, R7, UR40, 0x3 ;  /* 0x0000002807037c11 */ /* 0x000fe2000f8e18ff */
[----:B------:R-:W-:Y:S03]  /*b410*/  BSSY B0, `(.L_x_189) ;  /* 0x0000007000007945 */ /* 0x000fe60003800000 */
[----:B------:R-:W-:Y:S01]  /*b420*/  ISETP.NE.AND P2, PT, R2, 0x3, PT ;  /* 0x000000030200780c */ /* 0x000fe20003f45270 */
[----:B------:R4:W-:Y:S01]  /*b430*/  STL [R1+0x4], R3 ;  /* 0x0000040301007387 */ /* 0x0009e20000100800 */
[----:B------:R-:W-:-:S04]  /*b440*/  LOP3.LUT R2, R6, 0x1, RZ, 0x3c, !PT ;  /* 0x0000000106027812 */ /* 0x000fc800078e3cff */
[----:B------:R-:W-:-:S04]  /*b450*/  SHF.L.U32 R2, R2, 0x1f, RZ ;  /* 0x0000001f02027819 */ /* 0x000fc800000006ff */
[----:B------:R-:W5:Y:S02]  /*b460*/  SYNCS.PHASECHK.TRANS64.TRYWAIT P3, [R3+URZ+0x29870], R2 ;  /* 0x02987002030075a7 */ /* 0x000f64000806017f */
[----:B----45:R-:W-:Y:S05]  /*b470*/  @!P3 BRA `(.L_x_190) ;  /* 0x00000014008cb947 */ /* 0x030fea0003800000 */
.L_x_228:
[----:B------:R-:W-:Y:S05]  /*b480*/  BSYNC B0 ;  /* 0x0000000000007941 */ /* 0x000fea0003800000 */
.L_x_189:
[----:B------:R-:W-:Y:S05]  /*b490*/  @!P2 BRA `(.L_x_191) ;  /* 0x000000000004a947 */ /* 0x000fea0003800000 */
[----:B------:R-:W-:Y:S01]  /*b4a0*/  BPT.TRAP 0x1 ;  /* 0x000000040000795c */ /* 0x000fe20000300000 */
.L_x_191:
[----:B----4-:R-:W4:Y:S01]  /*b4b0*/  LDL R2, [R1+0x4] ;  /* 0x0000040001027983 */ /* 0x010f220000100800 */
[----:B------:R-:W-:-:S04]  /*b4c0*/  SHF.L.U32 R3, R6, 0x1f, RZ ;  /* 0x0000001f06037819 */ /* 0x000fc800000006ff */
[----:B----4-:R4:W5:Y:S02]  /*b4d0*/  SYNCS.PHASECHK.TRANS64.TRYWAIT P3, [R2+URZ+0x29860], R3 ;  /* 0x02986003020075a7 */ /* 0x010964000806017f */
[----:B----4-:R-:W-:Y:S01]  /*b4e0*/  IMAD R2, R7, 0x5000, RZ ;  /* 0x0000500007027824 */ /* 0x010fe200078e02ff */
[----:B-----5:R-:W-:Y:S06]  /*b4f0*/  @!P3 BRA `(.L_x_192) ;  /* 0x000000140084b947 */ /* 0x020fec0003800000 */
.L_x_229:
[----:B----4-:R-:W4:Y:S04]  /*b500*/  LDL R4, [R1+0x28] ;  /* 0x0000280001047983 */ /* 0x010f280000100800 */
[----:B--2---:R-:W2:Y:S04]  /*b510*/  LDL R10, [R1+0x2c] ;  /* 0x00002c00010a7983 */ /* 0x004ea80000100800 */
[----:B------:R-:W5:Y:S01]  /*b520*/  LDL R12, [R1+0x24] ;  /* 0x00002400010c7983 */ /* 0x000f620000100800 */
[----:B------:R-:W-:Y:S05]  /*b530*/  WARPSYNC.ALL ;  /* 0x0000000000007948 */ /* 0x000fea0003800000 */
[----:B----4-:R-:W-:-:S05]  /*b540*/  LOP3.LUT R3, R2, R4, RZ, 0xfc, !PT ;  /* 0x0000000402037212 */ /* 0x010fca00078efcff */
[----:B------:R-:W1:Y:S01]  /*b550*/  LDSM.16.MT88.4 R4, [R3+UR40+0xa400] ;  /* 0x00a400280304783b */ /* 0x000e620008004200 */
[----:B------:R-:W-:Y:S01]  /*b560*/  VIADD R21, R3, UR40 ;  /* 0x0000002803157c36 */ /* 0x000fe20008000000 */
[----:B-----5:R-:W-:-:S03]  /*b570*/  IADD3 R2, R2, UR40, R12 ;  /* 0x0000002802027c10 */ /* 0x020fc6000fffe00c */
[----:B--2---:R-:W-:Y:S01]  /*b580*/  IMAD.IADD R21, R10, 0x1, R21 ;  /* 0x000000010a157824 */ /* 0x004fe200078e0215 */
        /* <DEDUP_REMOVED lines=67> */
.L_x_193:
[----:B-1----:R-:W2:Y:S02]  /*b9c0*/  LDL R2, [R1+0x4] ;  /* 0x0000040001027983 */ /* 0x002ea40000100800 */
[----:B--2---:R1:W-:Y:S01]  /*b9d0*/  SYNCS.ARRIVE.TRANS64.A1T0 RZ, [R2+URZ+0x29850], RZ ;  /* 0x029850ff02ff79a7 */ /* 0x0043e2000810003f */
[----:B------:R-:W-:Y:S06]  /*b9e0*/  BAR.SYNC.DEFER_BLOCKING 0x2, 0x80 ;  /* 0x0082000000007b1d */ /* 0x000fec0000010000 */
[----:B------:R-:W-:Y:S05]  /*b9f0*/  @!P0 BRA `(.L_x_194) ;  /* 0x0000000000048947 */ /* 0x000fea0003800000 */
[----:B------:R-:W-:Y:S01]  /*ba00*/  BPT.TRAP 0x1 ;  /* 0x000000040000795c */ /* 0x000fe20000300000 */
.L_x_194:
[----:B------:R-:W2:Y:S04]  /*ba10*/  LDL R4, [R1+0x1c] ;  /* 0x00001c0001047983 */ /* 0x000ea80000100800 */
[----:B------:R-:W4:Y:S01]  /*ba20*/  LDL R3, [R1+0x20] ;  /* 0x0000200001037983 */ /* 0x000f220000100800 */
[----:B--2---:R-:W-:-:S13]  /*ba30*/  ISETP.NE.AND P0, PT, R4, RZ, PT ;  /* 0x000000ff0400720c */ /* 0x004fda0003f05270 */
[----:B-1----:R-:W-:-:S05]  /*ba40*/  @P0 VIADD R2, R2, 0x29880 ;  /* 0x0002988002020836 */ /* 0x002fca0000000000 */
[----:B----4-:R-:W-:-:S04]  /*ba50*/  @P0 PRMT R2, R3, 0x654, R2 ;  /* 0x0000065403020816 */ /* 0x010fc80000000002 */
[----:B------:R1:W-:Y:S01]  /*ba60*/  @P0 SYNCS.ARRIVE.TRANS64.RED.A1T0 RZ, [R2+URZ], RZ ;  /* 0x000000ff02ff09a7 */ /* 0x0003e2000810043f */
[----:B------:R-:W-:Y:S02]  /*ba70*/  BPT.TRAP 0x1 ;  /* 0x000000040000795c */ /* 0x000fe40000300000 */
[----:B------:R2:W5:Y:S01]  /*ba80*/  LDL R6, [R1+0xc] ;  /* 0x00000c0001067983 */ /* 0x0005620000100800 */
[C---:B------:R-:W-:Y:S01]  /*ba90*/  ISETP.GT.AND P0, PT, R20.reuse, RZ, PT ;  /* 0x000000ff1400720c */ /* 0x040fe20003f04270 */
[----:B------:R-:W-:Y:S02]  /*baa0*/  VIADD R20, R20, 0xffffffff ;  /* 0xffffffff14147836 */ /* 0x000fe40000000000 */
[----:B------:R2:W5:Y:S10]  /*bab0*/  LDL R7, [R1] ;  /* 0x0000000001077983 */ /* 0x0005740000100800 */
[----:B--2---:R-:W-:Y:S05]  /*bac0*/  @P0 BRA `(.L_x_195) ;  /* 0xffffffec00b00947 */ /* 0x004fea000383ffff */
.L_x_170:
[----:B------:R-:W-:-:S05]  /*bad0*/  IMAD.U32 R0, RZ, RZ, UR43 ;  /* 0x0000002bff007e24 */ /* 0x000fca000f8e00ff */
[----:B------:R-:W-:-:S13]  /*bae0*/  ISETP.NE.AND P0, PT, R0, 0x3, PT ;  /* 0x000000030000780c */ /* 0x000fda0003f05270 */
[----:B------:R-:W-:Y:S05]  /*baf0*/  @!P0 BRA `(.L_x_196) ;  /* 0x0000000000048947 */ /* 0x000fea0003800000 */
[----:B----4-:R-:W-:Y:S01]  /*bb00*/  BPT.TRAP 0x1 ;  /* 0x000000040000795c */ /* 0x010fe20000300000 */
.L_x_196:
[----:B-12---:R-:W2:Y:S04]  /*bb10*/  LDL R2, [R1+0xc] ;  /* 0x00000c0001027983 */ /* 0x006ea80000100800 */
[----:B------:R-:W3:Y:S01]  /*bb20*/  LDL R0, [R1] ;  /* 0x0000000001007983 */ /* 0x000ee20000100800 */
[----:B------:R-:W-:Y:S01]  /*bb30*/  BSSY B0, `(.L_x_197) ;  /* 0x0000008000007945 */ /* 0x000fe20003800000 */
[----:B--2---:R-:W-:-:S04]  /*bb40*/  LOP3.LUT R3, R2, 0x1, RZ, 0x3c, !PT ;  /* 0x0000000102037812 */ /* 0x004fc800078e3cff */
[----:B------:R-:W-:Y:S02]  /*bb50*/  SHF.L.U32 R3, R3, 0x1f, RZ ;  /* 0x0000001f03037819 */ /* 0x000fe400000006ff */
[----:B---3--:R-:W-:-:S04]  /*bb60*/  LEA R20, R0, UR40, 0x3 ;  /* 0x0000002800147c11 */ /* 0x008fc8000f8e18ff */
[----:B------:R-:W1:Y:S01]  /*bb70*/  SYNCS.PHASECHK.TRANS64.TRYWAIT P2, [R20+URZ+0x29870], R3 ;  /* 0x02987003140075a7 */ /* 0x000e62000804017f */
[----:B------:R-:W-:-:S05]  /*bb80*/  IMAD.U32 R0, RZ, RZ, UR48 ;  /* 0x00000030ff007e24 */ /* 0x000fca000f8e00ff */
[----:B------:R-:W-:Y:S01]  /*bb90*/  ISETP.NE.AND P1, PT, R0, 0x3, PT ;  /* 0x000000030000780c */ /* 0x000fe20003f25270 */
[----:B-1----:R-:W-:-:S12]  /*bba0*/  @!P2 BRA `(.L_x_198) ;  /* 0x0000000c00f0a947 */ /* 0x002fd80003800000 */
.L_x_230:
[----:B----4-:R-:W-:Y:S05]  /*bbb0*/  BSYNC B0 ;  /* 0x0000000000007941 */ /* 0x010fea0003800000 */
.L_x_197:
[----:B------:R-:W-:Y:S05]  /*bbc0*/  @!P1 BRA `(.L_x_199) ;  /* 0x0000000000049947 */ /* 0x000fea0003800000 */
[----:B------:R-:W-:Y:S01]  /*bbd0*/  BPT.TRAP 0x1 ;  /* 0x000000040000795c */ /* 0x000fe20000300000 */
.L_x_199:
[----:B------:R-:W1:Y:S02]  /*bbe0*/  LDL R0, [R1+0xc] ;  /* 0x00000c0001007983 */ /* 0x000e640000100800 */
[----:B-1----:R-:W-:-:S04]  /*bbf0*/  SHF.L.U32 R3, R0, 0x1f, RZ ;  /* 0x0000001f00037819 */ /* 0x002fc800000006ff */
[----:B------:R-:W1:Y:S02]  /*bc00*/  SYNCS.PHASECHK.TRANS64.TRYWAIT P2, [R20+URZ+0x29860], R3 ;  /* 0x02986003140075a7 */ /* 0x000e64000804017f */
[----:B-1----:R-:W-:Y:S05]  /*bc10*/  @!P2 BRA `(.L_x_200) ;  /* 0x0000000c00e8a947 */ /* 0x002fea0003800000 */
.L_x_231:
[----:B------:R-:W2:Y:S04]  /*bc20*/  LDL R0, [R1] ;  /* 0x0000000001007983 */ /* 0x000ea80000100800 */
[----:B------:R-:W3:Y:S04]  /*bc30*/  LDL R2, [R1+0x28] ;  /* 0x0000280001027983 */ /* 0x000ee80000100800 */
[----:B------:R-:W4:Y:S04]  /*bc40*/  LDL R10, [R1+0x2c] ;  /* 0x00002c00010a7983 */ /* 0x000f280000100800 */
[----:B------:R-:W4:Y:S01]  /*bc50*/  LDL R12, [R1+0x24] ;  /* 0x00002400010c7983 */ /* 0x000f220000100800 */
[----:B------:R-:W-:Y:S05]  /*bc60*/  WARPSYNC.ALL ;  /* 0x0000000000007948 */ /* 0x000fea0003800000 */
[----:B--2---:R-:W-:-:S05]  /*bc70*/  IMAD R0, R0, 0x5000, RZ ;  /* 0x0000500000007824 */ /* 0x004fca00078e02ff */
[----:B---3--:R-:W-:-:S05]  /*bc80*/  LOP3.LUT R2, R0, R2, RZ, 0xfc, !PT ;  /* 0x0000000200027212 */ /* 0x008fca00078efcff */
[----:B-----5:R-:W2:Y:S01]  /*bc90*/  LDSM.16.MT88.4 R4, [R2+UR40+0xa400] ;  /* 0x00a400280204783b */ /* 0x020ea20008004200 */
[----:B-1----:R-:W-:Y:S01]  /*bca0*/  VIADD R3, R2, UR40 ;  /* 0x0000002802037c36 */ /* 0x002fe20008000000 */
[----:B----4-:R-:W-:-:S03]  /*bcb0*/  IADD3 R0, R0, UR40, R12 ;  /* 0x0000002800007c10 */ /* 0x010fc6000fffe00c */
[----:B------:R-:W-:Y:S01]  /*bcc0*/  IMAD.IADD R3, R10, 0x1, R3 ;  /* 0x000000010a037824 */ /* 0x000fe200078e0203 */
[C-C-:B--2---:R-:W-:Y:S02]  /*bcd0*/  PRMT R8, R4.reuse, 0x6420, R5.reuse ;  /* 0x0000642004087816 */ /* 0x144fe40000000005 */
        /* <DEDUP_REMOVED lines=66> */
.L_x_201:
[----:B-1----:R1:W-:Y:S01]  /*c100*/  SYNCS.ARRIVE.TRANS64.A1T0 RZ, [R20+URZ+0x29850], RZ ;  /* 0x029850ff14ff79a7 */ /* 0x0023e2000810003f */
[----:B------:R-:W-:Y:S06]  /*c110*/  BAR.SYNC.DEFER_BLOCKING 0x2, 0x80 ;  /* 0x0082000000007b1d */ /* 0x000fec0000010000 */
[----:B------:R-:W-:Y:S05]  /*c120*/  @!P0 BRA `(.L_x_202) ;  /* 0x0000000000048947 */ /* 0x000fea0003800000 */
[----:B------:R-:W-:Y:S01]  /*c130*/  BPT.TRAP 0x1 ;  /* 0x000000040000795c */ /* 0x000fe20000300000 */
.L_x_202:
[----:B------:R-:W3:Y:S04]  /*c140*/  LDL R2, [R1+0x1c] ;  /* 0x00001c0001027983 */ /* 0x000ee80000100800 */
[----:B--2---:R-:W2:Y:S01]  /*c150*/  LDL R0, [R1+0x20] ;  /* 0x0000200001007983 */ /* 0x004ea20000100800 */
[----:B---3--:R-:W-:-:S13]  /*c160*/  ISETP.NE.AND P0, PT, R2, RZ, PT ;  /* 0x000000ff0200720c */ /* 0x008fda0003f05270 */
[----:B-1----:R-:W-:-:S05]  /*c170*/  @P0 VIADD R20, R20, 0x29880 ;  /* 0x0002988014140836 */ /* 0x002fca0000000000 */
[----:B--2---:R-:W-:-:S04]  /*c180*/  @P0 PRMT R20, R0, 0x654, R20 ;  /* 0x0000065400140816 */ /* 0x004fc80000000014 */
[----:B------:R1:W-:Y:S01]  /*c190*/  @P0 SYNCS.ARRIVE.TRANS64.RED.A1T0 RZ, [R20+URZ], RZ ;  /* 0x000000ff14ff09a7 */ /* 0x0003e2000810043f */
[----:B------:R-:W-:Y:S02]  /*c1a0*/  BPT.TRAP 0x1 ;  /* 0x000000040000795c */ /* 0x000fe40000300000 */
[----:B------:R-:W2:Y:S01]  /*c1b0*/  LDL.LU R0, [R1] ;  /* 0x0000000001007983 */ /* 0x000ea20000300800 */
[----:B------:R-:W3:Y:S03]  /*c1c0*/  LDC R2, c[0x0][0xda4] ;  /* 0x00036900ff027b82 */ /* 0x000ee60000000800 */
[----:B------:R-:W4:Y:S01]  /*c1d0*/  LDL.LU R3, [R1+0xc] ;  /* 0x00000c0001037983 */ /* 0x000f220000300800 */
[----:B------:R-:W-:Y:S02]  /*c1e0*/  UIADD3 UR49, UR44, UR49, URZ ;  /* 0x000000312c317290 */ /* 0x000fe4000fffe03f */
[----:B------:R-:W-:-:S04]  /*c1f0*/  UIADD3 UR47, UR47, 0x1, URZ ;  /* 0x000000012f2f7890 */ /* 0x000fc8000fffe03f */
[----:B---3--:R-:W-:Y:S01]  /*c200*/  ISETP.LE.AND P1, PT, R2, UR49, PT ;  /* 0x0000003102007c0c */ /* 0x008fe2000bf23270 */
[----:B--2---:R-:W-:-:S05]  /*c210*/  VIADD R0, R0, 0x1 ;  /* 0x0000000100007836 */ /* 0x004fca0000000000 */
        /* <DEDUP_REMOVED lines=8> */
.L_x_153:
[----:B--2---:R-:W2:Y:S01]  /*c2a0*/  S2R R3, SR_CgaCtaId ;  /* 0x0000000000037919 */ /* 0x004ea20000008800 */
[----:B------:R-:W-:-:S04]  /*c2b0*/  MOV R0, 0x400 ;  /* 0x0000040000007802 */ /* 0x000fc80000000f00 */
[----:B--2---:R-:W-:Y:S01]  /*c2c0*/  LEA R9, R3, R0, 0x18 ;  /* 0x0000000003097211 */ /* 0x004fe200078ec0ff */
[----:B------:R-:W-:-:S05]  /*c2d0*/  IMAD.U32 R0, RZ, RZ, UR47 ;  /* 0x0000002fff007e24 */ /* 0x000fca000f8e00ff */
[----:B------:R-:W-:-:S04]  /*c2e0*/  SHF.L.U32 R0, R0, 0x1f, RZ ;  /* 0x0000001f00007819 */ /* 0x000fc800000006ff */
[----:B------:R-:W2:Y:S02]  /*c2f0*/  SYNCS.PHASECHK.TRANS64.TRYWAIT P0, [R9+URZ+0x29820], R0 ;  /* 0x02982000090075a7 */ /* 0x000ea4000800017f */
[----:B--2---:R-:W-:Y:S05]  /*c300*/  @!P0 BRA `(.L_x_204) ;  /* 0x0000000800408947 */ /* 0x004fea0003800000 */
.L_x_232:
[----:B------:R-:W3:Y:S02]  /*c310*/  S2R R2, SR_TID.X ;  /* 0x0000000000027919 */ /* 0x000ee40000002100 */
[----:B---3--:R-:W-:-:S04]  /*c320*/  SHF.R.U32.HI R2, RZ, 0x5, R2 ;  /* 0x00000005ff027819 */ /* 0x008fc80000011602 */
[----:B------:R-:W-:-:S05]  /*c330*/  LOP3.LUT R2, R2, 0x3, RZ, 0xc0, !PT ;  /* 0x0000000302027812 */ /* 0x000fca00078ec0ff */
[----:B--2---:R-:W2:Y:S02]  /*c340*/  SHFL.IDX PT, R0, R2, RZ, 0x1f ;  /* 0x00001fff02007589 */ /* 0x004ea400000e0000 */
[----:B--2---:R-:W-:-:S13]  /*c350*/  ISETP.NE.AND P0, PT, R0, RZ, PT ;  /* 0x000000ff0000720c */ /* 0x004fda0003f05270 */
        /* <DEDUP_REMOVED lines=9> */
.L_x_207:
[----:B------:R-:W2:Y:S04]  /*c3f0*/  LDL R2, [R1] ;  /* 0x0000000001027983 */ /* 0x000ea80000100800 */
[----:B------:R-:W3:Y:S01]  /*c400*/  LDL.LU R6, [R1+0xc] ;  /* 0x00000c0001067983 */ /* 0x000ee20000300800 */
[----:B------:R-:W-:-:S04]  /*c410*/  VIADD R0, R9, 0x29840 ;  /* 0x0002984009007836 */ /* 0x000fc80000000000 */
[C---:B--2---:R-:W-:Y:S02]  /*c420*/  IMAD R5, R2.reuse, 0x8, R0 ;  /* 0x0000000802057824 */ /* 0x044fe400078e0200 */
[----:B------:R-:W-:Y:S01]  /*c430*/  VIADD R2, R2, 0x1 ;  /* 0x0000000102027836 */ /* 0x000fe20000000000 */
[----:B---3--:R-:W-:-:S04]  /*c440*/  SHF.L.U32 R4, R6, 0x1f, RZ ;  /* 0x0000001f06047819 */ /* 0x008fc800000006ff */
[----:B------:R-:W-:Y:S01]  /*c450*/  ISETP.NE.AND P2, PT, R2, 0x2, PT ;  /* 0x000000020200780c */ /* 0x000fe20003f45270 */
[----:B------:R-:W2:Y:S03]  /*c460*/  SYNCS.PHASECHK.TRANS64.TRYWAIT P1, [R5+URZ], R4 ;  /* 0x00000004050075a7 */ /* 0x000ea6000802017f */
[----:B------:R-:W-:-:S04]  /*c470*/  SEL R3, RZ, 0x1, P2 ;  /* 0x00000001ff037807 */ /* 0x000fc80001000000 */
[----:B------:R-:W-:Y:S02]  /*c480*/  LOP3.LUT R6, R6, R3, RZ, 0x3c, !PT ;  /* 0x0000000306067212 */ /* 0x000fe400078e3cff */
[----:B------:R-:W-:-:S05]  /*c490*/  SEL R3, R2, RZ, P2 ;  /* 0x000000ff02037207 */ /* 0x000fca0001000000 */
[----:B------:R-:W-:Y:S01]  /*c4a0*/  IMAD R7, R3, 0x8, R0 ;  /* 0x0000000803077824 */ /* 0x000fe200078e0200 */
[----:B------:R-:W-:Y:S01]  /*c4b0*/  SHF.L.U32 R0, R6, 0x1f, RZ ;  /* 0x0000001f06007819 */ /* 0x000fe200000006ff */
[----:B--2---:R-:W-:Y:S06]  /*c4c0*/  @!P1 BRA `(.L_x_208) ;  /* 0x0000000400e49947 */ /* 0x004fec0003800000 */
.L_x_233:
[----:B------:R-:W3:Y:S02]  /*c4d0*/  SYNCS.PHASECHK.TRANS64.TRYWAIT P1, [R7+URZ], R0 ;  /* 0x00000000070075a7 */ /* 0x000ee4000802017f */
[----:B---3--:R-:W-:Y:S05]  /*c4e0*/  @!P1 BRA `(.L_x_209) ;  /* 0x0000000400f09947 */ /* 0x008fea0003800000 */
.L_x_234:
[----:B------:R-:W-:Y:S05]  /*c4f0*/  @!P0 BRA `(.L_x_210) ;  /* 0x0000000000048947 */ /* 0x000fea0003800000 */
[----:B------:R-:W-:Y:S01]  /*c500*/  BPT.TRAP 0x1 ;  /* 0x000000040000795c */ /* 0x000fe20000300000 */
.L_x_210:
[----:B------:R-:W2:Y:S02]  /*c510*/  LDL.LU R2, [R1] ;  /* 0x0000000001027983 */ /* 0x000ea40000300800 */
[----:B--2---:R-:W-:-:S04]  /*c520*/  IMAD R5, R2, 0x8, R9 ;  /* 0x0000000802057824 */ /* 0x004fc800078e0209 */
[----:B------:R-:W2:Y:S02]  /*c530*/  SYNCS.PHASECHK.TRANS64.TRYWAIT P1, [R5+URZ+0x29860], R4 ;  /* 0x02986004050075a7 */ /* 0x000ea4000802017f */
[----:B--2---:R-:W-:Y:S05]  /*c540*/  @!P1 BRA `(.L_x_211) ;  /* 0x0000000400ec9947 */ /* 0x004fea0003800000 */
.L_x_235:
[----:B------:R-:W-:Y:S05]  /*c550*/  @!P0 BRA `(.L_x_212) ;  /* 0x0000000000048947 */ /* 0x000fea0003800000 */
[----:B------:R-:W-:Y:S01]  /*c560*/  BPT.TRAP 0x1 ;  /* 0x000000040000795c */ /* 0x000fe20000300000 */
.L_x_212:
[----:B------:R-:W-:-:S04]  /*c570*/  IMAD R3, R3, 0x8, R9 ;  /* 0x0000000803037824 */ /* 0x000fc800078e0209 */
[----:B------:R-:W4:Y:S02]  /*c580*/  SYNCS.PHASECHK.TRANS64.TRYWAIT P1, [R3+URZ+0x29860], R0 ;  /* 0x02986000030075a7 */ /* 0x000f24000802017f */
[----:B----4-:R-:W-:Y:S05]  /*c590*/  @!P1 BRA `(.L_x_213) ;  /* 0x0000000400ec9947 */ /* 0x010fea0003800000 */
.L_x_236:
[----:B------:R-:W-:Y:S05]  /*c5a0*/  @!P0 BRA `(.L_x_214) ;  /* 0x0000000000048947 */ /* 0x000fea0003800000 */
[----:B------:R-:W-:Y:S01]  /*c5b0*/  BPT.TRAP 0x1 ;  /* 0x000000040000795c */ /* 0x000fe20000300000 */
.L_x_214:
[----:B------:R-:W5:Y:S02]  /*c5c0*/  SYNCS.PHASECHK.TRANS64.TRYWAIT P0, [R5+URZ+0x29880], R4 ;  /* 0x02988004050075a7 */ /* 0x000f64000800017f */
[----:B-----5:R-:W-:Y:S05]  /*c5d0*/  @!P0 BRA `(.L_x_215) ;  /* 0x0000000400f08947 */ /* 0x020fea0003800000 */
.L_x_216:
[----:B------:R1:W1:Y:S02]  /*c5e0*/  SYNCS.PHASECHK.TRANS64.TRYWAIT P0, [R3+URZ+0x29880], R0 ;  /* 0x02988000030075a7 */ /* 0x000264000800017f */
[----:B-1----:R-:W-:Y:S05]  /*c5f0*/  @!P0 NANOSLEEP.SYNCS 0x989680 ;  /* 0x009896800000895d */ /* 0x002fea0003900000 */
[----:B------:R-:W1:Y:S02]  /*c600*/  @!P0 SYNCS.PHASECHK.TRANS64 P0, [R3+URZ+0x29880], R0 ;  /* 0x02988000030085a7 */ /* 0x000e64000800007f */
[----:B-1----:R-:W-:Y:S05]  /*c610*/  @!P0 BRA `(.L_x_216) ;  /* 0xfffffffc00f08947 */ /* 0x002fea000383ffff */
.L_x_206:
[----:B------:R-:W-:Y:S05]  /*c620*/  BSYNC B0 ;  /* 0x0000000000007941 */ /* 0x000fea0003800000 */
.L_x_205:
[----:B------:R-:W-:Y:S05]  /*c630*/  EXIT ;  /* 0x000000000000794d */ /* 0x000fea0003800000 */
.L_x_127:
[----:B-1----:R-:W-:-:S04]  /*c640*/  IMAD.U32 R3, RZ, RZ, UR38 ;  /* 0x00000026ff037e24 */ /* 0x002fc8000f8e00ff */
[----:B------:R1:W2:Y:S03]  /*c650*/  SYNCS.PHASECHK.TRANS64.TRYWAIT P1, [R3+URZ+0x29800], R0 ;  /* 0x02980000030075a7 */ /* 0x0002a6000802017f */
[----:B--2---:R-:W-:Y:S05]  /*c660*/  @!P1 NANOSLEEP.SYNCS 0x989680 ;  /* 0x009896800000995d */ /* 0x004fea0003900000 */
[----:B------:R-:W2:Y:S02]  /*c670*/  @!P1 SYNCS.PHASECHK.TRANS64 P1, [R3+URZ+0x29800], R0 ;  /* 0x02980000030095a7 */ /* 0x000ea4000802007f */
[----:B--2---:R-:W-:Y:S05]  /*c680*/  @!P1 BRA `(.L_x_127) ;  /* 0xfffffffc00ec9947 */ /* 0x004fea000383ffff */
[----:B------:R-:W-:Y:S05]  /*c690*/  BRA `(.L_x_217) ;  /* 0xffffff5000f87947 */ /* 0x000fea000383ffff */
.L_x_131:
[----:B--2---:R2:W3:Y:S02]  /*c6a0*/  SYNCS.PHASECHK.TRANS64.TRYWAIT P1, [R4+URZ+0x29830], R3 ;  /* 0x02983003040075a7 */ /* 0x0044e4000802017f */
[----:B---3--:R-:W-:Y:S05]  /*c6b0*/  @!P1 NANOSLEEP.SYNCS 0x989680 ;  /* 0x009896800000995d */ /* 0x008fea0003900000 */
[----:B------:R-:W3:Y:S02]  /*c6c0*/  @!P1 SYNCS.PHASECHK.TRANS64 P1, [R4+URZ+0x29830], R3 ;  /* 0x02983003040095a7 */ /* 0x000ee4000802007f */
[----:B---3--:R-:W-:Y:S05]  /*c6d0*/  @!P1 BRA `(.L_x_131) ;  /* 0xfffffffc00f09947 */ /* 0x008fea000383ffff */
[----:B------:R-:W-:Y:S05]  /*c6e0*/  BRA `(.L_x_130) ;  /* 0xffffff5400147947 */ /* 0x000fea000383ffff */
.L_x_137:
[----:B--2---:R-:W-:-:S04]  /*c6f0*/  IMAD.U32 R3, RZ, RZ, UR6 ;  /* 0x00000006ff037e24 */ /* 0x004fc8000f8e00ff */
[----:B------:R2:W3:Y:S03]  /*c700*/  SYNCS.PHASECHK.TRANS64.TRYWAIT P1, [R3+URZ+0x29830], R0 ;  /* 0x02983000030075a7 */ /* 0x0004e6000802017f */
[----:B---3--:R-:W-:Y:S05]  /*c710*/  @!P1 NANOSLEEP.SYNCS 0x989680 ;  /* 0x009896800000995d */ /* 0x008fea0003900000 */
[----:B------:R-:W3:Y:S02]  /*c720*/  @!P1 SYNCS.PHASECHK.TRANS64 P1, [R3+URZ+0x29830], R0 ;  /* 0x02983000030095a7 */ /* 0x000ee4000802007f */
[----:B---3--:R-:W-:Y:S05]  /*c730*/  @!P1 BRA `(.L_x_137) ;  /* 0xfffffffc00ec9947 */ /* 0x008fea000383ffff */
[----:B------:R-:W-:Y:S05]  /*c740*/  BRA `(.L_x_134) ;  /* 0xffffff84001c7947 */ /* 0x000fea000383ffff */
.L_x_141:
[----:B--2---:R-:W-:-:S04]  /*c750*/  IMAD.U32 R3, RZ, RZ, UR6 ;  /* 0x00000006ff037e24 */ /* 0x004fc8000f8e00ff */
[----:B------:R2:W3:Y:S03]  /*c760*/  SYNCS.PHASECHK.TRANS64.TRYWAIT P1, [R3+URZ+0x29850], R0 ;  /* 0x02985000030075a7 */ /* 0x0004e6000802017f */
[----:B---3--:R-:W-:Y:S05]  /*c770*/  @!P1 NANOSLEEP.SYNCS 0x989680 ;  /* 0x009896800000995d */ /* 0x008fea0003900000 */
[----:B------:R-:W3:Y:S02]  /*c780*/  @!P1 SYNCS.PHASECHK.TRANS64 P1, [R3+URZ+0x29850], R0 ;  /* 0x02985000030095a7 */ /* 0x000ee4000802007f */
[----:B---3--:R-:W-:Y:S05]  /*c790*/  @!P1 BRA `(.L_x_141) ;  /* 0xfffffffc00ec9947 */ /* 0x008fea000383ffff */
[----:B------:R-:W-:Y:S05]  /*c7a0*/  BRA `(.L_x_138) ;  /* 0xffffff90001c7947 */ /* 0x000fea000383ffff */
.L_x_148:
[----:B--2---:R-:W-:-:S04]  /*c7b0*/  IMAD.U32 R7, RZ, RZ, UR8 ;  /* 0x00000008ff077e24 */ /* 0x004fc8000f8e00ff */
[----:B------:R2:W3:Y:S03]  /*c7c0*/  SYNCS.PHASECHK.TRANS64.TRYWAIT P1, [R7+URZ+0x29850], R6 ;  /* 0x02985006070075a7 */ /* 0x0004e6000802017f */
[----:B---3--:R-:W-:Y:S05]  /*c7d0*/  @!P1 NANOSLEEP.SYNCS 0x989680 ;  /* 0x009896800000995d */ /* 0x008fea0003900000 */
[----:B------:R-:W3:Y:S02]  /*c7e0*/  @!P1 SYNCS.PHASECHK.TRANS64 P1, [R7+URZ+0x29850], R6 ;  /* 0x02985006070095a7 */ /* 0x000ee4000802007f */
[----:B---3--:R-:W-:Y:S05]  /*c7f0*/  @!P1 BRA `(.L_x_148) ;  /* 0xfffffffc00ec9947 */ /* 0x008fea000383ffff */
[----:B------:R-:W-:Y:S05]  /*c800*/  BRA `(.L_x_147) ;  /* 0xffffffac00f47947 */ /* 0x000fea000383ffff */
.L_x_158:
[----:B------:R-:W-:Y:S02]  /*c810*/  IMAD.MOV.U32 R13, RZ, RZ, R8 ;  /* 0x000000ffff0d7224 */ /* 0x000fe400078e0008 */
[----:B------:R-:W-:Y:S02]  /*c820*/  IMAD.MOV.U32 R12, RZ, RZ, RZ ;  /* 0x000000ffff0c7224 */ /* 0x000fe400078e00ff */
[----:B------:R-:W-:Y:S02]  /*c830*/  IMAD.MOV.U32 R11, RZ, RZ, 0x1f ;  /* 0x0000001fff0b7424 */ /* 0x000fe400078e00ff */
[----:B------:R-:W-:-:S07]  /*c840*/  IMAD.MOV.U32 R15, RZ, RZ, -0x1 ;  /* 0xffffffffff0f7424 */ /* 0x000fce00078e00ff */
[----:B----4-:R-:W-:Y:S05]  /*c850*/  WARPSYNC.COLLECTIVE R15, `(.L_x_218) ;  /* 0x000000000f087348 */ /* 0x010fea0003c00000 */
[----:B------:R1:W2:Y:S02]  /*c860*/  SHFL.IDX P6, R14, R13, R12, R11 ;  /* 0x0000000c0d0e7389 */ /* 0x0002a400000c000b */
[----:B-12-4-:R-:W-:Y:S01]  /*c870*/  ENDCOLLECTIVE ;  /* 0x000000000000791b */ /* 0x016fe20003800000 */
.L_x_218:
[----:B------:R-:W-:Y:S05]  /*c880*/  BRA `(.L_x_219) ;  /* 0xffffffd400bc7947 */ /* 0x000fea000383ffff */
.L_x_160:
[----:B------:R-:W-:Y:S01]  /*c890*/  BSSY B0, `(.L_x_220) ;  /* 0x0000006000007945 */ /* 0x000fe20003800000 */
[----:B------:R-:W-:-:S07]  /*c8a0*/  IMAD.MOV.U32 R15, RZ, RZ, -0x1 ;  /* 0xffffffffff0f7424 */ /* 0x000fce00078e00ff */
[----:B----4-:R-:W-:Y:S05]  /*c8b0*/  WARPSYNC.COLLECTIVE R15, `(.L_x_221) ;  /* 0x000000000f0c7348 */ /* 0x010fea0003c00000 */
[----:B------:R-:W-:Y:S02]  /*c8c0*/  ELECT P6, UR62, PT ;  /* 0x00000000003e782f */ /* 0x000fe400038c0000 */
[----:B------:R-:W-:Y:S01]  /*c8d0*/  MOV R14, UR62 ;  /* 0x0000003e000e7c02 */ /* 0x000fe20008000f00 */
[----:B----4-:R-:W-:Y:S10]  /*c8e0*/  ENDCOLLECTIVE ;  /* 0x000000000000791b */ /* 0x010ff40003800000 */
.L_x_221:
[----:B------:R-:W-:Y:S05]  /*c8f0*/  BSYNC B0 ;  /* 0x0000000000007941 */ /* 0x000fea0003800000 */
.L_x_220:
[----:B------:R-:W-:Y:S05]  /*c900*/  BRA `(.L_x_222) ;  /* 0xffffffd400bc7947 */ /* 0x000fea000383ffff */
.L_x_163:
[----:B-1----:R1:W2:Y:S02]  /*c910*/  SYNCS.PHASECHK.TRANS64.TRYWAIT P0, [R2+URZ+0x29880], R3 ;  /* 0x02988003020075a7 */ /* 0x0022a4000800017f */
[----:B--2---:R-:W-:Y:S05]  /*c920*/  @!P0 NANOSLEEP.SYNCS 0x989680 ;  /* 0x009896800000895d */ /* 0x004fea0003900000 */
[----:B------:R-:W2:Y:S02]  /*c930*/  @!P0 SYNCS.PHASECHK.TRANS64 P0, [R2+URZ+0x29880], R3 ;  /* 0x02988003020085a7 */ /* 0x000ea4000800007f */
[----:B--2---:R-:W-:Y:S05]  /*c940*/  @!P0 BRA `(.L_x_163) ;  /* 0xfffffffc00f08947 */ /* 0x004fea000383ffff */
[----:B------:R-:W-:Y:S05]  /*c950*/  BRA `(.L_x_223) ;  /* 0xffffffd8000c7947 */ /* 0x000fea000383ffff */
.L_x_166:
[----:B-1----:R1:W2:Y:S02]  /*c960*/  SYNCS.PHASECHK.TRANS64.TRYWAIT P0, [R2+URZ+0x29840], R3 ;  /* 0x02984003020075a7 */ /* 0x0022a4000800017f */
[----:B--2---:R-:W-:Y:S05]  /*c970*/  @!P0 NANOSLEEP.SYNCS 0x989680 ;  /* 0x009896800000895d */ /* 0x004fea0003900000 */
[----:B------:R-:W2:Y:S02]  /*c980*/  @!P0 SYNCS.PHASECHK.TRANS64 P0, [R2+URZ+0x29840], R3 ;  /* 0x02984003020085a7 */ /* 0x000ea4000800007f */
[----:B--2---:R-:W-:Y:S05]  /*c990*/  @!P0 BRA `(.L_x_166) ;  /* 0xfffffffc00f08947 */ /* 0x004fea000383ffff */
[----:B------:R-:W-:Y:S05]  /*c9a0*/  BRA `(.L_x_224) ;  /* 0xffffffd800987947 */ /* 0x000fea000383ffff */
.L_x_169:
[----:B--2---:R-:W-:-:S04]  /*c9b0*/  IMAD.U32 R3, RZ, RZ, UR40 ;  /* 0x00000028ff037e24 */ /* 0x004fc8000f8e00ff */
[----:B------:R2:W3:Y:S03]  /*c9c0*/  SYNCS.PHASECHK.TRANS64.TRYWAIT P0, [R3+URZ+0x29820], R2 ;  /* 0x02982002030075a7 */ /* 0x0004e6000800017f */
[----:B---3--:R-:W-:Y:S05]  /*c9d0*/  @!P0 NANOSLEEP.SYNCS 0x989680 ;  /* 0x009896800000895d */ /* 0x008fea0003900000 */
[----:B------:R-:W3:Y:S02]  /*c9e0*/  @!P0 SYNCS.PHASECHK.TRANS64 P0, [R3+URZ+0x29820], R2 ;  /* 0x02982002030085a7 */ /* 0x000ee4000800007f */
[----:B---3--:R-:W-:Y:S05]  /*c9f0*/  @!P0 BRA `(.L_x_169) ;  /* 0xfffffffc00ec8947 */ /* 0x008fea000383ffff */
[----:B------:R-:W-:Y:S05]  /*ca00*/  BRA `(.L_x_225) ;  /* 0xffffffdc00c47947 */ /* 0x000fea000383ffff */
.L_x_175:
[----:B-1----:R1:W4:Y:S02]  /*ca10*/  SYNCS.PHASECHK.TRANS64.TRYWAIT P0, [R4+URZ+0x29880], R3 ;  /* 0x02988003040075a7 */ /* 0x002324000800017f */
[----:B----4-:R-:W-:Y:S05]  /*ca20*/  @!P0 NANOSLEEP.SYNCS 0x989680 ;  /* 0x009896800000895d */ /* 0x010fea0003900000 */
[----:B------:R-:W4:Y:S02]  /*ca30*/  @!P0 SYNCS.PHASECHK.TRANS64 P0, [R4+URZ+0x29880], R3 ;  /* 0x02988003040085a7 */ /* 0x000f24000800007f */
[----:B----4-:R-:W-:Y:S05]  /*ca40*/  @!P0 BRA `(.L_x_175) ;  /* 0xfffffffc00f08947 */ /* 0x010fea000383ffff */
[----:B------:R-:W-:Y:S05]  /*ca50*/  BRA `(.L_x_226) ;  /* 0xffffffe0005c7947 */ /* 0x000fea000383ffff */
.L_x_181:
[----:B-1----:R1:W2:Y:S02]  /*ca60*/  SYNCS.PHASECHK.TRANS64.TRYWAIT P0, [R4+URZ+0x29840], R3 ;  /* 0x02984003040075a7 */ /* 0x0022a4000800017f */
[----:B--2---:R-:W-:Y:S05]  /*ca70*/  @!P0 NANOSLEEP.SYNCS 0x989680 ;  /* 0x009896800000895d */ /* 0x004fea0003900000 */
[----:B------:R-:W2:Y:S02]  /*ca80*/  @!P0 SYNCS.PHASECHK.TRANS64 P0, [R4+URZ+0x29840], R3 ;  /* 0x02984003040085a7 */ /* 0x000ea4000800007f */
[----:B--2---:R-:W-:Y:S05]  /*ca90*/  @!P0 BRA `(.L_x_181) ;  /* 0xfffffffc00f08947 */ /* 0x004fea000383ffff */
[----:B------:R-:W-:Y:S05]  /*caa0*/  BRA `(.L_x_227) ;  /* 0xffffffe400147947 */ /* 0x000fea000383ffff */
.L_x_190:
[----:B----4-:R-:W4:Y:S02]  /*cab0*/  LDL R3, [R1+0x4] ;  /* 0x0000040001037983 */ /* 0x010f240000100800 */
[----:B----4-:R4:W1:Y:S02]  /*cac0*/  SYNCS.PHASECHK.TRANS64.TRYWAIT P3, [R3+URZ+0x29870], R2 ;  /* 0x02987002030075a7 */ /* 0x010864000806017f */
[----:B-1----:R-:W-:Y:S05]  /*cad0*/  @!P3 NANOSLEEP.SYNCS 0x989680 ;  /* 0x009896800000b95d */ /* 0x002fea0003900000 */
[----:B------:R-:W1:Y:S02]  /*cae0*/  @!P3 SYNCS.PHASECHK.TRANS64 P3, [R3+URZ+0x29870], R2 ;  /* 0x029870020300b5a7 */ /* 0x000e64000806007f */
[----:B-1----:R-:W-:Y:S05]  /*caf0*/  @!P3 BRA `(.L_x_190) ;  /* 0xfffffffc00ecb947 */ /* 0x002fea000383ffff */
[----:B------:R-:W-:Y:S05]  /*cb00*/  BRA `(.L_x_228) ;  /* 0xffffffe8005c7947 */ /* 0x000fea000383ffff */
.L_x_192:
[----:B----4-:R-:W4:Y:S02]  /*cb10*/  LDL R4, [R1+0x4] ;  /* 0x0000040001047983 */ /* 0x010f240000100800 */
[----:B----4-:R4:W1:Y:S02]  /*cb20*/  SYNCS.PHASECHK.TRANS64.TRYWAIT P3, [R4+URZ+0x29860], R3 ;  /* 0x02986003040075a7 */ /* 0x010864000806017f */
[----:B-1----:R-:W-:Y:S05]  /*cb30*/  @!P3 NANOSLEEP.SYNCS 0x989680 ;  /* 0x009896800000b95d */ /* 0x002fea0003900000 */
[----:B------:R-:W1:Y:S02]  /*cb40*/  @!P3 SYNCS.PHASECHK.TRANS64 P3, [R4+URZ+0x29860], R3 ;  /* 0x029860030400b5a7 */ /* 0x000e64000806007f */
[----:B-1----:R-:W-:Y:S05]  /*cb50*/  @!P3 BRA `(.L_x_192) ;  /* 0xfffffffc00ecb947 */ /* 0x002fea000383ffff */
[----:B------:R-:W-:Y:S05]  /*cb60*/  BRA `(.L_x_229) ;  /* 0xffffffe800647947 */ /* 0x000fea000383ffff */
.L_x_198:
[----:B-1----:R1:W2:Y:S02]  /*cb70*/  SYNCS.PHASECHK.TRANS64.TRYWAIT P2, [R20+URZ+0x29870], R3 ;  /* 0x02987003140075a7 */ /* 0x0022a4000804017f */
[----:B--2---:R-:W-:Y:S05]  /*cb80*/  @!P2 NANOSLEEP.SYNCS 0x989680 ;  /* 0x009896800000a95d */ /* 0x004fea0003900000 */
[----:B------:R-:W2:Y:S02]  /*cb90*/  @!P2 SYNCS.PHASECHK.TRANS64 P2, [R20+URZ+0x29870], R3 ;  /* 0x029870031400a5a7 */ /* 0x000ea4000804007f */
[----:B--2---:R-:W-:Y:S05]  /*cba0*/  @!P2 BRA `(.L_x_198) ;  /* 0xfffffffc00f0a947 */ /* 0x004fea000383ffff */
[----:B------:R-:W-:Y:S05]  /*cbb0*/  BRA `(.L_x_230) ;  /* 0xffffffec00fc7947 */ /* 0x000fea000383ffff */
.L_x_200:
[----:B-1----:R1:W2:Y:S02]  /*cbc0*/  SYNCS.PHASECHK.TRANS64.TRYWAIT P2, [R20+URZ+0x29860], R3 ;  /* 0x02986003140075a7 */ /* 0x0022a4000804017f */
[----:B--2---:R-:W-:Y:S05]  /*cbd0*/  @!P2 NANOSLEEP.SYNCS 0x989680 ;  /* 0x009896800000a95d */ /* 0x004fea0003900000 */
[----:B------:R-:W2:Y:S02]  /*cbe0*/  @!P2 SYNCS.PHASECHK.TRANS64 P2, [R20+URZ+0x29860], R3 ;  /* 0x029860031400a5a7 */ /* 0x000ea4000804007f */
[----:B--2---:R-:W-:Y:S05]  /*cbf0*/  @!P2 BRA `(.L_x_200) ;  /* 0xfffffffc00f0a947 */ /* 0x004fea000383ffff */
[----:B------:R-:W-:Y:S05]  /*cc00*/  BRA `(.L_x_231) ;  /* 0xfffffff000047947 */ /* 0x000fea000383ffff */
.L_x_204:
[----:B--2---:R2:W3:Y:S02]  /*cc10*/  SYNCS.PHASECHK.TRANS64.TRYWAIT P0, [R9+URZ+0x29820], R0 ;  /* 0x02982000090075a7 */ /* 0x0044e4000800017f */
[----:B---3--:R-:W-:Y:S05]  /*cc20*/  @!P0 NANOSLEEP.SYNCS 0x989680 ;  /* 0x009896800000895d */ /* 0x008fea0003900000 */
[----:B------:R-:W3:Y:S02]  /*cc30*/  @!P0 SYNCS.PHASECHK.TRANS64 P0, [R9+URZ+0x29820], R0 ;  /* 0x02982000090085a7 */ /* 0x000ee4000800007f */
[----:B---3--:R-:W-:Y:S05]  /*cc40*/  @!P0 BRA `(.L_x_204) ;  /* 0xfffffffc00f08947 */ /* 0x008fea000383ffff */
[----:B------:R-:W-:Y:S05]  /*cc50*/  BRA `(.L_x_232) ;  /* 0xfffffff400ac7947 */ /* 0x000fea000383ffff */
.L_x_208:
[----:B--2---:R2:W3:Y:S02]  /*cc60*/  SYNCS.PHASECHK.TRANS64.TRYWAIT P1, [R5+URZ], R4 ;  /* 0x00000004050075a7 */ /* 0x0044e4000802017f */
[----:B---3--:R-:W-:Y:S05]  /*cc70*/  @!P1 NANOSLEEP.SYNCS 0x989680 ;  /* 0x009896800000995d */ /* 0x008fea0003900000 */
[----:B------:R-:W3:Y:S02]  /*cc80*/  @!P1 SYNCS.PHASECHK.TRANS64 P1, [R5+URZ], R4 ;  /* 0x00000004050095a7 */ /* 0x000ee4000802007f */
[----:B---3--:R-:W-:Y:S05]  /*cc90*/  @!P1 BRA `(.L_x_208) ;  /* 0xfffffffc00f09947 */ /* 0x008fea000383ffff */
[----:B------:R-:W-:Y:S05]  /*cca0*/  BRA `(.L_x_233) ;  /* 0xfffffff800087947 */ /* 0x000fea000383ffff */
.L_x_209:
[----:B---3--:R3:W4:Y:S02]  /*ccb0*/  SYNCS.PHASECHK.TRANS64.TRYWAIT P1, [R7+URZ], R0 ;  /* 0x00000000070075a7 */ /* 0x008724000802017f */
[----:B----4-:R-:W-:Y:S05]  /*ccc0*/  @!P1 NANOSLEEP.SYNCS 0x989680 ;  /* 0x009896800000995d */ /* 0x010fea0003900000 */
[----:B------:R-:W4:Y:S02]  /*ccd0*/  @!P1 SYNCS.PHASECHK.TRANS64 P1, [R7+URZ], R0 ;  /* 0x00000000070095a7 */ /* 0x000f24000802007f */
[----:B----4-:R-:W-:Y:S05]  /*cce0*/  @!P1 BRA `(.L_x_209) ;  /* 0xfffffffc00f09947 */ /* 0x010fea000383ffff */
[----:B------:R-:W-:Y:S05]  /*ccf0*/  BRA `(.L_x_234) ;  /* 0xfffffff400fc7947 */ /* 0x000fea000383ffff */
.L_x_211:
[----:B--2---:R2:W4:Y:S02]  /*cd00*/  SYNCS.PHASECHK.TRANS64.TRYWAIT P1, [R5+URZ+0x29860], R4 ;  /* 0x02986004050075a7 */ /* 0x004524000802017f */
[----:B----4-:R-:W-:Y:S05]  /*cd10*/  @!P1 NANOSLEEP.SYNCS 0x989680 ;  /* 0x009896800000995d */ /* 0x010fea0003900000 */
[----:B------:R-:W4:Y:S02]  /*cd20*/  @!P1 SYNCS.PHASECHK.TRANS64 P1, [R5+URZ+0x29860], R4 ;  /* 0x02986004050095a7 */ /* 0x000f24000802007f */
[----:B----4-:R-:W-:Y:S05]  /*cd30*/  @!P1 BRA `(.L_x_211) ;  /* 0xfffffffc00f09947 */ /* 0x010fea000383ffff */
[----:B------:R-:W-:Y:S05]  /*cd40*/  BRA `(.L_x_235) ;  /* 0xfffffff800007947 */ /* 0x000fea000383ffff */
.L_x_213:
[----:B----4-:R4:W1:Y:S02]  /*cd50*/  SYNCS.PHASECHK.TRANS64.TRYWAIT P1, [R3+URZ+0x29860], R0 ;  /* 0x02986000030075a7 */ /* 0x010864000802017f */
[----:B-1----:R-:W-:Y:S05]  /*cd60*/  @!P1 NANOSLEEP.SYNCS 0x989680 ;  /* 0x009896800000995d */ /* 0x002fea0003900000 */
[----:B------:R-:W1:Y:S02]  /*cd70*/  @!P1 SYNCS.PHASECHK.TRANS64 P1, [R3+URZ+0x29860], R0 ;  /* 0x02986000030095a7 */ /* 0x000e64000802007f */
[----:B-1----:R-:W-:Y:S05]  /*cd80*/  @!P1 BRA `(.L_x_213) ;  /* 0xfffffffc00f09947 */ /* 0x002fea000383ffff */
[----:B------:R-:W-:Y:S05]  /*cd90*/  BRA `(.L_x_236) ;  /* 0xfffffff800007947 */ /* 0x000fea000383ffff */
.L_x_215:
[----:B------:R1:W1:Y:S02]  /*cda0*/  SYNCS.PHASECHK.TRANS64.TRYWAIT P0, [R5+URZ+0x29880], R4 ;  /* 0x02988004050075a7 */ /* 0x000264000800017f */
[----:B-1----:R-:W-:Y:S05]  /*cdb0*/  @!P0 NANOSLEEP.SYNCS 0x989680 ;  /* 0x009896800000895d */ /* 0x002fea0003900000 */
[----:B------:R-:W1:Y:S02]  /*cdc0*/  @!P0 SYNCS.PHASECHK.TRANS64 P0, [R5+URZ+0x29880], R4 ;  /* 0x02988004050085a7 */ /* 0x000e64000800007f */
[----:B-1----:R-:W-:Y:S05]  /*cdd0*/  @!P0 BRA `(.L_x_215) ;  /* 0xfffffffc00f08947 */ /* 0x002fea000383ffff */
[----:B------:R-:W-:Y:S05]  /*cde0*/  BRA `(.L_x_216) ;  /* 0xfffffff400fc7947 */ /* 0x000fea000383ffff */
.L_x_237:
        /* <DEDUP_REMOVED lines=9> */
.L_x_2668:


//--------------------- .text._ZN7cutlass13device_kernelIN5flash11enable_sm90INS1_16FlashAttnFwdSm90INS1_25CollectiveMainloopFwdSm90ILi2EN4cute5tupleIJNS5_1CILi1EEES8_S8_EEENS6_IJNS7_ILi128EEENS7_ILi160EEENS7_ILi192EEEEEELi128ENS_12float_e4m3_tEfNS_4arch4Sm90ELb0ELb0ELb0ELb1ELb0ELb0ELb0ELb1ELb1ELb0ELb0ELb0EEENS1_21CollectiveEpilogueFwdINS6_IJSA_SA_SB_EEES9_NS_10bfloat16_tESG_Li256ELb1ELb0ELb0ELb1EEENS1_36VarlenDynamicPersistentTileSchedulerILi128ELi160ELi256ELi128ELb0ELb0ELb1ELb0ELb1ELb1EEEEEEEEEvNT_6ParamsE --------------------------
	.section	.text._ZN7cutlass13device_kernelIN5flash11enable_sm90INS1_16FlashAttnFwdSm90INS1_25CollectiveMainloopFwdSm90ILi2EN4cute5tupleIJNS5_1CILi1EEES8_S8_EEENS6_IJNS7_ILi128EEENS7_ILi160EEENS7_ILi192EEEEEELi128ENS_12float_e4m3_tEfNS_4arch4Sm90ELb0ELb0ELb0ELb1ELb0ELb0ELb0ELb1ELb1ELb0ELb0ELb0EEENS1_21CollectiveEpilogueFwdINS6_IJSA_SA_SB_EEES9_NS_10bfloat16_tESG_Li256ELb1ELb0ELb0ELb1EEENS1_36VarlenDynamicPersistentTileSchedulerILi128ELi160ELi256ELi128ELb0ELb0ELb1ELb0ELb1ELb1EEEEEEEEEvNT_6ParamsE,"ax",@progbits
	.align	128
.text._ZN7cutlass13device_kernelIN5flash11enable_sm90INS1_16FlashAttnFwdSm90INS1_25CollectiveMainloopFwdSm90ILi2EN4cute5tupleIJNS5_1CILi1EEES8_S8_EEENS6_IJNS7_ILi128EEENS7_ILi160EEENS7_ILi192EEEEEELi128ENS_12float_e4m3_tEfNS_4arch4Sm90ELb0ELb0ELb0ELb1ELb0ELb0ELb0ELb1ELb1ELb0ELb0ELb0EEENS1_21CollectiveEpilogueFwdINS6_IJSA_SA_SB_EEES9_NS_10bfloat16_tESG_Li256ELb1ELb0ELb0ELb1EEENS1_36VarlenDynamicPersistentTileSchedulerILi128ELi160ELi256ELi128ELb0ELb0ELb1ELb0ELb1ELb1EEEEEEEEEvNT_6ParamsE:
        .type           _ZN7cutlass13device_kernelIN5flash11enable_sm90INS1_16FlashAttnFwdSm90INS1_25CollectiveMainloopFwdSm90ILi2EN4cute5tupleIJNS5_1CILi1EEES8_S8_EEENS6_IJNS7_ILi128EEENS7_ILi160EEENS7_ILi192EEEEEELi128ENS_12float_e4m3_tEfNS_4arch4Sm90ELb0ELb0ELb0ELb1ELb0ELb0ELb0ELb1ELb1ELb0ELb0ELb0EEENS1_21CollectiveEpilogueFwdINS6_IJSA_SA_SB_EEES9_NS_10bfloat16_tESG_Li256ELb1ELb0ELb0ELb1EEENS1_36VarlenDynamicPersistentTileSchedulerILi128ELi160ELi256ELi128ELb0ELb0ELb1ELb0ELb1ELb1EEEEEEEEEvNT_6ParamsE,@function
        .size           _ZN7cutlass13device_kernelIN5flash11enable_sm90INS1_16FlashAttnFwdSm90INS1_25CollectiveMainloopFwdSm90ILi2EN4cute5tupleIJNS5_1CILi1EEES8_S8_EEENS6_IJNS7_ILi128EEENS7_ILi160EEENS7_ILi192EEEEEELi128ENS_12float_e4m3_tEfNS_4arch4Sm90ELb0ELb0ELb0ELb1ELb0ELb0ELb0ELb1ELb1ELb0ELb0ELb0EEENS1_21CollectiveEpilogueFwdINS6_IJSA_SA_SB_EEES9_NS_10bfloat16_tESG_Li256ELb1ELb0ELb0ELb1EEENS1_36VarlenDynamicPersistentTileSchedulerILi128ELi160ELi256ELi128ELb0ELb0ELb1ELb0ELb1ELb1EEEEEEEEEvNT_6ParamsE,(.L_x_2669 - _ZN7cutlass13device_kernelIN5flash11enable_sm90INS1_16FlashAttnFwdSm90INS1_25CollectiveMainloopFwdSm90ILi2EN4cute5tupleIJNS5_1CILi1EEES8_S8_EEENS6_IJNS7_ILi128EEENS7_ILi160EEENS7_ILi192EEEEEELi128ENS_12float_e4m3_tEfNS_4arch4Sm90ELb0ELb0ELb0ELb1ELb0ELb0ELb0ELb1ELb1ELb0ELb0ELb0EEENS1_21CollectiveEpilogueFwdINS6_IJSA_SA_SB_EEES9_NS_10bfloat16_tESG_Li256ELb1ELb0ELb0ELb1EEENS1_36VarlenDynamicPersistentTileSchedulerILi128ELi160ELi256ELi128ELb0ELb0ELb1ELb0ELb1ELb1EEEEEEEEEvNT_6ParamsE)
        .other          _ZN7cutlass13device_kernelIN5flash11enable_sm90INS1_16FlashAttnFwdSm90INS1_25CollectiveMainloopFwdSm90ILi2EN4cute5tupleIJNS5_1CILi1EEES8_S8_EEENS6_IJNS7_ILi128EEENS7_ILi160EEENS7_ILi192EEEEEELi128ENS_12float_e4m3_tEfNS_4arch4Sm90ELb0ELb0ELb0ELb1ELb0ELb0ELb0ELb1ELb1ELb0ELb0ELb0EEENS1_21CollectiveEpilogueFwdINS6_IJSA_SA_SB_EEES9_NS_10bfloat16_tESG_Li256ELb1ELb0ELb0ELb1EEENS1_36VarlenDynamicPersistentTileSchedulerILi128ELi160ELi256ELi128ELb0ELb0ELb1ELb0ELb1ELb1EEEEEEEEEvNT_6ParamsE,@"STO_CUDA_ENTRY STV_DEFAULT"
_ZN7cutlass13device_kernelIN5flash11enable_sm90INS1_16FlashAttnFwdSm90INS1_25CollectiveMainloopFwdSm90ILi2EN4cute5tupleIJNS5_1CILi1EEES8_S8_EEENS6_IJNS7_ILi128EEENS7_ILi160EEENS7_ILi192EEEEEELi128ENS_12float_e4m3_tEfNS_4arch4Sm90ELb0ELb0ELb0ELb1ELb0ELb0ELb0ELb1ELb1ELb0ELb0ELb0EEENS1_21CollectiveEpilogueFwdINS6_IJSA_SA_SB_EEES9_NS_10bfloat16_tESG_Li256ELb1ELb0ELb0ELb1EEENS1_36VarlenDynamicPersistentTileSchedulerILi128ELi160ELi256ELi128ELb0ELb0ELb1ELb0ELb1ELb1EEEEEEEEEvNT_6ParamsE:
[----:B------:R-:W0:Y:S02]  /*0000*/  LDC R1, c[0x0][0x28] ;  /* 0x00000a00ff017b82 */ /* 0x000e240000000800 */
[----:B0-----:R-:W-:Y:S01]  /*0010*/  VIADD R1, R1, 0xffffffc8 ;  /* 0xffffffc801017836 */ /* 0x001fe20000000000 */
[----:B------:R-:W0:Y:S01]  /*0020*/  S2R R3, SR_TID.X ;  /* 0x0000000000037919 */ /* 0x000e220000002100 */
[----:B------:R-:W-:Y:S01]  /*0030*/  ELECT P0, URZ, PT ;  /* 0x00000000003f782f */ /* 0x000fe20003800000 */
[----:B------:R-:W-:Y:S01]  /*0040*/  BSSY B0, `(.L_x_238) ;  /* 0x0000011000007945 */ /* 0x000fe20003800000 */
[--C-:B0-----:R-:W-:Y:S02]  /*0050*/  SHF.R.U32.HI R0, RZ, 0x5, R3.reuse ;  /* 0x00000005ff007819 */ /* 0x101fe40000011603 */
[----:B------:R-:W-:-:S03]  /*0060*/  SHF.R.U32.HI R22, RZ, 0x7, R3 ;  /* 0x00000007ff167819 */ /* 0x000fc60000011603 */
[----:B------:R-:W0:Y:S02]  /*0070*/  SHFL.IDX PT, R2, R0, RZ, 0x1f ;  /* 0x00001fff00027589 */ /* 0x000e2400000e0000 */
[----:B0-----:R-:W-:-:S13]  /*0080*/  ISETP.EQ.AND P0, PT, R2, RZ, P0 ;  /* 0x000000ff0200720c */ /* 0x001fda0000702270 */
[----:B------:R-:W-:Y:S05]  /*0090*/  @!P0 BRA `(.L_x_239) ;  /* 0x00000000002c8947 */ /* 0x000fea0003800000 */
[----:B------:R-:W-:Y:S02]  /*00a0*/  ULDC.64 UR4, c[0x0][0x198] ;  /* 0x0000660000047ab9 */ /* 0x000fe40000000a00 */
[----:B------:R-:W-:Y:S02]  /*00b0*/  UIADD3 UR6, UP0, UR4, 0x270, URZ ;  /* 0x0000027004067890 */ /* 0x000fe4000ff1e03f */
[----:B------:R-:W-:Y:S02]  /*00c0*/  UIADD3 UR8, UP1, UR4, 0x370, URZ ;  /* 0x0000037004087890 */ /* 0x000fe4000ff3e03f */
[----:B------:R-:W-:Y:S02]  /*00d0*/  UIADD3 UR4, UP2, UR4, 0x470, URZ ;  /* 0x0000047004047890 */ /* 0x000fe4000ff5e03f */
[----:B------:R-:W-:Y:S02]  /*00e0*/  UIADD3.X UR7, URZ, UR5, URZ, UP0, !UPT ;  /* 0x000000053f077290 */ /* 0x000fe400087fe43f */
[----:B------:R-:W-:-:S02]  /*00f0*/  UIADD3.X UR9, URZ, UR5, URZ, UP1, !UPT ;  /* 0x000000053f097290 */ /* 0x000fc40008ffe43f */
[----:B------:R-:W-:-:S05]  /*0100*/  UIADD3.X UR5, URZ, UR5, URZ, UP2, !UPT ;  /* 0x000000053f057290 */ /* 0x000fca00097fe43f */
[----:B------:R0:W-:Y:S02]  /*0110*/  UTMACCTL.PF [UR6] ;  /* 0x00000000060079b9 */ /* 0x0001e40008040000 */
[----:B------:R0:W-:Y:S02]  /*0120*/  UTMACCTL.PF [UR8] ;  /* 0x00000000080079b9 */ /* 0x0001e40008040000 */
[----:B------:R0:W-:Y:S02]  /*0130*/  UTMACCTL.PF [UR4] ;  /* 0x00000000040079b9 */ /* 0x0001e40008040000 */
[----:B0-----:R-:W-:Y:S01]  /*0140*/  NOP ;  /* 0x0000000000007918 */ /* 0x001fe20000000000 */
.L_x_239:
[----:B------:R-:W-:Y:S05]  /*0150*/  BSYNC B0 ;  /* 0x0000000000007941 */ /* 0x000fea0003800000 */
.L_x_238:
[----:B------:R-:W-:Y:S01]  /*0160*/  VOTEU.ANY UP0, P0 ;  /* 0x00000000003f7886 */ /* 0x000fe20000000100 */
[----:B------:R-:W0:Y:S01]  /*0170*/  SHFL.IDX PT, R3, R22, RZ, 0x1f ;  /* 0x00001fff16037589 */ /* 0x000e2200000e0000 */
[----:B------:R-:W-:Y:S01]  /*0180*/  UMOV UR4, 0x1 ;  /* 0x0000000100047882 */ /* 0x000fe20000000000 */
[----:B------:R-:W-:Y:S01]  /*0190*/  UMOV UR7, 0x100 ;  /* 0x0000010000077882 */ /* 0x000fe20000000000 */
[----:B------:R-:W-:Y:S01]  /*01a0*/  VOTEU.ANY UP1, P0 ;  /* 0x00000000003f7886 */ /* 0x000fe20000020100 */
[----:B------:R-:W1:Y:S01]  /*01b0*/  @UP0 S2UR UR8, SR_CgaCtaId ;  /* 0x00000000000809c3 */ /* 0x000e620000008800 */
[----:B------:R-:W2:Y:S01]  /*01c0*/  SHFL.IDX PT, R2, R0, RZ, 0x1f ;  /* 0x00001fff00027589 */ /* 0x000ea200000e0000 */
[----:B------:R-:W-:Y:S01]  /*01d0*/  @UP0 UMOV UR6, 0x400 ;  /* 0x0000040000060882 */ /* 0x000fe20000000000 */
[----:B------:R-:W-:-:S04]  /*01e0*/  @UP0 UIADD3 UR4, -UR4, 0x100000, URZ ;  /* 0x0010000004040890 */ /* 0x000fc8000fffe13f */
[----:B------:R-:W-:Y:S02]  /*01f0*/  @UP0 USHF.L.U32 UR5, UR4, 0xb, URZ ;  /* 0x0000000b04050899 */ /* 0x000fe4000800063f */
[----:B------:R-:W-:Y:S01]  /*0200*/  @UP0 USHF.L.U32 UR4, UR4, 0x1, URZ ;  /* 0x0000000104040899 */ /* 0x000fe2000800063f */
[----:B------:R-:W-:Y:S01]  /*0210*/  VOTEU.ANY UP2, P0 ;  /* 0x00000000003f7886 */ /* 0x000fe20000040100 */
[----:B0-----:R-:W-:Y:S01]  /*0220*/  R2UR UR9, R3 ;  /* 0x00000000030972ca */ /* 0x001fe200000e0000 */
[----:B-1----:R-:W-:Y:S01]  /*0230*/  @UP0 ULEA UR8, UR8, UR6, 0x18 ;  /* 0x0000000608080291 */ /* 0x002fe2000f8ec03f */
[----:B--2---:R-:W-:Y:S01]  /*0240*/  ISETP.NE.AND P1, PT, R2, RZ, PT ;  /* 0x000000ff0200720c */ /* 0x004fe20003f25270 */
[----:B------:R-:W-:-:S04]  /*0250*/  @UP0 UIADD3 UR6, -UR7, 0x100000, URZ ;  /* 0x0010000007060890 */ /* 0x000fc8000fffe13f */
[----:B------:R-:W-:Y:S02]  /*0260*/  @UP0 USHF.L.U32 UR7, UR6, 0xb, URZ ;  /* 0x0000000b06070899 */ /* 0x000fe4000800063f */
[----:B------:R-:W-:-:S04]  /*0270*/  @UP0 USHF.L.U32 UR6, UR6, 0x1, URZ ;  /* 0x0000000106060899 */ /* 0x000fc8000800063f */
[----:B------:R-:W-:Y:S01]  /*0280*/  UISETP.NE.AND UP0, UPT, UR9, URZ, UPT ;  /* 0x0000003f0900728c */ /* 0x000fe2000bf05270 */
[----:B------:R-:W0:Y:S02]  /*0290*/  FENCE.VIEW.ASYNC.S ;  /* 0x00000000000073c6 */ /* 0x000e240000000000 */
[----:B0-----:R0:W1:Y:S05]  /*02a0*/  @UP1 SYNCS.EXCH.64 URZ, [UR8+0x29800], UR4 ;  /* 0x02980004083f15b2 */ /* 0x00106a0008000100 */
[----:B------:R0:W2:Y:S01]  /*02b0*/  @UP2 SYNCS.EXCH.64 URZ, [UR8+0x29820], UR6 ;  /* 0x02982006083f25b2 */ /* 0x0000a20008000100 */
[----:B------:R-:W-:Y:S05]  /*02c0*/  @P1 BRA `(.L_x_240) ;  /* 0x0000000000481947 */ /* 0x000fea0003800000 */
[----:B0-----:R-:W0:Y:S01]  /*02d0*/  S2UR UR5, SR_CgaCtaId ;  /* 0x00000000000579c3 */ /* 0x001e220000008800 */
[----:B------:R-:W-:Y:S01]  /*02e0*/  UMOV UR4, 0x400 ;  /* 0x0000040000047882 */ /* 0x000fe20000000000 */
[----:B------:R-:W-:Y:S01]  /*02f0*/  UMOV UR6, 0x1 ;  /* 0x0000000100067882 */ /* 0x000fe20000000000 */
[----:B------:R-:W-:Y:S01]  /*0300*/  UMOV UR9, 0x2 ;  /* 0x0000000200097882 */ /* 0x000fe20000000000 */
[----:B------:R-:W-:-:S04]  /*0310*/  UIADD3 UR6, -UR6, 0x100000, URZ ;  /* 0x0010000006067890 */ /* 0x000fc8000fffe13f */
[----:B------:R-:W-:Y:S02]  /*0320*/  USHF.L.U32 UR7, UR6, 0xb, URZ ;  /* 0x0000000b06077899 */ /* 0x000fe4000800063f */
[----:B------:R-:W-:Y:S01]  /*0330*/  USHF.L.U32 UR6, UR6, 0x1, URZ ;  /* 0x0000000106067899 */ /* 0x000fe2000800063f */
[----:B------:R-:W-:Y:S01]  /*0340*/  ELECT P0, URZ, PT ;  /* 0x00000000003f782f */ /* 0x000fe20003800000 */
[----:B0-----:R-:W-:Y:S02]  /*0350*/  ULEA UR8, UR5, UR4, 0x18 ;  /* 0x0000000405087291 */ /* 0x001fe4000f8ec03f */
[----:B------:R-:W-:-:S04]  /*0360*/  UIADD3 UR4, -UR9, 0x100000, URZ ;  /* 0x0010000009047890 */ /* 0x000fc8000fffe13f */
[----:B------:R-:W-:Y:S02]  /*0370*/  USHF.L.U32 UR5, UR4, 0xb, URZ ;  /* 0x0000000b04057899 */ /* 0x000fe4000800063f */
[----:B------:R-:W-:Y:S01]  /*0380*/  USHF.L.U32 UR4, UR4, 0x1, URZ ;  /* 0x0000000104047899 */ /* 0x000fe2000800063f */
[----:B------:R-:W0:Y:S03]  /*0390*/  FENCE.VIEW.ASYNC.S ;  /* 0x00000000000073c6 */ /* 0x000e260000000000 */
[----:B0-----:R3:W4:Y:S08]  /*03a0*/  SYNCS.EXCH.64 URZ, [UR8+0x29830], UR6 ;  /* 0x02983006083f75b2 */ /* 0x0017300008000100 */
[----:B------:R3:W0:Y:S01]  /*03b0*/  SYNCS.EXCH.64 URZ, [UR8+0x29840], UR4 ;  /* 0x02984004083f75b2 */ /* 0x0006220008000100 */
[----:B------:R3:W0:Y:S01]  /*03c0*/  SYNCS.EXCH.64 URZ, [UR8+0x29838], UR6 ;  /* 0x02983806083f75b2 */ /* 0x0006220008000100 */
[----:B------:R3:W0:Y:S02]  /*03d0*/  SYNCS.EXCH.64 URZ, [UR8+0x29848], UR4 ;  /* 0x02984804083f75b2 */ /* 0x0006240008000100 */
[----:B---3--:R-:W-:Y:S01]  /*03e0*/  NOP ;  /* 0x0000000000007918 */ /* 0x008fe20000000000 */
.L_x_240:
[----:B------:R-:W3:Y:S01]  /*03f0*/  SHFL.IDX PT, R2, R0, RZ, 0x1f ;  /* 0x00001fff00027589 */ /* 0x000ee200000e0000 */
[----:B------:R-:W-:Y:S01]  /*0400*/  NOP ;  /* 0x0000000000007918 */ /* 0x000fe20000000000 */
[----:B---3--:R-:W-:-:S13]  /*0410*/  ISETP.NE.AND P0, PT, R2, RZ, PT ;  /* 0x000000ff0200720c */ /* 0x008fda0003f05270 */
[----:B------:R-:W-:Y:S05]  /*0420*/  @P0 BRA `(.L_x_241) ;  /* 0x0000000000480947 */ /* 0x000fea0003800000 */
[----:B0-----:R-:W0:Y:S01]  /*0430*/  S2UR UR5, SR_CgaCtaId ;  /* 0x00000000000579c3 */ /* 0x001e220000008800 */
[----:B------:R-:W-:Y:S01]  /*0440*/  UMOV UR4, 0x400 ;  /* 0x0000040000047882 */ /* 0x000fe20000000000 */
[----:B------:R-:W-:Y:S01]  /*0450*/  UMOV UR6, 0x80 ;  /* 0x0000008000067882 */ /* 0x000fe20000000000 */
[----:B------:R-:W-:Y:S01]  /*0460*/  UMOV UR7, 0x100 ;  /* 0x0000010000077882 */ /* 0x000fe20000000000 */
[----:B------:R-:W-:Y:S01]  /*0470*/  ELECT P0, URZ, PT ;  /* 0x00000000003f782f */ /* 0x000fe20003800000 */
[----:B0-----:R-:W-:Y:S02]  /*0480*/  ULEA UR8, UR5, UR4, 0x18 ;  /* 0x0000000405087291 */ /* 0x001fe4000f8ec03f */
[----:B------:R-:W-:-:S04]  /*0490*/  UIADD3 UR4, -UR6, 0x100000, URZ ;  /* 0x0010000006047890 */ /* 0x000fc8000fffe13f */
[----:B------:R-:W-:Y:S02]  /*04a0*/  USHF.L.U32 UR5, UR4, 0xb, URZ ;  /* 0x0000000b04057899 */ /* 0x000fe4000800063f */
[----:B------:R-:W-:Y:S02]  /*04b0*/  USHF.L.U32 UR4, UR4, 0x1, URZ ;  /* 0x0000000104047899 */ /* 0x000fe4000800063f */
[----:B------:R-:W-:-:S04]  /*04c0*/  UIADD3 UR6, -UR7, 0x100000, URZ ;  /* 0x0010000007067890 */ /* 0x000fc8000fffe13f */
[----:B------:R-:W-:Y:S02]  /*04d0*/  USHF.L.U32 UR7, UR6, 0xb, URZ ;  /* 0x0000000b06077899 */ /* 0x000fe4000800063f */
[----:B------:R-:W-:Y:S01]  /*04e0*/  USHF.L.U32 UR6, UR6, 0x1, URZ ;  /* 0x0000000106067899 */ /* 0x000fe2000800063f */
[----:B------:R-:W0:Y:S03]  /*04f0*/  FENCE.VIEW.ASYNC.S ;  /* 0x00000000000073c6 */ /* 0x000e260000000000 */
[----:B0-----:R3:W0:Y:S08]  /*0500*/  SYNCS.EXCH.64 URZ, [UR8+0x29850], UR4 ;  /* 0x02985004083f75b2 */ /* 0x0016300008000100 */
[----:B------:R3:W0:Y:S01]  /*0510*/  SYNCS.EXCH.64 URZ, [UR8+0x29860], UR6 ;  /* 0x02986006083f75b2 */ /* 0x0006220008000100 */
[----:B------:R3:W0:Y:S01]  /*0520*/  SYNCS.EXCH.64 URZ, [UR8+0x29858], UR4 ;  /* 0x02985804083f75b2 */ /* 0x0006220008000100 */
[----:B------:R3:W0:Y:S02]  /*0530*/  SYNCS.EXCH.64 URZ, [UR8+0x29868], UR6 ;  /* 0x02986806083f75b2 */ /* 0x0006240008000100 */
[----:B---3--:R-:W-:Y:S01]  /*0540*/  NOP ;  /* 0x0000000000007918 */ /* 0x008fe20000000000 */
.L_x_241:
[----:B------:R-:W3:Y:S01]  /*0550*/  SHFL.IDX PT, R2, R0, RZ, 0x1f ;  /* 0x00001fff00027589 */ /* 0x000ee200000e0000 */
[----:B------:R-:W-:Y:S01]  /*0560*/  NOP ;  /* 0x0000000000007918 */ /* 0x000fe20000000000 */
[----:B---3--:R-:W-:-:S13]  /*0570*/  ISETP.NE.AND P0, PT, R2, RZ, PT ;  /* 0x000000ff0200720c */ /* 0x008fda0003f05270 */
[----:B------:R-:W-:Y:S05]  /*0580*/  @P0 BRA `(.L_x_242) ;  /* 0x0000000000380947 */ /* 0x000fea0003800000 */
[----:B0-----:R-:W0:Y:S01]  /*0590*/  S2UR UR5, SR_CgaCtaId ;  /* 0x00000000000579c3 */ /* 0x001e220000008800 */
[----:B------:R-:W-:Y:S01]  /*05a0*/  UMOV UR4, 0x400 ;  /* 0x0000040000047882 */ /* 0x000fe20000000000 */
[----:B------:R-:W-:Y:S01]  /*05b0*/  UMOV UR7, 0x1 ;  /* 0x0000000100077882 */ /* 0x000fe20000000000 */
[----:B------:R-:W-:Y:S01]  /*05c0*/  ELECT P0, URZ, PT ;  /* 0x00000000003f782f */ /* 0x000fe20003800000 */
[----:B0-----:R-:W-:Y:S02]  /*05d0*/  ULEA UR6, UR5, UR4, 0x18 ;  /* 0x0000000405067291 */ /* 0x001fe4000f8ec03f */
[----:B------:R-:W-:-:S04]  /*05e0*/  UIADD3 UR4, -UR7, 0x100000, URZ ;  /* 0x0010000007047890 */ /* 0x000fc8000fffe13f */
[----:B------:R-:W-:Y:S02]  /*05f0*/  USHF.L.U32 UR5, UR4, 0xb, URZ ;  /* 0x0000000b04057899 */ /* 0x000fe4000800063f */
[----:B------:R-:W-:Y:S01]  /*0600*/  USHF.L.U32 UR4, UR4, 0x1, URZ ;  /* 0x0000000104047899 */ /* 0x000fe2000800063f */
[----:B------:R-:W0:Y:S11]  /*0610*/  FENCE.VIEW.ASYNC.S ;  /* 0x00000000000073c6 */ /* 0x000e360000000000 */
[----:B0-----:R3:W0:Y:S01]  /*0620*/  SYNCS.EXCH.64 URZ, [UR6+0x29870], UR4 ;  /* 0x02987004063f75b2 */ /* 0x0016220008000100 */
[----:B------:R3:W0:Y:S01]  /*0630*/  SYNCS.EXCH.64 URZ, [UR6+0x29880], UR4 ;  /* 0x02988004063f75b2 */ /* 0x0006220008000100 */
[----:B------:R3:W0:Y:S01]  /*0640*/  SYNCS.EXCH.64 URZ, [UR6+0x29878], UR4 ;  /* 0x02987804063f75b2 */ /* 0x0006220008000100 */
[----:B------:R3:W0:Y:S02]  /*0650*/  SYNCS.EXCH.64 URZ, [UR6+0x29888], UR4 ;  /* 0x02988804063f75b2 */ /* 0x0006240008000100 */
[----:B---3--:R-:W-:Y:S01]  /*0660*/  NOP ;  /* 0x0000000000007918 */ /* 0x008fe20000000000 */
.L_x_242:
        /* <DEDUP_REMOVED lines=22> */
.L_x_243:
        /* <DEDUP_REMOVED lines=22> */
.L_x_244:
[----:B------:R-:W-:Y:S01]  /*0930*/  PLOP3.LUT P0, PT, PT, PT, UP0, 0x80, 0x0 ;  /* 0x000000000000781c */ /* 0x000fe20003f0f008 */
[----:B------:R-:W-:Y:S01]  /*0940*/  UMOV UR40, 0x1 ;  /* 0x0000000100287882 */ /* 0x000fe20000000000 */
[----:B------:R-:W-:Y:S01]  /*0950*/  NOP ;  /* 0x0000000000007918 */ /* 0x000fe20000000000 */
[----:B------:R-:W-:Y:S01]  /*0960*/  USEL UR40, UR40, 0x2, !UP0 ;  /* 0x0000000228287887 */ /* 0x000fe2000c000000 */
[----:B------:R-:W-:Y:S01]  /*0970*/  ULDC.64 UR48, c[0x0][0x208] ;  /* 0x0000820000307ab9 */ /* 0x000fe20000000a00 */
[----:B012-4-:R-:W-:Y:S08]  /*0980*/  BAR.SYNC.DEFER_BLOCKING 0x0 ;  /* 0x0000000000007b1d */ /* 0x017ff00000010000 */
[----:B------:R-:W-:Y:S05]  /*0990*/  @!P0 BRA `(.L_x_245) ;  /* 0x000000a000908947 */ /* 0x000fea0003800000 */
.L_x_246:
[----:B------:R-:W-:-:S08]  /*09a0*/  NOP ;  /* 0x0000000000007918 */ /* 0x000fd00000000000 */
[----:B------:R-:W0:Y:S02]  /*09b0*/  USETMAXREG.TRY_ALLOC.CTAPOOL UP0, 0xf0 ;  /* 0x000000f0000079c8 */ /* 0x000e240008000600 */
[----:B0-----:R-:W-:-:S13]  /*09c0*/  PLOP3.LUT P0, PT, PT, PT, UP0, 0x80, 0x0 ;  /* 0x000000000000781c */ /* 0x001fda0003f0f008 */
[----:B------:R-:W-:Y:S05]  /*09d0*/  @!P0 BRA `(.L_x_246) ;  /* 0xfffffffc00f08947 */ /* 0x000fea000383ffff */
[----:B------:R-:W0:Y:S01]  /*09e0*/  S2R R2, SR_TID.X ;  /* 0x0000000000027919 */ /* 0x000e220000002100 */
[----:B------:R-:W1:Y:S01]  /*09f0*/  S2UR UR5, SR_CgaCtaId ;  /* 0x00000000000579c3 */ /* 0x000e620000008800 */
[----:B------:R-:W-:-:S07]  /*0a00*/  UMOV UR4, 0x400 ;  /* 0x0000040000047882 */ /* 0x000fce0000000000 */
[----:B------:R-:W-:Y:S06]  /*0a10*/  BAR.ARV 0x8, 0x120 ;  /* 0x0204800000007b1d */ /* 0x000fec0000002000 */
[----:B-1----:R-:W-:Y:S01]  /*0a20*/  ULEA UR4, UR5, UR4, 0x18 ;  /* 0x0000000405047291 */ /* 0x002fe2000f8ec03f */
[----:B0-----:R-:W-:-:S04]  /*0a30*/  LOP3.LUT R0, R2, 0xffffff80, RZ, 0xc0, !PT ;  /* 0xffffff8002007812 */ /* 0x001fc800078ec0ff */
[----:B------:R-:W-:-:S13]  /*0a40*/  ISETP.NE.AND P0, PT, R0, 0x80, PT ;  /* 0x000000800000780c */ /* 0x000fda0003f05270 */
[----:B------:R-:W-:Y:S08]  /*0a50*/  @!P0 BAR.ARV 0x9, 0x100 ;  /* 0x0244000000008b1d */ /* 0x000ff00000002000 */
[----:B------:R-:W-:Y:S06]  /*0a60*/  BAR.SYNC.DEFER_BLOCKING 0x5, 0x180 ;  /* 0x0146000000007b1d */ /* 0x000fec0000010000 */
[----:B------:R-:W0:Y:S01]  /*0a70*/  LDS.128 R48, [UR4+0x298d0] ;  /* 0x0298d004ff307984 */ /* 0x000e220008000c00 */
[----:B------:R-:W-:Y:S01]  /*0a80*/  ULDC UR4, c[0x0][0xc14] ;  /* 0x0003050000047ab9 */ /* 0x000fe20000000800 */
[----:B------:R-:W-:Y:S06]  /*0a90*/  BAR.ARV 0x4, 0x180 ;  /* 0x0106000000007b1d */ /* 0x000fec0000002000 */
[----:B0-----:R-:W-:-:S13]  /*0aa0*/  ISETP.GE.AND P0, PT, R51, UR4, PT ;  /* 0x0000000433007c0c */ /* 0x001fda000bf06270 */
[----:B------:R-:W-:Y:S05]  /*0ab0*/  @P0 EXIT ;  /* 0x000000000000094d */ /* 0x000fea0003800000 */
[----:B------:R-:W-:Y:S01]  /*0ac0*/  VIADD R171, R2, 0xffffff80 ;  /* 0xffffff8002ab7836 */ /* 0x000fe20000000000 */
[----:B------:R-:W-:Y:S01]  /*0ad0*/  R2UR UR5, R50 ;  /* 0x00000000320572ca */ /* 0x000fe200000e0000 */
[----:B------:R-:W-:Y:S01]  /*0ae0*/  ULOP3.LUT UR45, UR40, 0x1, URZ, 0xfc, !UPT ;  /* 0x00000001282d7892 */ /* 0x000fe2000f8efc3f */
[----:B------:R-:W-:Y:S02]  /*0af0*/  UMOV UR44, URZ ;  /* 0x0000003f002c7c82 */ /* 0x000fe40008000000 */
[----:B------:R-:W-:Y:S01]  /*0b00*/  SHF.R.S32.HI R0, RZ, 0x1f, R171 ;  /* 0x0000001fff007819 */ /* 0x000fe200000114ab */
[----:B------:R-:W-:Y:S01]  /*0b10*/  UMOV UR43, URZ ;  /* 0x0000003f002b7c82 */ /* 0x000fe20008000000 */
[----:B------:R-:W-:Y:S02]  /*0b20*/  UMOV UR51, URZ ;  /* 0x0000003f00337c82 */ /* 0x000fe40008000000 */
[CC--:B------:R-:W-:Y:S02]  /*0b30*/  LEA.HI R2, R0.reuse, R171.reuse, RZ, 0x7 ;  /* 0x000000ab00027211 */ /* 0x0c0fe400078f38ff */
[----:B------:R-:W-:-:S02]  /*0b40*/  LEA.HI R3, R0, R171, RZ, 0x4 ;  /* 0x000000ab00037211 */ /* 0x000fc400078f20ff */
[----:B------:R-:W-:Y:S02]  /*0b50*/  LOP3.LUT R4, R2, 0xffffff80, RZ, 0xc0, !PT ;  /* 0xffffff8002047812 */ /* 0x000fe400078ec0ff */
[----:B------:R-:W-:Y:S02]  /*0b60*/  SHF.R.S32.HI R6, RZ, 0x4, R3 ;  /* 0x00000004ff067819 */ /* 0x000fe40000011403 */
[----:B------:R-:W-:Y:S01]  /*0b70*/  SHF.R.S32.HI R23, RZ, 0x7, R2 ;  /* 0x00000007ff177819 */ /* 0x000fe20000011402 */
[----:B------:R-:W-:Y:S01]  /*0b80*/  IMAD.IADD R19, R171, 0x1, -R4 ;  /* 0x00000001ab137824 */ /* 0x000fe200078e0a04 */
[----:B------:R-:W-:Y:S02]  /*0b90*/  LEA.HI R4, R0, R171, RZ, 0x5 ;  /* 0x000000ab00047211 */ /* 0x000fe400078f28ff */
[----:B------:R-:W-:Y:S02]  /*0ba0*/  LEA.HI R2, R2, R23, RZ, 0x1 ;  /* 0x0000001702027211 */ /* 0x000fe400078f08ff */
[----:B------:R-:W-:Y:S01]  /*0bb0*/  SHF.R.S32.HI R8, RZ, 0x1f, R19 ;  /* 0x0000001fff087819 */ /* 0x000fe20000011413 */
[----:B------:R-:W-:Y:S01]  /*0bc0*/  IMAD.SHL.U32 R5, R4, 0x20, RZ ;  /* 0x0000002004057824 */ /* 0x000fe200078e00ff */
[----:B------:R-:W-:-:S02]  /*0bd0*/  LOP3.LUT R4, R3, 0x3fffff0, RZ, 0xc0, !PT ;  /* 0x03fffff003047812 */ /* 0x000fc400078ec0ff */
[----:B------:R-:W-:Y:S02]  /*0be0*/  LEA.HI R7, R8, R19, RZ, 0x2 ;  /* 0x0000001308077211 */ /* 0x000fe400078f10ff */
[----:B------:R-:W-:Y:S01]  /*0bf0*/  LEA.HI R3, R3, R6, RZ, 0x1 ;  /* 0x0000000603037211 */ /* 0x000fe200078f08ff */
[----:B------:R-:W-:Y:S01]  /*0c00*/  IMAD.IADD R4, R171, 0x1, -R4 ;  /* 0x00000001ab047824 */ /* 0x000fe200078e0a04 */
[--C-:B------:R-:W-:Y:S02]  /*0c10*/  SHF.R.S32.HI R9, RZ, 0x2, R7.reuse ;  /* 0x00000002ff097819 */ /* 0x100fe40000011407 */
[----:B------:R-:W-:Y:S02]  /*0c20*/  SHF.R.S32.HI R10, RZ, 0x1f, R7 ;  /* 0x0000001fff0a7819 */ /* 0x000fe40000011407 */
[----:B------:R-:W-:Y:S02]  /*0c30*/  LOP3.LUT R3, R3, 0x1ffffffe, RZ, 0xc0, !PT ;  /* 0x1ffffffe03037812 */ /* 0x000fe400078ec0ff */
[----:B------:R-:W-:-:S02]  /*0c40*/  LEA.HI R10, R10, R9, RZ, 0x3 ;  /* 0x000000090a0a7211 */ /* 0x000fc400078f18ff */
[----:B------:R-:W-:Y:S01]  /*0c50*/  LOP3.LUT R2, R2, 0x3fffffe, RZ, 0xc0, !PT ;  /* 0x03fffffe02027812 */ /* 0x000fe200078ec0ff */
[----:B------:R-:W-:Y:S01]  /*0c60*/  IMAD.IADD R3, R6, 0x1, -R3 ;  /* 0x0000000106037824 */ /* 0x000fe200078e0a03 */
[----:B------:R-:W-:Y:S02]  /*0c70*/  LOP3.LUT R10, R10, 0xfffffff8, RZ, 0xc0, !PT ;  /* 0xfffffff80a0a7812 */ /* 0x000fe400078ec0ff */
[----:B------:R-:W-:Y:S01]  /*0c80*/  LEA.HI R8, R8, R19, RZ, 0x5 ;  /* 0x0000001308087211 */ /* 0x000fe200078f28ff */
[----:B------:R-:W-:Y:S01]  /*0c90*/  IMAD.IADD R169, R23, 0x1, -R2 ;  /* 0x0000000117a97824 */ /* 0x000fe200078e0a02 */
[----:B------:R-:W-:Y:S01]  /*0ca0*/  LEA.HI R0, R0, R171, RZ, 0x3 ;  /* 0x000000ab00007211 */ /* 0x000fe200078f18ff */
[----:B------:R-:W-:Y:S01]  /*0cb0*/  IMAD.IADD R9, R9, 0x1, -R10 ;  /* 0x0000000109097824 */ /* 0x000fe200078e0a0a */
[----:B------:R-:W-:Y:S02]  /*0cc0*/  LOP3.LUT R5, R5, 0xfffffc00, RZ, 0xc0, !PT ;  /* 0xfffffc0005057812 */ /* 0x000fe400078ec0ff */
[----:B------:R-:W-:-:S02]  /*0cd0*/  LOP3.LUT R6, R7, 0x7ffffffc, RZ, 0xc0, !PT ;  /* 0x7ffffffc07067812 */ /* 0x000fc400078ec0ff */
[----:B------:R-:W-:Y:S01]  /*0ce0*/  SHF.R.S32.HI R8, RZ, 0x5, R8 ;  /* 0x00000005ff087819 */ /* 0x000fe20000011408 */
[----:B------:R-:W-:Y:S01]  /*0cf0*/  IMAD R4, R4, 0x40, R5 ;  /* 0x0000004004047824 */ /* 0x000fe200078e0205 */
[----:B------:R-:W-:Y:S01]  /*0d00*/  LOP3.LUT R2, R0, 0x1ffffff8, RZ, 0xc0, !PT ;  /* 0x1ffffff800027812 */ /* 0x000fe200078ec0ff */
[----:B------:R-:W-:Y:S01]  /*0d10*/  IMAD.MOV.U32 R5, RZ, RZ, -0x2 ;  /* 0xfffffffeff057424 */ /* 0x000fe200078e00ff */
[----:B------:R-:W-:Y:S01]  /*0d20*/  SHF.R.S32.HI R16, RZ, 0x3, R0 ;  /* 0x00000003ff107819 */ /* 0x000fe20000011400 */
[----:B------:R-:W-:Y:S02]  /*0d30*/  IMAD.IADD R6, R19, 0x1, -R6 ;  /* 0x0000000113067824 */ /* 0x000fe400078e0a06 */
[----:B------:R-:W-:Y:S02]  /*0d40*/  IMAD R8, R8, 0x10, R9 ;  /* 0x0000001008087824 */ /* 0x000fe400078e0209 */
[----:B------:R-:W-:Y:S02]  /*0d50*/  IMAD.IADD R2, R171, 0x1, -R2 ;  /* 0x00000001ab027824 */ /* 0x000fe400078e0a02 */
[----:B------:R-:W-:-:S02]  /*0d60*/  IMAD R170, R3, 0x8, R4 ;  /* 0x0000000803aa7824 */ /* 0x000fc400078e0204 */
[----:B------:R-:W-:Y:S02]  /*0d70*/  IMAD R168, R6, R5, 0xa0 ;  /* 0x000000a006a87424 */ /* 0x000fe400078e0205 */
[----:B------:R-:W-:Y:S02]  /*0d80*/  IMAD R169, R169, 0x40, R8 ;  /* 0x00000040a9a97824 */ /* 0x000fe400078e0208 */
[----:B------:R-:W-:-:S07]  /*0d90*/  IMAD.SHL.U32 R2, R2, 0x8, RZ ;  /* 0x0000000802027824 */ /* 0x000fce00078e00ff */
.L_x_290:
[----:B0-----:R-:W0:Y:S01]  /*0da0*/  LDC.64 R4, c[0x0][0xc60] ;  /* 0x00031800ff047b82 */ /* 0x001e220000000a00 */
[----:B------:R-:W-:Y:S01]  /*0db0*/  ULDC.64 UR8, c[0x0][0x990] ;  /* 0x0002640000087ab9 */ /* 0x000fe20000000a00 */
[----:B------:R-:W-:Y:S01]  /*0dc0*/  ULDC UR4, c[0x0][0x428] ;  /* 0x00010a0000047ab9 */ /* 0x000fe20000000800 */
[----:B------:R-:W-:Y:S01]  /*0dd0*/  ULDC.64 UR6, c[0x0][0x998] ;  /* 0x0002660000067ab9 */ /* 0x000fe20000000a00 */
[----:B0-----:R-:W-:-:S06]  /*0de0*/  IMAD.WIDE R4, R51, 0x4, R4 ;  /* 0x0000000433047825 */ /* 0x001fcc00078e0204 */
[----:B--2---:R-:W2:Y:S01]  /*0df0*/  LDG.E R4, desc[UR48][R4.64] ;  /* 0x0000003004047981 */ /* 0x004ea2000c1e1900 */
[----:B------:R-:W-:Y:S01]  /*0e00*/  UISETP.NE.U32.AND UP2, UPT, UR8, URZ, UPT ;  /* 0x0000003f0800728c */ /* 0x000fe2000bf45070 */
[----:B------:R-:W-:Y:S01]  /*0e10*/  IMAD.MOV.U32 R3, RZ, RZ, 0x3f800000 ;  /* 0x3f800000ff037424 */ /* 0x000fe200078e00ff */
[----:B------:R-:W-:Y:S02]  /*0e20*/  UISETP.NE.AND UP3, UPT, UR4, 0x1, UPT ;  /* 0x000000010400788c */ /* 0x000fe4000bf65270 */
[----:B------:R-:W-:Y:S02]  /*0e30*/  UISETP.NE.AND.EX UP2, UPT, UR9, URZ, UPT, UP2 ;  /* 0x0000003f0900728c */ /* 0x000fe4000bf45320 */
[----:B------:R-:W-:-:S04]  /*0e40*/  UISETP.NE.U32.AND UP0, UPT, UR6, URZ, UPT ;  /* 0x0000003f0600728c */ /* 0x000fc8000bf05070 */
[----:B------:R-:W-:Y:S01]  /*0e50*/  UISETP.NE.AND.EX UP0, UPT, UR7, URZ, UPT, UP0 ;  /* 0x0000003f0700728c */ /* 0x000fe2000bf05300 */
[----:B------:R-:W-:Y:S02]  /*0e60*/  PLOP3.LUT P0, PT, PT, PT, UP2, 0x80, 0x0 ;  /* 0x000000000000781c */ /* 0x000fe40003f0f028 */
[----:B------:R-:W-:Y:S02]  /*0e70*/  @UP3 ULDC UR10, c[0x0][0x42c] ;  /* 0x00010b00000a3ab9 */ /* 0x000fe40000000800 */
[----:B------:R-:W-:Y:S01]  /*0e80*/  @UP2 ULDC.64 UR14, c[0x0][0x9a8] ;  /* 0x00026a00000e2ab9 */ /* 0x000fe20000000a00 */
[----:B------:R-:W-:Y:S01]  /*0e90*/  UIMAD.WIDE.U32 UR10, UR5, UR10, URZ ;  /* 0x0000000a050a72a5 */ /* 0x000fe2000f8e003f */
[----:B------:R-:W-:Y:S01]  /*0ea0*/  PLOP3.LUT P2, PT, PT, PT, UP0, 0x80, 0x0 ;  /* 0x000000000000781c */ /* 0x000fe20003f4f008 */
[----:B------:R-:W-:-:S03]  /*0eb0*/  @UP2 ULDC.64 UR18, c[0x0][0x9b0] ;  /* 0x00026c0000122ab9 */ /* 0x000fc60000000a00 */
[----:B------:R-:W-:Y:S01]  /*0ec0*/  @UP0 ULDC.64 UR16, c[0x0][0x9b8] ;  /* 0x00026e0000100ab9 */ /* 0x000fe20000000a00 */
[----:B------:R-:W-:Y:S01]  /*0ed0*/  IMAD.MOV.U32 R0, RZ, RZ, 0x3f800000 ;  /* 0x3f800000ff007424 */ /* 0x000fe200078e00ff */
[----:B--2---:R-:W-:-:S13]  /*0ee0*/  R2UR UR36, R4 ;  /* 0x00000000042472ca */ /* 0x004fda00000e0000 */
[----:B------:R-:W-:Y:S02]  /*0ef0*/  USHF.R.S32.HI UR37, URZ, 0x1f, UR36 ;  /* 0x0000001f3f257899 */ /* 0x000fe40008011424 */
[----:B------:R-:W-:Y:S02]  /*0f00*/  @UP2 UIMAD.WIDE.U32 UR12, UR36, UR14, URZ ;  /* 0x0000000e240c22a5 */ /* 0x000fe4000f8e003f */
[----:B------:R-:W-:-:S03]  /*0f10*/  @UP2 UIMAD UR4, UR37, UR14, URZ ;  /* 0x0000000e250422a4 */ /* 0x000fc6000f8e023f */
[----:B------:R-:W-:Y:S01]  /*0f20*/  @UP3 ULDC UR14, c[0x0][0x430] ;  /* 0x00010c00000e3ab9 */ /* 0x000fe20000000800 */
[----:B------:R-:W-:-:S03]  /*0f30*/  @UP2 UIMAD UR15, UR36, UR15, UR4 ;  /* 0x0000000f240f22a4 */ /* 0x000fc6000f8e0204 */
[----:B------:R-:W-:Y:S01]  /*0f40*/  UMOV UR4, UR5 ;  /* 0x0000000500047c82 */ /* 0x000fe20008000000 */
[----:B------:R-:W-:Y:S02]  /*0f50*/  @UP3 USHF.R.U32.HI UR4, URZ, UR14, UR11 ;  /* 0x0000000e3f043299 */ /* 0x000fe4000801160b */
[----:B------:R-:W-:Y:S02]  /*0f60*/  @UP0 UIMAD.WIDE.U32 UR10, UR36, UR16, URZ ;  /* 0x00000010240a02a5 */ /* 0x000fe4000f8e003f */
[----:B------:R-:W-:Y:S02]  /*0f70*/  @UP2 USHF.R.S32.HI UR14, URZ, 0x1f, UR4 ;  /* 0x0000001f3f0e2899 */ /* 0x000fe40008011404 */
[----:B------:R-:W-:Y:S02]  /*0f80*/  @UP0 UIMAD UR16, UR37, UR16, URZ ;  /* 0x00000010251002a4 */ /* 0x000fe4000f8e023f */
[----:B------:R-:W-:Y:S02]  /*0f90*/  @UP2 UIADD3 UR13, UR13, UR15, URZ ;  /* 0x0000000f0d0d2290 */ /* 0x000fe4000fffe03f */
[----:B------:R-:W-:-:S02]  /*0fa0*/  @UP2 UIMAD UR14, UR14, UR18, URZ ;  /* 0x000000120e0e22a4 */ /* 0x000fc4000f8e023f */
[----:B------:R-:W-:Y:S02]  /*0fb0*/  @UP0 UIMAD UR16, UR36, UR17, UR16 ;  /* 0x00000011241002a4 */ /* 0x000fe4000f8e0210 */
[----:B------:R-:W-:Y:S02]  /*0fc0*/  @UP0 USHF.R.S32.HI UR15, URZ, 0x1f, UR4 ;  /* 0x0000001f3f0f0899 */ /* 0x000fe40008011404 */
[----:B------:R-:W-:Y:S02]  /*0fd0*/  @UP2 UIMAD UR14, UR4, UR19, UR14 ;  /* 0x00000013040e22a4 */ /* 0x000fe4000f8e020e */
[----:B------:R-:W-:Y:S02]  /*0fe0*/  @UP2 UIMAD.WIDE.U32 UR12, UR4, UR18, UR12 ;  /* 0x00000012040c22a5 */ /* 0x000fe4000f8e000c */
[----:B------:R-:W-:Y:S01]  /*0ff0*/  @UP0 UIADD3 UR11, UR11, UR16, URZ ;  /* 0x000000100b0b0290 */ /* 0x000fe2000fffe03f */
[----:B------:R-:W-:Y:S01]  /*1000*/  @UP0 ULDC.64 UR18, c[0x0][0x9c0] ;  /* 0x0002700000120ab9 */ /* 0x000fe20000000a00 */
[----:B------:R-:W-:-:S02]  /*1010*/  @UP2 UIADD3 UR13, UR13, UR14, URZ ;  /* 0x0000000e0d0d2290 */ /* 0x000fc4000fffe03f */
[----:B------:R-:W-:Y:S02]  /*1020*/  @UP0 UIMAD UR15, UR15, UR18, URZ ;  /* 0x000000120f0f02a4 */ /* 0x000fe4000f8e023f */
[----:B------:R-:W-:Y:S02]  /*1030*/  @UP2 ULEA UR8, UP1, UR12, UR8, 0x2 ;  /* 0x000000080c082291 */ /* 0x000fe4000f82103f */
[----:B------:R-:W-:Y:S02]  /*1040*/  @UP0 UIMAD UR15, UR4, UR19, UR15 ;  /* 0x00000013040f02a4 */ /* 0x000fe4000f8e020f */
[----:B------:R-:W-:Y:S01]  /*1050*/  @UP0 UIMAD.WIDE.U32 UR10, UR4, UR18, UR10 ;  /* 0x00000012040a02a5 */ /* 0x000fe2000f8e000a */
[----:B------:R-:W-:Y:S02]  /*1060*/  ULDC.64 UR16, c[0x0][0xa28] ;  /* 0x00028a0000107ab9 */ /* 0x000fe40000000a00 */
[----:B------:R-:W-:Y:S01]  /*1070*/  ULDC.64 UR18, c[0x0][0xa20] ;  /* 0x0002880000127ab9 */ /* 0x000fe20000000a00 */
[----:B------:R-:W-:Y:S01]  /*1080*/  @UP2 ULEA.HI.X UR9, UR12, UR9, UR13, 0x2, UP1 ;  /* 0x000000090c092291 */ /* 0x000fe200088f140d */
[----:B---34-:R-:W-:Y:S01]  /*1090*/  IMAD.U32 R6, RZ, RZ, UR8 ;  /* 0x00000008ff067e24 */ /* 0x018fe2000f8e00ff */
[----:B------:R-:W-:-:S02]  /*10a0*/  UISETP.NE.U32.AND UP4, UPT, UR16, URZ, UPT ;  /* 0x0000003f1000728c */ /* 0x000fc4000bf85070 */
[----:B------:R-:W-:Y:S02]  /*10b0*/  UISETP.NE.U32.AND UP1, UPT, UR18, URZ, UPT ;  /* 0x0000003f1200728c */ /* 0x000fe4000bf25070 */
[----:B------:R-:W-:Y:S01]  /*10c0*/  UISETP.NE.AND.EX UP2, UPT, UR17, URZ, UPT, UP4 ;  /* 0x0000003f1100728c */ /* 0x000fe2000bf45340 */
[----:B------:R-:W-:Y:S01]  /*10d0*/  IMAD.U32 R7, RZ, RZ, UR9 ;  /* 0x00000009ff077e24 */ /* 0x000fe2000f8e00ff */
[----:B------:R-:W-:Y:S02]  /*10e0*/  UISETP.NE.AND.EX UP1, UPT, UR19, URZ, UPT, UP1 ;  /* 0x0000003f1300728c */ /* 0x000fe4000bf25310 */
[----:B------:R-:W-:Y:S02]  /*10f0*/  @UP0 UIADD3 UR4, UR11, UR15, URZ ;  /* 0x0000000f0b040290 */ /* 0x000fe4000fffe03f */
[----:B------:R-:W-:Y:S01]  /*1100*/  @UP0 ULEA UR12, UP4, UR10, UR6, 0x2 ;  /* 0x000000060a0c0291 */ /* 0x000fe2000f88103f */
[----:B------:R0:W2:Y:S03]  /*1110*/  @P0 LDG.E R3, desc[UR48][R6.64] ;  /* 0x0000003006030981 */ /* 0x0000a6000c1e1900 */
[----:B------:R-:W-:-:S02]  /*1120*/  @UP0 ULEA.HI.X UR13, UR10, UR7, UR4, 0x2, UP4 ;  /* 0x000000070a0d0291 */ /* 0x000fc4000a0f1404 */
[----:B------:R-:W-:Y:S01]  /*1130*/  @UP2 ULEA UR6, UP0, UR36, UR16, 0x2 ;  /* 0x0000001024062291 */ /* 0x000fe2000f80103f */
[----:B-----5:R-:W-:Y:S01]  /*1140*/  IMAD.U32 R8, RZ, RZ, UR12 ;  /* 0x0000000cff087e24 */ /* 0x020fe2000f8e00ff */
[----:B------:R-:W-:Y:S01]  /*1150*/  @UP1 ULEA UR8, UP4, UR36, UR18, 0x2 ;  /* 0x0000001224081291 */ /* 0x000fe2000f88103f */
[----:B------:R-:W-:Y:S01]  /*1160*/  PLOP3.LUT P0, PT, PT, PT, UP2, 0x80, 0x0 ;  /* 0x000000000000781c */ /* 0x000fe20003f0f028 */
[----:B------:R-:W-:Y:S01]  /*1170*/  IMAD.U32 R9, RZ, RZ, UR13 ;  /* 0x0000000dff097e24 */ /* 0x000fe2000f8e00ff */
[----:B------:R-:W-:Y:S01]  /*1180*/  PLOP3.LUT P1, PT, PT, PT, UP1, 0x80, 0x0 ;  /* 0x000000000000781c */ /* 0x000fe20003f2f018 */
[----:B------:R-:W-:Y:S02]  /*1190*/  @UP2 ULEA.HI.X UR7, UR36, UR17, UR37, 0x2, UP0 ;  /* 0x0000001124072291 */ /* 0x000fe400080f1425 */
[----:B------:R-:W-:Y:S01]  /*11a0*/  @UP1 ULEA.HI.X UR9, UR36, UR19, UR37, 0x2, UP4 ;  /* 0x0000001324091291 */ /* 0x000fe2000a0f1425 */
[----:B-1----:R1:W2:Y:S01]  /*11b0*/  @P2 LDG.E R0, desc[UR48][R8.64] ;  /* 0x0000003008002981 */ /* 0x0022a2000c1e1900 */
[----:B------:R-:W-:Y:S01]  /*11c0*/  IMAD.U32 R4, RZ, RZ, UR6 ;  /* 0x00000006ff047e24 */ /* 0x000fe2000f8e00ff */
[----:B------:R-:W-:Y:S01]  /*11d0*/  ULDC UR4, c[0x0][0x404] ;  /* 0x0001010000047ab9 */ /* 0x000fe20000000800 */
[----:B0-----:R-:W-:-:S02]  /*11e0*/  IMAD.U32 R6, RZ, RZ, UR8 ;  /* 0x00000008ff067e24 */ /* 0x001fc4000f8e00ff */
[----:B------:R-:W-:Y:S01]  /*11f0*/  IMAD.U32 R5, RZ, RZ, UR7 ;  /* 0x00000007ff057e24 */ /* 0x000fe2000f8e00ff */
[----:B------:R-:W-:Y:S01]  /*1200*/  ULDC.64 UR6, c[0x0][0x3f8] ;  /* 0x0000fe0000067ab9 */ /* 0x000fe20000000a00 */
[----:B------:R-:W-:-:S03]  /*1210*/  IMAD.U32 R7, RZ, RZ, UR9 ;  /* 0x00000009ff077e24 */ /* 0x000fc6000f8e00ff */
[----:B------:R-:W3:Y:S04]  /*1220*/  @P0 LDG.E R4, desc[UR48][R4.64] ;  /* 0x0000003004040981 */ /* 0x000ee8000c1e1900 */
[----:B------:R-:W4:Y:S01]  /*1230*/  @P1 LDG.E R6, desc[UR48][R6.64] ;  /* 0x0000003006061981 */ /* 0x000f22000c1e1900 */
[----:B------:R-:W-:-:S03]  /*1240*/  UISETP.NE.U32.AND UP0, UPT, UR6, URZ, UPT ;  /* 0x0000003f0600728c */ /* 0x000fc6000bf05070 */
[----:B------:R-:W-:Y:S01]  /*1250*/  ULDC UR6, c[0x0][0x2e0] ;  /* 0x0000b80000067ab9 */ /* 0x000fe20000000800 */
[----:B------:R-:W-:-:S03]  /*1260*/  UISETP.NE.AND.EX UP0, UPT, UR7, URZ, UPT, UP0 ;  /* 0x0000003f0700728c */ /* 0x000fc6000bf05300 */
[----:B------:R-:W-:Y:S01]  /*1270*/  ULDC UR7, c[0x0][0x988] ;  /* 0x0002620000077ab9 */ /* 0x000fe20000000800 */
[----:B------:R-:W-:-:S04]  /*1280*/  USEL UR4, UR4, 0x1, UP0 ;  /* 0x0000000104047887 */ /* 0x000fc80008000000 */
[----:B------:R-:W-:Y:S01]  /*1290*/  UIMAD UR4, UR4, UR6, URZ ;  /* 0x00000006040472a4 */ /* 0x000fe2000f8e023f */
[----:B------:R-:W-:Y:S01]  /*12a0*/  UMOV UR50, URZ ;  /* 0x0000003f00327c82 */ /* 0x000fe20008000000 */
[----:B------:R-:W-:Y:S01]  /*12b0*/  UMOV UR42, UR5 ;  /* 0x00000005002a7c82 */ /* 0x000fe20008000000 */
[----:B------:R-:W-:Y:S01]  /*12c0*/  IMAD.MOV.U32 R18, RZ, RZ, R49 ;  /* 0x000000ffff127224 */ /* 0x000fe200078e0031 */
[----:B-1----:R-:W-:Y:S01]  /*12d0*/  CS2R R8, SRZ ;  /* 0x0000000000087805 */ /* 0x002fe2000001ff00 */
[----:B------:R-:W-:Y:S01]  /*12e0*/  IMAD.MOV.U32 R87, RZ, RZ, RZ ;  /* 0x000000ffff577224 */ /* 0x000fe200078e00ff */
        /* <DEDUP_REMOVED lines=23> */
[----:B------:R-:W-:Y:S02]  /*1460*/  IMAD.MOV.U32 R64, RZ, RZ, RZ ;  /* 0x000000ffff407224 */ /* 0x000fe400078e00ff */
[----:B------:R-:W-:Y:S02]  /*1470*/  IMAD.MOV.U32 R96, RZ, RZ, RZ ;  /* 0x000000ffff607224 */ /* 0x000fe400078e00ff */
[----:B--2---:R-:W-:-:S04]  /*1480*/  FMUL.FTZ R0, R3, R0 ;  /* 0x0000000003007220 */ /* 0x004fc80000410000 */
[----:B------:R-:W-:-:S05]  /*1490*/  FMUL.FTZ R0, R0, UR7 ;  /* 0x0000000700007c20 */ /* 0x000fca0008410000 */
[----:B------:R-:W-:Y:S02]  /*14a0*/  R2UR UR38, R0 ;  /* 0x00000000002672ca */ /* 0x000fe400000e0000 */
[----:B---3--:R-:W-:Y:S02]  /*14b0*/  @P0 R2UR UR50, R4 ;  /* 0x00000000043202ca */ /* 0x008fe400000e0000 */
[----:B----4-:R-:W-:Y:S01]  /*14c0*/  @P1 R2UR UR4, R6 ;  /* 0x00000000060412ca */ /* 0x010fe200000e0000 */
[----:B------:R-:W-:Y:S01]  /*14d0*/  IMAD.MOV.U32 R0, RZ, RZ, RZ ;  /* 0x000000ffff007224 */ /* 0x000fe200078e00ff */
[----:B------:R-:W-:Y:S02]  /*14e0*/  PLOP3.LUT P0, PT, PT, PT, PT, 0x80, 0x0 ;  /* 0x000000000000781c */ /* 0x000fe40003f0f070 */
[----:B------:R-:W-:Y:S01]  /*14f0*/  CS2R R6, SRZ ;  /* 0x0000000000067805 */ /* 0x000fe2000001ff00 */
[----:B------:R-:W-:Y:S10]  /*1500*/  @P1 BRA `(.L_x_247) ;  /* 0x0000000000341947 */ /* 0x000ff40003800000 */
[----:B------:R-:W-:Y:S02]  /*1510*/  ULDC.64 UR6, c[0x0][0xa08] ;  /* 0x0002820000067ab9 */ /* 0x000fe40000000a00 */
[----:B------:R-:W-:-:S04]  /*1520*/  ISETP.NE.U32.AND P1, PT, RZ, UR6, PT ;  /* 0x00000006ff007c0c */ /* 0x000fc8000bf25070 */
[----:B------:R-:W-:-:S13]  /*1530*/  ISETP.NE.AND.EX P1, PT, RZ, UR7, PT, P1 ;  /* 0x00000007ff007c0c */ /* 0x000fda000bf25310 */
[----:B------:R-:W-:Y:S05]  /*1540*/  @!P1 BRA `(.L_x_247) ;  /* 0x0000000000249947 */ /* 0x000fea0003800000 */
[----:B------:R-:W-:Y:S02]  /*1550*/  ULDC.64 UR6, c[0x0][0xa08] ;  /* 0x0002820000067ab9 */ /* 0x000fe40000000a00 */
[----:B------:R-:W-:-:S06]  /*1560*/  UIMAD.WIDE UR6, UR36, 0x4, UR6 ;  /* 0x00000004240678a5 */ /* 0x000fcc000f8e0206 */
[----:B------:R-:W-:Y:S02]  /*1570*/  IMAD.U32 R4, RZ, RZ, UR6 ;  /* 0x00000006ff047e24 */ /* 0x000fe4000f8e00ff */
[----:B------:R-:W-:-:S05]  /*1580*/  IMAD.U32 R5, RZ, RZ, UR7 ;  /* 0x00000007ff057e24 */ /* 0x000fca000f8e00ff */
[----:B------:R-:W2:Y:S04]  /*1590*/  LDG.E R48, desc[UR48][R4.64] ;  /* 0x0000003004307981 */ /* 0x000ea8000c1e1900 */
[----:B------:R-:W3:Y:S01]  /*15a0*/  LDG.E R3, desc[UR48][R4.64+0x4] ;  /* 0x0000043004037981 */ /* 0x000ee2000c1e1900 */
[----:B--2---:R-:W-:Y:S02]  /*15b0*/  R2UR UR4, R48 ;  /* 0x00000000300472ca */ /* 0x004fe400000e0000 */
[----:B---3--:R-:W-:-:S13]  /*15c0*/  R2UR UR6, R3 ;  /* 0x00000000030672ca */ /* 0x008fda00000e0000 */
[----:B------:R-:W-:-:S12]  /*15d0*/  UIADD3 UR4, -UR4, UR6, URZ ;  /* 0x0000000604047290 */ /* 0x000fd8000fffe13f */
.L_x_247:
[----:B------:R-:W-:Y:S01]  /*15e0*/  UIADD3 UR50, -UR50, UR4, URZ ;  /* 0x0000000432327290 */ /* 0x000fe2000fffe13f */
[----:B------:R-:W-:Y:S01]  /*15f0*/  IMAD.MOV.U32 R65, RZ, RZ, RZ ;  /* 0x000000ffff417224 */ /* 0x000fe200078e00ff */
[----:B------:R-:W-:Y:S01]  /*1600*/  @UP3 ULDC UR6, c[0x0][0x42c] ;  /* 0x00010b0000063ab9 */ /* 0x000fe20000000800 */
[----:B------:R-:W-:Y:S01]  /*1610*/  @UP3 ULDC UR4, c[0x0][0x430] ;  /* 0x00010c0000043ab9 */ /* 0x000fe20000000800 */
[----:B------:R-:W-:Y:S01]  /*1620*/  UISETP.GE.AND UP0, UPT, UR50, 0x1, UPT ;  /* 0x000000013200788c */ /* 0x000fe2000bf06270 */
[----:B------:R-:W-:Y:S01]  /*1630*/  CS2R R68, SRZ ;  /* 0x0000000000447805 */ /* 0x000fe2000001ff00 */
[----:B------:R-:W-:Y:S01]  /*1640*/  UIADD3 UR8, UR50, 0x9f, URZ ;  /* 0x0000009f32087890 */ /* 0x000fe2000fffe03f */
[----:B------:R-:W-:Y:S01]  /*1650*/  IMAD.MOV.U32 R97, RZ, RZ, RZ ;  /* 0x000000ffff617224 */ /* 0x000fe200078e00ff */
[----:B------:R-:W-:Y:S01]  /*1660*/  UIMAD.WIDE.U32 UR6, UR5, UR6, URZ ;  /* 0x00000006050672a5 */ /* 0x000fe2000f8e003f */
[----:B------:R-:W-:Y:S02]  /*1670*/  CS2R R98, SRZ ;  /* 0x0000000000627805 */ /* 0x000fe4000001ff00 */
[----:B------:R-:W-:Y:S01]  /*1680*/  PLOP3.LUT P1, PT, PT, PT, UP0, 0x80, 0x0 ;  /* 0x000000000000781c */ /* 0x000fe20003f2f008 */
[----:B------:R-:W-:Y:S01]  /*1690*/  UIMAD.WIDE UR8, UR8, 0x66666667, URZ ;  /* 0x66666667080878a5 */ /* 0x000fe2000f8e023f */
[----:B------:R-:W-:Y:S01]  /*16a0*/  CS2R R72, SRZ ;  /* 0x0000000000487805 */ /* 0x000fe2000001ff00 */
[----:B------:R-:W-:Y:S01]  /*16b0*/  @UP3 USHF.R.U32.HI UR42, URZ, UR4, UR7 ;  /* 0x000000043f2a3299 */ /* 0x000fe20008011607 */
[----:B------:R-:W-:Y:S01]  /*16c0*/  CS2R R100, SRZ ;  /* 0x0000000000647805 */ /* 0x000fe2000001ff00 */
[----:B------:R-:W-:Y:S01]  /*16d0*/  USHF.R.U32.HI UR47, URZ, 0x1f, UR9 ;  /* 0x0000001f3f2f7899 */ /* 0x000fe20008011609 */
[----:B------:R-:W-:Y:S01]  /*16e0*/  IMAD.MOV.U32 R76, RZ, RZ, RZ ;  /* 0x000000ffff4c7224 */ /* 0x000fe200078e00ff */
[----:B------:R-:W-:Y:S01]  /*16f0*/  UMOV UR39, UR5 ;  /* 0x0000000500277c82 */ /* 0x000fe20008000000 */
[----:B------:R-:W-:Y:S01]  /*1700*/  IMAD.MOV.U32 R102, RZ, RZ, RZ ;  /* 0x000000ffff667224 */ /* 0x000fe200078e00ff */
[----:B------:R-:W-:-:S04]  /*1710*/  ULEA.HI.SX32 UR47, UR9, UR47, 0x1a ;  /* 0x0000002f092f7291 */ /* 0x000fc8000f8fd23f */
[----:B------:R-:W-:Y:S08]  /*1720*/  @!P1 BRA `(.L_x_248) ;  /* 0x0000006c00bc9947 */ /* 0x000ff00003800000 */
[----:B------:R-:W0:Y:S01]  /*1730*/  SHFL.IDX PT, R0, R23, RZ, 0x1f ;  /* 0x00001fff17007589 */ /* 0x000e2200000e0000 */
[----:B------:R-:W1:Y:S01]  /*1740*/  S2UR UR6, SR_CgaCtaId ;  /* 0x00000000000679c3 */ /* 0x000e620000008800 */
[----:B------:R-:W-:Y:S01]  /*1750*/  UMOV UR5, 0x400 ;  /* 0x0000040000057882 */ /* 0x000fe20000000000 */
[----:B0-----:R-:W-:Y:S01]  /*1760*/  R2UR UR41, R0 ;  /* 0x00000000002972ca */ /* 0x001fe200000e0000 */
[----:B-1----:R-:W-:-:S04]  /*1770*/  ULEA UR5, UR6, UR5, 0x18 ;  /* 0x0000000506057291 */ /* 0x002fc8000f8ec03f */
[----:B------:R-:W-:-:S04]  /*1780*/  UIADD3 UR5, UR5, 0x14400, URZ ;  /* 0x0001440005057890 */ /* 0x000fc8000fffe03f */
[----:B------:R-:W-:-:S04]  /*1790*/  ULOP3.LUT UP0, URZ, UR5, 0x9f, URZ, 0xc0, !UPT ;  /* 0x0000009f053f7892 */ /* 0x000fc8000f80c03f */
[----:B------:R-:W-:Y:S02]  /*17a0*/  ULEA.HI UR4, UR41, UR41, URZ, 0x1 ;  /* 0x0000002929047291 */ /* 0x000fe4000f8f083f */
[----:B------:R-:W-:Y:S02]  /*17b0*/  PLOP3.LUT P0, PT, PT, PT, UP0, 0x80, 0x0 ;  /* 0x000000000000781c */ /* 0x000fe40003f0f008 */
[----:B------:R-:W-:-:S04]  /*17c0*/  ULOP3.LUT UR4, UR4, 0x3e, URZ, 0xc0, !UPT ;  /* 0x0000003e04047892 */ /* 0x000fc8000f8ec03f */
[----:B------:R-:W-:-:S04]  /*17d0*/  UIADD3 UR4, UR41, -UR4, URZ ;  /* 0x8000000429047290 */ /* 0x000fc8000fffe03f */
[----:B------:R-:W-:-:S04]  /*17e0*/  ULEA UR4, UR4, UR5, 0xc ;  /* 0x0000000504047291 */ /* 0x000fc8000f8e603f */
[----:B------:R-:W-:-:S04]  /*17f0*/  USHF.R.U32.HI UR4, URZ, 0x4, UR4 ;  /* 0x000000043f047899 */ /* 0x000fc80008011604 */
[----:B------:R-:W-:Y:S01]  /*1800*/  ULOP3.LUT UR52, UR4, 0x3fff, URZ, 0xc0, !UPT ;  /* 0x00003fff04347892 */ /* 0x000fe2000f8ec03f */
[----:B------:R-:W-:Y:S11]  /*1810*/  @!P0 BRA `(.L_x_249) ;  /* 0x0000000000408947 */ /* 0x000ff60003800000 */
[----:B------:R-:W-:Y:S01]  /*1820*/  MOV R0, 0x0 ;  /* 0x0000000000007802 */ /* 0x000fe20000000f00 */
[----:B------:R-:W-:Y:S01]  /*1830*/  ULDC.64 UR4, c[0x4][0xa0] ;  /* 0x0100280000047ab9 */ /* 0x000fe20000000a00 */
[----:B------:R-:W-:Y:S01]  /*1840*/  ULDC.64 UR6, c[0x4][0x30] ;  /* 0x01000c0000067ab9 */ /* 0x000fe20000000a00 */
[----:B------:R-:W-:Y:S01]  /*1850*/  IMAD.U32 R4, RZ, RZ, UR4 ;  /* 0x00000004ff047e24 */ /* 0x000fe2000f8e00ff */
[----:B------:R0:W1:Y:S01]  /*1860*/  LDC.64 R14, c[0x4][R0] ;  /* 0x01000000000e7b82 */ /* 0x0000620000000a00 */
        /* <DEDUP_REMOVED lines=8> */
[----:B0-----:R-:W-:-:S07]  /*18f0*/  IMAD.MOV.U32 R13, RZ, RZ, RZ ;  /* 0x000000ffff0d7224 */ /* 0x001fce00078e00ff */
[----:B------:R-:W-:-:S07]  /*1900*/  LEPC R20, `(.L_x_249) ;  /* 0x000000001014794e */ /* 0x000fce0000000000 */
[----:B-1----:R-:W-:Y:S05]  /*1910*/  CALL.ABS.NOINC R14 ;  /* 0x000000000e007343 */ /* 0x002fea0003c00000 */
.L_x_249:
[----:B------:R-:W0:Y:S01]  /*1920*/  S2UR UR5, SR_CgaCtaId ;  /* 0x00000000000579c3 */ /* 0x000e220000008800 */
[----:B------:R-:W-:Y:S01]  /*1930*/  ULEA.HI UR4, UR44, UR44, URZ, 0x1 ;  /* 0x0000002c2c047291 */ /* 0x000fe2000f8f083f */
[----:B------:R-:W-:Y:S01]  /*1940*/  MOV R0, 0x400 ;  /* 0x0000040000007802 */ /* 0x000fe20000000f00 */
[----:B------:R-:W-:Y:S02]  /*1950*/  IMAD.U32 R4, RZ, RZ, UR45 ;  /* 0x0000002dff047e24 */ /* 0x000fe4000f8e00ff */
[----:B------:R-:W-:-:S03]  /*1960*/  ULOP3.LUT UR4, UR4, 0xfffffffe, URZ, 0xc0, !UPT ;  /* 0xfffffffe04047892 */ /* 0x000fc6000f8ec03f */
[----:B------:R-:W-:Y:S01]  /*1970*/  ISETP.NE.AND P0, PT, R4, 0x3, PT ;  /* 0x000000030400780c */ /* 0x000fe20003f05270 */
[----:B------:R-:W-:-:S06]  /*1980*/  UIADD3 UR4, UR44, -UR4, URZ ;  /* 0x800000042c047290 */ /* 0x000fcc000fffe03f */
[----:B------:R-:W-:-:S05]  /*1990*/  IMAD.U32 R5, RZ, RZ, UR4 ;  /* 0x00000004ff057e24 */ /* 0x000fca000f8e00ff */
[----:B------:R-:W-:Y:S01]  /*19a0*/  SHF.L.U32 R5, R5, 0x1f, RZ ;  /* 0x0000001f05057819 */ /* 0x000fe200000006ff */
[----:B0-----:R-:W-:-:S05]  /*19b0*/  IMAD.U32 R3, RZ, RZ, UR5 ;  /* 0x00000005ff037e24 */ /* 0x001fca000f8e00ff */
[----:B------:R-:W-:-:S04]  /*19c0*/  LEA R0, R3, R0, 0x18 ;  /* 0x0000000003007211 */ /* 0x000fc800078ec0ff */
[----:B------:R-:W0:Y:S02]  /*19d0*/  SYNCS.PHASECHK.TRANS64.TRYWAIT P1, [R0+URZ+0x29800], R5 ;  /* 0x02980005000075a7 */ /* 0x000e24000802017f */
[----:B0-----:R-:W-:Y:S05]  /*19e0*/  @!P1 BRA `(.L_x_250) ;  /* 0x000000dc00389947 */ /* 0x001fea0003800000 */
.L_x_377:
[----:B------:R-:W-:Y:S05]  /*19f0*/  @!P0 BRA `(.L_x_251) ;  /* 0x0000000000048947 */ /* 0x000fea0003800000 */
[----:B------:R-:W-:Y:S01]  /*1a00*/  BPT.TRAP 0x1 ;  /* 0x000000040000795c */ /* 0x000fe20000300000 */
.L_x_251:
[----:B0-----:R-:W-:Y:S02]  /*1a10*/  IMAD.U32 R5, RZ, RZ, UR51 ;  /* 0x00000033ff057e24 */ /* 0x001fe4000f8e00ff */
[----:B------:R-:W-:Y:S02]  /*1a20*/  IMAD.U32 R4, RZ, RZ, UR43 ;  /* 0x0000002bff047e24 */ /* 0x000fe4000f8e00ff */
[----:B------:R-:W-:-:S03]  /*1a30*/  IMAD R6, R5, 0x8, R0 ;  /* 0x0000000805067824 */ /* 0x000fc600078e0200 */
[----:B------:R-:W-:-:S04]  /*1a40*/  SHF.L.U32 R5, R4, 0x1f, RZ ;  /* 0x0000001f04057819 */ /* 0x000fc800000006ff */
[----:B------:R0:W1:Y:S01]  /*1a50*/  SYNCS.PHASECHK.TRANS64.TRYWAIT P1, [R6+URZ+0x29830], R5 ;  /* 0x02983005060075a7 */ /* 0x000062000802017f */
[----:B------:R-:W-:Y:S05]  /*1a60*/  @!P0 BRA `(.L_x_252) ;  /* 0x0000000000048947 */ /* 0x000fea0003800000 */
[----:B------:R-:W-:Y:S01]  /*1a70*/  BPT.TRAP 0x1 ;  /* 0x000000040000795c */ /* 0x000fe20000300000 */
.L_x_252:
[----:B------:R-:W2:Y:S01]  /*1a80*/  S2R R4, SR_TID.X ;  /* 0x0000000000047919 */ /* 0x000ea20000002100 */
[----:B------:R-:W-:Y:S01]  /*1a90*/  IMAD.MOV.U32 R87, RZ, RZ, RZ ;  /* 0x000000ffff577224 */ /* 0x000fe200078e00ff */
[----:B--2---:R-:W-:Y:S01]  /*1aa0*/  LOP3.LUT P2, RZ, R4, 0x7f, RZ, 0xc0, !PT ;  /* 0x0000007f04ff7812 */ /* 0x004fe2000784c0ff */
[----:B-1----:R-:W-:-:S12]  /*1ab0*/  @P1 BRA `(.L_x_253) ;  /* 0x0000000000081947 */ /* 0x002fd80003800000 */
[----:B------:R-:W1:Y:S02]  /*1ac0*/  SYNCS.PHASECHK.TRANS64.TRYWAIT P1, [R6+URZ+0x29830], R5 ;  /* 0x02983005060075a7 */ /* 0x000e64000802017f */
[----:B-1----:R-:W-:Y:S05]  /*1ad0*/  @!P1 BRA `(.L_x_254) ;  /* 0x000000dc00109947 */ /* 0x002fea0003800000 */
.L_x_253:
[----:B------:R-:W-:Y:S05]  /*1ae0*/  WARPSYNC.ALL ;  /* 0x0000000000007948 */ /* 0x000fea0003800000 */
[----:B------:R-:W-:Y:S01]  /*1af0*/  R2UR UR4, R0 ;  /* 0x00000000000472ca */ /* 0x000fe200000e0000 */
[----:B------:R-:W-:Y:S01]  /*1b00*/  ULOP3.LUT UR20, UR52, 0x10000, URZ, 0xfc, !UPT ;  /* 0x0001000034147892 */ /* 0x000fe2000f8efc3f */
[----:B------:R-:W-:Y:S01]  /*1b10*/  WARPGROUP.ARRIVE ;  /* 0x00000000000079c5 */ /* 0x000fe20000000000 */
[----:B------:R-:W-:Y:S01]  /*1b20*/  UMOV UR25, 0x80000020 ;  /* 0x8000002000197882 */ /* 0x000fe20000000000 */
[----:B------:R-:W-:Y:S01]  /*1b30*/  UMOV UR27, 0x80000020 ;  /* 0x80000020001b7882 */ /* 0x000fe20000000000 */
[----:B------:R-:W-:Y:S01]  /*1b40*/  UMOV UR5, UR25 ;  /* 0x0000001900057c82 */ /* 0x000fe20008000000 */
[----:B------:R-:W-:Y:S01]  /*1b50*/  UMOV UR7, 0x80000020 ;  /* 0x8000002000077882 */ /* 0x000fe20000000000 */
[----:B------:R-:W-:Y:S01]  /*1b60*/  UIADD3 UR9, UR20, 0x2, URZ ;  /* 0x0000000214097890 */ /* 0x000fe2000fffe03f */
[----:B------:R-:W-:Y:S01]  /*1b70*/  VIADD R4, R168, UR50 ;  /* 0x00000032a8047c36 */ /* 0x000fe20008000000 */
[----:B------:R-:W-:Y:S01]  /*1b80*/  UMOV UR24, UR20 ;  /* 0x0000001400187c82 */ /* 0x000fe20008000000 */
[----:B------:R-:W-:Y:S01]  /*1b90*/  UMOV UR11, 0x80000020 ;  /* 0x80000020000b7882 */ /* 0x000fe20000000000 */
[----:B------:R-:W-:Y:S01]  /*1ba0*/  UIADD3 UR13, UR20, 0x200, URZ ;  /* 0x00000200140d7890 */ /* 0x000fe2000fffe03f */
[----:B------:R-:W-:Y:S01]  /*1bb0*/  IMAD.U32 R7, RZ, RZ, UR47 ;  /* 0x0000002fff077e24 */ /* 0x000fe2000f8e00ff */
[----:B------:R-:W-:Y:S01]  /*1bc0*/  UIADD3 UR4, UR4, 0x1a400, URZ ;  /* 0x0001a40004047890 */ /* 0x000fe2000fffe03f */
[----:B------:R-:W-:Y:S01]  /*1bd0*/  P2R R15, PR, RZ, 0x1 ;  /* 0x00000001ff0f7803 */ /* 0x000fe20000000000 */
[----:B------:R-:W-:Y:S01]  /*1be0*/  UMOV UR15, 0x80000020 ;  /* 0x80000020000f7882 */ /* 0x000fe20000000000 */
[----:B------:R-:W-:Y:S01]  /*1bf0*/  UMOV UR19, 0x80000020 ;  /* 0x8000002000137882 */ /* 0x000fe20000000000 */
[----:B------:R-:W-:Y:S01]  /*1c00*/  USHF.R.U32.HI UR4, URZ, 0x4, UR4 ;  /* 0x000000043f047899 */ /* 0x000fe20008011604 */
[----:B------:R-:W-:Y:S01]  /*1c10*/  IMAD R7, R7, -0xa0, R4 ;  /* 0xffffff6007077824 */ /* 0x000fe200078e0204 */
[----:B------:R-:W-:Y:S01]  /*1c20*/  UMOV UR23, 0x80000020 ;  /* 0x8000002000177882 */ /* 0x000fe20000000000 */
[----:B------:R-:W-:Y:S01]  /*1c30*/  IMAD.U32 R11, RZ, RZ, UR38 ;  /* 0x00000026ff0b7e24 */ /* 0x000fe2000f8e00ff */
[----:B------:R-:W-:Y:S01]  /*1c40*/  ULOP3.LUT UR4, UR4, 0x3fff, URZ, 0xc0, !UPT ;  /* 0x00003fff04047892 */ /* 0x000fe2000f8ec03f */
[----:B------:R-:W2:Y:S01]  /*1c50*/  S2R R84, SR_TID.X ;  /* 0x0000000000547919 */ /* 0x000ea20000002100 */
[C---:B------:R-:W-:Y:S01]  /*1c60*/  ISETP.GT.AND P2, PT, R7.reuse, RZ, PT ;  /* 0x000000ff0700720c */ /* 0x040fe20003f44270 */
[----:B------:R-:W-:Y:S01]  /*1c70*/  UISETP.GE.AND UP0, UPT, UR50, 0xa1, UPT ;  /* 0x000000a13200788c */ /* 0x000fe2000bf06270 */
[C---:B------:R-:W-:Y:S01]  /*1c80*/  ISETP.GT.AND P5, PT, R7.reuse, 0x1, PT ;  /* 0x000000010700780c */ /* 0x040fe20003fa4270 */
[----:B------:R-:W-:Y:S01]  /*1c90*/  ULOP3.LUT UR46, UR4, 0x10000, URZ, 0xfc, !UPT ;  /* 0x00010000042e7892 */ /* 0x000fe2000f8efc3f */
[C---:B------:R-:W-:Y:S01]  /*1ca0*/  ISETP.GT.AND P4, PT, R7.reuse, 0x8, PT ;  /* 0x000000080700780c */ /* 0x040fe20003f84270 */
[--C-:B------:R-:W-:Y:S01]  /*1cb0*/  IMAD.MOV.U32 R86, RZ, RZ, R87.reuse ;  /* 0x000000ffff567224 */ /* 0x100fe200078e0057 */
[----:B------:R-:W-:Y:S01]  /*1cc0*/  UMOV UR4, UR24 ;  /* 0x0000001800047c82 */ /* 0x000fe20008000000 */
[----:B------:R-:W-:Y:S01]  /*1cd0*/  UIMAD UR28, UR51, 0x780, UR46 ;  /* 0x00000780331c78a4 */ /* 0x000fe2000f8e022e */
[C---:B------:R-:W-:Y:S01]  /*1ce0*/  ISETP.GT.AND P1, PT, R7.reuse, 0x9, PT ;  /* 0x000000090700780c */ /* 0x040fe20003f24270 */
[----:B------:R-:W-:Y:S01]  /*1cf0*/  IMAD.MOV.U32 R85, RZ, RZ, R87 ;  /* 0x000000ffff557224 */ /* 0x000fe200078e0057 */
[C---:B------:R-:W-:Y:S01]  /*1d00*/  ISETP.GT.AND P3, PT, R7.reuse, 0x10, PT ;  /* 0x000000100700780c */ /* 0x040fe20003f64270 */
[----:B------:R-:W-:Y:S01]  /*1d10*/  UIADD3 UR6, UR28, 0x180, URZ ;  /* 0x000001801c067890 */ /* 0x000fe2000fffe03f */
[C---:B------:R-:W-:Y:S01]  /*1d20*/  ISETP.GT.AND P0, PT, R7.reuse, 0x79, PT ;  /* 0x000000790700780c */ /* 0x040fe20003f04270 */
[----:B------:R-:W-:Y:S01]  /*1d30*/  UIADD3 UR8, UR28, 0x200, URZ ;  /* 0x000002001c087890 */ /* 0x000fe2000fffe03f */
[----:B------:R-:W-:Y:S01]  /*1d40*/  ISETP.GT.AND P6, PT, R7, 0x80, PT ;  /* 0x000000800700780c */ /* 0x000fe20003fc4270 */
[----:B------:R-:W-:Y:S01]  /*1d50*/  UMOV UR26, UR28 ;  /* 0x0000001c001a7c82 */ /* 0x000fe20008000000 */
[----:B------:R-:W-:Y:S01]  /*1d60*/  UIADD3 UR10, UR28, 0x2, URZ ;  /* 0x000000021c0a7890 */ /* 0x000fe2000fffe03f */
[----:B------:R-:W-:Y:S01]  /*1d70*/  QGMMA.64x32x32.F32.E4M3.E4M3 R104, gdesc[UR24], RZ, !UPT, gsb0 ;  /* 0x00600000186879f3 */ /* 0x000fe2000c0008ff */
[----:B------:R-:W-:Y:S01]  /*1d80*/  UIADD3 UR26, UR28, 0x80, URZ ;  /* 0x000000801c1a7890 */ /* 0x000fe2000fffe03f */
[----:B------:R-:W-:Y:S01]  /*1d90*/  UMOV UR27, 0x80000020 ;  /* 0x80000020001b7882 */ /* 0x000fe20000000000 */
[----:B------:R-:W-:-:S02]  /*1da0*/  UIADD3 UR12, UR28, 0x202, URZ ;  /* 0x000002021c0c7890 */ /* 0x000fc4000fffe03f */
[----:B------:R-:W-:Y:S02]  /*1db0*/  UIADD3 UR14, UR28, 0x280, URZ ;  /* 0x000002801c0e7890 */ /* 0x000fe4000fffe03f */
[----:B------:R-:W-:Y:S02]  /*1dc0*/  UIADD3 UR16, UR28, 0x282, URZ ;  /* 0x000002821c107890 */ /* 0x000fe4000fffe03f */
[----:B------:R-:W-:Y:S02]  /*1dd0*/  UIADD3 UR18, UR28, 0x402, URZ ;  /* 0x000004021c127890 */ /* 0x000fe4000fffe03f */
[----:B------:R-:W-:Y:S01]  /*1de0*/  UIADD3 UR22, UR28, 0x680, URZ ;  /* 0x000006801c167890 */ /* 0x000fe2000fffe03f */
[----:B------:R-:W-:Y:S02]  /*1df0*/  WARPGROUP.DEPBAR.LE gsb0, 0x0 ;  /* 0x00008000000079c5 */ /* 0x000fe40000010000 */
        /* <DEDUP_REMOVED lines=149> */
[----:B01----:R-:W-:Y:S01]  /*2750*/  FMNMX.FTZ R5, R104, R105, !PT ;  /* 0x0000006968057209 */ /* 0x003fe20007810000 */
        /* <DEDUP_REMOVED lines=119> */
[----:B------:R-:W-:Y:S02]  /*2ed0*/  ISETP.GT.AND P2, PT, R7, 0x78, PT ;  /* 0x000000780700780c */ /* 0x000fe40003f44270 */
[----:B------:R-:W-:Y:S02]  /*2ee0*/  FSEL R49, R49, -INF , P1 ;  /* 0xff80000031317808 */ /* 0x000fe40000800000 */
[----:B------:R-:W-:Y:S02]  /*2ef0*/  FMNMX.FTZ R4, R48, R5, !PT ;  /* 0x0000000530047209 */ /* 0x000fe40007810000 */
[----:B------:R-:W-:-:S02]  /*2f00*/  P2R R14, PR, RZ, 0x1 ;  /* 0x00000001ff0e7803 */ /* 0x000fc40000000000 */
        /* <DEDUP_REMOVED lines=32> */
[----:B------:R-:W-:Y:S02]  /*3110*/  FSEL R74, R32, -INF , P3 ;  /* 0xff800000204a7808 */ /* 0x000fe40001800000 */
[----:B------:R-:W-:Y:S02]  /*3120*/  FMNMX.FTZ R9, R73, R4, !PT ;  /* 0x0000000449097209 */ /* 0x000fe40007810000 */
[----:B------:R-:W-:Y:S02]  /*3130*/  FMNMX.FTZ R21, R115, R20, !PT ;  /* 0x0000001473157209 */ /* 0x000fe40007810000 */
[----:B------:R-:W-:Y:S02]  /*3140*/  FSEL R68, R33, -INF , P4 ;  /* 0xff80000021447808 */ /* 0x000fe40002000000 */
[----:B------:R-:W-:-:S02]  /*3150*/  FMNMX.FTZ R9, R74, R9, !PT ;  /* 0x000000094a097209 */ /* 0x000fc40007810000 */
[----:B------:R-:W-:Y:S02]  /*3160*/  FMNMX.FTZ R24, R118, R21, !PT ;  /* 0x0000001576187209 */ /* 0x000fe40007810000 */
[----:B------:R-:W-:Y:S02]  /*3170*/  FSEL R65, R36, -INF , P5 ;  /* 0xff80000024417808 */ /* 0x000fe40002800000 */
[----:B------:R-:W-:Y:S02]  /*3180*/  FMNMX.FTZ R4, R68, R9, !PT ;  /* 0x0000000944047209 */ /* 0x000fe40007810000 */
[----:B------:R-:W-:Y:S02]  /*3190*/  ISETP.GT.AND P6, PT, R7, 0x99, PT ;  /* 0x000000990700780c */ /* 0x000fe40003fc4270 */
[----:B------:R-:W-:Y:S02]  /*31a0*/  FMNMX.FTZ R21, R119, R24, !PT ;  /* 0x0000001877157209 */ /* 0x000fe40007810000 */
[----:B------:R-:W-:-:S02]  /*31b0*/  FSEL R69, R37, -INF , P6 ;  /* 0xff80000025457808 */ /* 0x000fc40003000000 */
[----:B------:R-:W-:Y:S02]  /*31c0*/  FMNMX.FTZ R4, R65, R4, !PT ;  /* 0x0000000441047209 */ /* 0x000fe40007810000 */
[----:B------:R-:W-:Y:S02]  /*31d0*/  FMNMX.FTZ R24, R90, R21, !PT ;  /* 0x000000155a187209 */ /* 0x000fe40007810000 */
[----:B------:R-:W-:Y:S02]  /*31e0*/  FMNMX.FTZ R8, R69, R4, !PT ;  /* 0x0000000445087209 */ /* 0x000fe40007810000 */
[----:B------:R-:W-:Y:S02]  /*31f0*/  FMNMX.FTZ R25, R91, R24, !PT ;  /* 0x000000185b197209 */ /* 0x000fe40007810000 */
[----:B------:R-:W-:Y:S01]  /*3200*/  P2R R13, PR, RZ, 0x2 ;  /* 0x00000002ff0d7803 */ /* 0x000fe20000000000 */
[----:B------:R-:W0:Y:S01]  /*3210*/  SHFL.BFLY PT, R9, R8, 0x2, 0x1f ;  /* 0x0c401f0008097f89 */ /* 0x000e2200000e0000 */
        /* <DEDUP_REMOVED lines=8> */
[----:B------:R-:W-:-:S04]  /*32a0*/  FMNMX.FTZ R32, R102, R29, !PT ;  /* 0x0000001d66207209 */ /* 0x000fc80007810000 */
[----:B------:R-:W-:Y:S02]  /*32b0*/  FMNMX.FTZ R29, R103, R32, !PT ;  /* 0x00000020671d7209 */ /* 0x000fe40007810000 */
[----:B0-----:R-:W-:Y:S02]  /*32c0*/  FMNMX.FTZ R9, R8, R9, !PT ;  /* 0x0000000908097209 */ /* 0x001fe40007810000 */
[----:B------:R-:W-:-:S03]  /*32d0*/  FMNMX.FTZ R32, R58, R29, !PT ;  /* 0x0000001d3a207209 */ /* 0x000fc60007810000 */
[----:B------:R-:W0:Y:S01]  /*32e0*/  SHFL.BFLY PT, R4, R9, 0x1, 0x1f ;  /* 0x0c201f0009047f89 */ /* 0x000e2200000e0000 */
[----:B------:R-:W-:-:S04]  /*32f0*/  FMNMX.FTZ R33, R59, R32, !PT ;  /* 0x000000203b217209 */ /* 0x000fc80007810000 */
[----:B------:R-:W-:-:S04]  /*3300*/  FMNMX.FTZ R36, R62, R33, !PT ;  /* 0x000000213e247209 */ /* 0x000fc80007810000 */
[----:B------:R-:W-:-:S04]  /*3310*/  FMNMX.FTZ R33, R63, R36, !PT ;  /* 0x000000243f217209 */ /* 0x000fc80007810000 */
[----:B------:R-:W-:-:S04]  /*3320*/  FMNMX.FTZ R36, R66, R33, !PT ;  /* 0x0000002142247209 */ /* 0x000fc80007810000 */
[----:B------:R-:W-:-:S04]  /*3330*/  FMNMX.FTZ R37, R67, R36, !PT ;  /* 0x0000002443257209 */ /* 0x000fc80007810000 */
[----:B------:R-:W-:Y:S02]  /*3340*/  FMNMX.FTZ R40, R70, R37, !PT ;  /* 0x0000002546287209 */ /* 0x000fe40007810000 */
[----:B0-----:R-:W-:Y:S02]  /*3350*/  FMNMX.FTZ R4, R9, R4, !PT ;  /* 0x0000000409047209 */ /* 0x001fe40007810000 */
        /* <DEDUP_REMOVED lines=14> */
[--C-:B------:R-:W-:Y:S01]  /*3440*/  FFMA.FTZ R52, R78, UR38, -R82.reuse ;  /* 0x000000264e347c23 */ /* 0x100fe20008010852 */
[----:B------:R-:W-:Y:S01]  /*3450*/  FSEL R78, R38, -INF , P5 ;  /* 0xff800000264e7808 */ /* 0x000fe20002800000 */
[--C-:B------:R-:W-:Y:S01]  /*3460*/  FFMA.FTZ R40, R79, UR38, -R82.reuse ;  /* 0x000000264f287c23 */ /* 0x100fe20008010852 */
[----:B------:R-:W-:Y:S01]  /*3470*/  FSEL R79, R39, -INF , P6 ;  /* 0xff800000274f7808 */ /* 0x000fe20003000000 */
[--C-:B------:R-:W-:Y:S01]  /*3480*/  FFMA.FTZ R83, R41, UR38, -R82.reuse ;  /* 0x0000002629537c23 */ /* 0x100fe20008010852 */
[----:B------:R-:W-:-:S01]  /*3490*/  FFMA.FTZ R41, R45, UR38, -R82 ;  /* 0x000000262d297c23 */ /* 0x000fc20008010852 */
[----:B------:R1:W-:Y:S01]  /*34a0*/  MUFU.EX2 R37, R77 ;  /* 0x0000004d00257308 */ /* 0x0003e20000000800 */
[----:B0-----:R-:W-:Y:S01]  /*34b0*/  FMNMX.FTZ R56, R50, R53, !PT ;  /* 0x0000003532387209 */ /* 0x001fe20007810000 */
        /* <DEDUP_REMOVED lines=17> */
[----:B------:R-:W-:Y:S01]  /*35d0*/  MUFU.EX2 R7, R7 ;  /* 0x0000000700077308 */ /* 0x000fe20000000800 */
[----:B------:R-:W-:-:S01]  /*35e0*/  FFMA.FTZ R13, R116, UR38, -R82 ;  /* 0x00000026740d7c23 */ /* 0x000fc20008010852 */
[----:B------:R-:W-:Y:S01]  /*35f0*/  FMNMX.FTZ R77, R27, R76, !PT ;  /* 0x0000004c1b4d7209 */ /* 0x000fe20007810000 */
[----:B------:R-:W-:-:S01]  /*3600*/  FFMA.FTZ R14, R117, UR38, -R82 ;  /* 0x00000026750e7c23 */ /* 0x000fc20008010852 */
[----:B------:R-:W-:Y:S01]  /*3610*/  FSEL R76, R31, -INF , P2 ;  /* 0xff8000001f4c7808 */ /* 0x000fe20001000000 */
[----:B------:R-:W-:-:S01]  /*3620*/  FFMA.FTZ R31, R75, UR38, -R82 ;  /* 0x000000264b1f7c23 */ /* 0x000fc20008010852 */
[----:B------:R-:W-:Y:S01]  /*3630*/  FMNMX.FTZ R77, R30, R77, !PT ;  /* 0x0000004d1e4d7209 */ /* 0x000fe20007810000 */
[----:B------:R-:W-:-:S01]  /*3640*/  FFMA.FTZ R88, R88, UR38, -R82 ;  /* 0x0000002658587c23 */ /* 0x000fc20008010852 */
[----:B------:R-:W-:Y:S01]  /*3650*/  FSEL R75, R34, -INF , P3 ;  /* 0xff800000224b7808 */ /* 0x000fe20001800000 */
[----:B------:R-:W1:Y:S01]  /*3660*/  MUFU.EX2 R8, R8 ;  /* 0x0000000800087308 */ /* 0x000e620000000800 */
[----:B------:R-:W-:Y:S01]  /*3670*/  FMNMX.FTZ R34, R76, R77, !PT ;  /* 0x0000004d4c227209 */ /* 0x000fe20007810000 */
[--C-:B------:R-:W-:Y:S01]  /*3680*/  FFMA.FTZ R20, R89, UR38, -R82.reuse ;  /* 0x0000002659147c23 */ /* 0x100fe20008010852 */
[----:B------:R-:W-:Y:S01]  /*3690*/  FSEL R77, R35, -INF , P4 ;  /* 0xff800000234d7808 */ /* 0x000fe20002000000 */
[--C-:B------:R-:W-:Y:S01]  /*36a0*/  FFMA.FTZ R92, R92, UR38, -R82.reuse ;  /* 0x000000265c5c7c23 */ /* 0x100fe20008010852 */
[----:B0-----:R-:W-:Y:S01]  /*36b0*/  FMNMX.FTZ R80, R75, R34, !PT ;  /* 0x000000224b507209 */ /* 0x001fe20007810000 */
[--C-:B------:R-:W-:Y:S01]  /*36c0*/  FFMA.FTZ R24, R93, UR38, -R82.reuse ;  /* 0x000000265d187c23 */ /* 0x100fe20008010852 */
[----:B--2---:R-:W-:Y:S01]  /*36d0*/  LOP3.LUT P2, RZ, R84, 0x7f, RZ, 0xc0, !PT ;  /* 0x0000007f54ff7812 */ /* 0x004fe2000784c0ff */
[----:B------:R-:W0:Y:S01]  /*36e0*/  MUFU.EX2 R9, R9 ;  /* 0x0000000900097308 */ /* 0x000e220000000800 */
[----:B------:R-:W-:Y:S01]  /*36f0*/  FMNMX.FTZ R35, R77, R80, !PT ;  /* 0x000000504d237209 */ /* 0x000fe20007810000 */
[--C-:B------:R-:W-:Y:S01]  /*3700*/  FFMA.FTZ R96, R96, UR38, -R82.reuse ;  /* 0x0000002660607c23 */ /* 0x100fe20008010852 */
[----:B------:R-:W-:-:S01]  /*3710*/  FFMA.FTZ R28, R97, UR38, -R82 ;  /* 0x00000026611c7c23 */ /* 0x000fc20008010852 */
[--C-:B------:R-:W-:Y:S01]  /*3720*/  FFMA.FTZ R100, R100, UR38, -R82.reuse ;  /* 0x0000002664647c23 */ /* 0x100fe20008010852 */
[----:B------:R-:W-:Y:S01]  /*3730*/  FMNMX.FTZ R38, R78, R35, !PT ;  /* 0x000000234e267209 */ /* 0x000fe20007810000 */
[--C-:B------:R-:W-:Y:S01]  /*3740*/  FFMA.FTZ R32, R101, UR38, -R82.reuse ;  /* 0x0000002665207c23 */ /* 0x100fe20008010852 */
[----:B------:R-:W-:-:S01]  /*3750*/  FFMA.FTZ R60, R60, UR38, -R82 ;  /* 0x000000263c3c7c23 */ /* 0x000fc20008010852 */
[----:B------:R-:W2:Y:S01]  /*3760*/  MUFU.EX2 R10, R10 ;  /* 0x0000000a000a7308 */ /* 0x000ea20000000800 */
[----:B------:R-:W-:Y:S01]  /*3770*/  FMNMX.FTZ R57, R79, R38, !PT ;  /* 0x000000264f397209 */ /* 0x000fe20007810000 */
[--C-:B------:R-:W-:Y:S01]  /*3780*/  FFMA.FTZ R38, R44, UR38, -R82.reuse ;  /* 0x000000262c267c23 */ /* 0x100fe20008010852 */
[----:B------:R-:W-:-:S01]  /*3790*/  FFMA.FTZ R44, R49, UR38, -R82 ;  /* 0x00000026312c7c23 */ /* 0x000fc20008010852 */
[--C-:B------:R-:W-:Y:S01]  /*37a0*/  FFMA.FTZ R49, R61, UR38, -R82.reuse ;  /* 0x000000263d317c23 */ /* 0x100fe20008010852 */
[----:B------:R-:W-:-:S01]  /*37b0*/  FFMA.FTZ R61, R74, UR38, -R82 ;  /* 0x000000264a3d7c23 */ /* 0x000fc20008010852 */
[----:B------:R-:W3:Y:S01]  /*37c0*/  SHFL.BFLY PT, R80, R57, 0x2, 0x1f ;  /* 0x0c401f0039507f89 */ /* 0x000ee200000e0000 */
[----:B-1----:R-:W-:-:S01]  /*37d0*/  FADD.FTZ R74, R7, R8 ;  /* 0x00000008074a7221 */ /* 0x002fc20000010000 */
[----:B------:R-:W1:Y:S01]  /*37e0*/  MUFU.EX2 R11, R11 ;  /* 0x0000000b000b7308 */ /* 0x000e620000000800 */
[----:B------:R-:W-:-:S02]  /*37f0*/  @!P2 VIADD R6, R6, 0x29840 ;  /* 0x000298400606a836 */ /* 0x000fc40000000000 */
[--C-:B------:R-:W-:Y:S01]  /*3800*/  FFMA.FTZ R68, R68, UR38, -R82.reuse ;  /* 0x0000002644447c23 */ /* 0x100fe20008010852 */
[----:B------:R-:W-:-:S01]  /*3810*/  FFMA.FTZ R65, R65, UR38, -R82 ;  /* 0x0000002641417c23 */ /* 0x000fc20008010852 */
[----:B------:R-:W-:Y:S01]  /*3820*/  IMAD.MOV.U32 R84, RZ, RZ, R87 ;  /* 0x000000ffff547224 */ /* 0x000fe200078e0057 */
[----:B------:R-:W-:Y:S02]  /*3830*/  @!P2 PRMT R6, RZ, 0x654, R6 ;  /* 0x00000654ff06a816 */ /* 0x000fe40000000006 */
[----:B------:R-:W-:Y:S02]  /*3840*/  MUFU.EX2 R12, R12 ;  /* 0x0000000c000c7308 */ /* 0x000fe40000000800 */
[----:B------:R4:W-:Y:S06]  /*3850*/  @!P2 SYNCS.ARRIVE.TRANS64.RED.A1T0 RZ, [R6+URZ], RZ ;  /* 0x000000ff06ffa9a7 */ /* 0x0009ec000810043f */
[----:B------:R-:W-:Y:S01]  /*3860*/  MUFU.EX2 R13, R13 ;  /* 0x0000000d000d7308 */ /* 0x000fe20000000800 */
[----:B---3--:R-:W-:Y:S01]  /*3870*/  FMNMX.FTZ R80, R57, R80, !PT ;  /* 0x0000005039507209 */ /* 0x008fe20007810000 */
[----:B------:R-:W-:Y:S01]  /*3880*/  FFMA.FTZ R57, R72, UR38, -R82 ;  /* 0x0000002648397c23 */ /* 0x000fe20008010852 */
[----:B------:R-:W-:-:S05]  /*3890*/  IMAD.U32 R72, RZ, RZ, UR38 ;  /* 0x00000026ff487e24 */ /* 0x000fca000f8e00ff */
[----:B------:R0:W-:Y:S01]  /*38a0*/  MUFU.EX2 R34, R81 ;  /* 0x0000005100227308 */ /* 0x0001e20000000800 */
[----:B------:R-:W3:Y:S07]  /*38b0*/  SHFL.BFLY PT, R5, R80, 0x1, 0x1f ;  /* 0x0c201f0050057f89 */ /* 0x000eee00000e0000 */
[----:B------:R-:W-:Y:S01]  /*38c0*/  MUFU.EX2 R14, R14 ;  /* 0x0000000e000e7308 */ /* 0x000fe20000000800 */
[----:B0-----:R-:W-:-:S07]  /*38d0*/  FADD.FTZ R81, R9, R74 ;  /* 0x0000004a09517221 */ /* 0x001fce0000010000 */
[----:B------:R-:W-:Y:S08]  /*38e0*/  MUFU.EX2 R15, R88 ;  /* 0x00000058000f7308 */ /* 0x000ff00000000800 */
[----:B------:R-:W-:Y:S01]  /*38f0*/  MUFU.EX2 R20, R20 ;  /* 0x0000001400147308 */ /* 0x000fe20000000800 */
[----:B---3--:R-:W-:Y:S01]  /*3900*/  FMNMX.FTZ R5, R80, R5, !PT ;  /* 0x0000000550057209 */ /* 0x008fe20007810000 */
[----:B--2---:R-:W-:-:S03]  /*3910*/  FADD.FTZ R80, R10, R81 ;  /* 0x000000510a507221 */ /* 0x004fc60000010000 */
[C---:B------:R-:W-:Y:S01]  /*3920*/  FSETP.NEU.FTZ.AND P1, PT, R5.reuse, -INF , PT ;  /* 0xff8000000500780b */ /* 0x040fe20003f3d000 */
[----:B------:R-:W-:-:S01]  /*3930*/  FFMA.FTZ R73, R5, R72, -8 ;  /* 0xc100000005497423 */ /* 0x000fc20000010048 */
[----:B------:R-:W-:Y:S01]  /*3940*/  FFMA.FTZ R72, R69, UR38, -R82 ;  /* 0x0000002645487c23 */ /* 0x000fe20008010852 */
[----:B-1----:R-:W-:-:S01]  /*3950*/  FADD.FTZ R81, R11, R80 ;  /* 0x000000500b517221 */ /* 0x002fc20000010000 */
[----:B------:R-:W-:Y:S01]  /*3960*/  MUFU.EX2 R21, R92 ;  /* 0x0000005c00157308 */ /* 0x000fe20000000800 */
[--C-:B------:R-:W-:Y:S01]  /*3970*/  IMAD.MOV.U32 R82, RZ, RZ, R87.reuse ;  /* 0x000000ffff527224 */ /* 0x100fe200078e0057 */
[----:B------:R-:W-:Y:S01]  /*3980*/  FSEL R73, R73, RZ, P1 ;  /* 0x000000ff49497208 */ /* 0x000fe20000800000 */
[----:B------:R-:W-:Y:S01]  /*3990*/  IMAD.MOV.U32 R80, RZ, RZ, R87 ;  /* 0x000000ffff507224 */ /* 0x000fe200078e0057 */
[----:B------:R-:W-:-:S03]  /*39a0*/  PLOP3.LUT P1, PT, PT, PT, UP0, 0x80, 0x0 ;  /* 0x000000000000781c */ /* 0x000fc60003f2f008 */
        /* <DEDUP_REMOVED lines=10> */
[--C-:B------:R-:W-:Y:S01]  /*3a50*/  FFMA.FTZ R91, R91, UR38, -R73.reuse ;  /* 0x000000265b5b7c23 */ /* 0x100fe20008010849 */
[----:B------:R-:W-:-:S01]  /*3a60*/  FFMA.FTZ R94, R94, UR38, -R73 ;  /* 0x000000265e5e7c23 */ /* 0x000fc20008010849 */
[--C-:B------:R-:W-:Y:S01]  /*3a70*/  FFMA.FTZ R95, R95, UR38, -R73.reuse ;  /* 0x000000265f5f7c23 */ /* 0x100fe20008010849 */
[----:B------:R-:W-:-:S01]  /*3a80*/  FFMA.FTZ R98, R98, UR38, -R73 ;  /* 0x0000002662627c23 */ /* 0x000fc20008010849 */
[----:B------:R-:W0:Y:S01]  /*3a90*/  MUFU.EX2 R107, R107 ;  /* 0x0000006b006b7308 */ /* 0x000e220000000800 */
[----:B------:R-:W-:-:S01]  /*3aa0*/  FFMA.FTZ R99, R99, UR38, -R73 ;  /* 0x0000002663637c23 */ /* 0x000fc20008010849 */
        /* <DEDUP_REMOVED lines=15> */
[----:B0-----:R-:W-:-:S01]  /*3ba0*/  FADD.FTZ R69, R106, R107 ;  /* 0x0000006b6a457221 */ /* 0x001fc20000010000 */
[--C-:B------:R-:W-:Y:S01]  /*3bb0*/  FFMA.FTZ R47, R47, UR38, -R73.reuse ;  /* 0x000000262f2f7c23 */ /* 0x100fe20008010849 */
[----:B------:R-:W-:-:S01]  /*3bc0*/  FFMA.FTZ R50, R50, UR38, -R73 ;  /* 0x0000002632327c23 */ /* 0x000fc20008010849 */
[--C-:B------:R-:W-:Y:S01]  /*3bd0*/  FFMA.FTZ R51, R51, UR38, -R73.reuse ;  /* 0x0000002633337c23 */ /* 0x100fe20008010849 */
[----:B------:R-:W-:-:S01]  /*3be0*/  FFMA.FTZ R54, R54, UR38, -R73 ;  /* 0x0000002636367c23 */ /* 0x000fc20008010849 */
[--C-:B------:R-:W-:Y:S01]  /*3bf0*/  FFMA.FTZ R55, R55, UR38, -R73.reuse ;  /* 0x0000002637377c23 */ /* 0x100fe20008010849 */
[----:B------:R-:W-:-:S01]  /*3c00*/  FFMA.FTZ R26, R26, UR38, -R73 ;  /* 0x000000261a1a7c23 */ /* 0x000fc20008010849 */
[----:B------:R-:W4:Y:S01]  /*3c10*/  MUFU.EX2 R114, R114 ;  /* 0x0000007200727308 */ /* 0x000f220000000800 */
[----:B-1----:R-:W-:-:S01]  /*3c20*/  FADD.FTZ R74, R110, R69 ;  /* 0x000000456e4a7221 */ /* 0x002fc20000010000 */
[--C-:B------:R-:W-:Y:S01]  /*3c30*/  FFMA.FTZ R27, R27, UR38, -R73.reuse ;  /* 0x000000261b1b7c23 */ /* 0x100fe20008010849 */
[----:B------:R-:W-:-:S01]  /*3c40*/  FFMA.FTZ R30, R30, UR38, -R73 ;  /* 0x000000261e1e7c23 */ /* 0x000fc20008010849 */
[--C-:B------:R-:W-:Y:S01]  /*3c50*/  FFMA.FTZ R76, R76, UR38, -R73.reuse ;  /* 0x000000264c4c7c23 */ /* 0x100fe20008010849 */
[----:B------:R-:W-:-:S01]  /*3c60*/  FFMA.FTZ R75, R75, UR38, -R73 ;  /* 0x000000264b4b7c23 */ /* 0x000fc20008010849 */
[--C-:B------:R-:W-:Y:S01]  /*3c70*/  FFMA.FTZ R77, R77, UR38, -R73.reuse ;  /* 0x000000264d4d7c23 */ /* 0x100fe20008010849 */
[----:B------:R-:W-:-:S01]  /*3c80*/  FFMA.FTZ R78, R78, UR38, -R73 ;  /* 0x000000264e4e7c23 */ /* 0x000fc20008010849 */
[----:B------:R-:W0:Y:S01]  /*3c90*/  MUFU.EX2 R115, R115 ;  /* 0x0000007300737308 */ /* 0x000e220000000800 */
[----:B--2---:R-:W-:-:S01]  /*3ca0*/  FADD.FTZ R69, R111, R74 ;  /* 0x0000004a6f457221 */ /* 0x004fc20000010000 */
[----:B------:R-:W-:Y:S01]  /*3cb0*/  FADD.FTZ R74, R12, R81 ;  /* 0x000000510c4a7221 */ /* 0x000fe20000010000 */
[----:B------:R-:W-:-:S01]  /*3cc0*/  FFMA.FTZ R73, R79, UR38, -R73 ;  /* 0x000000264f497c23 */ /* 0x000fc20008010849 */
[----:B------:R-:W-:Y:S01]  /*3cd0*/  F2FP.SATFINITE.E4M3.F32.PACK_AB_MERGE_C R110, R111, R110, RZ ;  /* 0x0000006e6f6e723e */ /* 0x000fe200048070ff */
[----:B------:R-:W-:-:S02]  /*3ce0*/  IMAD.MOV.U32 R79, RZ, RZ, R87 ;  /* 0x000000ffff4f7224 */ /* 0x000fc400078e0057 */
[----:B------:R-:W-:Y:S01]  /*3cf0*/  FADD.FTZ R81, R13, R74 ;  /* 0x0000004a0d517221 */ /* 0x000fe20000010000 */
[----:B------:R-:W1:Y:S01]  /*3d00*/  MUFU.EX2 R118, R118 ;  /* 0x0000007600767308 */ /* 0x000e620000000800 */
[----:B----4-:R-:W-:-:S02]  /*3d10*/  FADD.FTZ R6, R114, R69 ;  /* 0x0000004572067221 */ /* 0x010fc40000010000 */
[C---:B------:R-:W-:Y:S01]  /*3d20*/  FADD.FTZ R74, R14.reuse, R81 ;  /* 0x000000510e4a7221 */ /* 0x040fe20000010000 */
[----:B------:R-:W-:Y:S02]  /*3d30*/  F2FP.SATFINITE.E4M3.F32.PACK_AB_MERGE_C R14, R14, R13, RZ ;  /* 0x0000000d0e0e723e */ /* 0x000fe400048070ff */
[----:B------:R-:W-:Y:S01]  /*3d40*/  F2FP.SATFINITE.E4M3.F32.PACK_AB_MERGE_C R173, R107, R106, R110 ;  /* 0x0000006a6bad723e */ /* 0x000fe2000480706e */
[----:B------:R-:W-:-:S01]  /*3d50*/  FADD.FTZ R81, R15, R74 ;  /* 0x0000004a0f517221 */ /* 0x000fc20000010000 */
[----:B------:R-:W-:Y:S01]  /*3d60*/  F2FP.SATFINITE.E4M3.F32.PACK_AB_MERGE_C R174, R12, R11, R14 ;  /* 0x0000000b0cae723e */ /* 0x000fe2000480700e */
[----:B------:R-:W2:Y:S01]  /*3d70*/  MUFU.EX2 R119, R119 ;  /* 0x0000007700777308 */ /* 0x000ea20000000800 */
[----:B0-----:R-:W-:-:S01]  /*3d80*/  FADD.FTZ R69, R115, R6 ;  /* 0x0000000673457221 */ /* 0x001fc20000010000 */
[----:B------:R-:W-:-:S04]  /*3d90*/  FADD.FTZ R74, R20, R81 ;  /* 0x00000051144a7221 */ /* 0x000fc80000010000 */
[----:B------:R-:W-:Y:S02]  /*3da0*/  FADD.FTZ R81, R21, R74 ;  /* 0x0000004a15517221 */ /* 0x000fe40000010000 */
[----:B------:R-:W0:Y:S01]  /*3db0*/  MUFU.EX2 R90, R90 ;  /* 0x0000005a005a7308 */ /* 0x000e220000000800 */
[----:B-1----:R-:W-:-:S07]  /*3dc0*/  FADD.FTZ R6, R118, R69 ;  /* 0x0000004576067221 */ /* 0x002fce0000010000 */
[----:B------:R-:W1:Y:S01]  /*3dd0*/  MUFU.EX2 R91, R91 ;  /* 0x0000005b005b7308 */ /* 0x000e620000000800 */
[----:B--2---:R-:W-:-:S01]  /*3de0*/  FADD.FTZ R69, R119, R6 ;  /* 0x0000000677457221 */ /* 0x004fc20000010000 */
[----:B------:R-:W-:-:S04]  /*3df0*/  F2FP.SATFINITE.E4M3.F32.PACK_AB_MERGE_C R118, R119, R118, RZ ;  /* 0x000000767776723e */ /* 0x000fc800048070ff */
[----:B------:R-:W-:Y:S02]  /*3e00*/  F2FP.SATFINITE.E4M3.F32.PACK_AB_MERGE_C R175, R115, R114, R118 ;  /* 0x0000007273af723e */ /* 0x000fe40004807076 */
[----:B------:R-:W2:Y:S01]  /*3e10*/  MUFU.EX2 R94, R94 ;  /* 0x0000005e005e7308 */ /* 0x000ea20000000800 */
[----:B0-----:R-:W-:-:S07]  /*3e20*/  FADD.FTZ R6, R90, R69 ;  /* 0x000000455a067221 */ /* 0x001fce0000010000 */
[----:B------:R-:W0:Y:S01]  /*3e30*/  MUFU.EX2 R24, R24 ;  /* 0x0000001800187308 */ /* 0x000e220000000800 */
[----:B-1----:R-:W-:-:S07]  /*3e40*/  FADD.FTZ R69, R91, R6 ;  /* 0x000000065b457221 */ /* 0x002fce0000010000 */
[----:B------:R-:W1:Y:S01]  /*3e50*/  MUFU.EX2 R95, R95 ;  /* 0x0000005f005f7308 */ /* 0x000e620000000800 */
[----:B--2---:R-:W-:-:S07]  /*3e60*/  FADD.FTZ R6, R94, R69 ;  /* 0x000000455e067221 */ /* 0x004fce0000010000 */
[----:B------:R-:W2:Y:S01]  /*3e70*/  MUFU.EX2 R25, R96 ;  /* 0x0000006000197308 */ /* 0x000ea20000000800 */
[----:B0-----:R-:W-:-:S01]  /*3e80*/  FADD.FTZ R74, R24, R81 ;  /* 0x00000051184a7221 */ /* 0x001fc20000010000 */
[----:B------:R-:W-:Y:S01]  /*3e90*/  F2FP.SATFINITE.E4M3.F32.PACK_AB_MERGE_C R21, R24, R21, RZ ;  /* 0x000000151815723e */ /* 0x000fe200048070ff */
[----:B------:R-:W-:-:S03]  /*3ea0*/  IMAD.MOV.U32 R24, RZ, RZ, R87 ;  /* 0x000000ffff187224 */ /* 0x000fc600078e0057 */
[----:B------:R-:W-:Y:S02]  /*3eb0*/  F2FP.SATFINITE.E4M3.F32.PACK_AB_MERGE_C R176, R20, R15, R21 ;  /* 0x0000000f14b0723e */ /* 0x000fe40004807015 */
[----:B------:R-:W0:Y:S01]  /*3ec0*/  MUFU.EX2 R98, R98 ;  /* 0x0000006200627308 */ /* 0x000e220000000800 */
[----:B-1----:R-:W-:-:S01]  /*3ed0*/  FADD.FTZ R69, R95, R6 ;  /* 0x000000065f457221 */ /* 0x002fc20000010000 */
[----:B------:R-:W-:-:S04]  /*3ee0*/  F2FP.SATFINITE.E4M3.F32.PACK_AB_MERGE_C R94, R95, R94, RZ ;  /* 0x0000005e5f5e723e */ /* 0x000fc800048070ff */
[----:B------:R-:W-:Y:S02]  /*3ef0*/  F2FP.SATFINITE.E4M3.F32.PACK_AB_MERGE_C R177, R91, R90, R94 ;  /* 0x0000005a5bb1723e */ /* 0x000fe4000480705e */
[----:B------:R-:W1:Y:S01]  /*3f00*/  MUFU.EX2 R28, R28 ;  /* 0x0000001c001c7308 */ /* 0x000e620000000800 */
[----:B--2---:R-:W-:-:S07]  /*3f10*/  FADD.FTZ R81, R25, R74 ;  /* 0x0000004a19517221 */ /* 0x004fce0000010000 */
        /* <DEDUP_REMOVED lines=8> */
[----:B------:R-:W-:-:S06]  /*3fa0*/  IMAD.MOV.U32 R74, RZ, RZ, R87 ;  /* 0x000000ffff4a7224 */ /* 0x000fcc00078e0057 */
[----:B------:R-:W0:Y:S01]  /*3fb0*/  MUFU.EX2 R103, R103 ;  /* 0x0000006700677308 */ /* 0x000e220000000800 */
[----:B-1----:R-:W-:-:S01]  /*3fc0*/  FADD.FTZ R6, R102, R69 ;  /* 0x0000004566067221 */ /* 0x002fc20000010000 */
[----:B------:R-:W-:-:S04]  /*3fd0*/  F2FP.SATFINITE.E4M3.F32.PACK_AB_MERGE_C R69, R10, R9, RZ ;  /* 0x000000090a45723e */ /* 0x000fc800048070ff */
[----:B------:R-:W-:Y:S01]  /*3fe0*/  F2FP.SATFINITE.E4M3.F32.PACK_AB_MERGE_C R172, R8, R7, R69 ;  /* 0x0000000708ac723e */ /* 0x000fe20004807045 */
[----:B------:R-:W-:Y:S01]  /*3ff0*/  IMAD.MOV.U32 R69, RZ, RZ, R87 ;  /* 0x000000ffff457224 */ /* 0x000fe200078e0057 */
[----:B------:R-:W1:Y:S01]  /*4000*/  MUFU.EX2 R58, R58 ;  /* 0x0000003a003a7308 */ /* 0x000e620000000800 */
[----:B--2---:R-:W-:-:S01]  /*4010*/  FADD.FTZ R10, R32, R81 ;  /* 0x00000051200a7221 */ /* 0x004fc20000010000 */
[----:B------:R-:W-:Y:S01]  /*4020*/  F2FP.SATFINITE.E4M3.F32.PACK_AB_MERGE_C R29, R32, R29, RZ ;  /* 0x0000001d201d723e */ /* 0x000fe200048070ff */
[----:B------:R-:W-:Y:S02]  /*4030*/  IMAD.MOV.U32 R81, RZ, RZ, R87 ;  /* 0x000000ffff517224 */ /* 0x000fe400078e0057 */
[----:B------:R-:W-:Y:S01]  /*4040*/  FADD.FTZ R13, R33, R10 ;  /* 0x0000000a210d7221 */ /* 0x000fe20000010000 */
[----:B------:R-:W-:Y:S01]  /*4050*/  F2FP.SATFINITE.E4M3.F32.PACK_AB_MERGE_C R178, R28, R25, R29 ;  /* 0x000000191cb2723e */ /* 0x000fe2000480701d */
[----:B------:R-:W-:Y:S01]  /*4060*/  IMAD.MOV.U32 R32, RZ, RZ, R87 ;  /* 0x000000ffff207224 */ /* 0x000fe200078e0057 */
[----:B------:R-:W2:Y:S01]  /*4070*/  MUFU.EX2 R36, R36 ;  /* 0x0000002400247308 */ /* 0x000ea20000000800 */
[----:B0-----:R-:W-:-:S01]  /*4080*/  FADD.FTZ R9, R103, R6 ;  /* 0x0000000667097221 */ /* 0x001fc20000010000 */
[----:B------:R-:W-:Y:S01]  /*4090*/  F2FP.SATFINITE.E4M3.F32.PACK_AB_MERGE_C R102, R103, R102, RZ ;  /* 0x000000666766723e */ /* 0x000fe200048070ff */
[----:B------:R-:W-:-:S02]  /*40a0*/  IMAD.MOV.U32 R29, RZ, RZ, R87 ;  /* 0x000000ffff1d7224 */ /* 0x000fc400078e0057 */
[--C-:B------:R-:W-:Y:S01]  /*40b0*/  IMAD.MOV.U32 R28, RZ, RZ, R87.reuse ;  /* 0x000000ffff1c7224 */ /* 0x100fe200078e0057 */
[----:B------:R-:W-:Y:S01]  /*40c0*/  F2FP.SATFINITE.E4M3.F32.PACK_AB_MERGE_C R179, R99, R98, R102 ;  /* 0x0000006263b3723e */ /* 0x000fe20004807066 */
[----:B------:R-:W-:Y:S01]  /*40d0*/  IMAD.MOV.U32 R25, RZ, RZ, R87 ;  /* 0x000000ffff197224 */ /* 0x000fe200078e0057 */
[----:B------:R-:W0:Y:S01]  /*40e0*/  MUFU.EX2 R59, R59 ;  /* 0x0000003b003b7308 */ /* 0x000e220000000800 */
[----:B-1----:R-:W-:-:S07]  /*40f0*/  FADD.FTZ R6, R58, R9 ;  /* 0x000000093a067221 */ /* 0x002fce0000010000 */
[----:B------:R-:W1:Y:S01]  /*4100*/  MUFU.EX2 R62, R62 ;  /* 0x0000003e003e7308 */ /* 0x000e620000000800 */
[----:B--2---:R-:W-:-:S04]  /*4110*/  FADD.FTZ R10, R36, R13 ;  /* 0x0000000d240a7221 */ /* 0x004fc80000010000 */
[----:B------:R-:W-:-:S03]  /*4120*/  FADD.FTZ R13, R37, R10 ;  /* 0x0000000a250d7221 */ /* 0x000fc60000010000 */
[----:B------:R-:W2:Y:S01]  /*4130*/  MUFU.EX2 R52, R52 ;  /* 0x0000003400347308 */ /* 0x000ea20000000800 */
[----:B0-----:R-:W-:-:S07]  /*4140*/  FADD.FTZ R9, R59, R6 ;  /* 0x000000063b097221 */ /* 0x001fce0000010000 */
[----:B------:R-:W0:Y:S01]  /*4150*/  MUFU.EX2 R63, R63 ;  /* 0x0000003f003f7308 */ /* 0x000e220000000800 */
        /* <DEDUP_REMOVED lines=8> */
[----:B0-----:R-:W-:-:S01]  /*41e0*/  FADD.FTZ R9, R63, R6 ;  /* 0x000000063f097221 */ /* 0x001fc20000010000 */
[----:B------:R-:W-:Y:S01]  /*41f0*/  F2FP.SATFINITE.E4M3.F32.PACK_AB_MERGE_C R62, R63, R62, RZ ;  /* 0x0000003e3f3e723e */ /* 0x000fe200048070ff */
[--C-:B------:R-:W-:Y:S02]  /*4200*/  IMAD.MOV.U32 R63, RZ, RZ, R87.reuse ;  /* 0x000000ffff3f7224 */ /* 0x100fe400078e0057 */
[--C-:B------:R-:W-:Y:S01]  /*4210*/  IMAD.MOV.U32 R36, RZ, RZ, R87.reuse ;  /* 0x000000ffff247224 */ /* 0x100fe200078e0057 */
[----:B------:R-:W-:Y:S01]  /*4220*/  F2FP.SATFINITE.E4M3.F32.PACK_AB_MERGE_C R181, R59, R58, R62 ;  /* 0x0000003a3bb5723e */ /* 0x000fe2000480703e */
[----:B------:R-:W-:Y:S01]  /*4230*/  IMAD.MOV.U32 R62, RZ, RZ, R87 ;  /* 0x000000ffff3e7224 */ /* 0x000fe200078e0057 */
[----:B------:R-:W0:Y:S01]  /*4240*/  MUFU.EX2 R67, R67 ;  /* 0x0000004300437308 */ /* 0x000e220000000800 */
[----:B-1----:R-:W-:-:S01]  /*4250*/  FADD.FTZ R6, R40, R13 ;  /* 0x0000000d28067221 */ /* 0x002fc20000010000 */
[----:B------:R-:W-:-:S02]  /*4260*/  IMAD.MOV.U32 R59, RZ, RZ, R87 ;  /* 0x000000ffff3b7224 */ /* 0x000fc400078e0057 */
[--C-:B------:R-:W-:Y:S02]  /*4270*/  IMAD.MOV.U32 R58, RZ, RZ, R87.reuse ;  /* 0x000000ffff3a7224 */ /* 0x100fe400078e0057 */
[----:B------:R-:W-:Y:S02]  /*4280*/  IMAD.MOV.U32 R33, RZ, RZ, R87 ;  /* 0x000000ffff217224 */ /* 0x000fe400078e0057 */
[----:B------:R-:W1:Y:S01]  /*4290*/  MUFU.EX2 R56, R56 ;  /* 0x0000003800387308 */ /* 0x000e620000000800 */
[----:B--2---:R-:W-:-:S01]  /*42a0*/  FADD.FTZ R10, R66, R9 ;  /* 0x00000009420a7221 */ /* 0x004fc20000010000 */
[----:B------:R-:W-:-:S06]  /*42b0*/  FADD.FTZ R9, R53, R6 ;  /* 0x0000000635097221 */ /* 0x000fcc0000010000 */
[----:B------:R-:W2:Y:S01]  /*42c0*/  MUFU.EX2 R70, R70 ;  /* 0x0000004600467308 */ /* 0x000ea20000000800 */
[----:B0-----:R-:W-:-:S07]  /*42d0*/  FADD.FTZ R7, R67, R10 ;  /* 0x0000000a43077221 */ /* 0x001fce0000010000 */
[----:B------:R-:W0:Y:S01]  /*42e0*/  MUFU.EX2 R31, R31 ;  /* 0x0000001f001f7308 */ /* 0x000e220000000800 */
[----:B-1----:R-:W-:-:S07]  /*42f0*/  FADD.FTZ R6, R56, R9 ;  /* 0x0000000938067221 */ /* 0x002fce0000010000 */
[----:B------:R-:W1:Y:S01]  /*4300*/  MUFU.EX2 R71, R71 ;  /* 0x0000004700477308 */ /* 0x000e620000000800 */
[----:B--2---:R-:W-:-:S07]  /*4310*/  FADD.FTZ R8, R70, R7 ;  /* 0x0000000746087221 */ /* 0x004fce0000010000 */
[----:B------:R-:W2:Y:S01]  /*4320*/  MUFU.EX2 R42, R42 ;  /* 0x0000002a002a7308 */ /* 0x000ea20000000800 */
[C---:B0-----:R-:W-:Y:S01]  /*4330*/  F2FP.SATFINITE.E4M3.F32.PACK_AB_MERGE_C R56, R31.reuse, R56, RZ ;  /* 0x000000381f38723e */ /* 0x041fe200048070ff */
[----:B------:R-:W-:-:S03]  /*4340*/  FADD.FTZ R31, R31, R6 ;  /* 0x000000061f1f7221 */ /* 0x000fc60000010000 */
[----:B------:R-:W-:Y:S01]  /*4350*/  F2FP.SATFINITE.E4M3.F32.PACK_AB_MERGE_C R182, R53, R40, R56 ;  /* 0x0000002835b6723e */ /* 0x000fe20004807038 */
[----:B------:R-:W-:-:S01]  /*4360*/  FADD.FTZ R6, R34, R31 ;  /* 0x0000001f22067221 */ /* 0x000fc20000010000 */
[--C-:B------:R-:W-:Y:S01]  /*4370*/  IMAD.MOV.U32 R56, RZ, RZ, R87.reuse ;  /* 0x000000ffff387224 */ /* 0x100fe200078e0057 */
[----:B------:R0:W3:Y:S01]  /*4380*/  MUFU.EX2 R35, R83 ;  /* 0x0000005300237308 */ /* 0x0000e20000000800 */
[C---:B-1----:R-:W-:Y:S01]  /*4390*/  F2FP.SATFINITE.E4M3.F32.PACK_AB_MERGE_C R70, R71.reuse, R70, RZ ;  /* 0x000000464746723e */ /* 0x042fe200048070ff */
[----:B------:R-:W-:Y:S01]  /*43a0*/  FADD.FTZ R71, R71, R8 ;  /* 0x0000000847477221 */ /* 0x000fe20000010000 */
[--C-:B------:R-:W-:Y:S02]  /*43b0*/  IMAD.MOV.U32 R53, RZ, RZ, R87.reuse ;  /* 0x000000ffff357224 */ /* 0x100fe400078e0057 */
[----:B------:R-:W-:Y:S01]  /*43c0*/  F2FP.SATFINITE.E4M3.F32.PACK_AB_MERGE_C R183, R67, R66, R70 ;  /* 0x0000004243b7723e */ /* 0x000fe20004807046 */
[----:B------:R-:W-:Y:S02]  /*43d0*/  IMAD.MOV.U32 R70, RZ, RZ, R87 ;  /* 0x000000ffff467224 */ /* 0x000fe400078e0057 */
[----:B------:R-:W1:Y:S01]  /*43e0*/  MUFU.EX2 R43, R43 ;  /* 0x0000002b002b7308 */ /* 0x000e620000000800 */
[----:B--2---:R-:W-:-:S01]  /*43f0*/  FADD.FTZ R8, R42, R71 ;  /* 0x000000472a087221 */ /* 0x004fc20000010000 */
[----:B0-----:R-:W-:-:S02]  /*4400*/  IMAD.MOV.U32 R83, RZ, RZ, R87 ;  /* 0x000000ffff537224 */ /* 0x001fc400078e0057 */
[--C-:B------:R-:W-:Y:S02]  /*4410*/  IMAD.MOV.U32 R71, RZ, RZ, R87.reuse ;  /* 0x000000ffff477224 */ /* 0x100fe400078e0057 */
[----:B------:R-:W-:Y:S02]  /*4420*/  IMAD.MOV.U32 R67, RZ, RZ, R87 ;  /* 0x000000ffff437224 */ /* 0x000fe400078e0057 */
[----:B------:R-:W0:Y:S01]  /*4430*/  MUFU.EX2 R38, R38 ;  /* 0x0000002600267308 */ /* 0x000e220000000800 */
[----:B---3--:R-:W-:-:S01]  /*4440*/  FADD.FTZ R9, R35, R6 ;  /* 0x0000000623097221 */ /* 0x008fc20000010000 */
[--C-:B------:R-:W-:Y:S02]  /*4450*/  IMAD.MOV.U32 R66, RZ, RZ, R87.reuse ;  /* 0x000000ffff427224 */ /* 0x100fe400078e0057 */
[--C-:B------:R-:W-:Y:S02]  /*4460*/  IMAD.MOV.U32 R40, RZ, RZ, R87.reuse ;  /* 0x000000ffff287224 */ /* 0x100fe400078e0057 */
[----:B------:R-:W-:-:S02]  /*4470*/  IMAD.MOV.U32 R31, RZ, RZ, R87 ;  /* 0x000000ffff1f7224 */ /* 0x000fc400078e0057 */
[----:B------:R-:W2:Y:S01]  /*4480*/  MUFU.EX2 R46, R46 ;  /* 0x0000002e002e7308 */ /* 0x000ea20000000800 */
[----:B-1----:R-:W-:-:S07]  /*4490*/  FADD.FTZ R11, R43, R8 ;  /* 0x000000082b0b7221 */ /* 0x002fce0000010000 */
[----:B------:R-:W1:Y:S01]  /*44a0*/  MUFU.EX2 R41, R41 ;  /* 0x0000002900297308 */ /* 0x000e620000000800 */
[----:B0-----:R-:W-:-:S07]  /*44b0*/  FADD.FTZ R6, R38, R9 ;  /* 0x0000000926067221 */ /* 0x001fce0000010000 */
[----:B------:R-:W0:Y:S01]  /*44c0*/  MUFU.EX2 R47, R47 ;  /* 0x0000002f002f7308 */ /* 0x000e220000000800 */
[----:B--2---:R-:W-:-:S07]  /*44d0*/  FADD.FTZ R8, R46, R11 ;  /* 0x0000000b2e087221 */ /* 0x004fce0000010000 */
[----:B------:R-:W2:Y:S01]  /*44e0*/  MUFU.EX2 R39, R39 ;  /* 0x0000002700277308 */ /* 0x000ea20000000800 */
[----:B-1----:R-:W-:-:S01]  /*44f0*/  FADD.FTZ R6, R41, R6 ;  /* 0x0000000629067221 */ /* 0x002fc20000010000 */
[----:B------:R-:W-:Y:S01]  /*4500*/  F2FP.SATFINITE.E4M3.F32.PACK_AB_MERGE_C R38, R41, R38, RZ ;  /* 0x000000262926723e */ /* 0x000fe200048070ff */
[----:B------:R-:W-:-:S03]  /*4510*/  IMAD.MOV.U32 R41, RZ, RZ, R87 ;  /* 0x000000ffff297224 */ /* 0x000fc600078e0057 */
[----:B------:R-:W-:Y:S01]  /*4520*/  F2FP.SATFINITE.E4M3.F32.PACK_AB_MERGE_C R184, R35, R34, R38 ;  /* 0x0000002223b8723e */ /* 0x000fe20004807026 */
[--C-:B------:R-:W-:Y:S01]  /*4530*/  IMAD.MOV.U32 R38, RZ, RZ, R87.reuse ;  /* 0x000000ffff267224 */ /* 0x100fe200078e0057 */
[----:B------:R-:W1:Y:S01]  /*4540*/  MUFU.EX2 R50, R50 ;  /* 0x0000003200327308 */ /* 0x000e620000000800 */
[C---:B0-----:R-:W-:Y:S01]  /*4550*/  F2FP.SATFINITE.E4M3.F32.PACK_AB_MERGE_C R46, R47.reuse, R46, RZ ;  /* 0x0000002e2f2e723e */ /* 0x041fe200048070ff */
[----:B------:R-:W-:Y:S01]  /*4560*/  FADD.FTZ R47, R47, R8 ;  /* 0x000000082f2f7221 */ /* 0x000fe20000010000 */
[--C-:B------:R-:W-:Y:S02]  /*4570*/  IMAD.MOV.U32 R35, RZ, RZ, R87.reuse ;  /* 0x000000ffff237224 */ /* 0x100fe400078e0057 */
[----:B------:R-:W-:Y:S01]  /*4580*/  F2FP.SATFINITE.E4M3.F32.PACK_AB_MERGE_C R185, R43, R42, R46 ;  /* 0x0000002a2bb9723e */ /* 0x000fe2000480702e */
[----:B------:R-:W-:Y:S02]  /*4590*/  IMAD.MOV.U32 R46, RZ, RZ, R87 ;  /* 0x000000ffff2e7224 */ /* 0x000fe400078e0057 */
[----:B------:R-:W0:Y:S01]  /*45a0*/  MUFU.EX2 R44, R44 ;  /* 0x0000002c002c7308 */ /* 0x000e220000000800 */
[----:B--2---:R-:W-:-:S01]  /*45b0*/  FADD.FTZ R9, R39, R6 ;  /* 0x0000000627097221 */ /* 0x004fc20000010000 */
[----:B------:R-:W-:-:S02]  /*45c0*/  IMAD.MOV.U32 R43, RZ, RZ, R87 ;  /* 0x000000ffff2b7224 */ /* 0x000fc400078e0057 */
[--C-:B------:R-:W-:Y:S02]  /*45d0*/  IMAD.MOV.U32 R42, RZ, RZ, R87.reuse ;  /* 0x000000ffff2a7224 */ /* 0x100fe400078e0057 */
[----:B------:R-:W-:Y:S02]  /*45e0*/  IMAD.MOV.U32 R34, RZ, RZ, R87 ;  /* 0x000000ffff227224 */ /* 0x000fe400078e0057 */
[----:B------:R-:W2:Y:S01]  /*45f0*/  MUFU.EX2 R51, R51 ;  /* 0x0000003300337308 */ /* 0x000ea20000000800 */
[----:B-1----:R-:W-:-:S01]  /*4600*/  FADD.FTZ R6, R50, R47 ;  /* 0x0000002f32067221 */ /* 0x002fc20000010000 */
[----:B------:R-:W-:-:S06]  /*4610*/  IMAD.MOV.U32 R47, RZ, RZ, R87 ;  /* 0x000000ffff2f7224 */ /* 0x000fcc00078e0057 */
[----:B------:R-:W1:Y:S01]  /*4620*/  MUFU.EX2 R45, R45 ;  /* 0x0000002d002d7308 */ /* 0x000e620000000800 */
[----:B0-----:R-:W-:-:S07]  /*4630*/  FADD.FTZ R8, R44, R9 ;  /* 0x000000092c087221 */ /* 0x001fce0000010000 */
[----:B------:R-:W0:Y:S01]  /*4640*/  MUFU.EX2 R54, R54 ;  /* 0x0000003600367308 */ /* 0x000e220000000800 */
[----:B--2---:R-:W-:-:S07]  /*4650*/  FADD.FTZ R9, R51, R6 ;  /* 0x0000000633097221 */ /* 0x004fce0000010000 */
[----:B------:R-:W2:Y:S01]  /*4660*/  MUFU.EX2 R60, R60 ;  /* 0x0000003c003c7308 */ /* 0x000ea20000000800 */
[----:B-1----:R-:W-:-:S07]  /*4670*/  FADD.FTZ R11, R45, R8 ;  /* 0x000000082d0b7221 */ /* 0x002fce0000010000 */
[----:B------:R-:W1:Y:S01]  /*4680*/  MUFU.EX2 R55, R55 ;  /* 0x0000003700377308 */ /* 0x000e620000000800 */
[----:B0-----:R-:W-:-:S07]  /*4690*/  FADD.FTZ R8, R54, R9 ;  /* 0x0000000936087221 */ /* 0x001fce0000010000 */
[----:B------:R-:W0:Y:S01]  /*46a0*/  MUFU.EX2 R48, R48 ;  /* 0x0000003000307308 */ /* 0x000e220000000800 */
[----:B--2---:R-:W-:-:S01]  /*46b0*/  FADD.FTZ R11, R60, R11 ;  /* 0x0000000b3c0b7221 */ /* 0x004fc20000010000 */
[----:B------:R-:W-:Y:S01]  /*46c0*/  F2FP.SATFINITE.E4M3.F32.PACK_AB_MERGE_C R45, R60, R45, RZ ;  /* 0x0000002d3c2d723e */ /* 0x000fe200048070ff */
[----:B------:R-:W-:-:S03]  /*46d0*/  IMAD.MOV.U32 R60, RZ, RZ, R87 ;  /* 0x000000ffff3c7224 */ /* 0x000fc600078e0057 */
[----:B------:R-:W-:Y:S01]  /*46e0*/  F2FP.SATFINITE.E4M3.F32.PACK_AB_MERGE_C R186, R44, R39, R45 ;  /* 0x000000272cba723e */ /* 0x000fe2000480702d */
[--C-:B------:R-:W-:Y:S01]  /*46f0*/  IMAD.MOV.U32 R45, RZ, RZ, R87.reuse ;  /* 0x000000ffff2d7224 */ /* 0x100fe200078e0057 */
[----:B------:R-:W2:Y:S01]  /*4700*/  MUFU.EX2 R26, R26 ;  /* 0x0000001a001a7308 */ /* 0x000ea20000000800 */
[C---:B-1----:R-:W-:Y:S01]  /*4710*/  F2FP.SATFINITE.E4M3.F32.PACK_AB_MERGE_C R54, R55.reuse, R54, RZ ;  /* 0x000000363736723e */ /* 0x042fe200048070ff */
[----:B------:R-:W-:Y:S01]  /*4720*/  FADD.FTZ R55, R55, R8 ;  /* 0x0000000837377221 */ /* 0x000fe20000010000 */
[--C-:B------:R-:W-:Y:S02]  /*4730*/  IMAD.MOV.U32 R44, RZ, RZ, R87.reuse ;  /* 0x000000ffff2c7224 */ /* 0x100fe400078e0057 */
[----:B------:R-:W-:Y:S01]  /*4740*/  F2FP.SATFINITE.E4M3.F32.PACK_AB_MERGE_C R187, R51, R50, R54 ;  /* 0x0000003233bb723e */ /* 0x000fe20004807036 */
[----:B------:R-:W-:Y:S02]  /*4750*/  IMAD.MOV.U32 R54, RZ, RZ, R87 ;  /* 0x000000ffff367224 */ /* 0x000fe400078e0057 */
[----:B------:R-:W1:Y:S01]  /*4760*/  MUFU.EX2 R49, R49 ;  /* 0x0000003100317308 */ /* 0x000e620000000800 */
[----:B0-----:R-:W-:-:S01]  /*4770*/  FADD.FTZ R8, R48, R11 ;  /* 0x0000000b30087221 */ /* 0x001fc20000010000 */
[----:B------:R-:W-:-:S02]  /*4780*/  IMAD.MOV.U32 R51, RZ, RZ, R87 ;  /* 0x000000ffff337224 */ /* 0x000fc400078e0057 */
[--C-:B------:R-:W-:Y:S02]  /*4790*/  IMAD.MOV.U32 R50, RZ, RZ, R87.reuse ;  /* 0x000000ffff327224 */ /* 0x100fe400078e0057 */
[----:B------:R-:W-:Y:S02]  /*47a0*/  IMAD.MOV.U32 R39, RZ, RZ, R87 ;  /* 0x000000ffff277224 */ /* 0x000fe400078e0057 */
[----:B------:R-:W0:Y:S01]  /*47b0*/  MUFU.EX2 R27, R27 ;  /* 0x0000001b001b7308 */ /* 0x000e220000000800 */
[----:B--2---:R-:W-:-:S01]  /*47c0*/  FADD.FTZ R10, R26, R55 ;  /* 0x000000371a0a7221 */ /* 0x004fc20000010000 */
[----:B------:R-:W-:-:S06]  /*47d0*/  IMAD.MOV.U32 R55, RZ, RZ, R87 ;  /* 0x000000ffff377224 */ /* 0x000fcc00078e0057 */
[----:B------:R-:W2:Y:S01]  /*47e0*/  MUFU.EX2 R57, R57 ;  /* 0x0000003900397308 */ /* 0x000ea20000000800 */
[----:B-1----:R-:W-:-:S07]  /*47f0*/  FADD.FTZ R8, R49, R8 ;  /* 0x0000000831087221 */ /* 0x002fce0000010000 */
[----:B------:R-:W1:Y:S01]  /*4800*/  MUFU.EX2 R30, R30 ;  /* 0x0000001e001e7308 */ /* 0x000e620000000800 */
[----:B0-----:R-:W-:-:S07]  /*4810*/  FADD.FTZ R9, R27, R10 ;  /* 0x0000000a1b097221 */ /* 0x001fce0000010000 */
[----:B------:R-:W0:Y:S01]  /*4820*/  MUFU.EX2 R64, R64 ;  /* 0x0000004000407308 */ /* 0x000e220000000800 */
[----:B--2---:R-:W-:-:S07]  /*4830*/  FADD.FTZ R11, R57, R8 ;  /* 0x00000008390b7221 */ /* 0x004fce0000010000 */
[----:B------:R2:W3:Y:S01]  /*4840*/  MUFU.EX2 R7, R76 ;  /* 0x0000004c00077308 */ /* 0x0004e20000000800 */
[----:B-1----:R-:W-:-:S07]  /*4850*/  FADD.FTZ R8, R30, R9 ;  /* 0x000000091e087221 */ /* 0x002fce0000010000 */
[----:B------:R-:W1:Y:S01]  /*4860*/  MUFU.EX2 R61, R61 ;  /* 0x0000003d003d7308 */ /* 0x000e620000000800 */
[C---:B0-----:R-:W-:Y:S01]  /*4870*/  F2FP.SATFINITE.E4M3.F32.PACK_AB_MERGE_C R57, R64.reuse, R57, RZ ;  /* 0x000000394039723e */ /* 0x041fe200048070ff */
[----:B------:R-:W-:Y:S01]  /*4880*/  FADD.FTZ R64, R64, R11 ;  /* 0x0000000b40407221 */ /* 0x000fe20000010000 */
[----:B--2---:R-:W-:Y:S02]  /*4890*/  IMAD.MOV.U32 R76, RZ, RZ, R87 ;  /* 0x000000ffff4c7224 */ /* 0x004fe400078e0057 */
[----:B------:R-:W-:Y:S01]  /*48a0*/  F2FP.SATFINITE.E4M3.F32.PACK_AB_MERGE_C R188, R49, R48, R57 ;  /* 0x0000003031bc723e */ /* 0x000fe20004807039 */
[----:B------:R-:W-:Y:S02]  /*48b0*/  IMAD.MOV.U32 R57, RZ, RZ, R87 ;  /* 0x000000ffff397224 */ /* 0x000fe400078e0057 */
[----:B------:R-:W0:Y:S01]  /*48c0*/  MUFU.EX2 R75, R75 ;  /* 0x0000004b004b7308 */ /* 0x000e220000000800 */
[----:B---3--:R-:W-:-:S01]  /*48d0*/  FADD.FTZ R8, R7, R8 ;  /* 0x0000000807087221 */ /* 0x008fc20000010000 */
[----:B------:R-:W-:Y:S01]  /*48e0*/  F2FP.SATFINITE.E4M3.F32.PACK_AB_MERGE_C R30, R7, R30, RZ ;  /* 0x0000001e071e723e */ /* 0x000fe200048070ff */
[----:B------:R-:W-:-:S02]  /*48f0*/  IMAD.MOV.U32 R49, RZ, RZ, R87 ;  /* 0x000000ffff317224 */ /* 0x000fc400078e0057 */
[--C-:B------:R-:W-:Y:S01]  /*4900*/  IMAD.MOV.U32 R48, RZ, RZ, R87.reuse ;  /* 0x000000ffff307224 */ /* 0x100fe200078e0057 */
[----:B------:R-:W-:Y:S01]  /*4910*/  F2FP.SATFINITE.E4M3.F32.PACK_AB_MERGE_C R189, R27, R26, R30 ;  /* 0x0000001a1bbd723e */ /* 0x000fe2000480701e */
[----:B------:R-:W-:Y:S01]  /*4920*/  IMAD.MOV.U32 R30, RZ, RZ, R87 ;  /* 0x000000ffff1e7224 */ /* 0x000fe200078e0057 */
[----:B------:R-:W2:Y:S01]  /*4930*/  MUFU.EX2 R68, R68 ;  /* 0x0000004400447308 */ /* 0x000ea20000000800 */
[----:B-1----:R-:W-:-:S01]  /*4940*/  FADD.FTZ R7, R61, R64 ;  /* 0x000000403d077221 */ /* 0x002fc20000010000 */
[--C-:B------:R-:W-:Y:S02]  /*4950*/  IMAD.MOV.U32 R64, RZ, RZ, R87.reuse ;  /* 0x000000ffff407224 */ /* 0x100fe400078e0057 */
[--C-:B------:R-:W-:Y:S02]  /*4960*/  IMAD.MOV.U32 R27, RZ, RZ, R87.reuse ;  /* 0x000000ffff1b7224 */ /* 0x100fe400078e0057 */
[----:B------:R-:W-:Y:S02]  /*4970*/  IMAD.MOV.U32 R26, RZ, RZ, R87 ;  /* 0x000000ffff1a7224 */ /* 0x000fe400078e0057 */
[----:B------:R1:W3:Y:S01]  /*4980*/  MUFU.EX2 R6, R77 ;  /* 0x0000004d00067308 */ /* 0x0002e20000000800 */
[----:B0-----:R-:W-:-:S07]  /*4990*/  FADD.FTZ R9, R75, R8 ;  /* 0x000000084b097221 */ /* 0x001fce0000010000 */
[----:B------:R-:W-:Y:S01]  /*49a0*/  MUFU.EX2 R78, R78 ;  /* 0x0000004e004e7308 */ /* 0x000fe20000000800 */
[----:B--2---:R-:W-:-:S01]  /*49b0*/  FADD.FTZ R8, R68, R7 ;  /* 0x0000000744087221 */ /* 0x004fc20000010000 */
[----:B-1----:R-:W-:-:S06]  /*49c0*/  IMAD.MOV.U32 R77, RZ, RZ, R87 ;  /* 0x000000ffff4d7224 */ /* 0x002fcc00078e0057 */
[----:B------:R-:W0:Y:S01]  /*49d0*/  MUFU.EX2 R73, R73 ;  /* 0x0000004900497308 */ /* 0x000e220000000800 */
[----:B---3--:R-:W-:-:S07]  /*49e0*/  FADD.FTZ R9, R6, R9 ;  /* 0x0000000906097221 */ /* 0x008fce0000010000 */
[----:B------:R-:W1:Y:S08]  /*49f0*/  MUFU.EX2 R65, R65 ;  /* 0x0000004100417308 */ /* 0x000e700000000800 */
[----:B------:R-:W2:Y:S01]  /*4a00*/  MUFU.EX2 R72, R72 ;  /* 0x0000004800487308 */ /* 0x000ea20000000800 */
[----:B0-----:R-:W-:Y:S01]  /*4a10*/  F2FP.SATFINITE.E4M3.F32.PACK_AB_MERGE_C R11, R73, R78, RZ ;  /* 0x0000004e490b723e */ /* 0x001fe200048070ff */
[----:B------:R-:W-:-:S03]  /*4a20*/  FADD.FTZ R78, R78, R9 ;  /* 0x000000094e4e7221 */ /* 0x000fc60000010000 */
[----:B------:R-:W-:Y:S01]  /*4a30*/  F2FP.SATFINITE.E4M3.F32.PACK_AB_MERGE_C R191, R6, R75, R11 ;  /* 0x0000004b06bf723e */ /* 0x000fe2000480700b */
[----:B------:R-:W-:-:S01]  /*4a40*/  FADD.FTZ R6, R73, R78 ;  /* 0x0000004e49067221 */ /* 0x000fc20000010000 */
[----:B------:R-:W-:Y:S02]  /*4a50*/  IMAD.MOV.U32 R78, RZ, RZ, R87 ;  /* 0x000000ffff4e7224 */ /* 0x000fe400078e0057 */
[----:B-1----:R-:W-:-:S01]  /*4a60*/  FADD.FTZ R7, R65, R8 ;  /* 0x0000000841077221 */ /* 0x002fc20000010000 */
[--C-:B------:R-:W-:Y:S02]  /*4a70*/  IMAD.MOV.U32 R75, RZ, RZ, R87.reuse ;  /* 0x000000ffff4b7224 */ /* 0x100fe400078e0057 */
[----:B------:R-:W-:Y:S01]  /*4a80*/  IMAD.MOV.U32 R73, RZ, RZ, R87 ;  /* 0x000000ffff497224 */ /* 0x000fe200078e0057 */
[C---:B--2---:R-:W-:Y:S01]  /*4a90*/  F2FP.SATFINITE.E4M3.F32.PACK_AB_MERGE_C R10, R72.reuse, R65, RZ ;  /* 0x00000041480a723e */ /* 0x044fe200048070ff */
[----:B------:R-:W-:-:S01]  /*4aa0*/  FADD.FTZ R7, R72, R7 ;  /* 0x0000000748077221 */ /* 0x000fc20000010000 */
[----:B------:R-:W-:-:S02]  /*4ab0*/  IMAD.MOV.U32 R72, RZ, RZ, R87 ;  /* 0x000000ffff487224 */ /* 0x000fc400078e0057 */
[----:B------:R-:W-:Y:S01]  /*4ac0*/  F2FP.SATFINITE.E4M3.F32.PACK_AB_MERGE_C R190, R68, R61, R10 ;  /* 0x0000003d44be723e */ /* 0x000fe2000480700a */
        /* <DEDUP_REMOVED lines=41> */
.L_x_265:
[----:B------:R-:W-:Y:S01]  /*4d60*/  ISETP.NE.AND P2, PT, RZ, UR41, PT ;  /* 0x00000029ff007c0c */ /* 0x000fe2000bf45270 */
[----:B------:R-:W-:-:S04]  /*4d70*/  UISETP.NE.AND UP0, UPT, UR50, 0x1, UPT ;  /* 0x000000013200788c */ /* 0x000fc8000bf05270 */
[----:B------:R-:W-:-:S04]  /*4d80*/  USEL UR43, URZ, 0x1, UP0 ;  /* 0x000000013f2b7887 */ /* 0x000fc80008000000 */
[----:B------:R-:W-:-:S04]  /*4d90*/  ULOP3.LUT UR43, UR52, UR43, URZ, 0x3c, !UPT ;  /* 0x0000002b342b7292 */ /* 0x000fc8000f8e3c3f */
[----:B------:R-:W-:Y:S08]  /*4da0*/  @P2 BRA `(.L_x_256) ;  /* 0x0000000000442947 */ /* 0x000ff00003800000 */
[----:B------:R-:W-:Y:S05]  /*4db0*/  @!P0 BRA `(.L_x_257) ;  /* 0x0000000000048947 */ /* 0x000fea0003800000 */
[----:B------:R-:W-:Y:S01]  /*4dc0*/  BPT.TRAP 0x1 ;  /* 0x000000040000795c */ /* 0x000fe20000300000 */
.L_x_257:
[----:B------:R-:W0:Y:S01]  /*4dd0*/  S2UR UR10, SR_CgaCtaId ;  /* 0x00000000000a79c3 */ /* 0x000e220000008800 */
[----:B------:R-:W-:Y:S01]  /*4de0*/  UIADD3 UR6, UR50, 0x1, URZ ;  /* 0x0000000132067890 */ /* 0x000fe2000fffe03f */
[----:B------:R-:W-:Y:S01]  /*4df0*/  IMAD.U32 R0, RZ, RZ, UR43 ;  /* 0x0000002bff007e24 */ /* 0x000fe2000f8e00ff */
[----:B------:R-:W-:Y:S02]  /*4e00*/  UMOV UR7, 0x400 ;  /* 0x0000040000077882 */ /* 0x000fe40000000000 */
[----:B------:R-:W-:Y:S02]  /*4e10*/  UISETP.NE.AND UP0, UPT, UR6, 0x2, UPT ;  /* 0x000000020600788c */ /* 0x000fe4000bf05270 */
[----:B------:R-:W-:Y:S02]  /*4e20*/  SHF.L.U32 R0, R0, 0x1f, RZ ;  /* 0x0000001f00007819 */ /* 0x000fe400000006ff */
[----:B------:R-:W-:Y:S02]  /*4e30*/  USEL UR6, UR6, URZ, UP0 ;  /* 0x0000003f06067287 */ /* 0x000fe40008000000 */
[----:B0-----:R-:W-:-:S04]  /*4e40*/  ULEA UR7, UR10, UR7, 0x18 ;  /* 0x000000070a077291 */ /* 0x001fc8000f8ec03f */
[----:B------:R-:W-:-:S09]  /*4e50*/  ULEA UR6, UR6, UR7, 0x3 ;  /* 0x0000000706067291 */ /* 0x000fd2000f8e183f */
[----:B------:R0:W1:Y:S01]  /*4e60*/  SYNCS.PHASECHK.TRANS64.TRYWAIT P1, [UR6+0x29830], R0 ;  /* 0x02983000ff0075a7 */ /* 0x0000620008020146 */
[----:B------:R-:W-:Y:S05]  /*4e70*/  @!P0 BRA `(.L_x_258) ;  /* 0x0000000000048947 */ /* 0x000fea0003800000 */
[----:B------:R-:W-:Y:S01]  /*4e80*/  BPT.TRAP 0x1 ;  /* 0x000000040000795c */ /* 0x000fe20000300000 */
.L_x_258:
[----:B-1----:R-:W-:Y:S05]  /*4e90*/  @P1 BRA `(.L_x_256) ;  /* 0x0000000000081947 */ /* 0x002fea0003800000 */
[----:B------:R-:W1:Y:S02]  /*4ea0*/  SYNCS.PHASECHK.TRANS64.TRYWAIT P1, [UR6+0x29830], R0 ;  /* 0x02983000ff0075a7 */ /* 0x000e640008020146 */
[----:B-1----:R-:W-:Y:S05]  /*4eb0*/  @!P1 BRA `(.L_x_259) ;  /* 0x000000a8002c9947 */ /* 0x002fea0003800000 */
.L_x_256:
[----:B01----:R-:W-:Y:S01]  /*4ec0*/  VIADD R0, R22, 0x8 ;  /* 0x0000000816007836 */ /* 0x003fe20000000000 */
        /* <DEDUP_REMOVED lines=185> */
[----:B0-----:R-:W-:Y:S05]  /*5a60*/  @P2 BRA `(.L_x_260) ;  /* 0x0000000000382947 */ /* 0x001fea0003800000 */
[----:B------:R-:W-:Y:S05]  /*5a70*/  @!P0 BRA `(.L_x_261) ;  /* 0x0000000000048947 */ /* 0x000fea0003800000 */
[----:B------:R-:W-:Y:S01]  /*5a80*/  BPT.TRAP 0x1 ;  /* 0x000000040000795c */ /* 0x000fe20000300000 */
.L_x_261:
[----:B------:R-:W0:Y:S01]  /*5a90*/  S2UR UR7, SR_CgaCtaId ;  /* 0x00000000000779c3 */ /* 0x000e220000008800 */
[----:B------:R-:W-:Y:S01]  /*5aa0*/  UMOV UR6, 0x400 ;  /* 0x0000040000067882 */ /* 0x000fe20000000000 */
[----:B------:R-:W-:-:S05]  /*5ab0*/  IMAD.U32 R0, RZ, RZ, UR52 ;  /* 0x00000034ff007e24 */ /* 0x000fca000f8e00ff */
[----:B------:R-:W-:Y:S01]  /*5ac0*/  SHF.L.U32 R0, R0, 0x1f, RZ ;  /* 0x0000001f00007819 */ /* 0x000fe200000006ff */
[----:B0-----:R-:W-:-:S04]  /*5ad0*/  ULEA UR6, UR7, UR6, 0x18 ;  /* 0x0000000607067291 */ /* 0x001fc8000f8ec03f */
[----:B------:R-:W-:-:S09]  /*5ae0*/  ULEA UR6, UR50, UR6, 0x3 ;  /* 0x0000000632067291 */ /* 0x000fd2000f8e183f */
[----:B------:R0:W1:Y:S01]  /*5af0*/  SYNCS.PHASECHK.TRANS64.TRYWAIT P1, [UR6+0x29850], R0 ;  /* 0x02985000ff0075a7 */ /* 0x0000620008020146 */
[----:B------:R-:W-:Y:S05]  /*5b00*/  @!P0 BRA `(.L_x_262) ;  /* 0x0000000000048947 */ /* 0x000fea0003800000 */
[----:B------:R-:W-:Y:S01]  /*5b10*/  BPT.TRAP 0x1 ;  /* 0x000000040000795c */ /* 0x000fe20000300000 */
.L_x_262:
[----:B-1----:R-:W-:Y:S05]  /*5b20*/  @P1 BRA `(.L_x_260) ;  /* 0x0000000000081947 */ /* 0x002fea0003800000 */
[----:B------:R-:W1:Y:S02]  /*5b30*/  SYNCS.PHASECHK.TRANS64.TRYWAIT P1, [UR6+0x29850], R0 ;  /* 0x02985000ff0075a7 */ /* 0x000e640008020146 */
[----:B-1----:R-:W-:Y:S05]  /*5b40*/  @!P1 BRA `(.L_x_263) ;  /* 0x0000009c00209947 */ /* 0x002fea0003800000 */
.L_x_260:
[----:B01----:R-:W-:Y:S01]  /*5b50*/  FMNMX.FTZ R0, R152, R9, !PT ;  /* 0x0000000998007209 */ /* 0x003fe20007810000 */
[----:B------:R-:W0:Y:S01]  /*5b60*/  S2UR UR6, SR_CgaCtaId ;  /* 0x00000000000679c3 */ /* 0x000e220000008800 */
[----:B------:R-:W-:Y:S01]  /*5b70*/  MOV R14, 0x400 ;  /* 0x00000400000e7802 */ /* 0x000fe20000000f00 */
[----:B------:R-:W-:Y:S01]  /*5b80*/  WARPGROUP.ARRIVE ;  /* 0x00000000000079c5 */ /* 0x000fe20000000000 */
[----:B------:R-:W-:Y:S01]  /*5b90*/  FMNMX.FTZ R3, R153, R0, !PT ;  /* 0x0000000099037209 */ /* 0x000fe20007810000 */
[----:B------:R-:W-:Y:S01]  /*5ba0*/  UMOV UR7, 0xc0000010 ;  /* 0xc000001000077882 */ /* 0x000fe20000000000 */
[----:B------:R-:W-:-:S03]  /*5bb0*/  FMNMX.FTZ R0, R154, R8, !PT ;  /* 0x000000089a007209 */ /* 0x000fc60007810000 */
[----:B------:R-:W1:Y:S01]  /*5bc0*/  S2R R193, SR_TID.X ;  /* 0x0000000000c17919 */ /* 0x000e620000002100 */
        /* <DEDUP_REMOVED lines=76> */
[----:B-1----:R-:W-:Y:S01]  /*6090*/  LOP3.LUT P1, RZ, R193, 0x7f, RZ, 0xc0, !PT ;  /* 0x0000007fc1ff7812 */ /* 0x002fe2000782c0ff */
[----:B------:R-:W1:Y:S01]  /*60a0*/  SHFL.BFLY PT, R3, R4, 0x2, 0x1f ;  /* 0x0c401f0004037f89 */ /* 0x000e6200000e0000 */
[----:B------:R-:W-:-:S05]  /*60b0*/  FMNMX.FTZ R5, R103, R0, !PT ;  /* 0x0000000067057209 */ /* 0x000fca0007810000 */
[----:B------:R-:W2:Y:S01]  /*60c0*/  SHFL.BFLY PT, R0, R5, 0x2, 0x1f ;  /* 0x0c401f0005007f89 */ /* 0x000ea200000e0000 */
[----:B-1----:R-:W-:Y:S01]  /*60d0*/  FMNMX.FTZ R10, R4, R3, !PT ;  /* 0x00000003040a7209 */ /* 0x002fe20007810000 */
[----:B0-----:R-:W-:-:S04]  /*60e0*/  IMAD.U32 R3, RZ, RZ, UR6 ;  /* 0x00000006ff037e24 */ /* 0x001fc8000f8e00ff */
[----:B------:R-:W0:Y:S01]  /*60f0*/  SHFL.BFLY PT, R11, R10, 0x1, 0x1f ;  /* 0x0c201f000a0b7f89 */ /* 0x000e2200000e0000 */
[----:B--2---:R-:W-:Y:S02]  /*6100*/  FMNMX.FTZ R12, R5, R0, !PT ;  /* 0x00000000050c7209 */ /* 0x004fe40007810000 */
[----:B------:R-:W-:-:S03]  /*6110*/  LEA R0, R3, R14, 0x18 ;  /* 0x0000000e03007211 */ /* 0x000fc600078ec0ff */
[----:B------:R-:W1:Y:S01]  /*6120*/  SHFL.BFLY PT, R13, R12, 0x1, 0x1f ;  /* 0x0c201f000c0d7f89 */ /* 0x000e6200000e0000 */
[----:B------:R-:W-:-:S13]  /*6130*/  R2UR UR6, R0 ;  /* 0x00000000000672ca */ /* 0x000fda00000e0000 */
[----:B------:R-:W-:-:S04]  /*6140*/  UIADD3 UR6, UR6, 0x400, URZ ;  /* 0x0000040006067890 */ /* 0x000fc8000fffe03f */
[----:B------:R-:W-:Y:S01]  /*6150*/  USHF.R.U32.HI UR6, URZ, 0x4, UR6 ;  /* 0x000000043f067899 */ /* 0x000fe20008011606 */
[----:B0-----:R-:W-:Y:S01]  /*6160*/  FMNMX.FTZ R4, R10, R11, !PT ;  /* 0x0000000b0a047209 */ /* 0x001fe20007810000 */
[----:B------:R-:W-:Y:S02]  /*6170*/  IMAD.U32 R11, RZ, RZ, UR38 ;  /* 0x00000026ff0b7e24 */ /* 0x000fe4000f8e00ff */
[----:B------:R-:W-:Y:S02]  /*6180*/  ULOP3.LUT UR6, UR6, 0x3fff, URZ, 0xc0, !UPT ;  /* 0x00003fff06067892 */ /* 0x000fe4000f8ec03f */
[----:B------:R-:W-:-:S01]  /*6190*/  FADD.FTZ R9, -R4, R9 ;  /* 0x0000000904097221 */ /* 0x000fc20000010100 */
[----:B------:R-:W-:Y:S01]  /*61a0*/  FFMA.FTZ R192, R4, R11, -8 ;  /* 0xc100000004c07423 */ /* 0x000fe2000001000b */
[----:B------:R-:W-:Y:S01]  /*61b0*/  ULOP3.LUT UR6, UR6, 0x10000, URZ, 0xfc, !UPT ;  /* 0x0001000006067892 */ /* 0x000fe2000f8efc3f */
[----:B-1----:R-:W-:Y:S01]  /*61c0*/  FMNMX.FTZ R5, R12, R13, !PT ;  /* 0x0000000d0c057209 */ /* 0x002fe20007810000 */
[----:B------:R-:W-:Y:S01]  /*61d0*/  FMUL.FTZ R10, R9, UR38 ;  /* 0x00000026090a7c20 */ /* 0x000fe20008410000 */
[--C-:B------:R-:W-:Y:S01]  /*61e0*/  FFMA.FTZ R153, R153, UR38, -R192.reuse ;  /* 0x0000002699997c23 */ /* 0x100fe200080108c0 */
[----:B------:R-:W-:Y:S01]  /*61f0*/  UIMAD UR10, UR50, 0x500, UR6 ;  /* 0x00000500320a78a4 */ /* 0x000fe2000f8e0206 */
[----:B------:R-:W-:Y:S01]  /*6200*/  FFMA.FTZ R11, R152, UR38, -R192 ;  /* 0x00000026980b7c23 */ /* 0x000fe200080108c0 */
[----:B------:R-:W-:-:S01]  /*6210*/  FADD.FTZ R9, -R5, R8 ;  /* 0x0000000805097221 */ /* 0x000fc20000010100 */
[----:B------:R-:W-:Y:S01]  /*6220*/  IMAD.U32 R152, RZ, RZ, UR38 ;  /* 0x00000026ff987e24 */ /* 0x000fe2000f8e00ff */
[----:B------:R-:W-:Y:S01]  /*6230*/  MUFU.EX2 R8, R10 ;  /* 0x0000000a00087308 */ /* 0x000fe20000000800 */
[----:B------:R-:W-:-:S01]  /*6240*/  FFMA.FTZ R12, R156, UR38, -R192 ;  /* 0x000000269c0c7c23 */ /* 0x000fc200080108c0 */
[----:B------:R-:W-:Y:S01]  /*6250*/  FMUL.FTZ R9, R9, UR38 ;  /* 0x0000002609097c20 */ /* 0x000fe20008410000 */
[----:B------:R-:W-:Y:S01]  /*6260*/  UMOV UR6, UR10 ;  /* 0x0000000a00067c82 */ /* 0x000fe20008000000 */
[--C-:B------:R-:W-:Y:S01]  /*6270*/  FFMA.FTZ R13, R157, UR38, -R192.reuse ;  /* 0x000000269d0d7c23 */ /* 0x100fe200080108c0 */
[----:B------:R-:W-:Y:S01]  /*6280*/  QGMMA.64x128x32.F32.E4M3.E4M3 R24, R172, gdesc[UR4], R24, gsb0 ;  /* 0x01e00004ac187df3 */ /* 0x000fe20008000818 */
[----:B------:R-:W-:Y:S01]  /*6290*/  UIADD3 UR6, UR10, 0x100, URZ ;  /* 0x000001000a067890 */ /* 0x000fe2000fffe03f */
[--C-:B------:R-:W-:Y:S01]  /*62a0*/  FFMA.FTZ R14, R160, UR38, -R192.reuse ;  /* 0x00000026a00e7c23 */ /* 0x100fe200080108c0 */
[----:B------:R-:W-:Y:S01]  /*62b0*/  UMOV UR7, 0xc0000010 ;  /* 0xc000001000077882 */ /* 0x000fe20000000000 */
        /* <DEDUP_REMOVED lines=9> */
[----:B0-----:R-:W-:-:S01]  /*6350*/  FFMA.FTZ R153, R101, UR38, -R192 ;  /* 0x0000002665997c23 */ /* 0x001fc200080108c0 */
[----:B------:R-:W-:Y:S01]  /*6360*/  FFMA.FTZ R101, R5, R152, -8 ;  /* 0xc100000005657423 */ /* 0x000fe20000010098 */
        /* <DEDUP_REMOVED lines=29> */
[----:B------:R-:W2:Y:S01]  /*6540*/  MUFU.EX2 R12, R12 ;  /* 0x0000000c000c7308 */ /* 0x000ea20000000800 */
[----:B0-----:R-:W-:-:S01]  /*6550*/  FFMA.FTZ R6, R9, R6, R152 ;  /* 0x0000000609067223 */ /* 0x001fc20000010098 */
[----:B------:R-:W-:Y:S01]  /*6560*/  FFMA.FTZ R124, R124, UR38, -R192 ;  /* 0x000000267c7c7c23 */ /* 0x000fe200080108c0 */
[----:B------:R-:W-:-:S01]  /*6570*/  FFMA.FTZ R126, R126, UR38, -R101 ;  /* 0x000000267e7e7c23 */ /* 0x000fc20008010865 */
[----:B------:R-:W-:Y:S01]  /*6580*/  FFMA.FTZ R125, R125, UR38, -R192 ;  /* 0x000000267d7d7c23 */ /* 0x000fe200080108c0 */
[----:B------:R-:W-:-:S01]  /*6590*/  FFMA.FTZ R127, R127, UR38, -R101 ;  /* 0x000000267f7f7c23 */ /* 0x000fc20008010865 */
[----:B------:R-:W-:Y:S01]  /*65a0*/  FFMA.FTZ R128, R128, UR38, -R192 ;  /* 0x0000002680807c23 */ /* 0x000fe200080108c0 */
[----:B------:R-:W-:-:S01]  /*65b0*/  FFMA.FTZ R130, R130, UR38, -R101 ;  /* 0x0000002682827c23 */ /* 0x000fc20008010865 */
[----:B------:R-:W0:Y:S01]  /*65c0*/  MUFU.EX2 R154, R154 ;  /* 0x0000009a009a7308 */ /* 0x000e220000000800 */
        /* <DEDUP_REMOVED lines=16> */
[----:B0-----:R-:W-:-:S01]  /*66d0*/  FADD.FTZ R160, R154, R163 ;  /* 0x000000a39aa07221 */ /* 0x001fc20000010000 */
        /* <DEDUP_REMOVED lines=32> */
[----:B------:R-:W-:-:S06]  /*68e0*/  FFMA.FTZ R101, R103, UR38, -R101 ;  /* 0x0000002667657c23 */ /* 0x000fcc0008010865 */
        /* <DEDUP_REMOVED lines=10> */
[----:B------:R-:W-:Y:S02]  /*6990*/  WARPGROUP.DEPBAR.LE gsb0, 0x0 ;  /* 0x00008000000079c5 */ /* 0x000fe40000010000 */
[----:B------:R-:W-:-:S04]  /*69a0*/  WARPGROUP.ARRIVE ;  /* 0x00000000000079c5 */ /* 0x000fc80000000000 */
[----:B------:R-:W0:Y:S01]  /*69b0*/  MUFU.EX2 R138, R138 ;  /* 0x0000008a008a7308 */ /* 0x000e220000000800 */
[----:B-1----:R-:W-:-:S01]  /*69c0*/  FADD.FTZ R163, R161, R160 ;  /* 0x000000a0a1a37221 */ /* 0x002fc20000010000 */
[----:B------:R-:W-:Y:S01]  /*69d0*/  QGMMA.64x128x32.F32.E4M3.E4M3 R24, R176, gdesc[UR4], R24, gsb0 ;  /* 0x01e00004b0187df3 */ /* 0x000fe20008000818 */
[----:B------:R-:W-:Y:S01]  /*69e0*/  UIADD3 UR6, UR10, 0x200, URZ ;  /* 0x000002000a067890 */ /* 0x000fe2000fffe03f */
[----:B------:R-:W-:-:S04]  /*69f0*/  UMOV UR7, 0xc0000010 ;  /* 0xc000001000077882 */ /* 0x000fc80000000000 */
        /* <DEDUP_REMOVED lines=40> */
[----:B--2---:R-:W-:Y:S01]  /*6c80*/  FADD.FTZ R7, R121, R6 ;  /* 0x0000000679077221 */ /* 0x004fe20000010000 */
[----:B------:R-:W-:-:S03]  /*6c90*/  UMOV UR7, 0xc0000010 ;  /* 0xc000001000077882 */ /* 0x000fc60000000000 */
[----:B------:R-:W1:Y:S08]  /*6ca0*/  MUFU.EX2 R124, R124 ;  /* 0x0000007c007c7308 */ /* 0x000e700000000800 */
        /* <DEDUP_REMOVED lines=33> */
[----:B-1----:R-:W-:-:S01]  /*6ec0*/  FADD.FTZ R163, R107, R160 ;  /* 0x000000a06ba37221 */ /* 0x002fc20000010000 */
[----:B------:R-:W-:Y:S02]  /*6ed0*/  WARPGROUP.DEPBAR.LE gsb0, 0x0 ;  /* 0x00008000000079c5 */ /* 0x000fe40000010000 */
[----:B------:R-:W-:-:S04]  /*6ee0*/  WARPGROUP.ARRIVE ;  /* 0x00000000000079c5 */ /* 0x000fc80000000000 */
[----:B------:R-:W1:Y:S01]  /*6ef0*/  MUFU.EX2 R109, R109 ;  /* 0x0000006d006d7308 */ /* 0x000e620000000800 */
[----:B--2---:R-:W-:-:S01]  /*6f00*/  FADD.FTZ R6, R108, R7 ;  /* 0x000000076c067221 */ /* 0x004fc20000010000 */
[----:B------:R-:W-:Y:S01]  /*6f10*/  QGMMA.64x128x32.F32.E4M3.E4M3 R24, R184, gdesc[UR4], R24, gsb0 ;  /* 0x01e00004b8187df3 */ /* 0x000fe20008000818 */
[----:B------:R-:W-:Y:S01]  /*6f20*/  UIADD3 UR6, UR10, 0x400, URZ ;  /* 0x000004000a067890 */ /* 0x000fe2000fffe03f */
[----:B------:R-:W-:-:S04]  /*6f30*/  UMOV UR7, 0xc0000010 ;  /* 0xc000001000077882 */ /* 0x000fc80000000000 */
[----:B------:R-:W2:Y:S01]  /*6f40*/  MUFU.EX2 R111, R111 ;  /* 0x0000006f006f7308 */ /* 0x000ea20000000800 */
[----:B0-----:R-:W-:-:S07]  /*6f50*/  FADD.FTZ R160, R110, R163 ;  /* 0x000000a36ea07221 */ /* 0x001fce0000010000 */
[----:B------:R-:W0:Y:S01]  /*6f60*/  MUFU.EX2 R112, R112 ;  /* 0x0000007000707308 */ /* 0x000e220000000800 */
[----:B-1----:R-:W-:-:S01]  /*6f70*/  FADD.FTZ R7, R109, R6 ;  /* 0x000000066d077221 */ /* 0x002fc20000010000 */
[----:B------:R-:W-:-:S06]  /*6f80*/  IADD3 R6, -R22, 0xb, RZ ;  /* 0x0000000b16067810 */ /* 0x000fcc0007ffe1ff */
        /* <DEDUP_REMOVED lines=13> */
[----:B--2---:R-:W-:-:S01]  /*7060*/  FADD.FTZ R162, R118, R163 ;  /* 0x000000a376a27221 */ /* 0x004fc20000010000 */
[----:B------:R-:W-:-:S06]  /*7070*/  IMAD.U32 R163, RZ, RZ, UR51 ;  /* 0x00000033ffa37e24 */ /* 0x000fcc000f8e00ff */
[----:B------:R-:W-:Y:S01]  /*7080*/  MUFU.EX2 R88, R88 ;  /* 0x0000005800587308 */ /* 0x000fe20000000800 */
[----:B0-----:R-:W-:-:S07]  /*7090*/  FADD.FTZ R7, R117, R160 ;  /* 0x000000a075077221 */ /* 0x001fce0000010000 */
[----:B------:R-:W0:Y:S08]  /*70a0*/  MUFU.EX2 R90, R90 ;  /* 0x0000005a005a7308 */ /* 0x000e300000000800 */
[----:B------:R-:W-:Y:S08]  /*70b0*/  MUFU.EX2 R89, R89 ;  /* 0x0000005900597308 */ /* 0x000ff00000000800 */
[----:B------:R-:W2:Y:S08]  /*70c0*/  MUFU.EX2 R91, R91 ;  /* 0x0000005b005b7308 */ /* 0x000eb00000000800 */
[----:B------:R-:W-:Y:S08]  /*70d0*/  MUFU.EX2 R92, R92 ;  /* 0x0000005c005c7308 */ /* 0x000ff00000000800 */
[----:B------:R-:W3:Y:S08]  /*70e0*/  MUFU.EX2 R165, R94 ;  /* 0x0000005e00a57308 */ /* 0x000ef00000000800 */
[----:B------:R-:W-:Y:S08]  /*70f0*/  MUFU.EX2 R93, R93 ;  /* 0x0000005d005d7308 */ /* 0x000ff00000000800 */
[----:B------:R1:W4:Y:S01]  /*7100*/  MUFU.EX2 R164, R95 ;  /* 0x0000005f00a47308 */ /* 0x0003220000000800 */
[----:B------:R-:W-:-:S02]  /*7110*/  WARPGROUP.DEPBAR.LE gsb0, 0x0 ;  /* 0x00008000000079c5 */ /* 0x000fc40000010000 */
[----:B------:R-:W-:Y:S01]  /*7120*/  WARPGROUP.ARRIVE ;  /* 0x00000000000079c5 */ /* 0x000fe20000000000 */
[----:B-1----:R-:W-:-:S04]  /*7130*/  FADD.FTZ R95, R119, R162 ;  /* 0x000000a2775f7221 */ /* 0x002fc80000010000 */
[----:B------:R-:W-:Y:S01]  /*7140*/  MUFU.EX2 R96, R96 ;  /* 0x0000006000607308 */ /* 0x000fe20000000800 */
[----:B------:R-:W-:Y:S02]  /*7150*/  @!P1 IMAD R162, R163, 0x8, R0 ;  /* 0x00000008a3a29824 */ /* 0x000fe400078e0200 */
[----:B0-----:R-:W-:Y:S01]  /*7160*/  FADD.FTZ R160, R90, R95 ;  /* 0x0000005f5aa07221 */ /* 0x001fe20000010000 */
[----:B------:R-:W-:Y:S03]  /*7170*/  QGMMA.64x128x32.F32.E4M3.E4M3 R24, R188, gdesc[UR4], R24, gsb0 ;  /* 0x01e00004bc187df3 */ /* 0x000fe60008000818 */
[----:B--2---:R-:W-:-:S01]  /*7180*/  FADD.FTZ R160, R91, R160 ;  /* 0x000000a05ba07221 */ /* 0x004fc20000010000 */
[----:B------:R0:W1:Y:S03]  /*7190*/  MUFU.EX2 R94, R98 ;  /* 0x00000062005e7308 */ /* 0x0000660000000800 */
[----:B---3--:R-:W-:-:S04]  /*71a0*/  FADD.FTZ R160, R165, R160 ;  /* 0x000000a0a5a07221 */ /* 0x008fc80000010000 */
[----:B----4-:R-:W-:Y:S01]  /*71b0*/  FADD.FTZ R95, R164, R160 ;  /* 0x000000a0a45f7221 */ /* 0x010fe20000010000 */
[----:B------:R-:W-:Y:S01]  /*71c0*/  MUFU.EX2 R97, R97 ;  /* 0x0000006100617308 */ /* 0x000fe20000000800 */
[----:B0-----:R-:W-:-:S04]  /*71d0*/  FADD.FTZ R98, R88, R7 ;  /* 0x0000000758627221 */ /* 0x001fc80000010000 */
[----:B------:R-:W-:-:S03]  /*71e0*/  FADD.FTZ R7, R89, R98 ;  /* 0x0000006259077221 */ /* 0x000fc60000010000 */
[----:B------:R-:W0:Y:S01]  /*71f0*/  MUFU.EX2 R166, R99 ;  /* 0x0000006300a67308 */ /* 0x000e220000000800 */
[----:B------:R-:W-:-:S01]  /*7200*/  FADD.FTZ R98, R92, R7 ;  /* 0x000000075c627221 */ /* 0x000fc20000010000 */
[----:B-1----:R-:W-:-:S03]  /*7210*/  FADD.FTZ R95, R94, R95 ;  /* 0x0000005f5e5f7221 */ /* 0x002fc60000010000 */
[----:B------:R-:W-:-:S03]  /*7220*/  FADD.FTZ R7, R93, R98 ;  /* 0x000000625d077221 */ /* 0x000fc60000010000 */
[----:B------:R-:W-:Y:S08]  /*7230*/  MUFU.EX2 R100, R100 ;  /* 0x0000006400647308 */ /* 0x000ff00000000800 */
[----:B------:R-:W1:Y:S01]  /*7240*/  MUFU.EX2 R102, R102 ;  /* 0x0000006600667308 */ /* 0x000e620000000800 */
[----:B0-----:R-:W-:-:S07]  /*7250*/  FADD.FTZ R95, R166, R95 ;  /* 0x0000005fa65f7221 */ /* 0x001fce0000010000 */
[----:B------:R-:W0:Y:S08]  /*7260*/  MUFU.EX2 R153, R153 ;  /* 0x0000009900997308 */ /* 0x000e300000000800 */
[----:B------:R-:W2:Y:S01]  /*7270*/  MUFU.EX2 R101, R101 ;  /* 0x0000006500657308 */ /* 0x000ea20000000800 */
[----:B-1----:R-:W-:-:S01]  /*7280*/  FADD.FTZ R95, R102, R95 ;  /* 0x0000005f665f7221 */ /* 0x002fc20000010000 */
[----:B------:R-:W-:-:S02]  /*7290*/  WARPGROUP.DEPBAR.LE gsb0, 0x0 ;  /* 0x00008000000079c5 */ /* 0x000fc40000010000 */
[----:B------:R1:W-:Y:S06]  /*72a0*/  BAR.ARV R6, 0x100 ;  /* 0x000400060000751d */ /* 0x0003ec0000002000 */
[----:B-1----:R-:W-:-:S05]  /*72b0*/  @!P1 VIADD R6, R162, 0x29840 ;  /* 0x00029840a2069836 */ /* 0x002fca0000000000 */
[----:B------:R-:W-:-:S04]  /*72c0*/  @!P1 PRMT R6, RZ, 0x654, R6 ;  /* 0x00000654ff069816 */ /* 0x000fc80000000006 */
[----:B------:R1:W-:Y:S02]  /*72d0*/  @!P1 SYNCS.ARRIVE.TRANS64.RED.A1T0 RZ, [R6+URZ], RZ ;  /* 0x000000ff06ff99a7 */ /* 0x0003e4000810043f */
[----:B-1----:R-:W-:-:S04]  /*72e0*/  FADD.FTZ R6, R96, R7 ;  /* 0x0000000760067221 */ /* 0x002fc80000010000 */
[----:B------:R-:W-:-:S04]  /*72f0*/  FADD.FTZ R7, R97, R6 ;  /* 0x0000000661077221 */ /* 0x000fc80000010000 */
[----:B------:R-:W-:-:S04]  /*7300*/  FADD.FTZ R6, R100, R7 ;  /* 0x0000000764067221 */ /* 0x000fc80000010000 */
[----:B0-----:R-:W-:Y:S01]  /*7310*/  FADD.FTZ R7, R153, R6 ;  /* 0x0000000699077221 */ /* 0x001fe20000010000 */
[----:B--2---:R-:W-:-:S01]  /*7320*/  FADD.FTZ R6, R101, R95 ;  /* 0x0000005f65067221 */ /* 0x004fc20000010000 */
[----:B------:R-:W-:Y:S06]  /*7330*/  @!P0 BRA `(.L_x_264) ;  /* 0x0000000000048947 */ /* 0x000fec0003800000 */
[----:B------:R-:W-:Y:S01]  /*7340*/  BPT.TRAP 0x1 ;  /* 0x000000040000795c */ /* 0x000fe20000300000 */
.L_x_264:
[----:B------:R-:W-:Y:S01]  /*7350*/  F2FP.SATFINITE.E4M3.F32.PACK_AB_MERGE_C R12, R13, R12, RZ ;  /* 0x0000000c0d0c723e */ /* 0x000fe200048070ff */
[----:B------:R-:W-:Y:S02]  /*7360*/  UIADD3 UR6, UR47, -0x1, URZ ;  /* 0xffffffff2f067890 */ /* 0x000fe4000fffe03f */
[----:B------:R-:W-:Y:S01]  /*7370*/  ISETP.LT.AND P1, PT, RZ, UR47, PT ;  /* 0x0000002fff007c0c */ /* 0x000fe2000bf21270 */
[----:B------:R-:W-:Y:S01]  /*7380*/  UMOV UR52, UR43 ;  /* 0x0000002b00347c82 */ /* 0x000fe20008000000 */
[----:B------:R-:W-:Y:S01]  /*7390*/  F2FP.SATFINITE.E4M3.F32.PACK_AB_MERGE_C R172, R10, R11, R12 ;  /* 0x0000000b0aac723e */ /* 0x000fe2000480700c */
[----:B------:R-:W-:Y:S01]  /*73a0*/  IMAD.U32 R11, RZ, RZ, UR50 ;  /* 0x00000032ff0b7e24 */ /* 0x000fe2000f8e00ff */
[----:B------:R-:W-:Y:S01]  /*73b0*/  F2FP.SATFINITE.E4M3.F32.PACK_AB_MERGE_C R20, R21, R20, RZ ;  /* 0x000000141514723e */ /* 0x000fe200048070ff */
[----:B------:R-:W-:Y:S01]  /*73c0*/  UMOV UR50, UR51 ;  /* 0x0000003300327c82 */ /* 0x000fe20008000000 */
[----:B------:R-:W-:Y:S01]  /*73d0*/  F2FP.SATFINITE.E4M3.F32.PACK_AB_MERGE_C R154, R157, R154, RZ ;  /* 0x0000009a9d9a723e */ /* 0x000fe200048070ff */
[----:B------:R-:W-:Y:S01]  /*73e0*/  IMAD R10, R11, 0x8, R0 ;  /* 0x000000080b0a7824 */ /* 0x000fe200078e0200 */
[----:B------:R-:W-:Y:S01]  /*73f0*/  F2FP.SATFINITE.E4M3.F32.PACK_AB_MERGE_C R158, R161, R158, RZ ;  /* 0x0000009ea19e723e */ /* 0x000fe200048070ff */
[----:B------:R-:W-:Y:S01]  /*7400*/  UMOV UR47, UR6 ;  /* 0x00000006002f7c82 */ /* 0x000fe20008000000 */
[----:B------:R-:W-:Y:S01]  /*7410*/  F2FP.SATFINITE.E4M3.F32.PACK_AB_MERGE_C R140, R141, R140, RZ ;  /* 0x0000008c8d8c723e */ /* 0x000fe200048070ff */
[----:B------:R-:W-:Y:S01]  /*7420*/  VIADD R10, R10, 0x29860 ;  /* 0x000298600a0a7836 */ /* 0x000fe20000000000 */
[----:B------:R-:W-:Y:S01]  /*7430*/  F2FP.SATFINITE.E4M3.F32.PACK_AB_MERGE_C R142, R143, R142, RZ ;  /* 0x0000008e8f8e723e */ /* 0x000fe200048070ff */
[----:B------:R-:W-:Y:S01]  /*7440*/  FMUL.FTZ R24, R24, R8 ;  /* 0x0000000818187220 */ /* 0x000fe20000410000 */
[----:B------:R-:W-:Y:S01]  /*7450*/  F2FP.SATFINITE.E4M3.F32.PACK_AB_MERGE_C R148, R149, R148, RZ ;  /* 0x000000949594723e */ /* 0x000fe200048070ff */
[-C--:B------:R-:W-:Y:S01]  /*7460*/  FMUL.FTZ R25, R25, R8.reuse ;  /* 0x0000000819197220 */ /* 0x080fe20000410000 */
[----:B------:R-:W-:Y:S01]  /*7470*/  PRMT R10, R3, 0x654, R10 ;  /* 0x00000654030a7816 */ /* 0x000fe2000000000a */
[----:B------:R-:W-:Y:S01]  /*7480*/  FMUL.FTZ R28, R28, R8 ;  /* 0x000000081c1c7220 */ /* 0x000fe20000410000 */
[----:B------:R-:W-:Y:S01]  /*7490*/  F2FP.SATFINITE.E4M3.F32.PACK_AB_MERGE_C R150, R151, R150, RZ ;  /* 0x000000969796723e */ /* 0x000fe200048070ff */
[----:B------:R-:W-:Y:S01]  /*74a0*/  FMUL.FTZ R29, R29, R8 ;  /* 0x000000081d1d7220 */ /* 0x000fe20000410000 */
[----:B------:R-:W-:Y:S01]  /*74b0*/  F2FP.SATFINITE.E4M3.F32.PACK_AB_MERGE_C R124, R125, R124, RZ ;  /* 0x0000007c7d7c723e */ /* 0x000fe200048070ff */
[----:B------:R0:W-:Y:S01]  /*74c0*/  SYNCS.ARRIVE.TRANS64.RED.A1T0 RZ, [R10+URZ], RZ ;  /* 0x000000ff0aff79a7 */ /* 0x0001e2000810043f */
[----:B------:R-:W-:Y:S01]  /*74d0*/  F2FP.SATFINITE.E4M3.F32.PACK_AB_MERGE_C R126, R127, R126, RZ ;  /* 0x0000007e7f7e723e */ /* 0x000fe200048070ff */
[----:B------:R-:W-:Y:S01]  /*74e0*/  FMUL.FTZ R32, R32, R8 ;  /* 0x0000000820207220 */ /* 0x000fe20000410000 */
        /* <DEDUP_REMOVED lines=13> */
[-C--:B------:R-:W-:Y:S01]  /*75c0*/  FMUL.FTZ R45, R45, R8.reuse ;  /* 0x000000082d2d7220 */ /* 0x080fe20000410000 */
[----:B------:R-:W-:Y:S01]  /*75d0*/  F2FP.SATFINITE.E4M3.F32.PACK_AB_MERGE_C R13, R164, R165, RZ ;  /* 0x000000a5a40d723e */ /* 0x000fe200048070ff */
[----:B------:R-:W-:Y:S01]  /*75e0*/  FMUL.FTZ R48, R48, R8 ;  /* 0x0000000830307220 */ /* 0x000fe20000410000 */
        /* <DEDUP_REMOVED lines=73> */
[----:B------:R-:W-:Y:S01]  /*7a80*/  F2FP.SATFINITE.E4M3.F32.PACK_AB_MERGE_C R191, R166, R94, R21 ;  /* 0x0000005ea6bf723e */ /* 0x000fe20004807015 */
[----:B0-----:R-:W-:Y:S06]  /*7a90*/  @P1 BRA `(.L_x_265) ;  /* 0xffffffd000b01947 */ /* 0x001fec000383ffff */
.L_x_255:
[----:B------:R-:W-:Y:S06]  /*7aa0*/  BAR.ARV 0x8, 0x120 ;  /* 0x0204800000007b1d */ /* 0x000fec0000002000 */
[----:B------:R-:W-:Y:S05]  /*7ab0*/  @!P0 BRA `(.L_x_266) ;  /* 0x0000000000048947 */ /* 0x000fea0003800000 */
[----:B------:R-:W-:Y:S01]  /*7ac0*/  BPT.TRAP 0x1 ;  /* 0x000000040000795c */ /* 0x000fe20000300000 */
.L_x_266:
[----:B------:R-:W-:Y:S02]  /*7ad0*/  IMAD.U32 R8, RZ, RZ, UR43 ;  /* 0x0000002bff087e24 */ /* 0x000fe4000f8e00ff */
[----:B------:R-:W-:-:S03]  /*7ae0*/  IMAD.U32 R15, RZ, RZ, UR51 ;  /* 0x00000033ff0f7e24 */ /* 0x000fc6000f8e00ff */
[----:B------:R-:W-:Y:S01]  /*7af0*/  SHF.L.U32 R8, R8, 0x1f, RZ ;  /* 0x0000001f08087819 */ /* 0x000fe200000006ff */
[----:B------:R-:W-:-:S04]  /*7b00*/  IMAD R15, R15, 0x8, R0 ;  /* 0x000000080f0f7824 */ /* 0x000fc800078e0200 */
[----:B------:R0:W1:Y:S01]  /*7b10*/  SYNCS.PHASECHK.TRANS64.TRYWAIT P1, [R15+URZ+0x29850], R8 ;  /* 0x029850080f0075a7 */ /* 0x000062000802017f */
[----:B------:R-:W-:Y:S05]  /*7b20*/  @!P0 BRA `(.L_x_267) ;  /* 0x0000000000048947 */ /* 0x000fea0003800000 */
[----:B------:R-:W-:Y:S01]  /*7b30*/  BPT.TRAP 0x1 ;  /* 0x000000040000795c */ /* 0x000fe20000300000 */
.L_x_267:
[----:B------:R-:W-:Y:S02]  /*7b40*/  VIADD R0, R0, 0x400 ;  /* 0x0000040000007836 */ /* 0x000fe40000000000 */
[----:B------:R-:W-:-:S03]  /*7b50*/  IMAD.U32 R9, RZ, RZ, UR51 ;  /* 0x00000033ff097e24 */ /* 0x000fc6000f8e00ff */
[----:B------:R-:W-:-:S04]  /*7b60*/  SHF.R.U32.HI R0, RZ, 0x4, R0 ;  /* 0x00000004ff007819 */ /* 0x000fc80000011600 */
[----:B------:R-:W-:-:S04]  /*7b70*/  LOP3.LUT R0, R0, 0x3fff, RZ, 0xc0, !PT ;  /* 0x00003fff00007812 */ /* 0x000fc800078ec0ff */
[----:B------:R-:W-:Y:S01]  /*7b80*/  LOP3.LUT R0, R0, 0x10000, RZ, 0xfc, !PT ;  /* 0x0001000000007812 */ /* 0x000fe200078efcff */
[----:B-1----:R-:W-:Y:S06]  /*7b90*/  @P1 BRA `(.L_x_268) ;  /* 0x0000000000081947 */ /* 0x002fec0003800000 */
[----:B------:R-:W1:Y:S02]  /*7ba0*/  SYNCS.PHASECHK.TRANS64.TRYWAIT P1, [R15+URZ+0x29850], R8 ;  /* 0x029850080f0075a7 */ /* 0x000e64000802017f */
[----:B-1----:R-:W-:Y:S05]  /*7bb0*/  @!P1 BRA `(.L_x_269) ;  /* 0x0000007c001c9947 */ /* 0x002fea0003800000 */
.L_x_268:
[----:B01----:R-:W-:Y:S01]  /*7bc0*/  IMAD R8, R9, 0x500, R0 ;  /* 0x0000050009087824 */ /* 0x003fe200078e0200 */
[----:B------:R-:W-:Y:S05]  /*7bd0*/  WARPSYNC.ALL ;  /* 0x0000000000007948 */ /* 0x000fea0003800000 */
[----:B------:R-:W-:Y:S01]  /*7be0*/  IMAD.MOV.U32 R9, RZ, RZ, -0x3ffffff0 ;  /* 0xc0000010ff097424 */ /* 0x000fe200078e00ff */
[C---:B------:R-:W-:Y:S01]  /*7bf0*/  R2UR UR6, R8.reuse ;  /* 0x00000000080672ca */ /* 0x040fe200000e0000 */
[----:B------:R-:W-:Y:S01]  /*7c00*/  WARPGROUP.ARRIVE ;  /* 0x00000000000079c5 */ /* 0x000fe20000000000 */
[----:B------:R-:W-:Y:S01]  /*7c10*/  VIADD R10, R8, 0x100 ;  /* 0x00000100080a7836 */ /* 0x000fe20000000000 */
[----:B------:R-:W-:Y:S01]  /*7c20*/  ULDC.64 UR8, c[0x0][0x9a0] ;  /* 0x0002680000087ab9 */ /* 0x000fe20000000a00 */
[----:B------:R-:W-:Y:S01]  /*7c30*/  R2UR UR7, R9 ;  /* 0x00000000090772ca */ /* 0x000fe200000e0000 */
[----:B------:R-:W-:Y:S01]  /*7c40*/  IMAD.MOV.U32 R11, RZ, RZ, -0x3ffffff0 ;  /* 0xc0000010ff0b7424 */ /* 0x000fe200078e00ff */
[----:B------:R-:W-:Y:S01]  /*7c50*/  UISETP.NE.U32.AND UP0, UPT, UR8, URZ, UPT ;  /* 0x0000003f0800728c */ /* 0x000fe2000bf05070 */
[----:B------:R-:W-:-:S03]  /*7c60*/  IMAD.MOV.U32 R14, RZ, RZ, 0x3f800000 ;  /* 0x3f800000ff0e7424 */ /* 0x000fc600078e00ff */
[----:B------:R-:W-:-:S06]  /*7c70*/  UISETP.NE.AND.EX UP0, UPT, UR9, URZ, UPT, UP0 ;  /* 0x0000003f0900728c */ /* 0x000fcc000bf05300 */
[----:B------:R-:W-:Y:S01]  /*7c80*/  PLOP3.LUT P1, PT, PT, PT, UP0, 0x80, 0x0 ;  /* 0x000000000000781c */ /* 0x000fe20003f2f008 */
[----:B------:R-:W-:Y:S01]  /*7c90*/  QGMMA.64x128x32.F32.E4M3.E4M3 R24, R172, gdesc[UR4], R24, gsb0 ;  /* 0x01e00004ac187df3 */ /* 0x000fe20008000818 */
[----:B------:R-:W-:Y:S01]  /*7ca0*/  R2UR UR6, R10 ;  /* 0x000000000a0672ca */ /* 0x000fe200000e0000 */
[----:B------:R-:W-:Y:S01]  /*7cb0*/  VIADD R10, R8, 0x200 ;  /* 0x00000200080a7836 */ /* 0x000fe20000000000 */
[----:B------:R-:W-:Y:S01]  /*7cc0*/  R2UR UR7, R11 ;  /* 0x000000000b0772ca */ /* 0x000fe200000e0000 */
[----:B------:R-:W-:Y:S02]  /*7cd0*/  @UP0 ULDC.64 UR10, c[0x0][0x9c8] ;  /* 0x00027200000a0ab9 */ /* 0x000fe40000000a00 */
[----:B------:R-:W-:Y:S01]  /*7ce0*/  @UP0 UIMAD.WIDE.U32 UR4, UR36, UR10, URZ ;  /* 0x0000000a240402a5 */ /* 0x000fe2000f8e003f */
[----:B------:R-:W-:Y:S01]  /*7cf0*/  IMAD.MOV.U32 R11, RZ, RZ, -0x3ffffff0 ;  /* 0xc0000010ff0b7424 */ /* 0x000fe200078e00ff */
[----:B------:R-:W-:Y:S02]  /*7d00*/  WARPGROUP.DEPBAR.LE gsb0, 0x0 ;  /* 0x00008000000079c5 */ /* 0x000fe40000010000 */
[----:B------:R-:W-:-:S06]  /*7d10*/  WARPGROUP.ARRIVE ;  /* 0x00000000000079c5 */ /* 0x000fcc0000000000 */
[----:B------:R-:W-:Y:S01]  /*7d20*/  QGMMA.64x128x32.F32.E4M3.E4M3 R24, R176, gdesc[UR4], R24, gsb0 ;  /* 0x01e00004b0187df3 */ /* 0x000fe20008000818 */
[----:B------:R-:W-:-:S04]  /*7d30*/  @UP0 UIMAD UR6, UR37, UR10, URZ ;  /* 0x0000000a250602a4 */ /* 0x000fc8000f8e023f */
[----:B------:R-:W-:Y:S02]  /*7d40*/  @UP0 UIMAD UR7, UR36, UR11, UR6 ;  /* 0x0000000b240702a4 */ /* 0x000fe4000f8e0206 */
[----:B------:R-:W-:Y:S01]  /*7d50*/  @UP0 USHF.R.S32.HI UR6, URZ, 0x1f, UR42 ;  /* 0x0000001f3f060899 */ /* 0x000fe2000801142a */
[----:B------:R-:W-:Y:S01]  /*7d60*/  @UP0 ULDC.64 UR10, c[0x0][0x9d0] ;  /* 0x00027400000a0ab9 */ /* 0x000fe20000000a00 */
[----:B------:R-:W-:Y:S02]  /*7d70*/  @UP0 UIADD3 UR5, UR5, UR7, URZ ;  /* 0x0000000705050290 */ /* 0x000fe4000fffe03f */
[----:B------:R-:W-:Y:S02]  /*7d80*/  @UP0 UIMAD UR6, UR6, UR10, URZ ;  /* 0x0000000a060602a4 */ /* 0x000fe4000f8e023f */
[----:B------:R-:W-:Y:S02]  /*7d90*/  @UP0 UIMAD.WIDE.U32 UR4, UR42, UR10, UR4 ;  /* 0x0000000a2a0402a5 */ /* 0x000fe4000f8e0004 */
[----:B------:R-:W-:-:S04]  /*7da0*/  @UP0 UIMAD UR6, UR42, UR11, UR6 ;  /* 0x0000000b2a0602a4 */ /* 0x000fc8000f8e0206 */
[----:B------:R-:W-:Y:S02]  /*7db0*/  @UP0 UIADD3 UR5, UR5, UR6, URZ ;  /* 0x0000000605050290 */ /* 0x000fe4000fffe03f */
[----:B------:R-:W-:Y:S01]  /*7dc0*/  @UP0 ULEA UR6, UP1, UR4, UR8, 0x2 ;  /* 0x0000000804060291 */ /* 0x000fe2000f82103f */
[----:B------:R-:W-:-:S03]  /*7dd0*/  R2UR UR7, R11 ;  /* 0x000000000b0772ca */ /* 0x000fc600000e0000 */
[----:B------:R-:W-:-:S03]  /*7de0*/  @UP0 ULEA.HI.X UR5, UR4, UR9, UR5, 0x2, UP1 ;  /* 0x0000000904050291 */ /* 0x000fc600088f1405 */
[----:B------:R-:W-:Y:S01]  /*7df0*/  @UP0 UMOV UR4, UR6 ;  /* 0x0000000600040c82 */ /* 0x000fe20008000000 */
[----:B------:R-:W-:Y:S01]  /*7e00*/  R2UR UR6, R10 ;  /* 0x000000000a0672ca */ /* 0x000fe200000e0000 */
[----:B------:R-:W-:Y:S02]  /*7e10*/  IMAD.U32 R12, RZ, RZ, UR4 ;  /* 0x00000004ff0c7e24 */ /* 0x000fe4000f8e00ff */
[----:B------:R-:W-:-:S05]  /*7e20*/  IMAD.U32 R13, RZ, RZ, UR5 ;  /* 0x00000005ff0d7e24 */ /* 0x000fca000f8e00ff */
[----:B------:R0:W2:Y:S01]  /*7e30*/  @P1 LDG.E R14, desc[UR48][R12.64] ;  /* 0x000000300c0e1981 */ /* 0x0000a2000c1e1900 */
[----:B------:R-:W-:Y:S02]  /*7e40*/  VIADD R10, R8, 0x300 ;  /* 0x00000300080a7836 */ /* 0x000fe40000000000 */
[----:B------:R-:W-:Y:S01]  /*7e50*/  IMAD.MOV.U32 R11, RZ, RZ, -0x3ffffff0 ;  /* 0xc0000010ff0b7424 */ /* 0x000fe200078e00ff */
[----:B------:R-:W-:Y:S02]  /*7e60*/  WARPGROUP.DEPBAR.LE gsb0, 0x0 ;  /* 0x00008000000079c5 */ /* 0x000fe40000010000 */
[----:B------:R-:W-:-:S06]  /*7e70*/  WARPGROUP.ARRIVE ;  /* 0x00000000000079c5 */ /* 0x000fcc0000000000 */
[----:B------:R-:W-:Y:S01]  /*7e80*/  QGMMA.64x128x32.F32.E4M3.E4M3 R24, R180, gdesc[UR4], R24, gsb0 ;  /* 0x01e00004b4187df3 */ /* 0x000fe20008000818 */
[----:B------:R-:W-:Y:S02]  /*7e90*/  R2UR UR6, R10 ;  /* 0x000000000a0672ca */ /* 0x000fe400000e0000 */
[----:B------:R-:W-:Y:S01]  /*7ea0*/  R2UR UR7, R11 ;  /* 0x000000000b0772ca */ /* 0x000fe200000e0000 */
[----:B------:R-:W-:Y:S02]  /*7eb0*/  VIADD R8, R8, 0x400 ;  /* 0x0000040008087836 */ /* 0x000fe40000000000 */
[----:B------:R-:W-:Y:S01]  /*7ec0*/  IMAD.MOV.U32 R9, RZ, RZ, -0x3ffffff0 ;  /* 0xc0000010ff097424 */ /* 0x000fe200078e00ff */
[----:B------:R-:W1:Y:S04]  /*7ed0*/  SHFL.BFLY PT, R0, R7, 0x2, 0x1f ;  /* 0x0c401f0007007f89 */ /* 0x000e6800000e0000 */
[----:B------:R-:W3:Y:S01]  /*7ee0*/  SHFL.BFLY PT, R11, R6, 0x2, 0x1f ;  /* 0x0c401f00060b7f89 */ /* 0x000ee200000e0000 */
[----:B------:R-:W-:-:S02]  /*7ef0*/  WARPGROUP.DEPBAR.LE gsb0, 0x0 ;  /* 0x00008000000079c5 */ /* 0x000fc40000010000 */
[----:B------:R-:W-:-:S06]  /*7f00*/  WARPGROUP.ARRIVE ;  /* 0x00000000000079c5 */ /* 0x000fcc0000000000 */
[----:B------:R-:W-:Y:S01]  /*7f10*/  QGMMA.64x128x32.F32.E4M3.E4M3 R24, R184, gdesc[UR4], R24, gsb0 ;  /* 0x01e00004b8187df3 */ /* 0x000fe20008000818 */
[----:B------:R-:W-:Y:S02]  /*7f20*/  R2UR UR6, R8 ;  /* 0x00000000080672ca */ /* 0x000fe400000e0000 */
[----:B------:R-:W-:Y:S01]  /*7f30*/  R2UR UR7, R9 ;  /* 0x00000000090772ca */ /* 0x000fe200000e0000 */
[----:B-1----:R-:W-:-:S01]  /*7f40*/  FADD.FTZ R0, R0, R7 ;  /* 0x0000000700007221 */ /* 0x002fc20000010000 */
[----:B---3--:R-:W-:-:S04]  /*7f50*/  FADD.FTZ R11, R11, R6 ;  /* 0x000000060b0b7221 */ /* 0x008fc80000010000 */
[----:B------:R-:W1:Y:S04]  /*7f60*/  SHFL.BFLY PT, R9, R0, 0x1, 0x1f ;  /* 0x0c201f0000097f89 */ /* 0x000e6800000e0000 */
[----:B------:R-:W0:Y:S01]  /*7f70*/  SHFL.BFLY PT, R8, R11, 0x1, 0x1f ;  /* 0x0c201f000b087f89 */ /* 0x000e2200000e0000 */
[----:B------:R-:W-:Y:S02]  /*7f80*/  IMAD.MOV.U32 R7, RZ, RZ, RZ ;  /* 0x000000ffff077224 */ /* 0x000fe400078e00ff */
[----:B-1----:R-:W-:Y:S01]  /*7f90*/  FADD.FTZ R9, R0, R9 ;  /* 0x0000000900097221 */ /* 0x002fe20000010000 */
[----:B0-----:R-:W-:-:S04]  /*7fa0*/  FADD.FTZ R12, R11, R8 ;  /* 0x000000080b0c7221 */ /* 0x001fc80000010000 */
[C---:B------:R-:W-:Y:S01]  /*7fb0*/  FSETP.NE.FTZ.AND P1, PT, R9.reuse, RZ, PT ;  /* 0x000000ff0900720b */ /* 0x040fe20003f35000 */
[----:B------:R-:W-:Y:S01]  /*7fc0*/  FMUL.FTZ R13, R9, 0.00390625 ;  /* 0x3b800000090d7820 */ /* 0x000fe20000410000 */
[----:B------:R-:W-:-:S04]  /*7fd0*/  FMUL.FTZ R20, R12, 0.00390625 ;  /* 0x3b8000000c147820 */ /* 0x000fc80000410000 */
[----:B------:R-:W-:Y:S02]  /*7fe0*/  FSETP.NE.FTZ.AND P2, PT, R13, RZ, PT ;  /* 0x000000ff0d00720b */ /* 0x000fe40003f55000 */
[----:B------:R-:W-:-:S05]  /*7ff0*/  FSETP.NE.FTZ.AND P3, PT, R20, RZ, PT ;  /* 0x000000ff1400720b */ /* 0x000fca0003f75000 */
[----:B------:R0:W-:Y:S01]  /*8000*/  @P1 MUFU.RCP R7, R9 ;  /* 0x0000000900071308 */ /* 0x0001e20000001000 */
[----:B------:R-:W-:Y:S01]  /*8010*/  FSETP.NE.FTZ.AND P1, PT, R12, RZ, PT ;  /* 0x000000ff0c00720b */ /* 0x000fe20003f35000 */
[----:B------:R-:W-:Y:S01]  /*8020*/  IMAD.MOV.U32 R11, RZ, RZ, RZ ;  /* 0x000000ffff0b7224 */ /* 0x000fe200078e00ff */
[----:B------:R-:W-:Y:S02]  /*8030*/  WARPGROUP.DEPBAR.LE gsb0, 0x0 ;  /* 0x00008000000079c5 */ /* 0x000fe40000010000 */
[----:B------:R-:W-:-:S06]  /*8040*/  WARPGROUP.ARRIVE ;  /* 0x00000000000079c5 */ /* 0x000fcc0000000000 */
[----:B------:R-:W-:Y:S01]  /*8050*/  QGMMA.64x128x32.F32.E4M3.E4M3 R24, R188, gdesc[UR4], R24, gsb0 ;  /* 0x01e00004bc187df3 */ /* 0x000fe20008000818 */
[----:B------:R-:W1:Y:S08]  /*8060*/  @P3 MUFU.LG2 R10, R20 ;  /* 0x00000014000a3308 */ /* 0x000e700000000c00 */
[----:B------:R-:W3:Y:S01]  /*8070*/  @P2 MUFU.LG2 R8, R13 ;  /* 0x0000000d00082308 */ /* 0x000ee20000000c00 */
[----:B------:R-:W-:-:S07]  /*8080*/  IMAD.U32 R21, RZ, RZ, UR38 ;  /* 0x00000026ff157e24 */ /* 0x000fce000f8e00ff */
[----:B------:R-:W4:Y:S01]  /*8090*/  @P1 MUFU.RCP R11, R12 ;  /* 0x0000000c000b1308 */ /* 0x000f220000001000 */
[----:B------:R-:W-:Y:S02]  /*80a0*/  IMAD.U32 R88, RZ, RZ, UR38 ;  /* 0x00000026ff587e24 */ /* 0x000fe4000f8e00ff */
[----:B0-----:R-:W-:Y:S01]  /*80b0*/  @P2 FMUL.FTZ R9, R21, 0.69314718246459960938 ;  /* 0x3f31721815092820 */ /* 0x001fe20000410000 */
[----:B-1----:R-:W-:Y:S01]  /*80c0*/  @P3 FMUL.FTZ R10, R10, 0.69314718246459960938 ;  /* 0x3f3172180a0a3820 */ /* 0x002fe20000410000 */
[----:B------:R-:W-:Y:S01]  /*80d0*/  @P3 FMUL.FTZ R21, R88, 0.69314718246459960938 ;  /* 0x3f31721858153820 */ /* 0x000fe20000410000 */
[----:B------:R-:W-:Y:S02]  /*80e0*/  IMAD.MOV.U32 R0, RZ, RZ, -0x800000 ;  /* 0xff800000ff007424 */ /* 0x000fe400078e00ff */
[----:B---3--:R-:W-:Y:S01]  /*80f0*/  @P2 FMUL.FTZ R8, R8, 0.69314718246459960938 ;  /* 0x3f31721808082820 */ /* 0x008fe20000410000 */
[----:B------:R-:W-:Y:S02]  /*8100*/  IMAD.MOV.U32 R6, RZ, RZ, -0x800000 ;  /* 0xff800000ff067424 */ /* 0x000fe400078e00ff */
[----:B------:R-:W-:Y:S01]  /*8110*/  @P3 FFMA.FTZ R0, R21, R5, R10 ;  /* 0x0000000515003223 */ /* 0x000fe2000001000a */
[----:B--2---:R-:W-:Y:S01]  /*8120*/  FMUL.FTZ R7, R7, R14 ;  /* 0x0000000e07077220 */ /* 0x004fe20000410000 */
[----:B------:R-:W-:Y:S01]  /*8130*/  @P2 FFMA.FTZ R6, R9, R4, R8 ;  /* 0x0000000409062223 */ /* 0x000fe20000010008 */
[----:B----4-:R-:W-:Y:S01]  /*8140*/  FMUL.FTZ R5, R11, R14 ;  /* 0x0000000e0b057220 */ /* 0x010fe20000410000 */
[----:B------:R-:W-:-:S02]  /*8150*/  WARPGROUP.DEPBAR.LE gsb0, 0x0 ;  /* 0x00008000000079c5 */ /* 0x000fc40000010000 */
[----:B------:R-:W-:Y:S05]  /*8160*/  @!P0 BRA `(.L_x_270) ;  /* 0x0000000000048947 */ /* 0x000fea0003800000 */
[----:B------:R-:W-:Y:S01]  /*8170*/  BPT.TRAP 0x1 ;  /* 0x000000040000795c */ /* 0x000fe20000300000 */
.L_x_270:
[----:B------:R-:W-:Y:S01]  /*8180*/  VIADD R4, R15, 0x29860 ;  /* 0x000298600f047836 */ /* 0x000fe20000000000 */
[----:B------:R-:W-:Y:S01]  /*8190*/  UIADD3 UR51, UR51, 0x1, URZ ;  /* 0x0000000133337890 */ /* 0x000fe2000fffe03f */
[-C--:B------:R-:W-:Y:S01]  /*81a0*/  FMUL.FTZ R102, R24, R7.reuse ;  /* 0x0000000718667220 */ /* 0x080fe20000410000 */
[-C--:B------:R-:W-:Y:S01]  /*81b0*/  FMUL.FTZ R100, R25, R7.reuse ;  /* 0x0000000719647220 */ /* 0x080fe20000410000 */
[-C--:B------:R-:W-:Y:S01]  /*81c0*/  FMUL.FTZ R101, R28, R7.reuse ;  /* 0x000000071c657220 */ /* 0x080fe20000410000 */
[----:B------:R-:W-:Y:S01]  /*81d0*/  PRMT R4, R3, 0x654, R4 ;  /* 0x0000065403047816 */ /* 0x000fe20000000004 */
[----:B------:R-:W-:Y:S01]  /*81e0*/  UISETP.NE.AND UP0, UPT, UR51, 0x2, UPT ;  /* 0x000000023300788c */ /* 0x000fe2000bf05270 */
[-C--:B------:R-:W-:Y:S01]  /*81f0*/  FMUL.FTZ R99, R29, R7.reuse ;  /* 0x000000071d637220 */ /* 0x080fe20000410000 */
[-C--:B------:R-:W-:Y:S01]  /*8200*/  FMUL.FTZ R98, R32, R7.reuse ;  /* 0x0000000720627220 */ /* 0x080fe20000410000 */
[----:B------:R0:W-:Y:S01]  /*8210*/  SYNCS.ARRIVE.TRANS64.RED.A1T0 RZ, [R4+URZ], RZ ;  /* 0x000000ff04ff79a7 */ /* 0x0001e2000810043f */
        /* <DEDUP_REMOVED lines=38> */
[----:B------:R-:W-:Y:S01]  /*8480*/  USEL UR4, URZ, 0x1, UP0 ;  /* 0x000000013f047887 */ /* 0x000fe20008000000 */
        /* <DEDUP_REMOVED lines=16> */
[----:B------:R-:W-:Y:S01]  /*8590*/  PLOP3.LUT P0, PT, PT, PT, PT, 0x8, 0x0 ;  /* 0x000000000000781c */ /* 0x000fe20003f0e170 */
[-C--:B------:R-:W-:Y:S01]  /*85a0*/  FMUL.FTZ R13, R79, R5.reuse ;  /* 0x000000054f0d7220 */ /* 0x080fe20000410000 */
[-C--:B------:R-:W-:Y:S01]  /*85b0*/  FMUL.FTZ R12, R82, R5.reuse ;  /* 0x00000005520c7220 */ /* 0x080fe20000410000 */
[-C--:B------:R-:W-:Y:S01]  /*85c0*/  FMUL.FTZ R8, R83, R5.reuse ;  /* 0x0000000553087220 */ /* 0x080fe20000410000 */
[-C--:B------:R-:W-:Y:S01]  /*85d0*/  FMUL.FTZ R9, R86, R5.reuse ;  /* 0x0000000556097220 */ /* 0x080fe20000410000 */
[----:B------:R-:W-:Y:S01]  /*85e0*/  FMUL.FTZ R87, R87, R5 ;  /* 0x0000000557577220 */ /* 0x000fe20000410000 */
[----:B------:R-:W-:-:S02]  /*85f0*/  UIADD3 UR44, UR44, 0x1, URZ ;  /* 0x000000012c2c7890 */ /* 0x000fc4000fffe03f */
[----:B------:R-:W-:Y:S02]  /*8600*/  USEL UR51, UR51, URZ, UP0 ;  /* 0x0000003f33337287 */ /* 0x000fe40008000000 */
[----:B0-----:R-:W-:-:S12]  /*8610*/  ULOP3.LUT UR43, UR43, UR4, URZ, 0x3c, !UPT ;  /* 0x000000042b2b7292 */ /* 0x001fd8000f8e3c3f */
.L_x_248:
[----:B------:R-:W0:Y:S01]  /*8620*/  S2R R4, SR_CgaCtaId ;  /* 0x0000000000047919 */ /* 0x000e220000008800 */
[----:B------:R-:W-:Y:S01]  /*8630*/  MOV R3, 0x400 ;  /* 0x0000040000037802 */ /* 0x000fe20000000f00 */
[----:B------:R-:W-:Y:S01]  /*8640*/  BSSY B0, `(.L_x_271) ;  /* 0x0000255000007945 */ /* 0x000fe20003800000 */
[----:B------:R-:W-:Y:S02]  /*8650*/  BAR.SYNC.DEFER_BLOCKING 0x5, 0x180 ;  /* 0x0146000000007b1d */ /* 0x000fe40000010000 */
[----:B0-----:R-:W-:-:S05]  /*8660*/  LEA R3, R4, R3, 0x18 ;  /* 0x0000000304037211 */ /* 0x001fca00078ec0ff */
[----:B------:R-:W0:Y:S02]  /*8670*/  LDS.128 R48, [R3+0x298d0] ;  /* 0x0298d00003307984 */ /* 0x000e240000000c00 */
[----:B0-----:R-:W-:Y:S01]  /*8680*/  R2UR UR5, R50 ;  /* 0x00000000320572ca */ /* 0x001fe200000e0000 */
[----:B------:R-:W-:Y:S06]  /*8690*/  BAR.ARV 0x4, 0x180 ;  /* 0x0106000000007b1d */ /* 0x000fec0000002000 */
[----:B------:R-:W-:Y:S08]  /*86a0*/  @P0 BRA `(.L_x_272) ;  /* 0x00000018009c0947 */ /* 0x000ff00003800000 */
[----:B------:R-:W0:Y:S01]  /*86b0*/  S2R R54, SR_TID.X ;  /* 0x0000000000367919 */ /* 0x000e220000002100 */
[----:B------:R-:W-:Y:S01]  /*86c0*/  ULDC.64 UR6, c[0x4][0x40] ;  /* 0x0100100000067ab9 */ /* 0x000fe20000000a00 */
[----:B0-----:R-:W-:-:S05]  /*86d0*/  IMAD.SHL.U32 R4, R54, 0x4, RZ ;  /* 0x0000000436047824 */ /* 0x001fca00078e00ff */
[----:B------:R-:W-:-:S04]  /*86e0*/  LOP3.LUT R4, R4, 0xc, RZ, 0xc0, !PT ;  /* 0x0000000c04047812 */ /* 0x000fc800078ec0ff */
[----:B------:R-:W-:-:S05]  /*86f0*/  IADD3 R4, P0, R4, UR6, RZ ;  /* 0x0000000604047c10 */ /* 0x000fca000ff1e0ff */
[----:B------:R-:W-:Y:S01]  /*8700*/  IMAD.X R5, RZ, RZ, UR7, P0 ;  /* 0x00000007ff057e24 */ /* 0x000fe200080e06ff */
[----:B------:R-:W-:Y:S02]  /*8710*/  F2FP.BF16.F32.PACK_AB R21, R21, R26 ;  /* 0x0000001a1515723e */ /* 0x000fe400000010ff */
[----:B------:R-:W-:Y:S02]  /*8720*/  F2FP.BF16.F32.PACK_AB R65, R65, R68 ;  /* 0x000000444141723e */ /* 0x000fe400000010ff */
[----:B------:R-:W-:Y:S01]  /*8730*/  F2FP.BF16.F32.PACK_AB R64, R61, R64 ;  /* 0x000000403d40723e */ /* 0x000fe200000010ff */
[----:B------:R0:W2:Y:S01]  /*8740*/  LDG.E.CONSTANT R48, desc[UR48][R4.64] ;  /* 0x0000003004307981 */ /* 0x0000a2000c1e9900 */
[----:B------:R-:W-:Y:S01]  /*8750*/  F2FP.BF16.F32.PACK_AB R12, R9, R12 ;  /* 0x0000000c090c723e */ /* 0x000fe200000010ff */
[----:B------:R-:W-:Y:S01]  /*8760*/  USHF.L.U32 UR8, UR36, 0x2, URZ ;  /* 0x0000000224087899 */ /* 0x000fe2000800063f */
[----:B------:R-:W-:Y:S01]  /*8770*/  F2FP.BF16.F32.PACK_AB R87, R87, R8 ;  /* 0x000000085757723e */ /* 0x000fe200000010ff */
[----:B------:R-:W1:Y:S01]  /*8780*/  S2R R26, SR_SWINHI ;  /* 0x00000000001a7919 */ /* 0x000e620000002f00 */
[----:B------:R-:W-:Y:S01]  /*8790*/  F2FP.BF16.F32.PACK_AB R57, R57, R60 ;  /* 0x0000003c3939723e */ /* 0x000fe200000010ff */
[----:B------:R-:W-:Y:S01]  /*87a0*/  ULDC.64 UR6, c[0x0][0xbd8] ;  /* 0x0002f60000067ab9 */ /* 0x000fe20000000a00 */
[----:B------:R-:W-:Y:S01]  /*87b0*/  F2FP.BF16.F32.PACK_AB R56, R53, R56 ;  /* 0x000000383538723e */ /* 0x000fe200000010ff */
[----:B------:R-:W-:Y:S01]  /*87c0*/  USHF.L.U64.HI UR9, UR36, 0x2, UR37 ;  /* 0x0000000224097899 */ /* 0x000fe20008010225 */
[----:B------:R-:W-:Y:S01]  /*87d0*/  F2FP.BF16.F32.PACK_AB R47, R47, R52 ;  /* 0x000000342f2f723e */ /* 0x000fe200000010ff */
[----:B------:R-:W-:Y:S01]  /*87e0*/  UIADD3 UR4, UP1, UR8, UR6, URZ ;  /* 0x0000000608047290 */ /* 0x000fe2000ff3e03f */
[----:B0-----:R-:W-:Y:S01]  /*87f0*/  LOP3.LUT P0, R4, R54, 0x3, RZ, 0xc0, !PT ;  /* 0x0000000336047812 */ /* 0x001fe2000780c0ff */
[----:B------:R-:W-:Y:S01]  /*8800*/  UISETP.NE.U32.AND UP0, UPT, UR6, URZ, UPT ;  /* 0x0000003f0600728c */ /* 0x000fe2000bf05070 */
[----:B------:R-:W-:Y:S01]  /*8810*/  F2FP.BF16.F32.PACK_AB R46, R43, R46 ;  /* 0x0000002e2b2e723e */ /* 0x000fe200000010ff */
[----:B------:R-:W-:Y:S01]  /*8820*/  UIADD3.X UR6, UR9, UR7, URZ, UP1, !UPT ;  /* 0x0000000709067290 */ /* 0x000fe20008ffe43f */
[----:B------:R-:W-:Y:S01]  /*8830*/  ISETP.EQ.OR P0, PT, R4, 0x3, !P0 ;  /* 0x000000030400780c */ /* 0x000fe20004702670 */
[----:B------:R-:W-:Y:S01]  /*8840*/  UISETP.NE.AND.EX UP0, UPT, UR7, URZ, UPT, UP0 ;  /* 0x0000003f0700728c */ /* 0x000fe2000bf05300 */
[----:B------:R-:W-:-:S02]  /*8850*/  F2FP.BF16.F32.PACK_AB R10, R7, R10 ;  /* 0x0000000a070a723e */ /* 0x000fc400000010ff */
[----:B------:R-:W-:Y:S02]  /*8860*/  SEL R61, R65, R64, P0 ;  /* 0x00000040413d7207 */ /* 0x000fe40000000000 */
[----:B------:R-:W-:Y:S02]  /*8870*/  SEL R64, R64, R65, P0 ;  /* 0x0000004140407207 */ /* 0x000fe40000000000 */
[----:B------:R-:W-:Y:S02]  /*8880*/  F2FP.BF16.F32.PACK_AB R39, R39, R42 ;  /* 0x0000002a2727723e */ /* 0x000fe400000010ff */
[----:B------:R-:W-:Y:S02]  /*8890*/  F2FP.BF16.F32.PACK_AB R38, R35, R38 ;  /* 0x000000262326723e */ /* 0x000fe400000010ff */
[----:B------:R-:W-:Y:S02]  /*88a0*/  F2FP.BF16.F32.PACK_AB R11, R11, R14 ;  /* 0x0000000e0b0b723e */ /* 0x000fe400000010ff */
[----:B------:R-:W-:-:S02]  /*88b0*/  SEL R63, R57, R56, P0 ;  /* 0x00000038393f7207 */ /* 0x000fc40000000000 */
[----:B------:R-:W-:Y:S02]  /*88c0*/  SEL R65, R12, R87, P0 ;  /* 0x000000570c417207 */ /* 0x000fe40000000000 */
[----:B------:R-:W-:Y:S02]  /*88d0*/  SEL R54, R87, R12, P0 ;  /* 0x0000000c57367207 */ /* 0x000fe40000000000 */
[----:B------:R-:W-:Y:S02]  /*88e0*/  F2FP.BF16.F32.PACK_AB R73, R73, R76 ;  /* 0x0000004c4949723e */ /* 0x000fe400000010ff */
[----:B------:R-:W-:Y:S02]  /*88f0*/  MOV R4, R3 ;  /* 0x0000000300047202 */ /* 0x000fe40000000f00 */
[----:B-1----:R-:W-:Y:S02]  /*8900*/  MOV R5, R26 ;  /* 0x0000001a00057202 */ /* 0x002fe40000000f00 */
[----:B------:R-:W-:-:S02]  /*8910*/  F2FP.BF16.F32.PACK_AB R72, R69, R72 ;  /* 0x000000484548723e */ /* 0x000fc400000010ff */
[----:B------:R-:W-:Y:S01]  /*8920*/  SEL R56, R56, R57, P0 ;  /* 0x0000003938387207 */ /* 0x000fe20000000000 */
[----:B------:R-:W-:Y:S01]  /*8930*/  IMAD.WIDE R8, R170, 0x2, R4 ;  /* 0x00000002aa087825 */ /* 0x000fe200078e0204 */
[----:B------:R-:W-:Y:S02]  /*8940*/  F2FP.BF16.F32.PACK_AB R31, R31, R34 ;  /* 0x000000221f1f723e */ /* 0x000fe400000010ff */
[----:B------:R-:W-:Y:S02]  /*8950*/  F2FP.BF16.F32.PACK_AB R30, R27, R30 ;  /* 0x0000001e1b1e723e */ /* 0x000fe400000010ff */
[C---:B------:R-:W-:Y:S02]  /*8960*/  LOP3.LUT R7, R8.reuse, 0x380, RZ, 0xc0, !PT ;  /* 0x0000038008077812 */ /* 0x040fe400078ec0ff */
[----:B------:R-:W-:Y:S02]  /*8970*/  IADD3 R12, P6, R8, 0x20, RZ ;  /* 0x00000020080c7810 */ /* 0x000fe40007fde0ff */
[----:B------:R-:W-:-:S02]  /*8980*/  SEL R57, R47, R46, P0 ;  /* 0x0000002e2f397207 */ /* 0x000fc40000000000 */
[----:B------:R-:W-:Y:S02]  /*8990*/  F2FP.BF16.F32.PACK_AB R33, R33, R36 ;  /* 0x000000242121723e */ /* 0x000fe400000010ff */
[----:B------:R-:W-:Y:S02]  /*89a0*/  SEL R46, R46, R47, P0 ;  /* 0x0000002f2e2e7207 */ /* 0x000fe40000000000 */
[----:B------:R-:W-:Y:S02]  /*89b0*/  SEL R55, R11, R10, P0 ;  /* 0x0000000a0b377207 */ /* 0x000fe40000000000 */
[----:B------:R-:W-:Y:S02]  /*89c0*/  SEL R36, R10, R11, P0 ;  /* 0x0000000b0a247207 */ /* 0x000fe40000000000 */
[----:B------:R-:W-:Y:S02]  /*89d0*/  SEL R47, R39, R38, P0 ;  /* 0x00000026272f7207 */ /* 0x000fe40000000000 */
[----:B------:R-:W-:-:S02]  /*89e0*/  SHF.R.U64 R7, R7, 0x3, RZ ;  /* 0x0000000307077819 */ /* 0x000fc400000012ff */
[----:B------:R-:W-:Y:S01]  /*89f0*/  F2FP.BF16.F32.PACK_AB R32, R29, R32 ;  /* 0x000000201d20723e */ /* 0x000fe200000010ff */
[----:B------:R-:W-:Y:S01]  /*8a00*/  IMAD.X R29, RZ, RZ, R9, P6 ;  /* 0x000000ffff1d7224 */ /* 0x000fe200030e0609 */
[----:B------:R-:W-:Y:S02]  /*8a10*/  SEL R59, R73, R72, P0 ;  /* 0x00000048493b7207 */ /* 0x000fe40000000000 */
[----:B------:R-:W-:Y:S02]  /*8a20*/  SEL R38, R38, R39, P0 ;  /* 0x0000002726267207 */ /* 0x000fe40000000000 */
[----:B------:R-:W-:Y:S02]  /*8a30*/  LOP3.LUT R10, R12, 0x380, RZ, 0xc0, !PT ;  /* 0x000003800c0a7812 */ /* 0x000fe400078ec0ff */
[----:B------:R-:W-:Y:S02]  /*8a40*/  SEL R72, R72, R73, P0 ;  /* 0x0000004948487207 */ /* 0x000fe40000000000 */
[----:B------:R-:W-:-:S02]  /*8a50*/  SEL R39, R31, R30, P0 ;  /* 0x0000001e1f277207 */ /* 0x000fc40000000000 */
[----:B------:R-:W-:Y:S02]  /*8a60*/  SEL R50, R30, R31, P0 ;  /* 0x0000001f1e327207 */ /* 0x000fe40000000000 */
[C---:B------:R-:W-:Y:S02]  /*8a70*/  IADD3 R67, P1, R8.reuse, 0x40, RZ ;  /* 0x0000004008437810 */ /* 0x040fe40007f3e0ff */
[C---:B------:R-:W-:Y:S02]  /*8a80*/  IADD3 R69, P2, R8.reuse, 0x60, RZ ;  /* 0x0000006008457810 */ /* 0x040fe40007f5e0ff */
[C---:B------:R-:W-:Y:S01]  /*8a90*/  IADD3 R30, P3, R8.reuse, 0x4000, RZ ;  /* 0x00004000081e7810 */ /* 0x040fe20007f7e0ff */
[----:B------:R-:W-:Y:S01]  /*8aa0*/  IMAD.X R27, RZ, RZ, R9, P1 ;  /* 0x000000ffff1b7224 */ /* 0x000fe200008e0609 */
[C---:B------:R-:W-:Y:S02]  /*8ab0*/  IADD3 R71, P4, R8.reuse, 0x4020, RZ ;  /* 0x0000402008477810 */ /* 0x040fe40007f9e0ff */
[----:B------:R-:W-:-:S02]  /*8ac0*/  IADD3 R73, P5, R8, 0x4040, RZ ;  /* 0x0000404008497810 */ /* 0x000fc40007fbe0ff */
[----:B------:R-:W-:Y:S02]  /*8ad0*/  IADD3 R75, P6, R8, 0x4060, RZ ;  /* 0x00004060084b7810 */ /* 0x000fe40007fde0ff */
[----:B------:R-:W-:Y:S02]  /*8ae0*/  LOP3.LUT R8, R7, R8, RZ, 0x3c, !PT ;  /* 0x0000000807087212 */ /* 0x000fe400078e3cff */
[----:B------:R-:W-:Y:S01]  /*8af0*/  SHF.R.U64 R7, R10, 0x3, RZ ;  /* 0x000000030a077819 */ /* 0x000fe200000012ff */
[--C-:B------:R-:W-:Y:S01]  /*8b00*/  IMAD.X R11, RZ, RZ, R9.reuse, P6 ;  /* 0x000000ffff0b7224 */ /* 0x100fe200030e0609 */
[----:B------:R-:W-:Y:S02]  /*8b10*/  LOP3.LUT R14, R67, 0x380, RZ, 0xc0, !PT ;  /* 0x00000380430e7812 */ /* 0x000fe400078ec0ff */
[----:B------:R-:W-:Y:S02]  /*8b20*/  F2FP.BF16.F32.PACK_AB R25, R25, R28 ;  /* 0x0000001c1919723e */ /* 0x000fe400000010ff */
[----:B------:R-:W-:Y:S01]  /*8b30*/  F2FP.BF16.F32.PACK_AB R20, R13, R20 ;  /* 0x000000140d14723e */ /* 0x000fe200000010ff */
[----:B------:R-:W-:Y:S01]  /*8b40*/  IMAD.X R13, RZ, RZ, R9, P5 ;  /* 0x000000ffff0d7224 */ /* 0x000fe200028e0609 */
[----:B------:R-:W-:-:S02]  /*8b50*/  LOP3.LUT R28, R7, R12, RZ, 0x3c, !PT ;  /* 0x0000000c071c7212 */ /* 0x000fc400078e3cff */
[----:B------:R-:W-:Y:S02]  /*8b60*/  LOP3.LUT R7, R30, 0x380, RZ, 0xc0, !PT ;  /* 0x000003801e077812 */ /* 0x000fe400078ec0ff */
[----:B------:R-:W-:Y:S02]  /*8b70*/  SHF.R.U64 R10, R14, 0x3, RZ ;  /* 0x000000030e0a7819 */ /* 0x000fe400000012ff */
[----:B------:R-:W-:Y:S02]  /*8b80*/  F2FP.BF16.F32.PACK_AB R41, R41, R44 ;  /* 0x0000002c2929723e */ /* 0x000fe400000010ff */
[----:B------:R-:W-:Y:S02]  /*8b90*/  F2FP.BF16.F32.PACK_AB R40, R37, R40 ;  /* 0x000000282528723e */ /* 0x000fe400000010ff */
[----:B------:R-:W-:Y:S02]  /*8ba0*/  SEL R31, R21, R20, P0 ;  /* 0x00000014151f7207 */ /* 0x000fe40000000000 */
[----:B------:R-:W-:Y:S01]  /*8bb0*/  SEL R52, R20, R21, P0 ;  /* 0x0000001514347207 */ /* 0x000fe20000000000 */
[----:B------:R-:W-:Y:S01]  /*8bc0*/  IMAD.X R21, RZ, RZ, R9, P3 ;  /* 0x000000ffff157224 */ /* 0x000fe200018e0609 */
[----:B------:R-:W-:-:S02]  /*8bd0*/  F2FP.BF16.F32.PACK_AB R101, R101, R102 ;  /* 0x000000666565723e */ /* 0x000fc400000010ff */
[----:B------:R-:W-:Y:S02]  /*8be0*/  F2FP.BF16.F32.PACK_AB R100, R99, R100 ;  /* 0x000000646364723e */ /* 0x000fe400000010ff */
[----:B------:R-:W-:Y:S02]  /*8bf0*/  LOP3.LUT R20, R69, 0x380, RZ, 0xc0, !PT ;  /* 0x0000038045147812 */ /* 0x000fe400078ec0ff */
[----:B------:R-:W-:Y:S02]  /*8c00*/  F2FP.BF16.F32.PACK_AB R97, R97, R98 ;  /* 0x000000626161723e */ /* 0x000fe400000010ff */
[----:B------:R-:W-:Y:S02]  /*8c10*/  F2FP.BF16.F32.PACK_AB R96, R95, R96 ;  /* 0x000000605f60723e */ /* 0x000fe400000010ff */
[----:B------:R-:W-:Y:S02]  /*8c20*/  SHF.R.U64 R7, R7, 0x3, RZ ;  /* 0x0000000307077819 */ /* 0x000fe400000012ff */
[----:B------:R-:W-:-:S02]  /*8c30*/  F2FP.BF16.F32.PACK_AB R93, R93, R94 ;  /* 0x0000005e5d5d723e */ /* 0x000fc400000010ff */
[----:B------:R-:W-:Y:S02]  /*8c40*/  F2FP.BF16.F32.PACK_AB R92, R91, R92 ;  /* 0x0000005c5b5c723e */ /* 0x000fe400000010ff */
[----:B------:R-:W-:Y:S02]  /*8c50*/  LOP3.LUT R26, R10, R67, RZ, 0x3c, !PT ;  /* 0x000000430a1a7212 */ /* 0x000fe400078e3cff */
[----:B------:R-:W-:Y:S02]  /*8c60*/  F2FP.BF16.F32.PACK_AB R89, R89, R90 ;  /* 0x0000005a5959723e */ /* 0x000fe400000010ff */
[----:B------:R-:W-:Y:S02]  /*8c70*/  F2FP.BF16.F32.PACK_AB R88, R45, R88 ;  /* 0x000000582d58723e */ /* 0x000fe400000010ff */
[----:B------:R-:W-:Y:S01]  /*8c80*/  F2FP.BF16.F32.PACK_AB R24, R15, R24 ;  /* 0x000000180f18723e */ /* 0x000fe200000010ff */
[----:B------:R-:W-:Y:S01]  /*8c90*/  IMAD.X R15, RZ, RZ, R9, P4 ;  /* 0x000000ffff0f7224 */ /* 0x000fe200020e0609 */
[----:B------:R-:W-:-:S02]  /*8ca0*/  SEL R53, R41, R40, P0 ;  /* 0x0000002829357207 */ /* 0x000fc40000000000 */
[----:B------:R-:W-:Y:S02]  /*8cb0*/  LOP3.LUT R10, R71, 0x380, RZ, 0xc0, !PT ;  /* 0x00000380470a7812 */ /* 0x000fe400078ec0ff */
[----:B------:R-:W-:Y:S02]  /*8cc0*/  LOP3.LUT R42, R75, 0x380, RZ, 0xc0, !PT ;  /* 0x000003804b2a7812 */ /* 0x000fe400078ec0ff */
[----:B------:R-:W-:Y:S02]  /*8cd0*/  SEL R35, R101, R100, P0 ;  /* 0x0000006465237207 */ /* 0x000fe40000000000 */
[----:B------:R-:W-:Y:S02]  /*8ce0*/  SEL R40, R40, R41, P0 ;  /* 0x0000002928287207 */ /* 0x000fe40000000000 */
[----:B------:R-:W-:Y:S02]  /*8cf0*/  SHF.R.U64 R14, R20, 0x3, RZ ;  /* 0x00000003140e7819 */ /* 0x000fe400000012ff */
[----:B------:R-:W-:-:S02]  /*8d00*/  SEL R100, R100, R101, P0 ;  /* 0x0000006564647207 */ /* 0x000fc40000000000 */
[----:B------:R-:W-:Y:S02]  /*8d10*/  SEL R37, R97, R96, P0 ;  /* 0x0000006061257207 */ /* 0x000fe40000000000 */
[----:B------:R-:W-:Y:S02]  /*8d20*/  SEL R41, R33, R32, P0 ;  /* 0x0000002021297207 */ /* 0x000fe40000000000 */
[----:B------:R-:W-:Y:S02]  /*8d30*/  LOP3.LUT R20, R7, R30, RZ, 0x3c, !PT ;  /* 0x0000001e07147212 */ /* 0x000fe400078e3cff */
[----:B------:R-:W-:Y:S02]  /*8d40*/  SEL R96, R96, R97, P0 ;  /* 0x0000006160607207 */ /* 0x000fe40000000000 */
[----:B------:R-:W-:Y:S02]  /*8d50*/  SEL R43, R93, R92, P0 ;  /* 0x0000005c5d2b7207 */ /* 0x000fe40000000000 */
[----:B------:R-:W-:-:S02]  /*8d60*/  SEL R32, R32, R33, P0 ;  /* 0x0000002120207207 */ /* 0x000fc40000000000 */
[----:B------:R-:W-:Y:S02]  /*8d70*/  SEL R92, R92, R93, P0 ;  /* 0x0000005d5c5c7207 */ /* 0x000fe40000000000 */
[----:B------:R-:W-:Y:S02]  /*8d80*/  SEL R45, R89, R88, P0 ;  /* 0x00000058592d7207 */ /* 0x000fe40000000000 */
[----:B------:R-:W-:Y:S02]  /*8d90*/  SEL R33, R25, R24, P0 ;  /* 0x0000001819217207 */ /* 0x000fe40000000000 */
[----:B------:R-:W-:Y:S02]  /*8da0*/  SHF.R.U64 R10, R10, 0x3, RZ ;  /* 0x000000030a0a7819 */ /* 0x000fe400000012ff */
[----:B------:R-:W-:Y:S02]  /*8db0*/  SHF.R.U64 R42, R42, 0x3, RZ ;  /* 0x000000032a2a7819 */ /* 0x000fe400000012ff */
[----:B------:R-:W-:-:S02]  /*8dc0*/  SEL R88, R88, R89, P0 ;  /* 0x0000005958587207 */ /* 0x000fc40000000000 */
[----:B------:R-:W-:Y:S01]  /*8dd0*/  SEL R34, R24, R25, P0 ;  /* 0x0000001918227207 */ /* 0x000fe20000000000 */
[----:B------:R-:W-:Y:S01]  /*8de0*/  IMAD.X R25, RZ, RZ, R9, P2 ;  /* 0x000000ffff197224 */ /* 0x000fe200010e0609 */
[----:B------:R-:W-:Y:S02]  /*8df0*/  LOP3.LUT R24, R14, R69, RZ, 0x3c, !PT ;  /* 0x000000450e187212 */ /* 0x000fe400078e3cff */
[----:B------:R-:W-:Y:S02]  /*8e00*/  LOP3.LUT R14, R10, R71, RZ, 0x3c, !PT ;  /* 0x000000470a0e7212 */ /* 0x000fe400078e3cff */
[----:B------:R-:W-:Y:S02]  /*8e10*/  LOP3.LUT R10, R42, R75, RZ, 0x3c, !PT ;  /* 0x0000004b2a0a7212 */ /* 0x000fe400078e3cff */
[----:B------:R-:W-:Y:S02]  /*8e20*/  MOV R66, R20 ;  /* 0x0000001400427202 */ /* 0x000fe40000000f00 */
[----:B------:R-:W-:-:S02]  /*8e30*/  LOP3.LUT R12, R73, 0x380, RZ, 0xc0, !PT ;  /* 0x00000380490c7812 */ /* 0x000fc400078ec0ff */
[----:B------:R-:W-:Y:S02]  /*8e40*/  MOV R70, R8 ;  /* 0x0000000800467202 */ /* 0x000fe40000000f00 */
[----:B------:R-:W-:Y:S02]  /*8e50*/  SHF.R.U64 R12, R12, 0x3, RZ ;  /* 0x000000030c0c7819 */ /* 0x000fe400000012ff */
[----:B------:R-:W-:Y:S02]  /*8e60*/  MOV R58, R10 ;  /* 0x0000000a003a7202 */ /* 0x000fe40000000f00 */
[----:B------:R-:W-:Y:S02]  /*8e70*/  LOP3.LUT R12, R12, R73, RZ, 0x3c, !PT ;  /* 0x000000490c0c7212 */ /* 0x000fe400078e3cff */
[----:B------:R-:W-:Y:S02]  /*8e80*/  MOV R62, R14 ;  /* 0x0000000e003e7202 */ /* 0x000fe40000000f00 */
[----:B------:R-:W-:-:S02]  /*8e90*/  MOV R60, R12 ;  /* 0x0000000c003c7202 */ /* 0x000fc40000000f00 */
[----:B------:R-:W-:Y:S02]  /*8ea0*/  MOV R69, R28 ;  /* 0x0000001c00457202 */ /* 0x000fe40000000f00 */
[----:B------:R-:W-:Y:S02]  /*8eb0*/  MOV R68, R26 ;  /* 0x0000001a00447202 */ /* 0x000fe40000000f00 */
[----:B------:R-:W-:Y:S02]  /*8ec0*/  MOV R67, R24 ;  /* 0x0000001800437202 */ /* 0x000fe40000000f00 */
[----:B------:R-:W-:Y:S02]  /*8ed0*/  PLOP3.LUT P2, PT, PT, PT, UP0, 0x80, 0x0 ;  /* 0x000000000000781c */ /* 0x000fe40003f4f008 */
[----:B--2---:R-:W-:Y:S01]  /*8ee0*/  LOP3.LUT R7, R48, 0x2, RZ, 0x3c, !PT ;  /* 0x0000000230077812 */ /* 0x004fe200078e3cff */
[----:B------:R-:W-:Y:S04]  /*8ef0*/  SHFL.IDX PT, R35, R35, R48, 0x1c1f ;  /* 0x001c1f3023237589 */ /* 0x000fe800000e0000 */
[----:B------:R-:W0:Y:S04]  /*8f00*/  SHFL.IDX PT, R100, R100, R7, 0x1c1f ;  /* 0x001c1f0764647589 */ /* 0x000e2800000e0000 */
[----:B------:R-:W-:Y:S04]  /*8f10*/  SHFL.IDX PT, R59, R59, R48, 0x1c1f ;  /* 0x001c1f303b3b7589 */ /* 0x000fe800000e0000 */
[----:B------:R-:W1:Y:S04]  /*8f20*/  SHFL.IDX PT, R72, R72, R7, 0x1c1f ;  /* 0x001c1f0748487589 */ /* 0x000e6800000e0000 */
[----:B------:R-:W-:Y:S04]  /*8f30*/  SHFL.IDX PT, R37, R37, R48, 0x1c1f ;  /* 0x001c1f3025257589 */ /* 0x000fe800000e0000 */
[----:B------:R-:W-:Y:S04]  /*8f40*/  SHFL.IDX PT, R53, R53, R48, 0x1c1f ;  /* 0x001c1f3035357589 */ /* 0x000fe800000e0000 */
[----:B------:R-:W-:Y:S04]  /*8f50*/  SHFL.IDX PT, R61, R61, R48, 0x1c1f ;  /* 0x001c1f303d3d7589 */ /* 0x000fe800000e0000 */
[----:B------:R-:W2:Y:S01]  /*8f60*/  SHFL.IDX PT, R96, R96, R7, 0x1c1f ;  /* 0x001c1f0760607589 */ /* 0x000ea200000e0000 */
[----:B0-----:R-:W-:-:S02]  /*8f70*/  SEL R8, R35, R100, P0 ;  /* 0x0000006423087207 */ /* 0x001fc40000000000 */
[----:B------:R-:W-:Y:S01]  /*8f80*/  SEL R10, R100, R35, P0 ;  /* 0x00000023640a7207 */ /* 0x000fe20000000000 */
[----:B------:R-:W0:Y:S04]  /*8f90*/  SHFL.IDX PT, R64, R64, R7, 0x1c1f ;  /* 0x001c1f0740407589 */ /* 0x000e2800000e0000 */
[----:B------:R-:W3:Y:S01]  /*8fa0*/  SHFL.IDX PT, R40, R40, R7, 0x1c1f ;  /* 0x001c1f0728287589 */ /* 0x000ee200000e0000 */
[----:B-1----:R-:W-:Y:S02]  /*8fb0*/  SEL R9, R59, R72, P0 ;  /* 0x000000483b097207 */ /* 0x002fe40000000000 */
[----:B------:R-:W-:Y:S01]  /*8fc0*/  SEL R11, R72, R59, P0 ;  /* 0x0000003b480b7207 */ /* 0x000fe20000000000 */
[----:B------:R-:W-:Y:S04]  /*8fd0*/  SHFL.IDX PT, R43, R43, R48, 0x1c1f ;  /* 0x001c1f302b2b7589 */ /* 0x000fe800000e0000 */
[----:B------:R-:W-:Y:S04]  /*8fe0*/  SHFL.IDX PT, R33, R33, R48, 0x1c1f ;  /* 0x001c1f3021217589 */ /* 0x000fe800000e0000 */
[----:B------:R-:W-:Y:S04]  /*8ff0*/  SHFL.IDX PT, R63, R63, R48, 0x1c1f ;  /* 0x001c1f303f3f7589 */ /* 0x000fe800000e0000 */
[----:B------:R-:W1:Y:S01]  /*9000*/  SHFL.IDX PT, R92, R92, R7, 0x1c1f ;  /* 0x001c1f075c5c7589 */ /* 0x000e6200000e0000 */
[----:B--2---:R-:W-:-:S02]  /*9010*/  SEL R12, R37, R96, P0 ;  /* 0x00000060250c7207 */ /* 0x004fc40000000000 */
[----:B------:R-:W-:Y:S01]  /*9020*/  SEL R14, R96, R37, P0 ;  /* 0x00000025600e7207 */ /* 0x000fe20000000000 */
[----:B------:R-:W2:Y:S01]  /*9030*/  SHFL.IDX PT, R56, R56, R7, 0x1c1f ;  /* 0x001c1f0738387589 */ /* 0x000ea200000e0000 */
[----:B0-----:R-:W-:Y:S02]  /*9040*/  SEL R13, R61, R64, P0 ;  /* 0x000000403d0d7207 */ /* 0x001fe40000000000 */
[----:B------:R-:W-:Y:S01]  /*9050*/  SEL R15, R64, R61, P0 ;  /* 0x0000003d400f7207 */ /* 0x000fe20000000000 */
[----:B------:R3:W-:Y:S04]  /*9060*/  SHFL.IDX PT, R42, R34, R7, 0x1c1f ;  /* 0x001c1f07222a7589 */ /* 0x0007e800000e0000 */
[----:B------:R-:W-:Y:S04]  /*9070*/  SHFL.IDX PT, R45, R45, R48, 0x1c1f ;  /* 0x001c1f302d2d7589 */ /* 0x000fe800000e0000 */
[----:B------:R-:W-:Y:S01]  /*9080*/  SHFL.IDX PT, R41, R41, R48, 0x1c1f ;  /* 0x001c1f3029297589 */ /* 0x000fe200000e0000 */
[----:B---3--:R-:W-:-:S03]  /*9090*/  SEL R34, R40, R53, P0 ;  /* 0x0000003528227207 */ /* 0x008fc60000000000 */
[----:B------:R-:W-:Y:S04]  /*90a0*/  SHFL.IDX PT, R55, R55, R48, 0x1c1f ;  /* 0x001c1f3037377589 */ /* 0x000fe800000e0000 */
[----:B------:R-:W-:Y:S01]  /*90b0*/  SHFL.IDX PT, R57, R57, R48, 0x1c1f ;  /* 0x001c1f3039397589 */ /* 0x000fe200000e0000 */
[----:B-1----:R-:W-:Y:S02]  /*90c0*/  SEL R24, R43, R92, P0 ;  /* 0x0000005c2b187207 */ /* 0x002fe40000000000 */
[----:B------:R-:W-:Y:S01]  /*90d0*/  SEL R26, R92, R43, P0 ;  /* 0x0000002b5c1a7207 */ /* 0x000fe20000000000 */
[----:B------:R-:W-:Y:S01]  /*90e0*/  SHFL.IDX PT, R47, R47, R48, 0x1c1f ;  /* 0x001c1f302f2f7589 */ /* 0x000fe200000e0000 */
[----:B--2---:R-:W-:Y:S02]  /*90f0*/  SEL R25, R63, R56, P0 ;  /* 0x000000383f197207 */ /* 0x004fe40000000000 */
[----:B------:R-:W-:Y:S01]  /*9100*/  SEL R27, R56, R63, P0 ;  /* 0x0000003f381b7207 */ /* 0x000fe20000000000 */
[----:B------:R-:W-:Y:S04]  /*9110*/  SHFL.IDX PT, R39, R39, R48, 0x1c1f ;  /* 0x001c1f3027277589 */ /* 0x000fe800000e0000 */
[----:B------:R-:W0:Y:S04]  /*9120*/  SHFL.IDX PT, R88, R88, R7, 0x1c1f ;  /* 0x001c1f0758587589 */ /* 0x000e2800000e0000 */
[----:B------:R-:W-:Y:S04]  /*9130*/  SHFL.IDX PT, R21, R31, R48, 0x1c1f ;  /* 0x001c1f301f157589 */ /* 0x000fe800000e0000 */
[----:B------:R-:W-:Y:S04]  /*9140*/  SHFL.IDX PT, R65, R65, R48, 0x1c1f ;  /* 0x001c1f3041417589 */ /* 0x000fe800000e0000 */
[----:B------:R-:W1:Y:S04]  /*9150*/  SHFL.IDX PT, R46, R46, R7, 0x1c1f ;  /* 0x001c1f072e2e7589 */ /* 0x000e6800000e0000 */
[----:B------:R-:W2:Y:S04]  /*9160*/  SHFL.IDX PT, R48, R38, R7, 0x1c1f ;  /* 0x001c1f0726307589 */ /* 0x000ea800000e0000 */
[----:B------:R-:W3:Y:S04]  /*9170*/  SHFL.IDX PT, R50, R50, R7, 0x1c1f ;  /* 0x001c1f0732327589 */ /* 0x000ee800000e0000 */
[----:B------:R4:W3:Y:S01]  /*9180*/  SHFL.IDX PT, R20, R32, R7, 0x1c1f ;  /* 0x001c1f0720147589 */ /* 0x0008e200000e0000 */
[----:B0-----:R-:W-:-:S02]  /*9190*/  SEL R28, R45, R88, P0 ;  /* 0x000000582d1c7207 */ /* 0x001fc40000000000 */
[----:B------:R-:W-:Y:S01]  /*91a0*/  SEL R30, R88, R45, P0 ;  /* 0x0000002d581e7207 */ /* 0x000fe20000000000 */
[----:B------:R-:W-:Y:S01]  /*91b0*/  BAR.SYNC.DEFER_BLOCKING 0x1, 0x100 ;  /* 0x0044000000007b1d */ /* 0x000fe20000010000 */
[----:B----4-:R-:W-:-:S05]  /*91c0*/  SEL R32, R53, R40, P0 ;  /* 0x0000002835207207 */ /* 0x010fca0000000000 */
[----:B------:R-:W0:Y:S01]  /*91d0*/  SHFL.IDX PT, R52, R52, R7, 0x1c1f ;  /* 0x001c1f0734347589 */ /* 0x000e2200000e0000 */
[----:B------:R-:W-:Y:S02]  /*91e0*/  SEL R40, R33, R42, P0 ;  /* 0x0000002a21287207 */ /* 0x000fe40000000000 */
[----:B-1----:R-:W-:Y:S01]  /*91f0*/  SEL R29, R57, R46, P0 ;  /* 0x0000002e391d7207 */ /* 0x002fe20000000000 */
[----:B------:R1:W4:Y:S01]  /*9200*/  SHFL.IDX PT, R44, R36, R7, 0x1c1f ;  /* 0x001c1f07242c7589 */ /* 0x00032200000e0000 */
[----:B------:R-:W-:Y:S02]  /*9210*/  SEL R31, R46, R57, P0 ;  /* 0x000000392e1f7207 */ /* 0x000fe40000000000 */
[----:B------:R-:W-:Y:S01]  /*9220*/  SEL R42, R42, R33, P0 ;  /* 0x000000212a2a7207 */ /* 0x000fe20000000000 */
[----:B------:R-:W4:Y:S01]  /*9230*/  SHFL.IDX PT, R54, R54, R7, 0x1c1f ;  /* 0x001c1f0736367589 */ /* 0x000f2200000e0000 */
[----:B--2---:R-:W-:Y:S02]  /*9240*/  SEL R33, R47, R48, P0 ;  /* 0x000000302f217207 */ /* 0x004fe40000000000 */
[----:B------:R-:W-:-:S02]  /*9250*/  SEL R35, R48, R47, P0 ;  /* 0x0000002f30237207 */ /* 0x000fc40000000000 */
[----:B---3--:R-:W-:Y:S02]  /*9260*/  SEL R37, R39, R50, P0 ;  /* 0x0000003227257207 */ /* 0x008fe40000000000 */
[----:B-1----:R-:W-:Y:S01]  /*9270*/  SEL R36, R41, R20, P0 ;  /* 0x0000001429247207 */ /* 0x002fe20000000000 */
[----:B------:R1:W-:Y:S01]  /*9280*/  STSM.16.M88.4 [R70], R8 ;  /* 0x0000000846007844 */ /* 0x0003e20000000200 */
[----:B------:R-:W-:Y:S02]  /*9290*/  SEL R38, R20, R41, P0 ;  /* 0x0000002914267207 */ /* 0x000fe40000000000 */
[----:B------:R-:W-:Y:S01]  /*92a0*/  SEL R39, R50, R39, P0 ;  /* 0x0000002732277207 */ /* 0x000fe20000000000 */
[----:B------:R4:W-:Y:S01]  /*92b0*/  STSM.16.M88.4 [R69], R12 ;  /* 0x0000000c45007844 */ /* 0x0009e20000000200 */
[----:B0-----:R-:W-:-:S03]  /*92c0*/  SEL R41, R21, R52, P0 ;  /* 0x0000003415297207 */ /* 0x001fc60000000000 */
[----:B------:R-:W-:Y:S01]  /*92d0*/  STSM.16.M88.4 [R68], R24 ;  /* 0x0000001844007844 */ /* 0x000fe20000000200 */
[----:B------:R-:W-:-:S03]  /*92e0*/  SEL R43, R52, R21, P0 ;  /* 0x00000015342b7207 */ /* 0x000fc60000000000 */
[----:B------:R-:W-:Y:S01]  /*92f0*/  STSM.16.M88.4 [R67], R28 ;  /* 0x0000001c43007844 */ /* 0x000fe20000000200 */
[----:B-1----:R-:W-:-:S03]  /*9300*/  IMAD.U32 R9, RZ, RZ, UR6 ;  /* 0x00000006ff097e24 */ /* 0x002fc6000f8e00ff */
[----:B------:R0:W-:Y:S01]  /*9310*/  STSM.16.M88.4 [R66], R32 ;  /* 0x0000002042007844 */ /* 0x0001e20000000200 */
[----:B------:R-:W-:Y:S01]  /*9320*/  ULDC.64 UR6, c[0x0][0xbe0] ;  /* 0x0002f80000067ab9 */ /* 0x000fe20000000a00 */
[----:B------:R-:W1:Y:S01]  /*9330*/  LDC R53, c[0x0][0xa88] ;  /* 0x0002a200ff357b82 */ /* 0x000e620000000800 */
[----:B----4-:R-:W-:Y:S01]  /*9340*/  SEL R12, R55, R44, P0 ;  /* 0x0000002c370c7207 */ /* 0x010fe20000000000 */
[----:B------:R2:W-:Y:S01]  /*9350*/  STSM.16.M88.4 [R62], R36 ;  /* 0x000000243e007844 */ /* 0x0005e20000000200 */
[----:B------:R-:W-:Y:S01]  /*9360*/  SEL R14, R44, R55, P0 ;  /* 0x000000372c0e7207 */ /* 0x000fe20000000000 */
[----:B------:R-:W-:Y:S01]  /*9370*/  IMAD.U32 R8, RZ, RZ, UR4 ;  /* 0x00000004ff087e24 */ /* 0x000fe2000f8e00ff */
[----:B------:R-:W-:Y:S01]  /*9380*/  SEL R13, R65, R54, P0 ;  /* 0x00000036410d7207 */ /* 0x000fe20000000000 */
[----:B------:R2:W-:Y:S01]  /*9390*/  STSM.16.M88.4 [R60], R40 ;  /* 0x000000283c007844 */ /* 0x0005e20000000200 */
[----:B------:R-:W-:Y:S01]  /*93a0*/  SEL R15, R54, R65, P0 ;  /* 0x00000041360f7207 */ /* 0x000fe20000000000 */
[----:B------:R-:W-:-:S04]  /*93b0*/  UISETP.NE.U32.AND UP1, UPT, UR6, URZ, UPT ;  /* 0x0000003f0600728c */ /* 0x000fc8000bf25070 */
[----:B------:R2:W-:Y:S01]  /*93c0*/  STSM.16.M88.4 [R58], R12 ;  /* 0x0000000c3a007844 */ /* 0x0005e20000000200 */
[----:B------:R-:W-:Y:S01]  /*93d0*/  BAR.SYNC.DEFER_BLOCKING 0x1, 0x100 ;  /* 0x0044000000007b1d */ /* 0x000fe20000010000 */
[----:B------:R-:W-:Y:S01]  /*93e0*/  UISETP.NE.AND.EX UP1, UPT, UR7, URZ, UPT, UP1 ;  /* 0x0000003f0700728c */ /* 0x000fe2000bf25310 */
[----:B------:R-:W-:-:S05]  /*93f0*/  IMAD R11, R16, 0x40, R2 ;  /* 0x00000040100b7824 */ /* 0x000fca00078e0202 */
[----:B------:R-:W-:-:S05]  /*9400*/  PLOP3.LUT P0, PT, PT, PT, UP1, 0x80, 0x0 ;  /* 0x000000000000781c */ /* 0x000fca0003f0f018 */
[----:B------:R-:W-:-:S04]  /*9410*/  @UP1 UIADD3 UR6, UP2, UR8, UR6, URZ ;  /* 0x0000000608061290 */ /* 0x000fc8000ff5e03f */
[----:B------:R-:W-:Y:S01]  /*9420*/  @UP1 UIADD3.X UR7, UR9, UR7, URZ, UP2, !UPT ;  /* 0x0000000709071290 */ /* 0x000fe200097fe43f */
[----:B------:R-:W-:-:S04]  /*9430*/  IMAD.WIDE R4, R11, 0x2, R4 ;  /* 0x000000020b047825 */ /* 0x000fc800078e0204 */
[----:B------:R-:W-:Y:S01]  /*9440*/  IMAD.U32 R10, RZ, RZ, UR6 ;  /* 0x00000006ff0a7e24 */ /* 0x000fe2000f8e00ff */
[----:B------:R-:W3:Y:S01]  /*9450*/  @P2 LDG.E R7, desc[UR48][R8.64] ;  /* 0x0000003008072981 */ /* 0x000ee2000c1e1900 */
[----:B------:R-:W-:Y:S01]  /*9460*/  IMAD.U32 R11, RZ, RZ, UR7 ;  /* 0x00000007ff0b7e24 */ /* 0x000fe2000f8e00ff */
[----:B------:R-:W-:Y:S01]  /*9470*/  UMOV UR4, URZ ;  /* 0x0000003f00047c82 */ /* 0x000fe20008000000 */
[----:B0-----:R-:W-:-:S03]  /*9480*/  IADD3 R33, P1, R4, 0x1000, RZ ;  /* 0x0000100004217810 */ /* 0x001fc60007f3e0ff */
[----:B-1----:R2:W5:Y:S01]  /*9490*/  @P0 LDG.E R53, desc[UR48][R10.64] ;  /* 0x000000300a350981 */ /* 0x002562000c1e1900 */
[----:B---3--:R-:W-:Y:S01]  /*94a0*/  @P2 R2UR UR4, R7 ;  /* 0x00000000070422ca */ /* 0x008fe200000e0000 */
[----:B--2---:R-:W-:-:S14]  /*94b0*/  @P0 BRA `(.L_x_273) ;  /* 0x0000000000100947 */ /* 0x004fdc0003800000 */
[----:B------:R-:W-:Y:S05]  /*94c0*/  @!P2 BRA `(.L_x_273) ;  /* 0x00000000000ca947 */ /* 0x000fea0003800000 */
[----:B------:R-:W2:Y:S04]  /*94d0*/  LDG.E R10, desc[UR48][R8.64] ;  /* 0x00000030080a7981 */ /* 0x000ea8000c1e1900 */
[----:B-----5:R-:W2:Y:S02]  /*94e0*/  LDG.E R53, desc[UR48][R8.64+0x4] ;  /* 0x0000043008357981 */ /* 0x020ea4000c1e1900 */
[----:B--2---:R-:W-:-:S07]  /*94f0*/  IMAD.IADD R53, R53, 0x1, -R10 ;  /* 0x0000000135357824 */ /* 0x004fce00078e0a0a */
.L_x_273:
[----:B------:R-:W-:Y:S01]  /*9500*/  USHF.R.S32.HI UR11, URZ, 0x1f, UR39 ;  /* 0x0000001f3f0b7899 */ /* 0x000fe20008011427 */
[----:B------:R-:W-:Y:S01]  /*9510*/  IMAD R12, R18, 0x80, R169 ;  /* 0x00000080120c7824 */ /* 0x000fe200078e02a9 */
[----:B------:R-:W-:Y:S01]  /*9520*/  ULDC.64 UR12, c[0x0][0xb70] ;  /* 0x0002dc00000c7ab9 */ /* 0x000fe20000000a00 */
[----:B------:R-:W-:Y:S01]  /*9530*/  USHF.R.S32.HI UR9, URZ, 0x1f, UR4 ;  /* 0x0000001f3f097899 */ /* 0x000fe20008011404 */
[----:B------:R-:W-:Y:S01]  /*9540*/  IADD3 R25, P2, R4, 0x2000, RZ ;  /* 0x0000200004197810 */ /* 0x000fe20007f5e0ff */
[----:B------:R-:W-:Y:S01]  /*9550*/  UIMAD UR10, UR11, UR12, URZ ;  /* 0x0000000c0b0a72a4 */ /* 0x000fe2000f8e023f */
[----:B------:R-:W-:Y:S01]  /*9560*/  SHF.R.S32.HI R7, RZ, 0x1f, R12 ;  /* 0x0000001fff077819 */ /* 0x000fe2000001140c */
[----:B------:R-:W-:Y:S01]  /*9570*/  UMOV UR8, UR4 ;  /* 0x0000000400087c82 */ /* 0x000fe20008000000 */
[----:B------:R-:W-:Y:S01]  /*9580*/  USEL UR37, UR37, URZ, !UP0 ;  /* 0x0000003f25257287 */ /* 0x000fe2000c000000 */
[----:B------:R-:W-:Y:S01]  /*9590*/  LOP3.LUT R32, R33, 0x380, RZ, 0xc0, !PT ;  /* 0x0000038021207812 */ /* 0x000fe200078ec0ff */
[----:B------:R-:W-:Y:S01]  /*95a0*/  UIMAD.WIDE.U32 UR6, UR39, UR12, UR8 ;  /* 0x0000000c270672a5 */ /* 0x000fe2000f8e0008 */
[----:B------:R-:W-:Y:S01]  /*95b0*/  LOP3.LUT R24, R25, 0x380, RZ, 0xc0, !PT ;  /* 0x0000038019187812 */ /* 0x000fe200078ec0ff */
[----:B------:R-:W-:Y:S01]  /*95c0*/  UIMAD UR10, UR39, UR13, UR10 ;  /* 0x0000000d270a72a4 */ /* 0x000fe2000f8e020a */
[----:B------:R-:W-:Y:S01]  /*95d0*/  SHF.R.U64 R32, R32, 0x3, RZ ;  /* 0x0000000320207819 */ /* 0x000fe200000012ff */
[----:B------:R-:W-:Y:S01]  /*95e0*/  USEL UR36, UR36, URZ, !UP0 ;  /* 0x0000003f24247287 */ /* 0x000fe2000c000000 */
[----:B------:R-:W-:Y:S01]  /*95f0*/  SHF.R.U64 R24, R24, 0x3, RZ ;  /* 0x0000000318187819 */ /* 0x000fe200000012ff */
[----:B------:R-:W-:Y:S01]  /*9600*/  ULDC.64 UR12, c[0x0][0xb78] ;  /* 0x0002de00000c7ab9 */ /* 0x000fe20000000a00 */
[----:B------:R-:W-:Y:S01]  /*9610*/  UIADD3 UR7, UR7, UR10, URZ ;  /* 0x0000000a07077290 */ /* 0x000fe2000fffe03f */
[----:B------:R-:W-:Y:S01]  /*9620*/  LOP3.LUT R32, R32, R33, RZ, 0x3c, !PT ;  /* 0x0000002120207212 */ /* 0x000fe200078e3cff */
[----:B------:R-:W-:Y:S01]  /*9630*/  UIMAD UR8, UR37, UR12, URZ ;  /* 0x0000000c250872a4 */ /* 0x000fe2000f8e023f */
[--C-:B------:R-:W-:Y:S01]  /*9640*/  IMAD.X R33, RZ, RZ, R5.reuse, P1 ;  /* 0x000000ffff217224 */ /* 0x100fe200008e0605 */
[----:B------:R-:W-:Y:S01]  /*9650*/  UIMAD.WIDE.U32 UR6, UR36, UR12, UR6 ;  /* 0x0000000c240672a5 */ /* 0x000fe2000f8e0006 */
[----:B------:R-:W-:Y:S01]  /*9660*/  LOP3.LUT R24, R24, R25, RZ, 0x3c, !PT ;  /* 0x0000001918187212 */ /* 0x000fe200078e3cff */
[----:B------:R-:W-:Y:S01]  /*9670*/  UIMAD UR8, UR36, UR13, UR8 ;  /* 0x0000000d240872a4 */ /* 0x000fe2000f8e0208 */
[----:B------:R-:W-:Y:S01]  /*9680*/  IMAD.X R25, RZ, RZ, R5, P2 ;  /* 0x000000ffff197224 */ /* 0x000fe200010e0605 */
[----:B------:R-:W-:Y:S01]  /*9690*/  IADD3 R9, P6, R4, 0x3000, RZ ;  /* 0x0000300004097810 */ /* 0x000fe20007fde0ff */
[----:B------:R-:W-:Y:S01]  /*96a0*/  ULDC.64 UR12, c[0x0][0xaa0] ;  /* 0x0002a800000c7ab9 */ /* 0x000fe20000000a00 */
[----:B------:R-:W-:-:S02]  /*96b0*/  IADD3 R10, P0, R12, UR6, RZ ;  /* 0x000000060c0a7c10 */ /* 0x000fc4000ff1e0ff */
[----:B------:R-:W-:Y:S01]  /*96c0*/  IMAD.U32 R14, RZ, RZ, UR8 ;  /* 0x00000008ff0e7e24 */ /* 0x000fe2000f8e00ff */
[C---:B------:R-:W-:Y:S02]  /*96d0*/  IADD3 R41, P5, R4.reuse, 0x4000, RZ ;  /* 0x0000400004297810 */ /* 0x040fe40007fbe0ff */
[C---:B------:R-:W-:Y:S02]  /*96e0*/  IADD3 R45, P4, R4.reuse, 0x5000, RZ ;  /* 0x00005000042d7810 */ /* 0x040fe40007f9e0ff */
[----:B------:R-:W-:Y:S01]  /*96f0*/  IADD3.X R7, R7, UR7, R14, P0, !PT ;  /* 0x0000000707077c10 */ /* 0x000fe200087fe40e */
[----:B------:R-:W-:Y:S01]  /*9700*/  ULDC.64 UR6, c[0x0][0xb40] ;  /* 0x0002d00000067ab9 */ /* 0x000fe20000000a00 */
[----:B------:R-:W-:Y:S02]  /*9710*/  IADD3 R29, P3, R4, 0x6000, RZ ;  /* 0x00006000041d7810 */ /* 0x000fe40007f7e0ff */
[----:B------:R-:W-:Y:S02]  /*9720*/  LEA R20, P0, R10, UR6, 0x2 ;  /* 0x000000060a147c11 */ /* 0x000fe4000f8010ff */
[----:B------:R-:W-:-:S02]  /*9730*/  LOP3.LUT R11, R4, 0x380, RZ, 0xc0, !PT ;  /* 0x00000380040b7812 */ /* 0x000fc400078ec0ff */
[----:B------:R-:W-:Y:S01]  /*9740*/  LEA.HI.X R21, R10, UR7, R7, 0x2, P0 ;  /* 0x000000070a157c11 */ /* 0x000fe200080f1407 */
[C---:B------:R-:W-:Y:S01]  /*9750*/  VIADD R10, R12.reuse, 0x8 ;  /* 0x000000080c0a7836 */ /* 0x040fe20000000000 */
[----:B------:R-:W-:Y:S02]  /*9760*/  LOP3.LUT P0, RZ, R19, 0x3, RZ, 0xc0, !PT ;  /* 0x0000000313ff7812 */ /* 0x000fe4000780c0ff */
[----:B------:R-:W-:Y:S02]  /*9770*/  LOP3.LUT R8, R9, 0x380, RZ, 0xc0, !PT ;  /* 0x0000038009087812 */ /* 0x000fe400078ec0ff */
[-C--:B-----5:R-:W-:Y:S02]  /*9780*/  ISETP.GE.OR P1, PT, R12, R53.reuse, P0 ;  /* 0x000000350c00720c */ /* 0x0a0fe40000726670 */
[----:B------:R-:W-:Y:S02]  /*9790*/  ISETP.GE.OR P0, PT, R10, R53, P0 ;  /* 0x000000350a00720c */ /* 0x000fe40000706670 */
[----:B------:R-:W-:-:S02]  /*97a0*/  IADD3 R12, P2, R4, 0x7000, RZ ;  /* 0x00007000040c7810 */ /* 0x000fc40007f5e0ff */
[----:B------:R-:W-:Y:S02]  /*97b0*/  LOP3.LUT R40, R41, 0x380, RZ, 0xc0, !PT ;  /* 0x0000038029287812 */ /* 0x000fe400078ec0ff */
[----:B------:R-:W-:Y:S02]  /*97c0*/  LOP3.LUT R44, R45, 0x380, RZ, 0xc0, !PT ;  /* 0x000003802d2c7812 */ /* 0x000fe400078ec0ff */
[----:B------:R-:W-:Y:S01]  /*97d0*/  LOP3.LUT R28, R29, 0x380, RZ, 0xc0, !PT ;  /* 0x000003801d1c7812 */ /* 0x000fe200078ec0ff */
[----:B------:R-:W-:Y:S01]  /*97e0*/  UIMAD UR6, UR9, UR12, URZ ;  /* 0x0000000c090672a4 */ /* 0x000fe2000f8e023f */
[----:B------:R-:W-:Y:S01]  /*97f0*/  SHF.R.U64 R11, R11, 0x3, RZ ;  /* 0x000000030b0b7819 */ /* 0x000fe200000012ff */
[----:B------:R0:W-:Y:S01]  /*9800*/  @!P1 STG.E desc[UR48][R20.64], R6 ;  /* 0x0000000614009986 */ /* 0x0001e2000c101930 */
[----:B------:R-:W-:Y:S01]  /*9810*/  LOP3.LUT R7, R12, 0x380, RZ, 0xc0, !PT ;  /* 0x000003800c077812 */ /* 0x000fe200078ec0ff */
[----:B------:R-:W-:Y:S01]  /*9820*/  IMAD.X R13, RZ, RZ, R5, P2 ;  /* 0x000000ffff0d7224 */ /* 0x000fe200010e0605 */
[----:B------:R-:W-:Y:S01]  /*9830*/  SHF.R.U64 R8, R8, 0x3, RZ ;  /* 0x0000000308087819 */ /* 0x000fe200000012ff */
[----:B------:R1:W-:Y:S01]  /*9840*/  @!P0 STG.E desc[UR48][R20.64+0x20], R0 ;  /* 0x0000200014008986 */ /* 0x0003e2000c101930 */
[----:B------:R-:W-:-:S02]  /*9850*/  SHF.R.U64 R40, R40, 0x3, RZ ;  /* 0x0000000328287819 */ /* 0x000fc400000012ff */
[----:B------:R-:W-:Y:S02]  /*9860*/  SHF.R.U64 R44, R44, 0x3, RZ ;  /* 0x000000032c2c7819 */ /* 0x000fe400000012ff */
[----:B------:R-:W-:Y:S01]  /*9870*/  SHF.R.U64 R28, R28, 0x3, RZ ;  /* 0x000000031c1c7819 */ /* 0x000fe200000012ff */
[----:B------:R-:W-:Y:S01]  /*9880*/  UIMAD UR6, UR4, UR13, UR6 ;  /* 0x0000000d040672a4 */ /* 0x000fe2000f8e0206 */
[----:B------:R-:W-:Y:S01]  /*9890*/  LOP3.LUT R4, R11, R4, RZ, 0x3c, !PT ;  /* 0x000000040b047212 */ /* 0x000fe200078e3cff */
[--C-:B0-----:R-:W-:Y:S01]  /*98a0*/  IMAD.MOV.U32 R6, RZ, RZ, R2.reuse ;  /* 0x000000ffff067224 */ /* 0x101fe200078e0002 */
[----:B------:R-:W-:Y:S01]  /*98b0*/  SHF.R.U64 R7, R7, 0x3, RZ ;  /* 0x0000000307077819 */ /* 0x000fe200000012ff */
[----:B------:R-:W5:Y:S01]  /*98c0*/  LD.E.128 R32, desc[UR48][R32.64] ;  /* 0x0000003020207980 */ /* 0x000f62000c101d00 */
[----:B------:R-:W-:Y:S01]  /*98d0*/  LOP3.LUT R8, R8, R9, RZ, 0x3c, !PT ;  /* 0x0000000908087212 */ /* 0x000fe200078e3cff */
[--C-:B------:R-:W-:Y:S01]  /*98e0*/  IMAD.X R9, RZ, RZ, R5.reuse, P6 ;  /* 0x000000ffff097224 */ /* 0x100fe200030e0605 */
[----:B------:R-:W-:Y:S01]  /*98f0*/  LOP3.LUT R40, R40, R41, RZ, 0x3c, !PT ;  /* 0x0000002928287212 */ /* 0x000fe200078e3cff */
[--C-:B------:R-:W-:Y:S01]  /*9900*/  IMAD.X R41, RZ, RZ, R5.reuse, P5 ;  /* 0x000000ffff297224 */ /* 0x100fe200028e0605 */
[----:B------:R-:W-:Y:S01]  /*9910*/  LOP3.LUT R44, R44, R45, RZ, 0x3c, !PT ;  /* 0x0000002d2c2c7212 */ /* 0x000fe200078e3cff */
[--C-:B------:R-:W-:Y:S01]  /*9920*/  IMAD.X R45, RZ, RZ, R5.reuse, P4 ;  /* 0x000000ffff2d7224 */ /* 0x100fe200020e0605 */
[----:B------:R-:W-:Y:S01]  /*9930*/  LOP3.LUT R28, R28, R29, RZ, 0x3c, !PT ;  /* 0x0000001d1c1c7212 */ /* 0x000fe200078e3cff */
[----:B------:R-:W-:Y:S01]  /*9940*/  IMAD.X R29, RZ, RZ, R5, P3 ;  /* 0x000000ffff1d7224 */ /* 0x000fe200018e0605 */
[----:B------:R-:W-:Y:S01]  /*9950*/  LOP3.LUT R12, R7, R12, RZ, 0x3c, !PT ;  /* 0x0000000c070c7212 */ /* 0x000fe200078e3cff */
[----:B------:R0:W5:Y:S01]  /*9960*/  LD.E.128 R36, desc[UR48][R4.64] ;  /* 0x0000003004247980 */ /* 0x000162000c101d00 */
[----:B------:R-:W-:-:S03]  /*9970*/  SHF.R.S32.HI R7, RZ, 0x1f, R2 ;  /* 0x0000001fff077819 */ /* 0x000fc60000011402 */
[----:B------:R-:W5:Y:S04]  /*9980*/  LD.E.128 R24, desc[UR48][R24.64] ;  /* 0x0000003018187980 */ /* 0x000f68000c101d00 */
[----:B------:R-:W5:Y:S01]  /*9990*/  LD.E.128 R8, desc[UR48][R8.64] ;  /* 0x0000003008087980 */ /* 0x000f62000c101d00 */
[----:B0-----:R-:W-:-:S03]  /*99a0*/  IMAD.U32 R5, RZ, RZ, UR12 ;  /* 0x0000000cff057e24 */ /* 0x001fc6000f8e00ff */
[----:B------:R-:W5:Y:S01]  /*99b0*/  LD.E.128 R40, desc[UR48][R40.64] ;  /* 0x0000003028287980 */ /* 0x000f62000c101d00 */
[----:B------:R-:W-:-:S03]  /*99c0*/  IMAD.WIDE.U32 R4, R5, UR4, R6 ;  /* 0x0000000405047c25 */ /* 0x000fc6000f8e0006 */
[----:B------:R-:W5:Y:S01]  /*99d0*/  LD.E.128 R44, desc[UR48][R44.64] ;  /* 0x000000302c2c7980 */ /* 0x000f62000c101d00 */
[----:B------:R-:W-:Y:S01]  /*99e0*/  VIADD R5, R5, UR6 ;  /* 0x0000000605057c36 */ /* 0x000fe20008000000 */
[----:B------:R-:W-:Y:S02]  /*99f0*/  ULDC.64 UR6, c[0x0][0xae0] ;  /* 0x0002b80000067ab9 */ /* 0x000fe40000000a00 */
[----:B------:R-:W5:Y:S04]  /*9a00*/  LD.E.128 R28, desc[UR48][R28.64] ;  /* 0x000000301c1c7980 */ /* 0x000f68000c101d00 */
[----:B------:R-:W5:Y:S01]  /*9a10*/  LD.E.128 R12, desc[UR48][R12.64] ;  /* 0x000000300c0c7980 */ /* 0x000f62000c101d00 */
[----:B------:R-:W-:Y:S01]  /*9a20*/  UIMAD UR4, UR11, UR6, URZ ;  /* 0x000000060b0472a4 */ /* 0x000fe2000f8e023f */
[----:B------:R-:W-:Y:S01]  /*9a30*/  @!PT LDS RZ, [RZ] ;  /* 0x00000000fffff984 */ /* 0x000fe20000000800 */
[----:B------:R-:W-:Y:S01]  /*9a40*/  @!PT LDS RZ, [RZ] ;  /* 0x00000000fffff984 */ /* 0x000fe20000000800 */
[----:B------:R-:W-:Y:S01]  /*9a50*/  @!PT LDS RZ, [RZ] ;  /* 0x00000000fffff984 */ /* 0x000fe20000000800 */
[----:B------:R-:W-:Y:S01]  /*9a60*/  @!PT LDS RZ, [RZ] ;  /* 0x00000000fffff984 */ /* 0x000fe20000000800 */
[----:B------:R0:W-:Y:S06]  /*9a70*/  MEMBAR.ALL.CTA ;  /* 0x0000000000007992 */ /* 0x0001ec0000008000 */
[----:B0-----:R-:W0:Y:S01]  /*9a80*/  FENCE.VIEW.ASYNC.S ;  /* 0x00000000000073c6 */ /* 0x001e220000000000 */
[----:B------:R-:W-:Y:S01]  /*9a90*/  IMAD.U32 R7, RZ, RZ, UR6 ;  /* 0x00000006ff077e24 */ /* 0x000fe2000f8e00ff */
[----:B------:R-:W-:Y:S01]  /*9aa0*/  UIMAD UR4, UR39, UR7, UR4 ;  /* 0x00000007270472a4 */ /* 0x000fe2000f8e0204 */
[----:B------:R-:W-:-:S02]  /*9ab0*/  IMAD R53, R18, -0x80, R53 ;  /* 0xffffff8012357824 */ /* 0x000fc400078e0235 */
[----:B------:R-:W-:Y:S01]  /*9ac0*/  IMAD.WIDE.U32 R4, R7, UR39, R4 ;  /* 0x0000002707047c25 */ /* 0x000fe2000f8e0004 */
[----:B------:R-:W-:Y:S02]  /*9ad0*/  ULDC.64 UR6, c[0x0][0xae8] ;  /* 0x0002ba0000067ab9 */ /* 0x000fe40000000a00 */
[CC--:B------:R-:W-:Y:S01]  /*9ae0*/  ISETP.GE.AND P2, PT, R16.reuse, R53.reuse, PT ;  /* 0x000000351000720c */ /* 0x0c0fe20003f46270 */
[----:B------:R-:W-:Y:S01]  /*9af0*/  VIADD R5, R5, UR4 ;  /* 0x0000000405057c36 */ /* 0x000fe20008000000 */
[----:B------:R-:W-:Y:S01]  /*9b00*/  UIMAD UR4, UR37, UR6, URZ ;  /* 0x00000006250472a4 */ /* 0x000fe2000f8e023f */
[----:B------:R-:W-:Y:S02]  /*9b10*/  VIADD R3, R3, 0x29820 ;  /* 0x0002982003037836 */ /* 0x000fe40000000000 */
[C---:B-1----:R-:W-:Y:S02]  /*9b20*/  VIADD R0, R16.reuse, 0x20 ;  /* 0x0000002010007836 */ /* 0x042fe40000000000 */
[----:B------:R-:W-:Y:S01]  /*9b30*/  IMAD.U32 R21, RZ, RZ, UR6 ;  /* 0x00000006ff157e24 */ /* 0x000fe2000f8e00ff */
[----:B------:R-:W-:Y:S01]  /*9b40*/  UIMAD UR4, UR36, UR7, UR4 ;  /* 0x00000007240472a4 */ /* 0x000fe2000f8e0204 */
[----:B------:R-:W-:Y:S01]  /*9b50*/  PRMT R3, RZ, 0x654, R3 ;  /* 0x00000654ff037816 */ /* 0x000fe20000000003 */
[----:B------:R-:W-:Y:S01]  /*9b60*/  VIADD R6, R16, 0x60 ;  /* 0x0000006010067836 */ /* 0x000fe20000000000 */
[-C--:B------:R-:W-:Y:S01]  /*9b70*/  ISETP.GE.AND P4, PT, R0, R53.reuse, PT ;  /* 0x000000350000720c */ /* 0x080fe20003f86270 */
[----:B------:R-:W-:Y:S01]  /*9b80*/  IMAD.WIDE.U32 R20, R21, UR36, R4 ;  /* 0x0000002415147c25 */ /* 0x000fe2000f8e0004 */
[--C-:B------:R-:W-:Y:S01]  /*9b90*/  SHF.R.S32.HI R17, RZ, 0x1f, R16.reuse ;  /* 0x0000001fff117819 */ /* 0x100fe20000011410 */
[----:B------:R-:W-:Y:S02]  /*9ba0*/  BSSY B1, `(.L_x_274) ;  /* 0x0000018000017945 */ /* 0x000fe40003800000 */
[----:B------:R-:W-:Y:S01]  /*9bb0*/  VIADD R0, R16, 0x40 ;  /* 0x0000004010007836 */ /* 0x000fe20000000000 */
[----:B0-----:R0:W-:Y:S01]  /*9bc0*/  SYNCS.ARRIVE.TRANS64.RED.A1T0 RZ, [R3+URZ], RZ ;  /* 0x000000ff03ff79a7 */ /* 0x0011e2000810043f */
[----:B------:R-:W-:Y:S01]  /*9bd0*/  VIADD R55, R21, UR4 ;  /* 0x0000000415377c36 */ /* 0x000fe20008000000 */
[-C--:B------:R-:W-:Y:S01]  /*9be0*/  ISETP.GE.AND P1, PT, R6, R53.reuse, PT ;  /* 0x000000350600720c */ /* 0x080fe20003f26270 */
[----:B------:R-:W-:Y:S01]  /*9bf0*/  IMAD.WIDE R6, R18, 0x80, R16 ;  /* 0x0000008012067825 */ /* 0x000fe200078e0210 */
[----:B------:R-:W-:Y:S01]  /*9c00*/  ISETP.GE.AND P0, PT, R0, R53, PT ;  /* 0x000000350000720c */ /* 0x000fe20003f06270 */
[----:B------:R-:W-:-:S12]  /*9c10*/  @P2 BRA `(.L_x_275) ;  /* 0x0000000000402947 */ /* 0x000fd80003800000 */
[----:B------:R-:W-:Y:S01]  /*9c20*/  ULDC.64 UR6, c[0x0][0xad8] ;  /* 0x0002b60000067ab9 */ /* 0x000fe20000000a00 */
[C---:B------:R-:W-:Y:S01]  /*9c30*/  VIADD R0, R2.reuse, 0x40 ;  /* 0x0000004002007836 */ /* 0x040fe20000000000 */
[----:B------:R-:W-:Y:S01]  /*9c40*/  ULDC UR4, c[0x0][0xa8c] ;  /* 0x0002a30000047ab9 */ /* 0x000fe20000000800 */
[----:B0-----:R-:W-:Y:S01]  /*9c50*/  IMAD R3, R7, UR6, RZ ;  /* 0x0000000607037c24 */ /* 0x001fe2000f8e02ff */
[----:B------:R-:W-:Y:S01]  /*9c60*/  ISETP.GE.AND P2, PT, R2, UR4, PT ;  /* 0x0000000402007c0c */ /* 0x000fe2000bf46270 */
[----:B------:R-:W-:Y:S01]  /*9c70*/  IMAD.MOV.U32 R4, RZ, RZ, R20 ;  /* 0x000000ffff047224 */ /* 0x000fe200078e0014 */
[----:B------:R-:W-:Y:S01]  /*9c80*/  ISETP.GE.AND P3, PT, R0, UR4, PT ;  /* 0x0000000400007c0c */ /* 0x000fe2000bf66270 */
[----:B------:R-:W-:Y:S02]  /*9c90*/  IMAD.MOV.U32 R5, RZ, RZ, R55 ;  /* 0x000000ffff057224 */ /* 0x000fe400078e0037 */
[C---:B------:R-:W-:Y:S02]  /*9ca0*/  IMAD R3, R6.reuse, UR7, R3 ;  /* 0x0000000706037c24 */ /* 0x040fe4000f8e0203 */
[----:B------:R-:W-:Y:S01]  /*9cb0*/  IMAD.WIDE.U32 R4, R6, UR6, R4 ;  /* 0x0000000606047c25 */ /* 0x000fe2000f8e0004 */
[----:B------:R-:W-:-:S03]  /*9cc0*/  ULDC.64 UR6, c[0x0][0xa80] ;  /* 0x0002a00000067ab9 */ /* 0x000fc60000000a00 */
[----:B------:R-:W-:Y:S01]  /*9cd0*/  IMAD.IADD R3, R5, 0x1, R3 ;  /* 0x0000000105037824 */ /* 0x000fe200078e0203 */
[----:B------:R-:W-:-:S04]  /*9ce0*/  LEA R52, P5, R4, UR6, 0x1 ;  /* 0x0000000604347c11 */ /* 0x000fc8000f8a08ff */
[----:B------:R-:W-:-:S05]  /*9cf0*/  LEA.HI.X R53, R4, UR7, R3, 0x1, P5 ;  /* 0x0000000704357c11 */ /* 0x000fca000a8f0c03 */
[----:B-----5:R1:W-:Y:S04]  /*9d00*/  @!P2 STG.E.128 desc[UR48][R52.64], R36 ;  /* 0x000000243400a986 */ /* 0x0203e8000c101d30 */
[----:B------:R1:W-:Y:S02]  /*9d10*/  @!P3 STG.E.128 desc[UR48][R52.64+0x80], R40 ;  /* 0x000080283400b986 */ /* 0x0003e4000c101d30 */
.L_x_275:
[----:B------:R-:W-:Y:S05]  /*9d20*/  BSYNC B1 ;  /* 0x0000000000017941 */ /* 0x000fea0003800000 */
.L_x_274:
[----:B------:R-:W-:Y:S04]  /*9d30*/  BSSY B1, `(.L_x_276) ;  /* 0x0000014000017945 */ /* 0x000fe80003800000 */
[----:B------:R-:W-:Y:S05]  /*9d40*/  @P4 BRA `(.L_x_277) ;  /* 0x0000000000484947 */ /* 0x000fea0003800000 */
[----:B0-----:R-:W-:Y:S01]  /*9d50*/  IADD3 R3, P2, R6, 0x20, RZ ;  /* 0x0000002006037810 */ /* 0x001fe20007f5e0ff */
[----:B------:R-:W-:Y:S01]  /*9d60*/  ULDC.64 UR6, c[0x0][0xad8] ;  /* 0x0002b60000067ab9 */ /* 0x000fe20000000a00 */
[----:B------:R-:W-:Y:S01]  /*9d70*/  IMAD.MOV.U32 R4, RZ, RZ, R20 ;  /* 0x000000ffff047224 */ /* 0x000fe200078e0014 */
[----:B------:R-:W-:Y:S01]  /*9d80*/  ULDC UR4, c[0x0][0xa8c] ;  /* 0x0002a30000047ab9 */ /* 0x000fe20000000800 */
[----:B------:R-:W-:Y:S01]  /*9d90*/  IMAD.MOV.U32 R5, RZ, RZ, R55 ;  /* 0x000000ffff057224 */ /* 0x000fe200078e0037 */
[C---:B------:R-:W-:Y:S01]  /*9da0*/  ISETP.GE.AND P3, PT, R2.reuse, UR4, PT ;  /* 0x0000000402007c0c */ /* 0x040fe2000bf66270 */
[----:B------:R-:W-:Y:S02]  /*9db0*/  IMAD.X R0, RZ, RZ, R7, P2 ;  /* 0x000000ffff007224 */ /* 0x000fe400010e0607 */
[----:B------:R-:W-:Y:S02]  /*9dc0*/  VIADD R18, R2, 0x40 ;  /* 0x0000004002127836 */ /* 0x000fe40000000000 */
[----:B------:R-:W-:-:S02]  /*9dd0*/  IMAD R0, R0, UR6, RZ ;  /* 0x0000000600007c24 */ /* 0x000fc4000f8e02ff */
[----:B------:R-:W-:Y:S01]  /*9de0*/  IMAD.WIDE.U32 R4, R3, UR6, R4 ;  /* 0x0000000603047c25 */ /* 0x000fe2000f8e0004 */
[----:B------:R-:W-:-:S03]  /*9df0*/  ISETP.GE.AND P4, PT, R18, UR4, PT ;  /* 0x0000000412007c0c */ /* 0x000fc6000bf86270 */
[----:B------:R-:W-:Y:S01]  /*9e00*/  IMAD R3, R3, UR7, R0 ;  /* 0x0000000703037c24 */ /* 0x000fe2000f8e0200 */
[----:B------:R-:W-:Y:S02]  /*9e10*/  ULDC.64 UR6, c[0x0][0xa80] ;  /* 0x0002a00000067ab9 */ /* 0x000fe40000000a00 */
[----:B-1---5:R-:W-:Y:S01]  /*9e20*/  LEA R36, P2, R4, UR6, 0x1 ;  /* 0x0000000604247c11 */ /* 0x022fe2000f8408ff */
[----:B------:R-:W-:-:S05]  /*9e30*/  IMAD.IADD R3, R5, 0x1, R3 ;  /* 0x0000000105037824 */ /* 0x000fca00078e0203 */
[----:B------:R-:W-:-:S05]  /*9e40*/  LEA.HI.X R37, R4, UR7, R3, 0x1, P2 ;  /* 0x0000000704257c11 */ /* 0x000fca00090f0c03 */
[----:B------:R2:W-:Y:S04]  /*9e50*/  @!P3 STG.E.128 desc[UR48][R36.64], R32 ;  /* 0x000000202400b986 */ /* 0x0005e8000c101d30 */
[----:B------:R2:W-:Y:S02]  /*9e60*/  @!P4 STG.E.128 desc[UR48][R36.64+0x80], R44 ;  /* 0x0000802c2400c986 */ /* 0x0005e4000c101d30 */
.L_x_277:
[----:B------:R-:W-:Y:S05]  /*9e70*/  BSYNC B1 ;  /* 0x0000000000017941 */ /* 0x000fea0003800000 */
.L_x_276:
        /* <DEDUP_REMOVED lines=15> */
[----:B--2--5:R-:W-:Y:S01]  /*9f70*/  LEA R32, P0, R4, UR6, 0x1 ;  /* 0x0000000604207c11 */ /* 0x024fe2000f8008ff */
[----:B------:R-:W-:-:S05]  /*9f80*/  IMAD.IADD R3, R5, 0x1, R3 ;  /* 0x0000000105037824 */ /* 0x000fca00078e0203 */
[----:B------:R-:W-:-:S05]  /*9f90*/  LEA.HI.X R33, R4, UR7, R3, 0x1, P0 ;  /* 0x0000000704217c11 */ /* 0x000fca00080f0c03 */
[----:B------:R3:W-:Y:S04]  /*9fa0*/  @!P2 STG.E.128 desc[UR48][R32.64], R24 ;  /* 0x000000182000a986 */ /* 0x0007e8000c101d30 */
[----:B------:R3:W-:Y:S02]  /*9fb0*/  @!P3 STG.E.128 desc[UR48][R32.64+0x80], R28 ;  /* 0x0000801c2000b986 */ /* 0x0007e4000c101d30 */
.L_x_279:
[----:B------:R-:W-:Y:S05]  /*9fc0*/  BSYNC B1 ;  /* 0x0000000000017941 */ /* 0x000fea0003800000 */
.L_x_278:
[----:B------:R-:W-:Y:S05]  /*9fd0*/  @P1 BRA `(.L_x_280) ;  /* 0x0000000800ec1947 */ /* 0x000fea0003800000 */
[----:B0-----:R-:W-:Y:S01]  /*9fe0*/  IADD3 R3, P0, R6, 0x60, RZ ;  /* 0x0000006006037810 */ /* 0x001fe20007f1e0ff */
[----:B------:R-:W-:Y:S01]  /*9ff0*/  ULDC.64 UR6, c[0x0][0xad8] ;  /* 0x0002b60000067ab9 */ /* 0x000fe20000000a00 */
[----:B------:R-:W-:Y:S01]  /*a000*/  IMAD.MOV.U32 R4, RZ, RZ, R20 ;  /* 0x000000ffff047224 */ /* 0x000fe200078e0014 */
[----:B------:R-:W-:Y:S01]  /*a010*/  ULDC UR4, c[0x0][0xa8c] ;  /* 0x0002a30000047ab9 */ /* 0x000fe20000000800 */
[----:B------:R-:W-:Y:S01]  /*a020*/  IMAD.MOV.U32 R5, RZ, RZ, R55 ;  /* 0x000000ffff057224 */ /* 0x000fe200078e0037 */
[----:B------:R-:W-:Y:S01]  /*a030*/  ISETP.GE.AND P1, PT, R2, UR4, PT ;  /* 0x0000000402007c0c */ /* 0x000fe2000bf26270 */
[----:B------:R-:W-:Y:S02]  /*a040*/  IMAD.X R6, RZ, RZ, R7, P0 ;  /* 0x000000ffff067224 */ /* 0x000fe400000e0607 */
[----:B------:R-:W-:-:S04]  /*a050*/  IMAD.WIDE.U32 R4, R3, UR6, R4 ;  /* 0x0000000603047c25 */ /* 0x000fc8000f8e0004 */
[----:B------:R-:W-:Y:S02]  /*a060*/  IMAD R6, R6, UR6, RZ ;  /* 0x0000000606067c24 */ /* 0x000fe4000f8e02ff */
[----:B------:R-:W-:Y:S02]  /*a070*/  VIADD R0, R2, 0x40 ;  /* 0x0000004002007836 */ /* 0x000fe40000000000 */
[----:B------:R-:W-:Y:S01]  /*a080*/  IMAD R3, R3, UR7, R6 ;  /* 0x0000000703037c24 */ /* 0x000fe2000f8e0206 */
[----:B------:R-:W-:Y:S02]  /*a090*/  ULDC.64 UR6, c[0x0][0xa80] ;  /* 0x0002a00000067ab9 */ /* 0x000fe40000000a00 */
[----:B------:R-:W-:Y:S01]  /*a0a0*/  LEA R6, P0, R4, UR6, 0x1 ;  /* 0x0000000604067c11 */ /* 0x000fe2000f8008ff */
[----:B------:R-:W-:-:S05]  /*a0b0*/  IMAD.IADD R3, R5, 0x1, R3 ;  /* 0x0000000105037824 */ /* 0x000fca00078e0203 */
[----:B------:R-:W-:Y:S02]  /*a0c0*/  LEA.HI.X R7, R4, UR7, R3, 0x1, P0 ;  /* 0x0000000704077c11 */ /* 0x000fe400080f0c03 */
[----:B------:R-:W-:-:S03]  /*a0d0*/  ISETP.GE.AND P0, PT, R0, UR4, PT ;  /* 0x0000000400007c0c */ /* 0x000fc6000bf06270 */
[----:B-----5:R4:W-:Y:S10]  /*a0e0*/  @!P1 STG.E.128 desc[UR48][R6.64], R8 ;  /* 0x0000000806009986 */ /* 0x0209f4000c101d30 */
[----:B------:R-:W-:Y:S05]  /*a0f0*/  @P0 BRA `(.L_x_280) ;  /* 0x0000000800a40947 */ /* 0x000fea0003800000 */
[----:B------:R0:W-:Y:S01]  /*a100*/  STG.E.128 desc[UR48][R6.64+0x80], R12 ;  /* 0x0000800c06007986 */ /* 0x0001e2000c101d30 */
[----:B------:R-:W-:Y:S05]  /*a110*/  BRA `(.L_x_280) ;  /* 0x00000008009c7947 */ /* 0x000fea0003800000 */
.L_x_272:
[----:B------:R-:W-:Y:S01]  /*a120*/  ULDC.64 UR6, c[0x0][0xbd8] ;  /* 0x0002f60000067ab9 */ /* 0x000fe20000000a00 */
[----:B------:R-:W-:Y:S01]  /*a130*/  IMAD.MOV.U32 R11, RZ, RZ, RZ ;  /* 0x000000ffff0b7224 */ /* 0x000fe200078e00ff */
[----:B------:R-:W-:-:S04]  /*a140*/  UISETP.NE.U32.AND UP0, UPT, UR6, URZ, UPT ;  /* 0x0000003f0600728c */ /* 0x000fc8000bf05070 */
[----:B------:R-:W-:-:S03]  /*a150*/  UISETP.NE.AND.EX UP0, UPT, UR7, URZ, UPT, UP0 ;  /* 0x0000003f0700728c */ /* 0x000fc6000bf05300 */
[----:B------:R-:W-:Y:S02]  /*a160*/  ULDC.64 UR6, c[0x0][0xbd8] ;  /* 0x0002f60000067ab9 */ /* 0x000fe40000000a00 */
[----:B------:R-:W-:Y:S01]  /*a170*/  UIMAD.WIDE UR6, UR36, 0x4, UR6 ;  /* 0x00000004240678a5 */ /* 0x000fe2000f8e0206 */
[----:B------:R-:W0:Y:S01]  /*a180*/  LDC R9, c[0x0][0xa88] ;  /* 0x0002a200ff097b82 */ /* 0x000e220000000800 */
[----:B------:R-:W-:-:S04]  /*a190*/  PLOP3.LUT P1, PT, PT, PT, UP0, 0x80, 0x0 ;  /* 0x000000000000781c */ /* 0x000fc80003f2f008 */
[----:B------:R-:W-:Y:S02]  /*a1a0*/  IMAD.U32 R4, RZ, RZ, UR6 ;  /* 0x00000006ff047e24 */ /* 0x000fe4000f8e00ff */
[----:B------:R-:W-:Y:S01]  /*a1b0*/  IMAD.U32 R5, RZ, RZ, UR7 ;  /* 0x00000007ff057e24 */ /* 0x000fe2000f8e00ff */
[----:B------:R-:W-:Y:S02]  /*a1c0*/  ULDC.64 UR6, c[0x0][0xbe0] ;  /* 0x0002f80000067ab9 */ /* 0x000fe40000000a00 */
[----:B------:R-:W-:-:S04]  /*a1d0*/  UISETP.NE.U32.AND UP1, UPT, UR6, URZ, UPT ;  /* 0x0000003f0600728c */ /* 0x000fc8000bf25070 */
[----:B------:R-:W-:Y:S01]  /*a1e0*/  UISETP.NE.AND.EX UP1, UPT, UR7, URZ, UPT, UP1 ;  /* 0x0000003f0700728c */ /* 0x000fe2000bf25310 */
[----:B------:R1:W5:Y:S05]  /*a1f0*/  @P1 LDG.E R11, desc[UR48][R4.64] ;  /* 0x00000030040b1981 */ /* 0x00036a000c1e1900 */
[----:B------:R-:W-:-:S05]  /*a200*/  PLOP3.LUT P2, PT, PT, PT, UP1, 0x80, 0x0 ;  /* 0x000000000000781c */ /* 0x000fca0003f4f018 */
[----:B------:R-:W-:Y:S02]  /*a210*/  @UP1 ULDC.64 UR6, c[0x0][0xbe0] ;  /* 0x0002f80000061ab9 */ /* 0x000fe40000000a00 */
[----:B------:R-:W-:-:S06]  /*a220*/  @UP1 UIMAD.WIDE UR6, UR36, 0x4, UR6 ;  /* 0x00000004240618a5 */ /* 0x000fcc000f8e0206 */
[----:B------:R-:W-:Y:S02]  /*a230*/  IMAD.U32 R6, RZ, RZ, UR6 ;  /* 0x00000006ff067e24 */ /* 0x000fe4000f8e00ff */
[----:B------:R-:W-:-:S05]  /*a240*/  IMAD.U32 R7, RZ, RZ, UR7 ;  /* 0x00000007ff077e24 */ /* 0x000fca000f8e00ff */
[----:B0-----:R1:W5:Y:S01]  /*a250*/  @P2 LDG.E R9, desc[UR48][R6.64] ;  /* 0x0000003006092981 */ /* 0x001362000c1e1900 */
[----:B------:R-:W-:Y:S01]  /*a260*/  ISETP.GE.AND P0, PT, R171, 0x80, PT ;  /* 0x00000080ab00780c */ /* 0x000fe20003f06270 */
[----:B------:R-:W-:-:S12]  /*a270*/  @P2 BRA `(.L_x_281) ;  /* 0x0000000000102947 */ /* 0x000fd80003800000 */
[----:B------:R-:W-:Y:S05]  /*a280*/  @!P1 BRA `(.L_x_281) ;  /* 0x00000000000c9947 */ /* 0x000fea0003800000 */
[----:B------:R-:W2:Y:S04]  /*a290*/  LDG.E R0, desc[UR48][R4.64] ;  /* 0x0000003004007981 */ /* 0x000ea8000c1e1900 */
[----:B-----5:R-:W2:Y:S02]  /*a2a0*/  LDG.E R9, desc[UR48][R4.64+0x4] ;  /* 0x0000043004097981 */ /* 0x020ea4000c1e1900 */
[----:B--2---:R-:W-:-:S07]  /*a2b0*/  IMAD.IADD R9, R9, 0x1, -R0 ;  /* 0x0000000109097824 */ /* 0x004fce00078e0a00 */
.L_x_281:
[----:B------:R-:W-:Y:S01]  /*a2c0*/  USHF.R.S32.HI UR7, URZ, 0x1f, UR39 ;  /* 0x0000001f3f077899 */ /* 0x000fe20008011427 */
[----:B------:R-:W-:Y:S01]  /*a2d0*/  BSSY B1, `(.L_x_282) ;  /* 0x000001e000017945 */ /* 0x000fe20003800000 */
[----:B------:R-:W-:Y:S01]  /*a2e0*/  USEL UR36, UR36, URZ, !UP0 ;  /* 0x0000003f24247287 */ /* 0x000fe2000c000000 */
[----:B------:R-:W-:Y:S01]  /*a2f0*/  SHF.R.S32.HI R13, RZ, 0x1f, R2 ;  /* 0x0000001fff0d7819 */ /* 0x000fe20000011402 */
[----:B------:R-:W-:Y:S01]  /*a300*/  USEL UR37, UR37, URZ, !UP0 ;  /* 0x0000003f25257287 */ /* 0x000fe2000c000000 */
[----:B-----5:R-:W-:Y:S01]  /*a310*/  SHF.R.S32.HI R8, RZ, 0x1f, R11 ;  /* 0x0000001fff087819 */ /* 0x020fe2000001140b */
[----:B------:R-:W-:Y:S10]  /*a320*/  @P0 BRA `(.L_x_283) ;  /* 0x0000000000600947 */ /* 0x000ff40003800000 */
[----:B------:R-:W0:Y:S02]  /*a330*/  S2R R0, SR_TID.X ;  /* 0x0000000000007919 */ /* 0x000e240000002100 */
[----:B0-----:R-:W-:-:S04]  /*a340*/  IMAD R0, R18, 0x80, R0 ;  /* 0x0000008012007824 */ /* 0x001fc800078e0200 */
[----:B------:R-:W-:-:S05]  /*a350*/  VIADD R0, R0, 0xffffff80 ;  /* 0xffffff8000007836 */ /* 0x000fca0000000000 */
[----:B------:R-:W-:-:S13]  /*a360*/  ISETP.GE.AND P0, PT, R0, R9, PT ;  /* 0x000000090000720c */ /* 0x000fda0003f06270 */
[----:B------:R-:W-:Y:S05]  /*a370*/  @P0 BRA `(.L_x_283) ;  /* 0x00000000004c0947 */ /* 0x000fea0003800000 */
[C---:B-1----:R-:W-:Y:S01]  /*a380*/  IADD3 R4, P0, R0.reuse, R11, RZ ;  /* 0x0000000b00047210 */ /* 0x042fe20007f1e0ff */
[----:B------:R-:W-:Y:S02]  /*a390*/  ULDC.64 UR8, c[0x0][0xb70] ;  /* 0x0002dc0000087ab9 */ /* 0x000fe40000000a00 */
[----:B------:R-:W-:Y:S01]  /*a3a0*/  UIMAD UR4, UR7, UR8, URZ ;  /* 0x00000008070472a4 */ /* 0x000fe2000f8e023f */
[----:B------:R-:W-:Y:S01]  /*a3b0*/  LEA.HI.X.SX32 R5, R0, R8, 0x1, P0 ;  /* 0x0000000800057211 */ /* 0x000fe200000f0eff */
[----:B------:R-:W-:Y:S02]  /*a3c0*/  IMAD.U32 R3, RZ, RZ, UR8 ;  /* 0x00000008ff037e24 */ /* 0x000fe4000f8e00ff */
[----:B------:R-:W-:Y:S02]  /*a3d0*/  UIMAD UR4, UR39, UR9, UR4 ;  /* 0x00000009270472a4 */ /* 0x000fe4000f8e0204 */
[----:B------:R-:W-:Y:S01]  /*a3e0*/  IMAD.WIDE.U32 R4, R3, UR39, R4 ;  /* 0x0000002703047c25 */ /* 0x000fe2000f8e0004 */
[----:B------:R-:W-:-:S02]  /*a3f0*/  ULDC.64 UR8, c[0x0][0xb78] ;  /* 0x0002de0000087ab9 */ /* 0x000fc40000000a00 */
[----:B------:R-:W-:Y:S01]  /*a400*/  UIMAD UR6, UR37, UR8, URZ ;  /* 0x00000008250672a4 */ /* 0x000fe2000f8e023f */
[----:B------:R-:W-:Y:S02]  /*a410*/  VIADD R5, R5, UR4 ;  /* 0x0000000405057c36 */ /* 0x000fe40008000000 */
[----:B------:R-:W-:Y:S01]  /*a420*/  IMAD.U32 R3, RZ, RZ, UR8 ;  /* 0x00000008ff037e24 */ /* 0x000fe2000f8e00ff */
[----:B------:R-:W-:-:S03]  /*a430*/  UIMAD UR6, UR36, UR9, UR6 ;  /* 0x00000009240672a4 */ /* 0x000fc6000f8e0206 */
[----:B------:R-:W-:Y:S01]  /*a440*/  IMAD.WIDE.U32 R4, R3, UR36, R4 ;  /* 0x0000002403047c25 */ /* 0x000fe2000f8e0004 */
[----:B------:R-:W-:-:S03]  /*a450*/  ULDC.64 UR8, c[0x0][0xb40] ;  /* 0x0002d00000087ab9 */ /* 0x000fc60000000a00 */
[----:B------:R-:W-:Y:S01]  /*a460*/  VIADD R3, R5, UR6 ;  /* 0x0000000605037c36 */ /* 0x000fe20008000000 */
[----:B------:R-:W-:-:S04]  /*a470*/  LEA R6, P0, R4, UR8, 0x2 ;  /* 0x0000000804067c11 */ /* 0x000fc8000f8010ff */
[----:B------:R-:W-:Y:S01]  /*a480*/  LEA.HI.X R7, R4, UR9, R3, 0x2, P0 ;  /* 0x0000000904077c11 */ /* 0x000fe200080f1403 */
[----:B------:R-:W-:-:S05]  /*a490*/  IMAD.MOV.U32 R3, RZ, RZ, -0x800000 ;  /* 0xff800000ff037424 */ /* 0x000fca00078e00ff */
[----:B------:R0:W-:Y:S03]  /*a4a0*/  STG.E desc[UR48][R6.64], R3 ;  /* 0x0000000306007986 */ /* 0x0001e6000c101930 */
.L_x_283:
[----:B------:R-:W-:Y:S05]  /*a4b0*/  BSYNC B1 ;  /* 0x0000000000017941 */ /* 0x000fea0003800000 */
.L_x_282:
[----:B------:R-:W-:Y:S01]  /*a4c0*/  ULDC.64 UR8, c[0x0][0xaa0] ;  /* 0x0002a80000087ab9 */ /* 0x000fe20000000a00 */
[----:B0-----:R-:W-:Y:S01]  /*a4d0*/  IMAD.MOV.U32 R3, RZ, RZ, R13 ;  /* 0x000000ffff037224 */ /* 0x001fe200078e000d */
[----:B------:R-:W-:Y:S01]  /*a4e0*/  BSSY B1, `(.L_x_284) ;  /* 0x000002d000017945 */ /* 0x000fe20003800000 */
[----:B------:R-:W-:Y:S02]  /*a4f0*/  IMAD R0, R8, UR8, RZ ;  /* 0x0000000808007c24 */ /* 0x000fe4000f8e02ff */
[----:B-1----:R-:W-:-:S04]  /*a500*/  IMAD.WIDE.U32 R4, R11, UR8, R2 ;  /* 0x000000080b047c25 */ /* 0x002fc8000f8e0002 */
[----:B------:R-:W-:Y:S01]  /*a510*/  IMAD R11, R11, UR9, R0 ;  /* 0x000000090b0b7c24 */ /* 0x000fe2000f8e0200 */
[----:B------:R-:W-:Y:S01]  /*a520*/  ULDC.64 UR8, c[0x0][0xae0] ;  /* 0x0002b80000087ab9 */ /* 0x000fe20000000a00 */
[----:B------:R-:W-:Y:S01]  /*a530*/  IMAD R9, R18, -0x80, R9 ;  /* 0xffffff8012097824 */ /* 0x000fe200078e0209 */
[----:B------:R-:W-:Y:S01]  /*a540*/  UIMAD UR4, UR7, UR8, URZ ;  /* 0x00000008070472a4 */ /* 0x000fe2000f8e023f */
[----:B------:R-:W-:Y:S02]  /*a550*/  IMAD.IADD R5, R5, 0x1, R11 ;  /* 0x0000000105057824 */ /* 0x000fe400078e020b */
[----:B------:R-:W-:Y:S01]  /*a560*/  IMAD.U32 R3, RZ, RZ, UR8 ;  /* 0x00000008ff037e24 */ /* 0x000fe2000f8e00ff */
[----:B------:R-:W-:Y:S01]  /*a570*/  UIMAD UR4, UR39, UR9, UR4 ;  /* 0x00000009270472a4 */ /* 0x000fe2000f8e0204 */
[C---:B------:R-:W-:Y:S01]  /*a580*/  VIADD R0, R16.reuse, 0x20 ;  /* 0x0000002010007836 */ /* 0x040fe20000000000 */
[----:B------:R-:W-:Y:S01]  /*a590*/  ULDC.64 UR6, c[0x0][0xae8] ;  /* 0x0002ba0000067ab9 */ /* 0x000fe20000000a00 */
[----:B------:R-:W-:Y:S01]  /*a5a0*/  IMAD.WIDE.U32 R4, R3, UR39, R4 ;  /* 0x0000002703047c25 */ /* 0x000fe2000f8e0004 */
[----:B------:R-:W-:-:S02]  /*a5b0*/  ISETP.GE.AND P2, PT, R16, R9, PT ;  /* 0x000000091000720c */ /* 0x000fc40003f46270 */
[-C--:B------:R-:W-:Y:S01]  /*a5c0*/  ISETP.GE.AND P3, PT, R0, R9.reuse, PT ;  /* 0x000000090000720c */ /* 0x080fe20003f66270 */
[----:B------:R-:W-:Y:S01]  /*a5d0*/  VIADD R5, R5, UR4 ;  /* 0x0000000405057c36 */ /* 0x000fe20008000000 */
[----:B------:R-:W-:Y:S01]  /*a5e0*/  UIMAD UR4, UR37, UR6, URZ ;  /* 0x00000006250472a4 */ /* 0x000fe2000f8e023f */
[C---:B------:R-:W-:Y:S02]  /*a5f0*/  VIADD R6, R16.reuse, 0x40 ;  /* 0x0000004010067836 */ /* 0x040fe40000000000 */
[----:B------:R-:W-:Y:S01]  /*a600*/  VIADD R0, R16, 0x60 ;  /* 0x0000006010007836 */ /* 0x000fe20000000000 */
[----:B------:R-:W-:Y:S01]  /*a610*/  UIMAD UR4, UR36, UR7, UR4 ;  /* 0x00000007240472a4 */ /* 0x000fe2000f8e0204 */
[----:B------:R-:W-:Y:S01]  /*a620*/  IMAD.U32 R7, RZ, RZ, UR6 ;  /* 0x00000006ff077e24 */ /* 0x000fe2000f8e00ff */
[-C--:B------:R-:W-:Y:S01]  /*a630*/  ISETP.GE.AND P1, PT, R6, R9.reuse, PT ;  /* 0x000000090600720c */ /* 0x080fe20003f26270 */
[----:B------:R-:W-:Y:S01]  /*a640*/  IMAD.MOV.U32 R8, RZ, RZ, R16 ;  /* 0x000000ffff087224 */ /* 0x000fe200078e0010 */
[----:B------:R-:W-:Y:S01]  /*a650*/  ISETP.GE.AND P0, PT, R0, R9, PT ;  /* 0x000000090000720c */ /* 0x000fe20003f06270 */
[----:B------:R-:W-:Y:S01]  /*a660*/  IMAD.WIDE.U32 R6, R7, UR36, R4 ;  /* 0x0000002407067c25 */ /* 0x000fe2000f8e0004 */
[----:B------:R-:W-:-:S03]  /*a670*/  SHF.R.S32.HI R9, RZ, 0x1f, R16 ;  /* 0x0000001fff097819 */ /* 0x000fc60000011410 */
[----:B------:R-:W-:Y:S02]  /*a680*/  VIADD R11, R7, UR4 ;  /* 0x00000004070b7c36 */ /* 0x000fe40008000000 */
[----:B------:R-:W-:Y:S01]  /*a690*/  IMAD.WIDE R8, R18, 0x80, R8 ;  /* 0x0000008012087825 */ /* 0x000fe200078e0208 */
[----:B------:R-:W-:Y:S06]  /*a6a0*/  @P2 BRA `(.L_x_285) ;  /* 0x0000000000402947 */ /* 0x000fec0003800000 */
[----:B------:R-:W-:Y:S01]  /*a6b0*/  ULDC.64 UR6, c[0x0][0xad8] ;  /* 0x0002b60000067ab9 */ /* 0x000fe20000000a00 */
[C---:B------:R-:W-:Y:S01]  /*a6c0*/  VIADD R0, R2.reuse, 0x40 ;  /* 0x0000004002007836 */ /* 0x040fe20000000000 */
[----:B------:R-:W-:Y:S01]  /*a6d0*/  ULDC UR4, c[0x0][0xa8c] ;  /* 0x0002a30000047ab9 */ /* 0x000fe20000000800 */
[----:B------:R-:W-:Y:S01]  /*a6e0*/  IMAD R3, R9, UR6, RZ ;  /* 0x0000000609037c24 */ /* 0x000fe2000f8e02ff */
        /* <DEDUP_REMOVED lines=10> */
[----:B------:R0:W-:Y:S04]  /*a790*/  @!P4 STG.E.128 desc[UR48][R12.64], RZ ;  /* 0x000000ff0c00c986 */ /* 0x0001e8000c101d30 */
[----:B------:R0:W-:Y:S02]  /*a7a0*/  @!P5 STG.E.128 desc[UR48][R12.64+0x80], RZ ;  /* 0x000080ff0c00d986 */ /* 0x0001e4000c101d30 */
.L_x_285:
[----:B------:R-:W-:Y:S05]  /*a7b0*/  BSYNC B1 ;  /* 0x0000000000017941 */ /* 0x000fea0003800000 */
.L_x_284:
[----:B------:R-:W-:Y:S04]  /*a7c0*/  BSSY B1, `(.L_x_286) ;  /* 0x0000014000017945 */ /* 0x000fe80003800000 */
[----:B------:R-:W-:Y:S05]  /*a7d0*/  @P3 BRA `(.L_x_287) ;  /* 0x0000000000483947 */ /* 0x000fea0003800000 */
[----:B------:R-:W-:Y:S01]  /*a7e0*/  IADD3 R3, P2, R8, 0x20, RZ ;  /* 0x0000002008037810 */ /* 0x000fe20007f5e0ff */
        /* <DEDUP_REMOVED lines=12> */
[----:B0-----:R-:W-:Y:S01]  /*a8b0*/  LEA R12, P2, R4, UR6, 0x1 ;  /* 0x00000006040c7c11 */ /* 0x001fe2000f8408ff */
[----:B------:R-:W-:-:S05]  /*a8c0*/  IMAD.IADD R3, R5, 0x1, R3 ;  /* 0x0000000105037824 */ /* 0x000fca00078e0203 */
[----:B------:R-:W-:-:S05]  /*a8d0*/  LEA.HI.X R13, R4, UR7, R3, 0x1, P2 ;  /* 0x00000007040d7c11 */ /* 0x000fca00090f0c03 */
[----:B------:R1:W-:Y:S04]  /*a8e0*/  @!P3 STG.E.128 desc[UR48][R12.64], RZ ;  /* 0x000000ff0c00b986 */ /* 0x0003e8000c101d30 */
[----:B------:R1:W-:Y:S02]  /*a8f0*/  @!P4 STG.E.128 desc[UR48][R12.64+0x80], RZ ;  /* 0x000080ff0c00c986 */ /* 0x0003e4000c101d30 */
.L_x_287:
[----:B------:R-:W-:Y:S05]  /*a900*/  BSYNC B1 ;  /* 0x0000000000017941 */ /* 0x000fea0003800000 */
.L_x_286:
        /* <DEDUP_REMOVED lines=15> */
[----:B01----:R-:W-:Y:S01]  /*aa00*/  LEA R12, P1, R4, UR6, 0x1 ;  /* 0x00000006040c7c11 */ /* 0x003fe2000f8208ff */
[----:B------:R-:W-:-:S05]  /*aa10*/  IMAD.IADD R3, R5, 0x1, R3 ;  /* 0x0000000105037824 */ /* 0x000fca00078e0203 */
[----:B------:R-:W-:-:S05]  /*aa20*/  LEA.HI.X R13, R4, UR7, R3, 0x1, P1 ;  /* 0x00000007040d7c11 */ /* 0x000fca00088f0c03 */
[----:B------:R2:W-:Y:S04]  /*aa30*/  @!P2 STG.E.128 desc[UR48][R12.64], RZ ;  /* 0x000000ff0c00a986 */ /* 0x0005e8000c101d30 */
[----:B------:R2:W-:Y:S02]  /*aa40*/  @!P3 STG.E.128 desc[UR48][R12.64+0x80], RZ ;  /* 0x000080ff0c00b986 */ /* 0x0005e4000c101d30 */
.L_x_289:
[----:B------:R-:W-:Y:S05]  /*aa50*/  BSYNC B1 ;  /* 0x0000000000017941 */ /* 0x000fea0003800000 */
.L_x_288:
        /* <DEDUP_REMOVED lines=14> */
[----:B------:R-:W-:Y:S01]  /*ab40*/  LEA R6, P0, R4, UR6, 0x1 ;  /* 0x0000000604067c11 */ /* 0x000fe2000f8008ff */
[----:B------:R-:W-:-:S05]  /*ab50*/  IMAD.IADD R3, R5, 0x1, R3 ;  /* 0x0000000105037824 */ /* 0x000fca00078e0203 */
[----:B------:R-:W-:-:S05]  /*ab60*/  LEA.HI.X R7, R4, UR7, R3, 0x1, P0 ;  /* 0x0000000704077c11 */ /* 0x000fca00080f0c03 */
[----:B------:R3:W-:Y:S04]  /*ab70*/  @!P1 STG.E.128 desc[UR48][R6.64], RZ ;  /* 0x000000ff06009986 */ /* 0x0007e8000c101d30 */
[----:B------:R3:W-:Y:S02]  /*ab80*/  @!P2 STG.E.128 desc[UR48][R6.64+0x80], RZ ;  /* 0x000080ff0600a986 */ /* 0x0007e4000c101d30 */
.L_x_280:
[----:B------:R-:W-:Y:S05]  /*ab90*/  BSYNC B0 ;  /* 0x0000000000007941 */ /* 0x000fea0003800000 */
.L_x_271:
[----:B------:R-:W-:Y:S02]  /*aba0*/  ULDC UR4, c[0x0][0xc14] ;  /* 0x0003050000047ab9 */ /* 0x000fe40000000800 */
[----:B------:R-:W-:-:S13]  /*abb0*/  ISETP.GE.AND P0, PT, R51, UR4, PT ;  /* 0x0000000433007c0c */ /* 0x000fda000bf06270 */
[----:B------:R-:W-:Y:S05]  /*abc0*/  @!P0 BRA `(.L_x_290) ;  /* 0xffffff6000748947 */ /* 0x000fea000383ffff */
[----:B------:R-:W-:Y:S05]  /*abd0*/  EXIT ;  /* 0x000000000000794d */ /* 0x000fea0003800000 */
.L_x_245:
[----:B------:R-:W-:-:S08]  /*abe0*/  NOP ;  /* 0x0000000000007918 */ /* 0x000fd00000000000 */
[----:B------:R-:W0:-:S00]  /*abf0*/  USETMAXREG.DEALLOC.CTAPOOL 0x18 ;  /* 0x00000018000079c8 */ /* 0x000e0000080e0500 */
[----:B0-----:R-:W2:Y:S01]  /*ac00*/  LDL.LU R2, [R1+0x30] ;  /* 0x0000300001027983 */ /* 0x001ea20000300800 */
[----:B------:R-:W-:-:S06]  /*ac10*/  LOP3.LUT R0, R0, 0x3, RZ, 0xc0, !PT ;  /* 0x0000000300007812 */ /* 0x000fcc00078ec0ff */
[----:B------:R-:W0:Y:S02]  /*ac20*/  SHFL.IDX PT, R0, R0, RZ, 0x1f ;  /* 0x00001fff00007589 */ /* 0x000e2400000e0000 */
[----:B0-----:R-:W-:Y:S01]  /*ac30*/  ISETP.NE.AND P0, PT, R0, RZ, PT ;  /* 0x000000ff0000720c */ /* 0x001fe20003f05270 */
[----:B------:R-:W-:Y:S01]  /*ac40*/  IMAD.MOV.U32 R0, RZ, RZ, RZ ;  /* 0x000000ffff007224 */ /* 0x000fe200078e00ff */
[----:B--2---:R-:W-:-:S11]  /*ac50*/  LOP3.LUT R2, R2, 0xfffffffd, RZ, 0xc0, !PT ;  /* 0xfffffffd02027812 */ /* 0x004fd600078ec0ff */
[----:B------:R-:W-:-:S05]  /*ac60*/  @P0 LOP3.LUT R2, R2, 0x2, RZ, 0xfc, !PT ;  /* 0x0000000202020812 */ /* 0x000fca00078efcff */
[----:B------:R0:W-:Y:S01]  /*ac70*/  STL [R1+0x30], R2 ;  /* 0x0000300201007387 */ /* 0x0001e20000100800 */
[----:B------:R-:W-:Y:S05]  /*ac80*/  @!P0 BRA `(.L_x_291) ;  /* 0x00000000002c8947 */ /* 0x000fea0003800000 */
[----:B------:R-:W1:Y:S08]  /*ac90*/  S2UR UR5, SR_CgaCtaId ;  /* 0x00000000000579c3 */ /* 0x000e700000008800 */
[----:B------:R-:W-:Y:S06]  /*aca0*/  BAR.SYNC.DEFER_BLOCKING 0x5, 0x180 ;  /* 0x0146000000007b1d */ /* 0x000fec0000010000 */
[----:B------:R-:W-:-:S02]  /*acb0*/  UMOV UR4, 0x400 ;  /* 0x0000040000047882 */ /* 0x000fc40000000000 */
[----:B-1----:R-:W-:-:S09]  /*acc0*/  ULEA UR4, UR5, UR4, 0x18 ;  /* 0x0000000405047291 */ /* 0x002fd2000f8ec03f */
[----:B------:R-:W1:Y:S04]  /*acd0*/  LDS.128 R4, [UR4+0x298d0] ;  /* 0x0298d004ff047984 */ /* 0x000e680008000c00 */
[----:B-1----:R1:W-:Y:S01]  /*ace0*/  STL [R1+0x24], R5 ;  /* 0x0000240501007387 */ /* 0x0023e20000100800 */
[----:B------:R-:W-:Y:S02]  /*acf0*/  R2UR UR52, R7 ;  /* 0x00000000073472ca */ /* 0x000fe400000e0000 */
[----:B------:R-:W-:Y:S01]  /*ad00*/  R2UR UR38, R6 ;  /* 0x00000000062672ca */ /* 0x000fe200000e0000 */
[----:B------:R1:W-:Y:S01]  /*ad10*/  STL [R1+0x20], R4 ;  /* 0x0000200401007387 */ /* 0x0003e20000100800 */
[----:B------:R-:W-:Y:S06]  /*ad20*/  BAR.ARV 0x4, 0x180 ;  /* 0x0106000000007b1d */ /* 0x000fec0000002000 */
[----:B------:R-:W-:Y:S07]  /*ad30*/  BRA `(.L_x_292) ;  /* 0x0000000800247947 */ /* 0x000fee0003800000 */
.L_x_291:
[----:B0-----:R-:W0:Y:S01]  /*ad40*/  S2R R2, SR_TID.X ;  /* 0x0000000000027919 */ /* 0x001e220000002100 */
[----:B------:R-:W-:Y:S01]  /*ad50*/  ULDC UR4, c[0x0][0xc14] ;  /* 0x0003050000047ab9 */ /* 0x000fe20000000800 */
[----:B------:R-:W1:Y:S01]  /*ad60*/  LDC R9, c[0x0][0xc10] ;  /* 0x00030400ff097b82 */ /* 0x000e620000000800 */
[----:B0-----:R-:W-:-:S04]  /*ad70*/  LOP3.LUT R5, R2, 0x1f, RZ, 0xc0, !PT ;  /* 0x0000001f02057812 */ /* 0x001fc800078ec0ff */
[----:B------:R-:W-:-:S04]  /*ad80*/  ISETP.NE.AND P0, PT, R5, 0x1f, PT ;  /* 0x0000001f0500780c */ /* 0x000fc80003f05270 */
[----:B------:R-:W-:-:S13]  /*ad90*/  ISETP.GE.OR P1, PT, R5, UR4, !P0 ;  /* 0x0000000405007c0c */ /* 0x000fda000c726670 */
[----:B------:R-:W0:Y:S02]  /*ada0*/  @!P1 LDC.64 R2, c[0x0][0xc58] ;  /* 0x00031600ff029b82 */ /* 0x000e240000000a00 */
[----:B0-----:R-:W-:-:S05]  /*adb0*/  @!P1 IMAD.WIDE.U32 R2, R5, 0x4, R2 ;  /* 0x0000000405029825 */ /* 0x001fca00078e0002 */
[----:B------:R-:W2:Y:S01]  /*adc0*/  @!P1 LDG.E R0, desc[UR48][R2.64] ;  /* 0x0000003002009981 */ /* 0x000ea2000c1e1900 */
[C---:B------:R-:W-:Y:S01]  /*add0*/  ISETP.NE.AND P1, PT, R5.reuse, RZ, PT ;  /* 0x000000ff0500720c */ /* 0x040fe20003f25270 */
[----:B------:R-:W-:Y:S01]  /*ade0*/  UMOV UR52, URZ ;  /* 0x0000003f00347c82 */ /* 0x000fe20008000000 */
[C---:B------:R-:W-:Y:S02]  /*adf0*/  ISETP.GE.U32.AND P2, PT, R5.reuse, 0x2, PT ;  /* 0x000000020500780c */ /* 0x040fe40003f46070 */
[C---:B------:R-:W-:Y:S02]  /*ae00*/  ISETP.GE.U32.AND P3, PT, R5.reuse, 0x4, PT ;  /* 0x000000040500780c */ /* 0x040fe40003f66070 */
[C---:B------:R-:W-:Y:S02]  /*ae10*/  ISETP.GE.U32.AND P4, PT, R5.reuse, 0x8, PT ;  /* 0x000000080500780c */ /* 0x040fe40003f86070 */
[----:B------:R-:W-:Y:S01]  /*ae20*/  ISETP.GE.U32.AND P5, PT, R5, 0x10, PT ;  /* 0x000000100500780c */ /* 0x000fe20003fa6070 */
[----:B--2---:R-:W0:Y:S02]  /*ae30*/  SHFL.UP PT, R4, R0, 0x1, RZ ;  /* 0x0420000000047989 */ /* 0x004e2400000e00ff */
[----:B0-----:R-:W-:-:S05]  /*ae40*/  SEL R7, R4, RZ, P1 ;  /* 0x000000ff04077207 */ /* 0x001fca0000800000 */
[----:B------:R-:W-:-:S05]  /*ae50*/  IMAD.IADD R7, R0, 0x1, R7 ;  /* 0x0000000100077824 */ /* 0x000fca00078e0207 */
[----:B------:R-:W0:Y:S02]  /*ae60*/  SHFL.UP PT, R4, R7, 0x2, RZ ;  /* 0x0440000007047989 */ /* 0x000e2400000e00ff */
[----:B0-----:R-:W-:-:S05]  /*ae70*/  SEL R4, R4, RZ, P2 ;  /* 0x000000ff04047207 */ /* 0x001fca0001000000 */
[----:B------:R-:W-:-:S05]  /*ae80*/  IMAD.IADD R4, R7, 0x1, R4 ;  /* 0x0000000107047824 */ /* 0x000fca00078e0204 */
[----:B------:R-:W0:Y:S02]  /*ae90*/  SHFL.UP PT, R6, R4, 0x4, RZ ;  /* 0x0480000004067989 */ /* 0x000e2400000e00ff */
[----:B0-----:R-:W-:-:S05]  /*aea0*/  SEL R3, R6, RZ, P3 ;  /* 0x000000ff06037207 */ /* 0x001fca0001800000 */
[----:B------:R-:W-:Y:S02]  /*aeb0*/  IMAD.IADD R3, R4, 0x1, R3 ;  /* 0x0000000104037824 */ /* 0x000fe400078e0203 */
[----:B------:R-:W0:Y:S03]  /*aec0*/  S2R R4, SR_CTAID.X ;  /* 0x0000000000047919 */ /* 0x000e260000002500 */
[----:B------:R-:W2:Y:S02]  /*aed0*/  SHFL.UP PT, R2, R3, 0x8, RZ ;  /* 0x0500000003027989 */ /* 0x000ea400000e00ff */
[----:B--2---:R-:W-:-:S05]  /*aee0*/  SEL R2, R2, RZ, P4 ;  /* 0x000000ff02027207 */ /* 0x004fca0002000000 */
[----:B------:R-:W-:-:S05]  /*aef0*/  IMAD.IADD R8, R3, 0x1, R2 ;  /* 0x0000000103087824 */ /* 0x000fca00078e0202 */
[----:B------:R-:W2:Y:S02]  /*af00*/  SHFL.UP PT, R2, R8, 0x10, RZ ;  /* 0x0600000008027989 */ /* 0x000ea400000e00ff */
[----:B--2---:R-:W-:-:S05]  /*af10*/  SEL R7, R2, RZ, P5 ;  /* 0x000000ff02077207 */ /* 0x004fca0002800000 */
[----:B------:R-:W-:-:S05]  /*af20*/  IMAD.IADD R2, R8, 0x1, R7 ;  /* 0x0000000108027824 */ /* 0x000fca00078e0207 */
[----:B------:R-:W1:Y:S02]  /*af30*/  SHFL.IDX PT, R6, R2, 0x1f, 0x1f ;  /* 0x03e01f0002067f89 */ /* 0x000e6400000e0000 */
[----:B-1----:R-:W-:Y:S02]  /*af40*/  IMAD R7, R6, R9, RZ ;  /* 0x0000000906077224 */ /* 0x002fe400078e02ff */
[----:B------:R-:W-:Y:S02]  /*af50*/  IMAD.MOV.U32 R6, RZ, RZ, RZ ;  /* 0x000000ffff067224 */ /* 0x000fe400078e00ff */
[----:B------:R-:W-:Y:S01]  /*af60*/  IMAD.MOV.U32 R10, RZ, RZ, R7 ;  /* 0x000000ffff0a7224 */ /* 0x000fe200078e0007 */
[----:B0-----:R-:W-:-:S13]  /*af70*/  ISETP.GT.AND P6, PT, R7, R4, PT ;  /* 0x000000040700720c */ /* 0x001fda0003fc4270 */
[----:B------:R-:W-:Y:S05]  /*af80*/  @P6 BRA `(.L_x_293) ;  /* 0x0000000000a46947 */ /* 0x000fea0003800000 */
[----:B------:R-:W-:Y:S01]  /*af90*/  IMAD.MOV.U32 R7, RZ, RZ, R10 ;  /* 0x000000ffff077224 */ /* 0x000fe200078e000a */
[----:B------:R-:W-:Y:S01]  /*afa0*/  UMOV UR52, URZ ;  /* 0x0000003f00347c82 */ /* 0x000fe20008000000 */
[----:B------:R-:W-:Y:S01]  /*afb0*/  ULDC UR6, c[0x0][0xc14] ;  /* 0x0003050000067ab9 */ /* 0x000fe20000000800 */
[----:B------:R-:W-:-:S05]  /*afc0*/  ULDC UR5, c[0x0][0xc14] ;  /* 0x0003050000057ab9 */ /* 0x000fca0000000800 */
.L_x_297:
[----:B------:R-:W-:-:S03]  /*afd0*/  UIADD3 UR4, UR52, 0x1f, URZ ;  /* 0x0000001f34047890 */ /* 0x000fc6000fffe03f */
[----:B------:R-:W-:Y:S01]  /*afe0*/  UMOV UR52, UR5 ;  /* 0x0000000500347c82 */ /* 0x000fe20008000000 */
[----:B------:R-:W-:-:S06]  /*aff0*/  UISETP.GE.AND UP0, UPT, UR4, UR6, UPT ;  /* 0x000000060400728c */ /* 0x000fcc000bf06270 */
[----:B------:R-:W-:-:S13]  /*b000*/  PLOP3.LUT P6, PT, PT, PT, UP0, 0x40, 0x0 ;  /* 0x000000000000781c */ /* 0x000fda0003fce808 */
[----:B------:R-:W-:Y:S05]  /*b010*/  @!P6 BRA `(.L_x_294) ;  /* 0x000000040034e947 */ /* 0x000fea0003800000 */
[----:B------:R-:W-:Y:S01]  /*b020*/  UMOV UR52, UR4 ;  /* 0x0000000400347c82 */ /* 0x000fe20008000000 */
[----:B------:R-:W-:Y:S01]  /*b030*/  BSSY B0, `(.L_x_295) ;  /* 0x0000008000007945 */ /* 0x000fe20003800000 */
[----:B------:R-:W-:Y:S02]  /*b040*/  VIADD R9, R5, UR52 ;  /* 0x0000003405097c36 */ /* 0x000fe40008000000 */
[----:B------:R-:W-:-:S03]  /*b050*/  IMAD.MOV.U32 R0, RZ, RZ, RZ ;  /* 0x000000ffff007224 */ /* 0x000fc600078e00ff */
[----:B------:R-:W-:-:S13]  /*b060*/  ISETP.GE.OR P6, PT, R9, UR6, !P0 ;  /* 0x0000000609007c0c */ /* 0x000fda000c7c6670 */
[----:B------:R-:W-:Y:S05]  /*b070*/  @P6 BRA `(.L_x_296) ;  /* 0x00000000000c6947 */ /* 0x000fea0003800000 */
[----:B------:R-:W0:Y:S02]  /*b080*/  LDC.64 R2, c[0x0][0xc58] ;  /* 0x00031600ff027b82 */ /* 0x000e240000000a00 */
[----:B0-----:R-:W-:-:S05]  /*b090*/  IMAD.WIDE R2, R9, 0x4, R2 ;  /* 0x0000000409027825 */ /* 0x001fca00078e0202 */
[----:B------:R0:W5:Y:S02]  /*b0a0*/  LDG.E R0, desc[UR48][R2.64] ;  /* 0x0000003002007981 */ /* 0x000164000c1e1900 */
.L_x_296:
[----:B------:R-:W-:Y:S05]  /*b0b0*/  BSYNC B0 ;  /* 0x0000000000007941 */ /* 0x000fea0003800000 */
.L_x_295:
[----:B0----5:R-:W0:Y:S02]  /*b0c0*/  SHFL.UP PT, R2, R0, 0x1, RZ ;  /* 0x0420000000027989 */ /* 0x021e2400000e00ff */
[----:B0-----:R-:W-:-:S05]  /*b0d0*/  SEL R3, R2, RZ, P1 ;  /* 0x000000ff02037207 */ /* 0x001fca0000800000 */
[----:B------:R-:W-:-:S05]  /*b0e0*/  IMAD.IADD R3, R0, 0x1, R3 ;  /* 0x0000000100037824 */ /* 0x000fca00078e0203 */
[----:B------:R-:W0:Y:S02]  /*b0f0*/  SHFL.UP PT, R2, R3, 0x2, RZ ;  /* 0x0440000003027989 */ /* 0x000e2400000e00ff */
        /* <DEDUP_REMOVED lines=11> */
[----:B------:R-:W0:Y:S03]  /*b1b0*/  LDC R9, c[0x0][0xc10] ;  /* 0x00030400ff097b82 */ /* 0x000e260000000800 */
[----:B------:R-:W0:Y:S02]  /*b1c0*/  SHFL.IDX PT, R12, R2, 0x1f, 0x1f ;  /* 0x03e01f00020c7f89 */ /* 0x000e2400000e0000 */
[----:B0-----:R-:W-:-:S04]  /*b1d0*/  IMAD R12, R12, R9, RZ ;  /* 0x000000090c0c7224 */ /* 0x001fc800078e02ff */
[----:B------:R-:W-:-:S05]  /*b1e0*/  IMAD.IADD R7, R12, 0x1, R7 ;  /* 0x000000010c077824 */ /* 0x000fca00078e0207 */
[----:B------:R-:W-:-:S13]  /*b1f0*/  ISETP.GT.AND P6, PT, R7, R4, PT ;  /* 0x000000040700720c */ /* 0x000fda0003fc4270 */
[----:B------:R-:W-:Y:S05]  /*b200*/  @!P6 BRA `(.L_x_297) ;  /* 0xfffffffc0070e947 */ /* 0x000fea000383ffff */
[----:B------:R-:W-:-:S07]  /*b210*/  IMAD.MOV.U32 R10, RZ, RZ, R12 ;  /* 0x000000ffff0a7224 */ /* 0x000fce00078e000c */
.L_x_293:
[----:B------:R-:W-:-:S04]  /*b220*/  IMAD.IADD R8, R7, 0x1, -R10 ;  /* 0x0000000107087824 */ /* 0x000fc800078e0a0a */
[----:B------:R-:W-:-:S05]  /*b230*/  IMAD R3, R2, R9, R8 ;  /* 0x0000000902037224 */ /* 0x000fca00078e0208 */
[----:B------:R-:W-:-:S13]  /*b240*/  ISETP.GT.AND P0, PT, R3, R4, PT ;  /* 0x000000040300720c */ /* 0x000fda0003f04270 */
[----:B------:R-:W-:Y:S02]  /*b250*/  VOTEU.ANY UR5, UPT, !P0 ;  /* 0x0000000000057886 */ /* 0x000fe400040e0100 */
[----:B------:R-:W-:Y:S02]  /*b260*/  UPOPC UR4, UR5 ;  /* 0x00000005000472bf */ /* 0x000fe40008000000 */
[----:B------:R-:W-:-:S04]  /*b270*/  ISETP.NE.AND P0, PT, RZ, UR5, PT ;  /* 0x00000005ff007c0c */ /* 0x000fc8000bf05270 */
[----:B------:R-:W-:-:S05]  /*b280*/  IMAD.U32 R11, RZ, RZ, UR4 ;  /* 0x00000004ff0b7e24 */ /* 0x000fca000f8e00ff */
[----:B------:R-:W0:Y:S02]  /*b290*/  SHFL.IDX PT, R0, R0, R11, 0x1f ;  /* 0x00001f0b00007589 */ /* 0x000e2400000e0000 */
[----:B0-----:R-:W-:-:S04]  /*b2a0*/  IABS R7, R0 ;  /* 0x0000000000077213 */ /* 0x001fc80000000000 */
[----:B------:R-:W0:Y:S08]  /*b2b0*/  I2F.RP R10, R7 ;  /* 0x00000007000a7306 */ /* 0x000e300000209400 */
[----:B0-----:R-:W0:Y:S02]  /*b2c0*/  MUFU.RCP R10, R10 ;  /* 0x0000000a000a7308 */ /* 0x001e240000001000 */
[----:B0-----:R-:W-:-:S06]  /*b2d0*/  VIADD R3, R10, 0xffffffe ;  /* 0x0ffffffe0a037836 */ /* 0x001fcc0000000000 */
[----:B------:R-:W0:Y:S01]  /*b2e0*/  F2I.FTZ.U32.TRUNC.NTZ R3, R3 ;  /* 0x0000000300037305 */ /* 0x000e22000021f000 */
[----:B------:R-:W-:Y:S05]  /*b2f0*/  @!P0 BRA `(.L_x_298) ;  /* 0x00000000000c8947 */ /* 0x000fea0003800000 */
[----:B------:R-:W-:-:S06]  /*b300*/  UIADD3 UR5, UR4, -0x1, URZ ;  /* 0xffffffff04057890 */ /* 0x000fcc000fffe03f */
[----:B------:R-:W-:-:S05]  /*b310*/  IMAD.U32 R11, RZ, RZ, UR5 ;  /* 0x00000005ff0b7e24 */ /* 0x000fca000f8e00ff */
[----:B------:R1:W2:Y:S02]  /*b320*/  SHFL.IDX PT, R6, R2, R11, 0x1f ;  /* 0x00001f0b02067589 */ /* 0x0002a400000e0000 */
.L_x_298:
[--C-:B01----:R-:W-:Y:S01]  /*b330*/  IMAD.MOV R2, RZ, RZ, -R3.reuse ;  /* 0x000000ffff027224 */ /* 0x103fe200078e0a03 */
[----:B------:R-:W-:Y:S01]  /*b340*/  UIADD3 UR52, UR4, UR52, URZ ;  /* 0x0000003404347290 */ /* 0x000fe2000fffe03f */
[----:B--2---:R-:W-:Y:S02]  /*b350*/  IMAD R6, R6, R9, R8 ;  /* 0x0000000906067224 */ /* 0x004fe400078e0208 */
[----:B------:R-:W-:Y:S02]  /*b360*/  IMAD R9, R2, R7, RZ ;  /* 0x0000000702097224 */ /* 0x000fe400078e02ff */
[----:B------:R-:W-:Y:S01]  /*b370*/  IMAD.MOV.U32 R2, RZ, RZ, RZ ;  /* 0x000000ffff027224 */ /* 0x000fe200078e00ff */
[----:B------:R1:W-:Y:S03]  /*b380*/  STL [R1+0x20], R6 ;  /* 0x0000200601007387 */ /* 0x0003e60000100800 */
[----:B------:R-:W-:-:S04]  /*b390*/  IMAD.HI.U32 R2, R3, R9, R2 ;  /* 0x0000000903027227 */ /* 0x000fc800078e0002 */
[----:B------:R-:W-:Y:S01]  /*b3a0*/  IMAD.IADD R9, R4, 0x1, -R6 ;  /* 0x0000000104097824 */ /* 0x000fe200078e0a06 */
[----:B------:R-:W-:-:S04]  /*b3b0*/  IABS R4, R0 ;  /* 0x0000000000047213 */ /* 0x000fc80000000000 */
[----:B------:R-:W-:Y:S01]  /*b3c0*/  IABS R3, R9 ;  /* 0x0000000900037213 */ /* 0x000fe20000000000 */
[----:B------:R-:W-:-:S04]  /*b3d0*/  IMAD.MOV R4, RZ, RZ, -R4 ;  /* 0x000000ffff047224 */ /* 0x000fc800078e0a04 */
[----:B------:R-:W-:-:S04]  /*b3e0*/  IMAD.HI.U32 R2, R2, R3, RZ ;  /* 0x0000000302027227 */ /* 0x000fc800078e00ff */
[----:B------:R-:W-:Y:S01]  /*b3f0*/  IMAD R4, R2, R4, R3 ;  /* 0x0000000402047224 */ /* 0x000fe200078e0203 */
[----:B------:R-:W-:-:S04]  /*b400*/  LOP3.LUT R3, R9, R0, RZ, 0x3c, !PT ;  /* 0x0000000009037212 */ /* 0x000fc800078e3cff */
[----:B------:R-:W-:Y:S02]  /*b410*/  ISETP.GT.U32.AND P1, PT, R7, R4, PT ;  /* 0x000000040700720c */ /* 0x000fe40003f24070 */
[----:B------:R-:W-:-:S11]  /*b420*/  ISETP.GE.AND P2, PT, R3, RZ, PT ;  /* 0x000000ff0300720c */ /* 0x000fd60003f46270 */
[----:B------:R-:W-:Y:S02]  /*b430*/  @!P1 IMAD.IADD R4, R4, 0x1, -R7 ;  /* 0x0000000104049824 */ /* 0x000fe400078e0a07 */
[----:B------:R-:W-:Y:S01]  /*b440*/  @!P1 VIADD R2, R2, 0x1 ;  /* 0x0000000102029836 */ /* 0x000fe20000000000 */
[----:B------:R-:W-:Y:S02]  /*b450*/  ISETP.NE.AND P1, PT, R0, RZ, PT ;  /* 0x000000ff0000720c */ /* 0x000fe40003f25270 */
[----:B------:R-:W-:-:S13]  /*b460*/  ISETP.GE.U32.AND P0, PT, R4, R7, PT ;  /* 0x000000070400720c */ /* 0x000fda0003f06070 */
[----:B------:R-:W-:-:S04]  /*b470*/  @P0 VIADD R2, R2, 0x1 ;  /* 0x0000000102020836 */ /* 0x000fc80000000000 */
[----:B------:R-:W-:Y:S01]  /*b480*/  @!P2 IMAD.MOV R2, RZ, RZ, -R2 ;  /* 0x000000ffff02a224 */ /* 0x000fe200078e0a02 */
[----:B------:R-:W-:-:S04]  /*b490*/  @!P1 LOP3.LUT R2, RZ, R0, RZ, 0x33, !PT ;  /* 0x00000000ff029212 */ /* 0x000fc800078e33ff */
[----:B------:R-:W-:Y:S01]  /*b4a0*/  R2UR UR38, R2 ;  /* 0x00000000022672ca */ /* 0x000fe200000e0000 */
[----:B------:R-:W-:-:S04]  /*b4b0*/  IMAD.MOV R3, RZ, RZ, -R2 ;  /* 0x000000ffff037224 */ /* 0x000fc800078e0a02 */
[----:B------:R-:W-:-:S05]  /*b4c0*/  IMAD R0, R0, R3, R9 ;  /* 0x0000000300007224 */ /* 0x000fca00078e0209 */
[----:B------:R1:W-:Y:S01]  /*b4d0*/  STL [R1+0x24], R0 ;  /* 0x0000240001007387 */ /* 0x0003e20000100800 */
[----:B------:R-:W-:Y:S05]  /*b4e0*/  BRA `(.L_x_299) ;  /* 0x00000000000c7947 */ /* 0x000fea0003800000 */
.L_x_294:
[----:B------:R0:W-:Y:S01]  /*b4f0*/  STL [R1+0x20], R4 ;  /* 0x0000200401007387 */ /* 0x0001e20000100800 */
[----:B------:R-:W-:-:S03]  /*b500*/  UMOV UR38, URZ ;  /* 0x0000003f00267c82 */ /* 0x000fc60008000000 */
[----:B------:R0:W-:Y:S02]  /*b510*/  STL [R1+0x24], RZ ;  /* 0x000024ff01007387 */ /* 0x0001e40000100800 */
.L_x_299:
[----:B------:R-:W2:Y:S04]  /*b520*/  LDL R2, [R1+0x24] ;  /* 0x0000240001027983 */ /* 0x000ea80000100800 */
[----:B0-----:R-:W3:Y:S01]  /*b530*/  LDL R4, [R1+0x20] ;  /* 0x0000200001047983 */ /* 0x001ee20000100800 */
[----:B------:R-:W-:-:S13]  /*b540*/  ISETP.NE.AND P0, PT, R5, RZ, PT ;  /* 0x000000ff0500720c */ /* 0x000fda0003f05270 */
[----:B------:R-:W0:Y:S01]  /*b550*/  @!P0 S2R R3, SR_CgaCtaId ;  /* 0x0000000000038919 */ /* 0x000e220000008800 */
[----:B-1----:R-:W-:Y:S01]  /*b560*/  @!P0 MOV R0, 0x400 ;  /* 0x0000040000008802 */ /* 0x002fe20000000f00 */
[----:B------:R-:W-:Y:S02]  /*b570*/  IMAD.U32 R6, RZ, RZ, UR38 ;  /* 0x00000026ff067e24 */ /* 0x000fe4000f8e00ff */
[----:B------:R-:W-:Y:S01]  /*b580*/  IMAD.U32 R7, RZ, RZ, UR52 ;  /* 0x00000034ff077e24 */ /* 0x000fe2000f8e00ff */
[----:B0-----:R-:W-:Y:S01]  /*b590*/  @!P0 LEA R0, R3, R0, 0x18 ;  /* 0x0000000003008211 */ /* 0x001fe200078ec0ff */
[----:B--2---:R-:W-:-:S05]  /*b5a0*/  IMAD.MOV.U32 R5, RZ, RZ, R2 ;  /* 0x000000ffff057224 */ /* 0x004fca00078e0002 */
[----:B---3--:R2:W-:Y:S01]  /*b5b0*/  @!P0 STS.128 [R0+0x298d0], R4 ;  /* 0x0298d00400008388 */ /* 0x0085e20000000c00 */
[----:B------:R-:W-:Y:S06]  /*b5c0*/  BAR.ARV 0x5, 0x180 ;  /* 0x0146000000007b1d */ /* 0x000fec0000002000 */
.L_x_292:
[----:B--2---:R-:W-:Y:S01]  /*b5d0*/  IMAD.MOV.U32 R0, RZ, RZ, 0x1 ;  /* 0x00000001ff007424 */ /* 0x004fe200078e00ff */
[----:B------:R-:W-:Y:S01]  /*b5e0*/  ULDC UR4, c[0x0][0xc14] ;  /* 0x0003050000047ab9 */ /* 0x000fe20000000800 */
[----:B------:R2:W-:Y:S01]  /*b5f0*/  STL [R1+0x34], RZ ;  /* 0x000034ff01007387 */ /* 0x0005e20000100800 */
[----:B------:R-:W-:-:S03]  /*b600*/  UISETP.GE.AND UP0, UPT, UR52, UR4, UPT ;  /* 0x000000043400728c */ /* 0x000fc6000bf06270 */
[----:B------:R2:W-:Y:S03]  /*b610*/  STL [R1+0xc], R0 ;  /* 0x00000c0001007387 */ /* 0x0005e60000100800 */
[----:B------:R-:W-:Y:S01]  /*b620*/  PLOP3.LUT P0, PT, PT, PT, UP0, 0x80, 0x0 ;  /* 0x000000000000781c */ /* 0x000fe20003f0f008 */
[----:B------:R2:W-:-:S12]  /*b630*/  STL [R1], RZ ;  /* 0x000000ff01007387 */ /* 0x0005d80000100800 */
[----:B--2---:R-:W-:Y:S05]  /*b640*/  @P0 BRA `(.L_x_300) ;  /* 0x0000003c00100947 */ /* 0x004fea0003800000 */
[----:B------:R-:W0:Y:S01]  /*b650*/  S2R R0, SR_TID.X ;  /* 0x0000000000007919 */ /* 0x000e220000002100 */
[----:B------:R-:W-:Y:S01]  /*b660*/  ULDC UR50, c[0x0][0xc] ;  /* 0x0000030000327ab9 */ /* 0x000fe20000000800 */
[----:B------:R-:W-:Y:S01]  /*b670*/  ULOP3.LUT UR42, UR40, 0x1, URZ, 0xfc, !UPT ;  /* 0x00000001282a7892 */ /* 0x000fe2000f8efc3f */
[----:B------:R-:W2:Y:S01]  /*b680*/  S2R R7, SR_TID.X ;  /* 0x0000000000077919 */ /* 0x000ea20000002100 */
[----:B------:R-:W-:Y:S01]  /*b690*/  ULOP3.LUT UR51, UR40, 0x2, URZ, 0xfc, !UPT ;  /* 0x0000000228337892 */ /* 0x000fe2000f8efc3f */
[----:B------:R-:W-:Y:S01]  /*b6a0*/  ULDC.64 UR54, c[0x0][0x198] ;  /* 0x0000660000367ab9 */ /* 0x000fe20000000a00 */
[----:B0-----:R-:W-:Y:S01]  /*b6b0*/  LOP3.LUT R2, R0, 0x7f, RZ, 0xc0, !PT ;  /* 0x0000007f00027812 */ /* 0x001fe200078ec0ff */
[----:B--2---:R-:W-:-:S03]  /*b6c0*/  IMAD.SHL.U32 R0, R7, 0x80, RZ ;  /* 0x0000008007007824 */ /* 0x004fc600078e00ff */
[----:B------:R-:W-:Y:S01]  /*b6d0*/  SHF.R.U32.HI R3, RZ, 0x5, R2 ;  /* 0x00000005ff037819 */ /* 0x000fe20000011602 */
[C---:B-1----:R-:W-:Y:S01]  /*b6e0*/  IMAD.SHL.U32 R4, R7.reuse, 0x20, RZ ;  /* 0x0000002007047824 */ /* 0x042fe200078e00ff */
[C---:B------:R-:W-:Y:S01]  /*b6f0*/  LOP3.LUT P0, RZ, R7.reuse, 0x4, RZ, 0xc0, !PT ;  /* 0x0000000407ff7812 */ /* 0x040fe2000780c0ff */
[----:B------:R-:W-:Y:S01]  /*b700*/  IMAD.SHL.U32 R5, R7, 0x4, RZ ;  /* 0x0000000407057824 */ /* 0x000fe200078e00ff */
[----:B------:R-:W-:Y:S02]  /*b710*/  LOP3.LUT R2, R0, 0x380, RZ, 0xc0, !PT ;  /* 0x0000038000027812 */ /* 0x000fe400078ec0ff */
        /* <DEDUP_REMOVED lines=12> */
[----:B------:R0:W-:Y:S02]  /*b7e0*/  STL [R1+0x28], R0 ;  /* 0x0000280001007387 */ /* 0x0001e40000100800 */
[----:B0-----:R-:W-:-:S05]  /*b7f0*/  IMAD.MOV.U32 R0, RZ, RZ, 0x40 ;  /* 0x00000040ff007424 */ /* 0x001fca00078e00ff */
[----:B------:R-:W-:Y:S01]  /*b800*/  SEL R2, R0, 0xffffffc0, !P0 ;  /* 0xffffffc000027807 */ /* 0x000fe20004000000 */
[----:B------:R-:W-:-:S04]  /*b810*/  IMAD.MOV.U32 R0, RZ, RZ, 0x1 ;  /* 0x00000001ff007424 */ /* 0x000fc800078e00ff */
[----:B------:R0:W-:Y:S04]  /*b820*/  STL [R1+0x2c], R2 ;  /* 0x00002c0201007387 */ /* 0x0001e80000100800 */
[----:B------:R0:W-:Y:S04]  /*b830*/  STL [R1], RZ ;  /* 0x000000ff01007387 */ /* 0x0001e80000100800 */
[----:B------:R0:W-:Y:S04]  /*b840*/  STL [R1+0xc], R0 ;  /* 0x00000c0001007387 */ /* 0x0001e80000100800 */
[----:B------:R0:W-:Y:S02]  /*b850*/  STL [R1+0x34], RZ ;  /* 0x000034ff01007387 */ /* 0x0001e40000100800 */
.L_x_360:
[----:B------:R-:W-:Y:S01]  /*b860*/  ULDC.64 UR4, c[0x0][0xc60] ;  /* 0x0003180000047ab9 */ /* 0x000fe20000000a00 */
[----:B------:R-:W-:Y:S01]  /*b870*/  ULDC.64 UR6, c[0x0][0xa28] ;  /* 0x00028a0000067ab9 */ /* 0x000fe20000000a00 */
[----:B------:R-:W-:Y:S01]  /*b880*/  UIMAD.WIDE UR4, UR52, 0x4, UR4 ;  /* 0x00000004340478a5 */ /* 0x000fe2000f8e0204 */
[----:B------:R-:W-:Y:S01]  /*b890*/  ULDC.64 UR10, c[0x0][0xa20] ;  /* 0x00028800000a7ab9 */ /* 0x000fe20000000a00 */
[----:B------:R-:W-:Y:S01]  /*b8a0*/  IMAD.MOV.U32 R17, RZ, RZ, RZ ;  /* 0x000000ffff117224 */ /* 0x000fe200078e00ff */
[----:B------:R-:W-:-:S03]  /*b8b0*/  ULDC UR44, c[0x0][0x2e0] ;  /* 0x0000b800002c7ab9 */ /* 0x000fc60000000800 */
[----:B0-----:R-:W-:Y:S02]  /*b8c0*/  IMAD.U32 R2, RZ, RZ, UR4 ;  /* 0x00000004ff027e24 */ /* 0x001fe4000f8e00ff */
[----:B------:R-:W-:Y:S01]  /*b8d0*/  IMAD.U32 R3, RZ, RZ, UR5 ;  /* 0x00000005ff037e24 */ /* 0x000fe2000f8e00ff */
[----:B------:R-:W-:-:S04]  /*b8e0*/  ULDC.64 UR4, c[0x0][0xa00] ;  /* 0x0002800000047ab9 */ /* 0x000fc80000000a00 */
[----:B--2---:R-:W2:Y:S01]  /*b8f0*/  LDG.E R2, desc[UR48][R2.64] ;  /* 0x0000003002027981 */ /* 0x004ea2000c1e1900 */
[----:B------:R-:W-:Y:S02]  /*b900*/  UISETP.NE.U32.AND UP0, UPT, UR4, URZ, UPT ;  /* 0x0000003f0400728c */ /* 0x000fe4000bf05070 */
[----:B------:R-:W-:Y:S02]  /*b910*/  UISETP.NE.U32.AND UP1, UPT, UR6, URZ, UPT ;  /* 0x0000003f0600728c */ /* 0x000fe4000bf25070 */
[----:B------:R-:W-:Y:S02]  /*b920*/  UISETP.NE.AND.EX UP0, UPT, UR5, URZ, UPT, UP0 ;  /* 0x0000003f0500728c */ /* 0x000fe4000bf05300 */
[----:B------:R-:W-:-:S04]  /*b930*/  UISETP.NE.AND.EX UP1, UPT, UR7, URZ, UPT, UP1 ;  /* 0x0000003f0700728c */ /* 0x000fc8000bf25310 */
[----:B------:R-:W-:Y:S02]  /*b940*/  PLOP3.LUT P0, PT, PT, PT, UP0, 0x80, 0x0 ;  /* 0x000000000000781c */ /* 0x000fe40003f0f008 */
[----:B------:R-:W-:Y:S01]  /*b950*/  PLOP3.LUT P1, PT, PT, PT, UP1, 0x80, 0x0 ;  /* 0x000000000000781c */ /* 0x000fe20003f2f018 */
[----:B-1----:R-:W-:Y:S01]  /*b960*/  IMAD.MOV.U32 R4, RZ, RZ, RZ ;  /* 0x000000ffff047224 */ /* 0x002fe200078e00ff */
[----:B--2---:R-:W-:-:S13]  /*b970*/  R2UR UR47, R2 ;  /* 0x00000000022f72ca */ /* 0x004fda00000e0000 */
[----:B------:R-:W-:Y:S02]  /*b980*/  USHF.R.S32.HI UR8, URZ, 0x1f, UR47 ;  /* 0x0000001f3f087899 */ /* 0x000fe4000801142f */
[----:B------:R-:W-:-:S04]  /*b990*/  @UP0 ULEA UR4, UP2, UR47, UR4, 0x2 ;  /* 0x000000042f040291 */ /* 0x000fc8000f84103f */
[----:B------:R-:W-:Y:S02]  /*b9a0*/  @UP0 ULEA.HI.X UR5, UR47, UR5, UR8, 0x2, UP2 ;  /* 0x000000052f050291 */ /* 0x000fe400090f1408 */
[----:B------:R-:W-:Y:S01]  /*b9b0*/  UISETP.NE.U32.AND UP0, UPT, UR10, URZ, UPT ;  /* 0x0000003f0a00728c */ /* 0x000fe2000bf05070 */
[----:B------:R-:W-:-:S03]  /*b9c0*/  IMAD.U32 R2, RZ, RZ, UR4 ;  /* 0x00000004ff027e24 */ /* 0x000fc6000f8e00ff */
[----:B------:R-:W-:Y:S01]  /*b9d0*/  UISETP.NE.AND.EX UP0, UPT, UR11, URZ, UPT, UP0 ;  /* 0x0000003f0b00728c */ /* 0x000fe2000bf05300 */
[----:B------:R-:W-:Y:S01]  /*b9e0*/  IMAD.U32 R3, RZ, RZ, UR5 ;  /* 0x00000005ff037e24 */ /* 0x000fe2000f8e00ff */
[----:B------:R-:W-:Y:S02]  /*b9f0*/  @UP1 ULEA UR4, UP2, UR47, UR6, 0x2 ;  /* 0x000000062f041291 */ /* 0x000fe4000f84103f */
[----:B------:R-:W-:Y:S02]  /*ba00*/  USHF.L.U32 UR45, UR47, 0x2, URZ ;  /* 0x000000022f2d7899 */ /* 0x000fe4000800063f */
[----:B------:R-:W-:Y:S02]  /*ba10*/  @UP1 ULEA.HI.X UR5, UR47, UR7, UR8, 0x2, UP2 ;  /* 0x000000072f051291 */ /* 0x000fe400090f1408 */
[----:B------:R-:W-:Y:S01]  /*ba20*/  USHF.L.U64.HI UR46, UR47, 0x2, UR8 ;  /* 0x000000022f2e7899 */ /* 0x000fe20008010208 */
[----:B------:R-:W-:Y:S01]  /*ba30*/  PLOP3.LUT P2, PT, PT, PT, UP0, 0x80, 0x0 ;  /* 0x000000000000781c */ /* 0x000fe20003f4f008 */
[----:B------:R0:W5:Y:S01]  /*ba40*/  @P0 LDG.E R17, desc[UR48][R2.64] ;  /* 0x0000003002110981 */ /* 0x000162000c1e1900 */
[----:B------:R-:W-:Y:S01]  /*ba50*/  @UP0 UIADD3 UR6, UP3, UR45, UR10, URZ ;  /* 0x0000000a2d060290 */ /* 0x000fe2000ff7e03f */
[----:B------:R-:W-:-:S03]  /*ba60*/  ULDC.64 UR8, c[0x0][0xa08] ;  /* 0x0002820000087ab9 */ /* 0x000fc60000000a00 */
[----:B------:R-:W-:Y:S01]  /*ba70*/  @UP0 UIADD3.X UR7, UR46, UR11, URZ, UP3, !UPT ;  /* 0x0000000b2e070290 */ /* 0x000fe20009ffe43f */
[----:B------:R-:W-:Y:S01]  /*ba80*/  ISETP.NE.U32.AND P0, PT, RZ, UR8, PT ;  /* 0x00000008ff007c0c */ /* 0x000fe2000bf05070 */
[----:B------:R-:W-:Y:S01]  /*ba90*/  UIADD3 UR8, UP0, UR45, UR8, URZ ;  /* 0x000000082d087290 */ /* 0x000fe2000ff1e03f */
[----:B0-----:R-:W-:Y:S02]  /*baa0*/  IMAD.U32 R2, RZ, RZ, UR4 ;  /* 0x00000004ff027e24 */ /* 0x001fe4000f8e00ff */
[----:B------:R-:W-:Y:S01]  /*bab0*/  IMAD.U32 R3, RZ, RZ, UR5 ;  /* 0x00000005ff037e24 */ /* 0x000fe2000f8e00ff */
[----:B------:R-:W-:Y:S01]  /*bac0*/  ISETP.NE.AND.EX P0, PT, RZ, UR9, PT, P0 ;  /* 0x00000009ff007c0c */ /* 0x000fe2000bf05300 */
[----:B------:R-:W-:-:S03]  /*bad0*/  UIADD3.X UR4, UR46, UR9, URZ, UP0, !UPT ;  /* 0x000000092e047290 */ /* 0x000fc600087fe43f */
[----:B------:R0:W2:Y:S02]  /*bae0*/  @P1 LDG.E R0, desc[UR48][R2.64] ;  /* 0x0000003002001981 */ /* 0x0000a4000c1e1900 */
[----:B0-----:R-:W-:Y:S02]  /*baf0*/  IMAD.U32 R2, RZ, RZ, UR6 ;  /* 0x00000006ff027e24 */ /* 0x001fe4000f8e00ff */
[----:B------:R-:W-:-:S05]  /*bb00*/  IMAD.U32 R3, RZ, RZ, UR7 ;  /* 0x00000007ff037e24 */ /* 0x000fca000f8e00ff */
[----:B------:R0:W3:Y:S02]  /*bb10*/  @P2 LDG.E R5, desc[UR48][R2.64] ;  /* 0x0000003002052981 */ /* 0x0000e4000c1e1900 */
[----:B0-----:R-:W-:Y:S02]  /*bb20*/  IMAD.U32 R2, RZ, RZ, UR8 ;  /* 0x00000008ff027e24 */ /* 0x001fe4000f8e00ff */
[----:B------:R-:W-:Y:S01]  /*bb30*/  IMAD.U32 R3, RZ, RZ, UR4 ;  /* 0x00000004ff037e24 */ /* 0x000fe2000f8e00ff */
[----:B------:R-:W-:-:S04]  /*bb40*/  ULDC.64 UR4, c[0x0][0x3f8] ;  /* 0x0000fe0000047ab9 */ /* 0x000fc80000000a00 */
[----:B------:R0:W5:Y:S01]  /*bb50*/  @P0 LDG.E R4, desc[UR48][R2.64] ;  /* 0x0000003002040981 */ /* 0x000162000c1e1900 */
[----:B------:R-:W-:-:S03]  /*bb60*/  UISETP.NE.U32.AND UP0, UPT, UR4, URZ, UPT ;  /* 0x0000003f0400728c */ /* 0x000fc6000bf05070 */
[----:B------:R-:W-:Y:S01]  /*bb70*/  UMOV UR4, URZ ;  /* 0x0000003f00047c82 */ /* 0x000fe20008000000 */
[----:B------:R-:W-:-:S03]  /*bb80*/  UISETP.NE.AND.EX UP0, UPT, UR5, URZ, UPT, UP0 ;  /* 0x0000003f0500728c */ /* 0x000fc6000bf05300 */
[----:B------:R-:W-:Y:S02]  /*bb90*/  ULDC UR5, c[0x0][0x404] ;  /* 0x0001010000057ab9 */ /* 0x000fe40000000800 */
[----:B------:R-:W-:-:S04]  /*bba0*/  USEL UR5, UR5, 0x1, UP0 ;  /* 0x0000000105057887 */ /* 0x000fc80008000000 */
[----:B------:R-:W-:Y:S01]  /*bbb0*/  UIMAD UR44, UR5, UR44, URZ ;  /* 0x0000002c052c72a4 */ /* 0x000fe2000f8e023f */
[----:B--2---:R-:W-:-:S06]  /*bbc0*/  @P1 R2UR UR4, R0 ;  /* 0x00000000000412ca */ /* 0x004fcc00000e0000 */
[----:B---3--:R-:W-:Y:S01]  /*bbd0*/  @P2 R2UR UR44, R5 ;  /* 0x00000000052c22ca */ /* 0x008fe200000e0000 */
[----:B0-----:R-:W-:-:S14]  /*bbe0*/  @P2 BRA `(.L_x_301) ;  /* 0x0000000000182947 */ /* 0x001fdc0003800000 */
[----:B------:R-:W-:Y:S05]  /*bbf0*/  @!P0 BRA `(.L_x_301) ;  /* 0x0000000000148947 */ /* 0x000fea0003800000 */
[----:B------:R-:W2:Y:S04]  /*bc00*/  LDG.E R5, desc[UR48][R2.64] ;  /* 0x0000003002057981 */ /* 0x000ea8000c1e1900 */
[----:B------:R-:W3:Y:S01]  /*bc10*/  LDG.E R0, desc[UR48][R2.64+0x4] ;  /* 0x0000043002007981 */ /* 0x000ee2000c1e1900 */
[----:B--2---:R-:W-:Y:S02]  /*bc20*/  R2UR UR5, R5 ;  /* 0x00000000050572ca */ /* 0x004fe400000e0000 */
[----:B---3--:R-:W-:-:S13]  /*bc30*/  R2UR UR44, R0 ;  /* 0x00000000002c72ca */ /* 0x008fda00000e0000 */
[----:B------:R-:W-:-:S12]  /*bc40*/  UIADD3 UR44, -UR5, UR44, URZ ;  /* 0x0000002c052c7290 */ /* 0x000fd8000fffe13f */
.L_x_301:
[----:B-----5:R-:W-:Y:S01]  /*bc50*/  VIADD R0, R4, UR4 ;  /* 0x0000000404007c36 */ /* 0x020fe20008000000 */
[----:B------:R-:W-:Y:S01]  /*bc60*/  UIADD3 UR44, -UR4, UR44, URZ ;  /* 0x0000002c042c7290 */ /* 0x000fe2000fffe13f */
[----:B------:R-:W-:Y:S03]  /*bc70*/  BSSY B6, `(.L_x_302) ;  /* 0x00002bf000067945 */ /* 0x000fe60003800000 */
[----:B------:R0:W-:Y:S01]  /*bc80*/  STL [R1+0x18], R0 ;  /* 0x0000180001007387 */ /* 0x0001e20000100800 */
[----:B------:R-:W-:Y:S02]  /*bc90*/  UIADD3 UR6, UR44, 0x9f, URZ ;  /* 0x0000009f2c067890 */ /* 0x000fe4000fffe03f */
[----:B------:R-:W-:Y:S02]  /*bca0*/  ISETP.LT.AND P0, PT, RZ, UR44, PT ;  /* 0x0000002cff007c0c */ /* 0x000fe4000bf01270 */
[----:B------:R-:W-:-:S04]  /*bcb0*/  UIMAD.WIDE UR6, UR6, 0x66666667, URZ ;  /* 0x66666667060678a5 */ /* 0x000fc8000f8e023f */
[----:B------:R-:W-:-:S04]  /*bcc0*/  USHF.R.U32.HI UR43, URZ, 0x1f, UR7 ;  /* 0x0000001f3f2b7899 */ /* 0x000fc80008011607 */
[----:B------:R-:W-:-:S03]  /*bcd0*/  ULEA.HI.SX32 UR43, UR7, UR43, 0x1a ;  /* 0x0000002b072b7291 */ /* 0x000fc6000f8fd23f */
[----:B0-----:R-:W-:Y:S09]  /*bce0*/  @P0 BRA `(.L_x_303) ;  /* 0x0000000000480947 */ /* 0x001ff20003800000 */
[----:B------:R-:W0:Y:S02]  /*bcf0*/  S2R R0, SR_TID.X ;  /* 0x0000000000007919 */ /* 0x000e240000002100 */
[----:B0-----:R-:W-:-:S04]  /*bd00*/  LOP3.LUT R0, R0, 0x7f, RZ, 0xc0, !PT ;  /* 0x0000007f00007812 */ /* 0x001fc800078ec0ff */
[----:B------:R-:W-:-:S13]  /*bd10*/  ISETP.NE.AND P0, PT, R0, RZ, PT ;  /* 0x000000ff0000720c */ /* 0x000fda0003f05270 */
[----:B------:R-:W-:Y:S05]  /*bd20*/  @P0 BRA `(.L_x_304) ;  /* 0x0000002800cc0947 */ /* 0x000fea0003800000 */
[----:B------:R-:W0:Y:S01]  /*bd30*/  S2R R5, SR_LANEID ;  /* 0x0000000000057919 */ /* 0x000e220000000000 */
[----:B------:R-:W-:Y:S01]  /*bd40*/  VOTEU.ANY UR4, UPT, PT ;  /* 0x0000000000047886 */ /* 0x000fe200038e0100 */
[----:B------:R-:W1:Y:S01]  /*bd50*/  LDC.64 R2, c[0x0][0xc38] ;  /* 0x00030e00ff027b82 */ /* 0x000e620000000a00 */
[----:B------:R-:W0:Y:S02]  /*bd60*/  FLO.U32 R0, UR4 ;  /* 0x0000000400007d00 */ /* 0x000e2400080e0000 */
[----:B0-----:R-:W-:-:S06]  /*bd70*/  ISETP.EQ.U32.AND P0, PT, R0, R5, PT ;  /* 0x000000050000720c */ /* 0x001fcc0003f02070 */
[----:B------:R-:W1:Y:S07]  /*bd80*/  POPC R5, UR4 ;  /* 0x0000000400057d09 */ /* 0x000e6e0008000000 */
[----:B-1----:R-:W2:Y:S01]  /*bd90*/  @P0 ATOMG.E.ADD.STRONG.GPU PT, R3, desc[UR48][R2.64], R5 ;  /* 0x00000005020309a8 */ /* 0x002ea200081ee1f0 */
[----:B------:R-:W0:Y:S02]  /*bda0*/  S2R R4, SR_LTMASK ;  /* 0x0000000000047919 */ /* 0x000e240000003900 */
[----:B0-----:R-:W-:-:S04]  /*bdb0*/  LOP3.LUT R4, R4, UR4, RZ, 0xc0, !PT ;  /* 0x0000000404047c12 */ /* 0x001fc8000f8ec0ff */
[----:B------:R-:W0:Y:S01]  /*bdc0*/  POPC R7, R4 ;  /* 0x0000000400077309 */ /* 0x000e220000000000 */
[----:B--2---:R-:W0:Y:S02]  /*bdd0*/  SHFL.IDX PT, R0, R3, R0, 0x1f ;  /* 0x00001f0003007589 */ /* 0x004e2400000e0000 */
[----:B0-----:R-:W-:-:S05]  /*bde0*/  IADD3 R0, R0, UR50, R7 ;  /* 0x0000003200007c10 */ /* 0x001fca000fffe007 */
[----:B------:R2:W-:Y:S01]  /*bdf0*/  STL [R1+0x20], R0 ;  /* 0x0000200001007387 */ /* 0x0005e20000100800 */
[----:B------:R-:W-:Y:S05]  /*be00*/  BRA `(.L_x_304) ;  /* 0x0000002800947947 */ /* 0x000fea0003800000 */
.L_x_303:
[----:B------:R-:W0:Y:S01]  /*be10*/  S2UR UR4, SR_CgaCtaId ;  /* 0x00000000000479c3 */ /* 0x000e220000008800 */
[----:B------:R-:W-:Y:S02]  /*be20*/  UMOV UR41, 0x400 ;  /* 0x0000040000297882 */ /* 0x000fe40000000000 */
[----:B0-----:R-:W-:-:S04]  /*be30*/  ULEA UR41, UR4, UR41, 0x18 ;  /* 0x0000002904297291 */ /* 0x001fc8000f8ec03f */
        /* <DEDUP_REMOVED lines=9> */
[----:B------:R-:W0:Y:S01]  /*bed0*/  LDC.64 R2, c[0x4][R2] ;  /* 0x0100000002027b82 */ /* 0x000e220000000a00 */
        /* <DEDUP_REMOVED lines=9> */
[----:B0-----:R-:W-:Y:S05]  /*bf70*/  CALL.ABS.NOINC R2 ;  /* 0x0000000002007343 */ /* 0x001fea0003c00000 */
.L_x_305:
        /* <DEDUP_REMOVED lines=8> */
[----:B0-----:R-:W-:Y:S01]  /*c000*/  MOV R2, 0x0 ;  /* 0x0000000000027802 */ /* 0x001fe20000000f00 */
        /* <DEDUP_REMOVED lines=15> */
.L_x_306:
[----:B------:R-:W-:-:S04]  /*c100*/  UIADD3 UR4, UR41, 0x400, URZ ;  /* 0x0000040029047890 */ /* 0x000fc8000fffe03f */
[----:B------:R-:W-:-:S06]  /*c110*/  ULOP3.LUT UP0, URZ, UR4, 0x9f, URZ, 0xc0, !UPT ;  /* 0x0000009f043f7892 */ /* 0x000fcc000f80c03f */
[----:B------:R-:W-:-:S13]  /*c120*/  PLOP3.LUT P0, PT, PT, PT, UP0, 0x80, 0x0 ;  /* 0x000000000000781c */ /* 0x000fda0003f0f008 */
        /* <DEDUP_REMOVED lines=17> */
.L_x_307:
[----:B------:R-:W-:-:S13]  /*c240*/  LOP3.LUT P6, RZ, R16, 0x3ff, RZ, 0xc0, !PT ;  /* 0x000003ff10ff7812 */ /* 0x000fda00078cc0ff */
        /* <DEDUP_REMOVED lines=17> */
.L_x_308:
[----:B------:R-:W1:Y:S01]  /*c360*/  LDC R0, c[0x0][0x428] ;  /* 0x00010a00ff007b82 */ /* 0x000e620000000800 */
[----:B------:R-:W-:Y:S01]  /*c370*/  ULDC.64 UR4, c[0x0][0x9f8] ;  /* 0x00027e0000047ab9 */ /* 0x000fe20000000a00 */
[----:B0-----:R-:W-:Y:S01]  /*c380*/  IMAD.U32 R2, RZ, RZ, UR38 ;  /* 0x00000026ff027e24 */ /* 0x001fe2000f8e00ff */
[----:B------:R-:W2:Y:S01]  /*c390*/  LDL.LU R18, [R1+0x24] ;  /* 0x0000240001127983 */ /* 0x000ea20000300800 */
[----:B------:R-:W-:Y:S01]  /*c3a0*/  UISETP.NE.U32.AND UP0, UPT, UR4, URZ, UPT ;  /* 0x0000003f0400728c */ /* 0x000fe2000bf05070 */
[----:B------:R-:W-:Y:S01]  /*c3b0*/  IMAD.U32 R10, RZ, RZ, UR47 ;  /* 0x0000002fff0a7e24 */ /* 0x000fe2000f8e00ff */
[----:B------:R-:W-:Y:S01]  /*c3c0*/  ULDC.64 UR14, c[0x0][0xa08] ;  /* 0x00028200000e7ab9 */ /* 0x000fe20000000a00 */
[----:B------:R-:W0:Y:S01]  /*c3d0*/  S2R R19, SR_TID.X ;  /* 0x0000000000137919 */ /* 0x000e220000002100 */
[----:B------:R-:W-:-:S06]  /*c3e0*/  UISETP.NE.AND.EX UP0, UPT, UR5, URZ, UPT, UP0 ;  /* 0x0000003f0500728c */ /* 0x000fcc000bf05300 */
[----:B------:R-:W-:-:S05]  /*c3f0*/  PLOP3.LUT P1, PT, PT, PT, UP0, 0x80, 0x0 ;  /* 0x000000000000781c */ /* 0x000fca0003f2f008 */
[----:B------:R-:W-:-:S04]  /*c400*/  @UP0 UIADD3 UR4, UP1, UR45, UR4, URZ ;  /* 0x000000042d040290 */ /* 0x000fc8000ff3e03f */
[----:B------:R-:W-:Y:S01]  /*c410*/  @UP0 UIADD3.X UR5, UR46, UR5, URZ, UP1, !UPT ;  /* 0x000000052e050290 */ /* 0x000fe20008ffe43f */
[----:B-1----:R-:W-:-:S13]  /*c420*/  ISETP.NE.AND P0, PT, R0, 0x1, PT ;  /* 0x000000010000780c */ /* 0x002fda0003f05270 */
[----:B------:R-:W1:Y:S01]  /*c430*/  @P0 LDC R0, c[0x0][0x42c] ;  /* 0x00010b00ff000b82 */ /* 0x000e620000000800 */
[----:B0-----:R-:W-:-:S07]  /*c440*/  LOP3.LUT R16, R19, 0x7f, RZ, 0xc0, !PT ;  /* 0x0000007f13107812 */ /* 0x001fce00078ec0ff */
[----:B------:R-:W0:Y:S01]  /*c450*/  @P0 LDC R3, c[0x0][0x430] ;  /* 0x00010c00ff030b82 */ /* 0x000e220000000800 */
[----:B-1----:R-:W-:-:S05]  /*c460*/  @P0 IMAD.HI.U32 R0, R0, UR38, RZ ;  /* 0x0000002600000c27 */ /* 0x002fca000f8e00ff */
[----:B0-----:R-:W-:Y:S01]  /*c470*/  @P0 SHF.R.U32.HI R2, RZ, R3, R0 ;  /* 0x00000003ff020219 */ /* 0x001fe20000011600 */
[----:B------:R-:W-:-:S04]  /*c480*/  IMAD.U32 R3, RZ, RZ, UR5 ;  /* 0x00000005ff037e24 */ /* 0x000fc8000f8e00ff */
[----:B------:R0:W-:Y:S02]  /*c490*/  STL [R1+0x8], R2 ;  /* 0x0000080201007387 */ /* 0x0001e40000100800 */
[----:B0-----:R-:W-:Y:S01]  /*c4a0*/  IMAD.U32 R2, RZ, RZ, UR4 ;  /* 0x00000004ff027e24 */ /* 0x001fe2000f8e00ff */
[----:B------:R-:W-:-:S04]  /*c4b0*/  ULDC.64 UR4, c[0x0][0xa00] ;  /* 0x0002800000047ab9 */ /* 0x000fc80000000a00 */
[----:B------:R0:W3:Y:S01]  /*c4c0*/  @P1 LDG.E R10, desc[UR48][R2.64] ;  /* 0x00000030020a1981 */ /* 0x0000e2000c1e1900 */
[----:B------:R-:W-:Y:S01]  /*c4d0*/  ISETP.NE.AND P1, PT, R16, RZ, PT ;  /* 0x000000ff1000720c */ /* 0x000fe20003f25270 */
[----:B------:R-:W-:Y:S01]  /*c4e0*/  UMOV UR36, URZ ;  /* 0x0000003f00247c82 */ /* 0x000fe20008000000 */
[----:B------:R-:W-:Y:S01]  /*c4f0*/  ISETP.NE.U32.AND P0, PT, RZ, UR4, PT ;  /* 0x00000004ff007c0c */ /* 0x000fe2000bf05070 */
[----:B------:R-:W-:Y:S01]  /*c500*/  UMOV UR4, 0x40 ;  /* 0x0000004000047882 */ /* 0x000fe20000000000 */
[----:B------:R-:W-:Y:S01]  /*c510*/  UMOV UR6, UR38 ;  /* 0x0000002600067c82 */ /* 0x000fe20008000000 */
[----:B------:R-:W-:Y:S01]  /*c520*/  UMOV UR8, 0x80 ;  /* 0x0000008000087882 */ /* 0x000fe20000000000 */
[----:B------:R-:W-:Y:S01]  /*c530*/  ISETP.NE.AND.EX P0, PT, RZ, UR5, PT, P0 ;  /* 0x00000005ff007c0c */ /* 0x000fe2000bf05300 */
[----:B------:R-:W-:Y:S01]  /*c540*/  UMOV UR10, UR38 ;  /* 0x00000026000a7c82 */ /* 0x000fe20008000000 */
[----:B------:R-:W-:Y:S01]  /*c550*/  SHF.R.U32.HI R4, RZ, 0x5, R19 ;  /* 0x00000005ff047819 */ /* 0x000fe20000011613 */
[----:B0-----:R-:W0:Y:S01]  /*c560*/  LDC.64 R2, c[0x0][0x3f8] ;  /* 0x0000fe00ff027b82 */ /* 0x001e220000000a00 */
[----:B------:R-:W-:-:S02]  /*c570*/  SEL R7, RZ, UR47, P0 ;  /* 0x0000002fff077c07 */ /* 0x000fc40008000000 */
[----:B------:R-:W-:Y:S01]  /*c580*/  LOP3.LUT R4, R4, 0x3, RZ, 0xc0, !PT ;  /* 0x0000000304047812 */ /* 0x000fe200078ec0ff */
[----:B------:R-:W-:Y:S01]  /*c590*/  VOTEU.ALL UP1, P1 ;  /* 0x00000000003f7886 */ /* 0x000fe20000820000 */
[----:B------:R-:W-:-:S04]  /*c5a0*/  R2UR UR39, R7 ;  /* 0x00000000072772ca */ /* 0x000fc800000e0000 */
[----:B------:R-:W-:-:S04]  /*c5b0*/  @!UP1 UIADD3 UR12, UP0, UR54, 0x270, URZ ;  /* 0x00000270360c9890 */ /* 0x000fc8000ff1e03f */
[----:B------:R-:W-:-:S05]  /*c5c0*/  @!UP1 UIADD3.X UR13, URZ, UR55, URZ, UP0, !UPT ;  /* 0x000000373f0d9290 */ /* 0x000fca00087fe43f */
[----:B------:R-:W-:Y:S01]  /*c5d0*/  UMOV UR7, UR39 ;  /* 0x0000002700077c82 */ /* 0x000fe20008000000 */
[----:B------:R-:W-:Y:S01]  /*c5e0*/  UMOV UR11, UR39 ;  /* 0x00000027000b7c82 */ /* 0x000fe20008000000 */
[----:B0-----:R-:W-:Y:S01]  /*c5f0*/  LOP3.LUT P0, RZ, R2, UR14, RZ, 0xfc, !PT ;  /* 0x0000000e02ff7c12 */ /* 0x001fe2000f80fcff */
[----:B------:R-:W-:-:S03]  /*c600*/  UMOV UR14, 0xffffffff ;  /* 0xffffffff000e7882 */ /* 0x000fc60000000000 */
[----:B------:R-:W-:Y:S01]  /*c610*/  LOP3.LUT P0, RZ, R3, UR15, RZ, 0xfc, P0 ;  /* 0x0000000f03ff7c12 */ /* 0x000fe2000800fcff */
[----:B--2---:R-:W-:-:S05]  /*c620*/  IMAD R6, R18, 0x80, R17 ;  /* 0x0000008012067824 */ /* 0x004fca00078e0211 */
[----:B------:R-:W-:-:S13]  /*c630*/  R2UR UR37, R6 ;  /* 0x00000000062572ca */ /* 0x000fda00000e0000 */
[----:B------:R-:W-:Y:S01]  /*c640*/  UMOV UR5, UR37 ;  /* 0x0000002500057c82 */ /* 0x000fe20008000000 */
[----:B------:R-:W-:Y:S01]  /*c650*/  UMOV UR9, UR37 ;  /* 0x0000002500097c82 */ /* 0x000fe20008000000 */
[----:B------:R0:W-:Y:S01]  /*c660*/  @!UP1 UTMAPF.L2.4D [UR36], [UR12] ;  /* 0x000000240c0095b8 */ /* 0x0001e20008018000 */
[----:B------:R0:W-:Y:S01]  /*c670*/  @!UP1 UTMAPF.L2.4D [UR4], [UR12] ;  /* 0x000000040c0095b8 */ /* 0x0001e20008018000 */
[----:B------:R0:W-:Y:S01]  /*c680*/  @!UP1 UTMAPF.L2.4D [UR8], [UR12] ;  /* 0x000000080c0095b8 */ /* 0x0001e20008018000 */
[----:B---3--:R-:W-:Y:S01]  /*c690*/  SHF.R.S32.HI R18, RZ, 0x1f, R10 ;  /* 0x0000001fff127819 */ /* 0x008fe2000001140a */
[----:B------:R0:W-:Y:S01]  /*c6a0*/  STL [R1+0x10], R10 ;  /* 0x0000100a01007387 */ /* 0x0001e20000100800 */
[----:B------:R-:W-:-:S03]  /*c6b0*/  SEL R0, R10, RZ, !P0 ;  /* 0x000000ff0a007207 */ /* 0x000fc60004000000 */
[----:B------:R0:W-:Y:S01]  /*c6c0*/  STL [R1+0x14], R18 ;  /* 0x0000141201007387 */ /* 0x0001e20000100800 */
[----:B------:R-:W-:Y:S05]  /*c6d0*/  BRA.DIV UR14, `(.L_x_309) ;  /* 0x000000320e687947 */ /* 0x000fea000b800000 */
[----:B------:R1:W2:Y:S02]  /*c6e0*/  SHFL.IDX PT, R14, R4, RZ, 0x1f ;  /* 0x00001fff040e7589 */ /* 0x0002a400000e0000 */
.L_x_379:
[----:B--2---:R-:W-:Y:S02]  /*c6f0*/  ISETP.NE.AND P0, PT, R14, RZ, PT ;  /* 0x000000ff0e00720c */ /* 0x004fe40003f05270 */
[----:B------:R-:W-:-:S11]  /*c700*/  PLOP3.LUT P6, PT, PT, PT, PT, 0x8, 0x0 ;  /* 0x000000000000781c */ /* 0x000fd60003fce170 */
[----:B------:R-:W-:Y:S05]  /*c710*/  @P0 BRA `(.L_x_310) ;  /* 0x0000000800040947 */ /* 0x000fea0003800000 */
[----:B0-----:R-:W-:-:S06]  /*c720*/  UIADD3 UR4, UR43, -0x1, URZ ;  /* 0xffffffff2b047890 */ /* 0x001fcc000fffe03f */
[----:B------:R-:W-:Y:S01]  /*c730*/  IMAD.U32 R8, RZ, RZ, UR4 ;  /* 0x00000004ff087e24 */ /* 0x000fe2000f8e00ff */
[----:B------:R-:W-:-:S03]  /*c740*/  UMOV UR4, 0xffffffff ;  /* 0xffffffff00047882 */ /* 0x000fc60000000000 */
[----:B------:R-:W-:Y:S05]  /*c750*/  BRA.DIV UR4, `(.L_x_311) ;  /* 0x0000003204687947 */ /* 0x000fea000b800000 */
[----:B------:R-:W-:-:S13]  /*c760*/  ELECT P6, URZ, PT ;  /* 0x00000000003f782f */ /* 0x000fda00038c0000 */
.L_x_382:
[----:B------:R-:W-:Y:S05]  /*c770*/  @!P6 BRA `(.L_x_312) ;  /* 0x000000040070e947 */ /* 0x000fea0003800000 */
[----:B------:R-:W-:-:S04]  /*c780*/  ISETP.NE.U32.AND P0, PT, R2, RZ, PT ;  /* 0x000000ff0200720c */ /* 0x000fc80003f05070 */
[----:B------:R-:W-:-:S13]  /*c790*/  ISETP.NE.AND.EX P0, PT, R3, RZ, PT, P0 ;  /* 0x000000ff0300720c */ /* 0x000fda0003f05300 */
[----:B------:R-:W-:Y:S05]  /*c7a0*/  @!P0 BRA `(.L_x_313) ;  /* 0x0000000000488947 */ /* 0x000fea0003800000 */
[----:B------:R-:W0:Y:S01]  /*c7b0*/  LDC R9, c[0x0][0x41c] ;  /* 0x00010700ff097b82 */ /* 0x000e220000000800 */
[----:B------:R-:W-:Y:S01]  /*c7c0*/  IMAD.MOV.U32 R0, RZ, RZ, R8 ;  /* 0x000000ffff007224 */ /* 0x000fe200078e0008 */
[----:B------:R-:W-:Y:S01]  /*c7d0*/  ULDC.64 UR4, c[0x0][0x408] ;  /* 0x0001020000047ab9 */ /* 0x000fe20000000a00 */
[----:B0-----:R-:W-:-:S13]  /*c7e0*/  ISETP.NE.AND P0, PT, R9, 0x1, PT ;  /* 0x000000010900780c */ /* 0x001fda0003f05270 */
[----:B-1----:R-:W0:Y:S02]  /*c7f0*/  @P0 LDC.64 R4, c[0x0][0x420] ;  /* 0x00010800ff040b82 */ /* 0x002e240000000a00 */
[----:B0-----:R-:W-:-:S05]  /*c800*/  @P0 IMAD.HI.U32 R4, R8, R4, RZ ;  /* 0x0000000408040227 */ /* 0x001fca00078e00ff */
[----:B------:R-:W-:-:S04]  /*c810*/  @P0 SHF.R.U32.HI R0, RZ, R5, R4 ;  /* 0x00000005ff000219 */ /* 0x000fc80000011604 */
[--C-:B------:R-:W-:Y:S01]  /*c820*/  SHF.R.S32.HI R5, RZ, 0x1f, R0.reuse ;  /* 0x0000001fff057819 */ /* 0x100fe20000011400 */
[----:B------:R-:W-:-:S04]  /*c830*/  IMAD.MOV R4, RZ, RZ, -R0 ;  /* 0x000000ffff047224 */ /* 0x000fc800078e0a00 */
[----:B------:R-:W-:Y:S02]  /*c840*/  IMAD R8, R9, R4, R8 ;  /* 0x0000000409087224 */ /* 0x000fe400078e0208 */
[----:B------:R-:W-:Y:S02]  /*c850*/  IMAD R9, R18, UR4, RZ ;  /* 0x0000000412097c24 */ /* 0x000fe4000f8e02ff */
[----:B------:R-:W-:Y:S02]  /*c860*/  IMAD.MOV.U32 R4, RZ, RZ, R0 ;  /* 0x000000ffff047224 */ /* 0x000fe400078e0000 */
[C---:B------:R-:W-:Y:S02]  /*c870*/  IMAD R0, R10.reuse, UR5, R9 ;  /* 0x000000050a007c24 */ /* 0x040fe4000f8e0209 */
[----:B------:R-:W-:-:S04]  /*c880*/  IMAD.WIDE.U32 R4, R10, UR4, R4 ;  /* 0x000000040a047c25 */ /* 0x000fc8000f8e0004 */
[----:B------:R-:W-:Y:S01]  /*c890*/  IMAD.IADD R0, R5, 0x1, R0 ;  /* 0x0000000105007824 */ /* 0x000fe200078e0200 */
[----:B------:R-:W-:-:S04]  /*c8a0*/  LEA R2, P0, R4, R2, 0x2 ;  /* 0x0000000204027211 */ /* 0x000fc800078010ff */
[----:B------:R-:W-:-:S05]  /*c8b0*/  LEA.HI.X R3, R4, R3, R0, 0x2, P0 ;  /* 0x0000000304037211 */ /* 0x000fca00000f1400 */
[----:B------:R0:W5:Y:S04]  /*c8c0*/  LDG.E R0, desc[UR48][R2.64] ;  /* 0x0000003002007981 */ /* 0x000168000c1e1900 */
.L_x_313:
[----:B0-----:R-:W2:Y:S04]  /*c8d0*/  LDL R2, [R1] ;  /* 0x0000000001027983 */ /* 0x001ea80000100800 */
[----:B------:R-:W3:Y:S01]  /*c8e0*/  LDL R3, [R1+0xc] ;  /* 0x00000c0001037983 */ /* 0x000ee20000100800 */
[----:B------:R-:W-:Y:S02]  /*c8f0*/  ISETP.NE.AND P0, PT, R16, RZ, PT ;  /* 0x000000ff1000720c */ /* 0x000fe40003f05270 */
[----:B--2---:R-:W-:Y:S02]  /*c900*/  LEA R2, R2, UR41, 0x3 ;  /* 0x0000002902027c11 */ /* 0x004fe4000f8e18ff */
[----:B---3--:R-:W-:-:S04]  /*c910*/  SHF.L.U32 R3, R3, 0x1f, RZ ;  /* 0x0000001f03037819 */ /* 0x008fc800000006ff */
[----:B------:R-:W0:Y:S02]  /*c920*/  SYNCS.PHASECHK.TRANS64.TRYWAIT P2, [R2+URZ+0x29880], R3 ;  /* 0x02988003020075a7 */ /* 0x000e24000804017f */
[----:B0-----:R-:W-:Y:S05]  /*c930*/  @!P2 BRA `(.L_x_314) ;  /* 0x000000300010a947 */ /* 0x001fea0003800000 */
.L_x_383:
[----:B------:R-:W-:Y:S05]  /*c940*/  @P0 BRA `(.L_x_315) ;  /* 0x00000000001c0947 */ /* 0x000fea0003800000 */
[----:B-1----:R-:W1:Y:S01]  /*c950*/  S2R R4, SR_TID.X ;  /* 0x0000000000047919 */ /* 0x002e620000002100 */
[----:B------:R-:W-:-:S04]  /*c960*/  IMAD.MOV.U32 R5, RZ, RZ, 0x5000 ;  /* 0x00005000ff057424 */ /* 0x000fc800078e00ff */
[----:B------:R2:W-:Y:S01]  /*c970*/  SYNCS.ARRIVE.TRANS64 RZ, [R2+URZ+0x29870], R5 ;  /* 0x0298700502ff79a7 */ /* 0x0005e2000800003f */
[----:B-1----:R-:W-:-:S04]  /*c980*/  LOP3.LUT R4, R4, 0x1f, RZ, 0xc0, !PT ;  /* 0x0000001f04047812 */ /* 0x002fc800078ec0ff */
[----:B------:R-:W-:-:S13]  /*c990*/  ISETP.NE.AND P2, PT, R4, RZ, PT ;  /* 0x000000ff0400720c */ /* 0x000fda0003f45270 */
[----:B--2---:R-:W-:Y:S05]  /*c9a0*/  @!P2 BRA `(.L_x_315) ;  /* 0x000000000004a947 */ /* 0x004fea0003800000 */
[----:B------:R-:W-:Y:S01]  /*c9b0*/  BPT.TRAP 0x1 ;  /* 0x000000040000795c */ /* 0x000fe20000300000 */
.L_x_315:
[----:B------:R-:W2:Y:S04]  /*c9c0*/  LDL R9, [R1] ;  /* 0x0000000001097983 */ /* 0x000ea80000100800 */
[----:B------:R-:W3:Y:S04]  /*c9d0*/  LDL R5, [R1+0x18] ;  /* 0x0000180001057983 */ /* 0x000ee80000100800 */
[----:B-1----:R-:W4:Y:S01]  /*c9e0*/  LDL R4, [R1+0x8] ;  /* 0x0000080001047983 */ /* 0x002f220000100800 */
[----:B------:R-:W-:Y:S01]  /*c9f0*/  R2UR UR9, R2 ;  /* 0x00000000020972ca */ /* 0x000fe200000e0000 */
[----:B------:R-:W-:Y:S01]  /*ca00*/  UIADD3 UR4, UP0, UR54, 0x470, URZ ;  /* 0x0000047036047890 */ /* 0x000fe2000ff1e03f */
[----:B-----5:R-:W-:Y:S01]  /*ca10*/  R2UR UR13, R0 ;  /* 0x00000000000d72ca */ /* 0x020fe200000e0000 */
[----:B------:R-:W-:Y:S01]  /*ca20*/  UMOV UR6, 0x0 ;  /* 0x0000000000067882 */ /* 0x000fe20000000000 */
[----:B------:R-:W-:Y:S01]  /*ca30*/  UMOV UR7, 0x14f00000 ;  /* 0x14f0000000077882 */ /* 0x000fe20000000000 */
[----:B------:R-:W-:Y:S01]  /*ca40*/  UIADD3.X UR5, URZ, UR55, URZ, UP0, !UPT ;  /* 0x000000373f057290 */ /* 0x000fe200087fe43f */
[----:B------:R-:W-:-:S07]  /*ca50*/  UMOV UR10, URZ ;  /* 0x0000003f000a7c82 */ /* 0x000fce0008000000 */
[----:B------:R-:W-:Y:S01]  /*ca60*/  UIADD3 UR9, UR9, 0x29870, URZ ;  /* 0x0002987009097890 */ /* 0x000fe2000fffe03f */
[----:B--2---:R-:W-:Y:S01]  /*ca70*/  R2UR UR8, R9 ;  /* 0x00000000090872ca */ /* 0x004fe200000e0000 */
[----:B---3--:R-:W-:Y:S01]  /*ca80*/  IMAD R8, R8, 0xa0, R5 ;  /* 0x000000a008087824 */ /* 0x008fe200078e0205 */
[----:B----4-:R-:W-:-:S04]  /*ca90*/  R2UR UR12, R4 ;  /* 0x00000000040c72ca */ /* 0x010fc800000e0000 */
[----:B------:R-:W-:-:S07]  /*caa0*/  R2UR UR11, R8 ;  /* 0x00000000080b72ca */ /* 0x000fce00000e0000 */
[----:B------:R-:W-:-:S04]  /*cab0*/  UIMAD UR8, UR8, 0x5000, UR41 ;  /* 0x00005000080878a4 */ /* 0x000fc8000f8e0229 */
[----:B------:R-:W-:-:S09]  /*cac0*/  UIADD3 UR8, UR8, 0xa400, URZ ;  /* 0x0000a40008087890 */ /* 0x000fd2000fffe03f */
[----:B------:R1:W-:Y:S01]  /*cad0*/  UTMALDG.4D [UR8], [UR4], desc[UR6] ;  /* 0x00000608040075b4 */ /* 0x0003e20008019000 */
[----:B------:R-:W2:Y:S02]  /*cae0*/  SYNCS.PHASECHK.TRANS64.TRYWAIT P2, [R2+URZ+0x29840], R3 ;  /* 0x02984003020075a7 */ /* 0x000ea4000804017f */
[----:B-12---:R-:W-:Y:S05]  /*caf0*/  @!P2 BRA `(.L_x_316) ;  /* 0x0000002c00b4a947 */ /* 0x006fea0003800000 */
.L_x_384:
[----:B------:R-:W-:Y:S05]  /*cb00*/  @P0 BRA `(.L_x_317) ;  /* 0x00000000001c0947 */ /* 0x000fea0003800000 */
[----:B------:R-:W2:Y:S01]  /*cb10*/  S2R R4, SR_TID.X ;  /* 0x0000000000047919 */ /* 0x000ea20000002100 */
[----:B01----:R-:W-:-:S04]  /*cb20*/  IMAD.MOV.U32 R3, RZ, RZ, 0x7800 ;  /* 0x00007800ff037424 */ /* 0x003fc800078e00ff */
[----:B------:R3:W-:Y:S01]  /*cb30*/  SYNCS.ARRIVE.TRANS64 RZ, [R2+URZ+0x29830], R3 ;  /* 0x0298300302ff79a7 */ /* 0x0007e2000800003f */
[----:B--2---:R-:W-:-:S04]  /*cb40*/  LOP3.LUT R4, R4, 0x1f, RZ, 0xc0, !PT ;  /* 0x0000001f04047812 */ /* 0x004fc800078ec0ff */
[----:B------:R-:W-:-:S13]  /*cb50*/  ISETP.NE.AND P0, PT, R4, RZ, PT ;  /* 0x000000ff0400720c */ /* 0x000fda0003f05270 */
[----:B---3--:R-:W-:Y:S05]  /*cb60*/  @!P0 BRA `(.L_x_317) ;  /* 0x0000000000048947 */ /* 0x008fea0003800000 */
[----:B------:R-:W-:Y:S01]  /*cb70*/  BPT.TRAP 0x1 ;  /* 0x000000040000795c */ /* 0x000fe20000300000 */
.L_x_317:
[----:B------:R-:W2:Y:S04]  /*cb80*/  LDL R4, [R1] ;  /* 0x0000000001047983 */ /* 0x000ea80000100800 */
[----:B01----:R-:W3:Y:S01]  /*cb90*/  LDL R3, [R1+0x8] ;  /* 0x0000080001037983 */ /* 0x003ee20000100800 */
        /* <DEDUP_REMOVED lines=10> */
[----:B--2---:R-:W-:Y:S02]  /*cc40*/  R2UR UR8, R4 ;  /* 0x00000000040872ca */ /* 0x004fe400000e0000 */
[----:B---3--:R-:W-:-:S11]  /*cc50*/  R2UR UR12, R3 ;  /* 0x00000000030c72ca */ /* 0x008fd600000e0000 */
[----:B------:R-:W-:-:S04]  /*cc60*/  UIMAD UR8, UR8, 0x7800, UR41 ;  /* 0x00007800080878a4 */ /* 0x000fc8000f8e0229 */
[----:B------:R-:W-:Y:S02]  /*cc70*/  UIADD3 UR14, UR8, 0x1a400, URZ ;  /* 0x0001a400080e7890 */ /* 0x000fe4000fffe03f */
[----:B------:R-:W-:Y:S02]  /*cc80*/  UIADD3 UR15, UR8, 0x1cc00, URZ ;  /* 0x0001cc00080f7890 */ /* 0x000fe4000fffe03f */
[----:B------:R-:W-:-:S03]  /*cc90*/  UIADD3 UR17, UR8, 0x1f400, URZ ;  /* 0x0001f40008117890 */ /* 0x000fc6000fffe03f */
[----:B------:R-:W-:Y:S01]  /*cca0*/  UMOV UR8, UR14 ;  /* 0x0000000e00087c82 */ /* 0x000fe20008000000 */
[----:B------:R-:W-:Y:S01]  /*ccb0*/  UMOV UR14, 0x80 ;  /* 0x00000080000e7882 */ /* 0x000fe20000000000 */
[----:B------:R0:W-:Y:S02]  /*ccc0*/  UTMALDG.4D [UR8], [UR4], desc[UR6] ;  /* 0x00000608040075b4 */ /* 0x0001e40008019000 */
[----:B0-----:R-:W-:Y:S01]  /*ccd0*/  UMOV UR8, UR15 ;  /* 0x0000000f00087c82 */ /* 0x001fe20008000000 */
[----:B------:R-:W-:Y:S02]  /*cce0*/  UMOV UR10, UR16 ;  /* 0x00000010000a7c82 */ /* 0x000fe40008000000 */
[----:B------:R0:W-:Y:S02]  /*ccf0*/  UTMALDG.4D [UR8], [UR4], desc[UR6] ;  /* 0x00000608040075b4 */ /* 0x0001e40008019000 */
[----:B0-----:R-:W-:Y:S01]  /*cd00*/  UMOV UR8, UR17 ;  /* 0x0000001100087c82 */ /* 0x001fe20008000000 */
[----:B------:R-:W-:-:S02]  /*cd10*/  UMOV UR10, UR14 ;  /* 0x0000000e000a7c82 */ /* 0x000fc40008000000 */
[----:B------:R0:W-:Y:S02]  /*cd20*/  UTMALDG.4D [UR8], [UR4], desc[UR6] ;  /* 0x00000608040075b4 */ /* 0x0001e40008019000 */
[----:B0-----:R-:W-:Y:S01]  /*cd30*/  NOP ;  /* 0x0000000000007918 */ /* 0x001fe20000000000 */
.L_x_312:
        /* <DEDUP_REMOVED lines=13> */
[C---:B------:R-:W-:Y:S01]  /*ce10*/  @P0 R2UR UR27, R6.reuse ;  /* 0x00000000061b02ca */ /* 0x040fe200000e0000 */
[----:B------:R-:W-:Y:S01]  /*ce20*/  UMOV UR7, 0x12f00000 ;  /* 0x12f0000000077882 */ /* 0x000fe20000000000 */
[C---:B------:R-:W-:Y:S01]  /*ce30*/  @P0 R2UR UR29, R7.reuse ;  /* 0x00000000071d02ca */ /* 0x040fe200000e0000 */
[----:B------:R-:W-:Y:S01]  /*ce40*/  UMOV UR10, URZ ;  /* 0x0000003f000a7c82 */ /* 0x000fe20008000000 */
[----:B------:R-:W-:Y:S01]  /*ce50*/  @P0 R2UR UR19, R6 ;  /* 0x00000000061302ca */ /* 0x000fe200000e0000 */
[----:B------:R-:W-:Y:S01]  /*ce60*/  UMOV UR12, UR38 ;  /* 0x00000026000c7c82 */ /* 0x000fe20008000000 */
[----:B------:R-:W-:Y:S01]  /*ce70*/  @P0 R2UR UR21, R7 ;  /* 0x00000000071502ca */ /* 0x000fe200000e0000 */
[----:B------:R-:W-:Y:S01]  /*ce80*/  UMOV UR26, 0x40 ;  /* 0x00000040001a7882 */ /* 0x000fe20000000000 */
[----:B------:R2:W-:Y:S01]  /*ce90*/  @P0 SYNCS.ARRIVE.TRANS64 RZ, [UR41+0x29800], R2 ;  /* 0x02980002ffff09a7 */ /* 0x0005e20008000029 */
[----:B------:R-:W-:Y:S01]  /*cea0*/  UMOV UR28, UR38 ;  /* 0x00000026001c7c82 */ /* 0x000fe20008000000 */
[----:B------:R-:W-:Y:S01]  /*ceb0*/  UMOV UR25, UR9 ;  /* 0x0000000900197c82 */ /* 0x000fe20008000000 */
[----:B------:R-:W-:Y:S01]  /*cec0*/  UMOV UR18, 0x80 ;  /* 0x0000008000127882 */ /* 0x000fe20000000000 */
[----:B------:R-:W-:Y:S01]  /*ced0*/  UMOV UR20, UR38 ;  /* 0x0000002600147c82 */ /* 0x000fe20008000000 */
[----:B------:R2:W-:Y:S01]  /*cee0*/  UTMALDG.4D [UR8], [UR4], desc[UR6] ;  /* 0x00000608040075b4 */ /* 0x0005e20008019000 */
[----:B------:R-:W-:Y:S01]  /*cef0*/  UMOV UR17, UR9 ;  /* 0x0000000900117c82 */ /* 0x000fe20008000000 */
[----:B------:R2:W-:Y:S04]  /*cf00*/  UTMALDG.4D [UR24], [UR4], desc[UR6] ;  /* 0x00000618040075b4 */ /* 0x0005e80008019000 */
[----:B------:R2:W-:Y:S02]  /*cf10*/  UTMALDG.4D [UR16], [UR4], desc[UR6] ;  /* 0x00000610040075b4 */ /* 0x0005e40008019000 */
[----:B--2---:R-:W-:Y:S01]  /*cf20*/  NOP ;  /* 0x0000000000007918 */ /* 0x004fe20000000000 */
.L_x_310:
[----:B------:R-:W2:Y:S01]  /*cf30*/  LDL.LU R3, [R1+0x34] ;  /* 0x0000340001037983 */ /* 0x000ea20000300800 */
[----:B------:R-:W-:Y:S01]  /*cf40*/  BSSY B0, `(.L_x_318) ;  /* 0x0000009000007945 */ /* 0x000fe20003800000 */
[----:B--2---:R-:W-:-:S05]  /*cf50*/  VIADD R3, R3, 0x1 ;  /* 0x0000000103037836 */ /* 0x004fca0000000000 */
[----:B------:R-:W-:Y:S01]  /*cf60*/  LEA.HI R2, R3, R3, RZ, 0x1 ;  /* 0x0000000303027211 */ /* 0x000fe200078f08ff */
[----:B------:R2:W-:Y:S03]  /*cf70*/  STL [R1+0x34], R3 ;  /* 0x0000340301007387 */ /* 0x0005e60000100800 */
[----:B------:R-:W-:-:S05]  /*cf80*/  LOP3.LUT R2, R2, 0xfffffffe, RZ, 0xc0, !PT ;  /* 0xfffffffe02027812 */ /* 0x000fca00078ec0ff */
[----:B------:R-:W-:-:S05]  /*cf90*/  IMAD.IADD R2, R3, 0x1, -R2 ;  /* 0x0000000103027824 */ /* 0x000fca00078e0a02 */
[----:B------:R-:W-:-:S04]  /*cfa0*/  SHF.L.U32 R2, R2, 0x1f, RZ ;  /* 0x0000001f02027819 */ /* 0x000fc800000006ff */
[----:B------:R-:W3:Y:S02]  /*cfb0*/  SYNCS.PHASECHK.TRANS64.TRYWAIT P0, [UR41+0x29820], R2 ;  /* 0x02982002ff0075a7 */ /* 0x000ee40008000169 */
[----:B--23--:R-:W-:Y:S05]  /*cfc0*/  @!P0 BRA `(.L_x_319) ;  /* 0x0000002800948947 */ /* 0x00cfea0003800000 */
.L_x_385:
[----:B0-----:R-:W-:Y:S05]  /*cfd0*/  BSYNC B0 ;  /* 0x0000000000007941 */ /* 0x001fea0003800000 */
.L_x_318:
[----:B------:R-:W-:-:S06]  /*cfe0*/  UISETP.GE.AND UP0, UPT, UR44, 0xa1, UPT ;  /* 0x000000a12c00788c */ /* 0x000fcc000bf06270 */
[----:B------:R-:W-:-:S13]  /*cff0*/  PLOP3.LUT P0, PT, PT, PT, UP0, 0x80, 0x0 ;  /* 0x000000000000781c */ /* 0x000fda0003f0f008 */
[----:B------:R-:W-:Y:S05]  /*d000*/  @!P0 BRA `(.L_x_320) ;  /* 0x0000001000108947 */ /* 0x000fea0003800000 */
[----:B------:R0:W5:Y:S01]  /*d010*/  LDL.LU R6, [R1+0xc] ;  /* 0x00000c0001067983 */ /* 0x0001620000300800 */
[----:B------:R-:W-:-:S03]  /*d020*/  UIADD3 UR4, UR43, -0x2, URZ ;  /* 0xfffffffe2b047890 */ /* 0x000fc6000fffe03f */
[----:B------:R0:W5:Y:S03]  /*d030*/  LDL.LU R7, [R1] ;  /* 0x0000000001077983 */ /* 0x0001660000300800 */
[----:B------:R-:W-:-:S07]  /*d040*/  IMAD.U32 R20, RZ, RZ, UR4 ;  /* 0x00000004ff147e24 */ /* 0x000fce000f8e00ff */
.L_x_342:
[----:B--23-5:R-:W-:Y:S01]  /*d050*/  VIADD R2, R7, 0x1 ;  /* 0x0000000107027836 */ /* 0x02cfe20000000000 */
[----:B------:R-:W-:Y:S05]  /*d060*/  YIELD ;  /* 0x0000000000007946 */ /* 0x000fea0003800000 */
[----:B------:R-:W-:Y:S01]  /*d070*/  ISETP.NE.AND P0, PT, R2, 0x2, PT ;  /* 0x000000020200780c */ /* 0x000fe20003f05270 */
[----:B------:R-:W-:Y:S03]  /*d080*/  BSSY B0, `(.L_x_321) ;  /* 0x0000090000007945 */ /* 0x000fe60003800000 */
[----:B------:R-:W-:-:S02]  /*d090*/  SEL R3, RZ, 0x1, P0 ;  /* 0x00000001ff037807 */ /* 0x000fc40000000000 */
[----:B------:R-:W-:Y:S02]  /*d0a0*/  SEL R10, R2, RZ, P0 ;  /* 0x000000ff020a7207 */ /* 0x000fe40000000000 */
[----:B------:R-:W-:-:S05]  /*d0b0*/  LOP3.LUT R9, R6, R3, RZ, 0x3c, !PT ;  /* 0x0000000306097212 */ /* 0x000fca00078e3cff */
[----:B------:R2:W-:Y:S04]  /*d0c0*/  STL [R1+0xc], R9 ;  /* 0x00000c0901007387 */ /* 0x0005e80000100800 */
[----:B------:R2:W-:Y:S01]  /*d0d0*/  STL [R1], R10 ;  /* 0x0000000a01007387 */ /* 0x0005e20000100800 */
[----:B------:R-:W-:Y:S05]  /*d0e0*/  @!P6 BRA `(.L_x_322) ;  /* 0x000000080024e947 */ /* 0x000fea0003800000 */
[----:B------:R-:W-:Y:S01]  /*d0f0*/  ULDC.64 UR4, c[0x0][0x3f8] ;  /* 0x0000fe0000047ab9 */ /* 0x000fe20000000a00 */
[----:B------:R-:W-:Y:S01]  /*d100*/  IMAD.MOV.U32 R8, RZ, RZ, R20 ;  /* 0x000000ffff087224 */ /* 0x000fe200078e0014 */
[----:B------:R-:W-:-:S04]  /*d110*/  ISETP.NE.U32.AND P0, PT, RZ, UR4, PT ;  /* 0x00000004ff007c0c */ /* 0x000fc8000bf05070 */
[----:B------:R-:W-:-:S13]  /*d120*/  ISETP.NE.AND.EX P0, PT, RZ, UR5, PT, P0 ;  /* 0x00000005ff007c0c */ /* 0x000fda000bf05300 */
[----:B------:R-:W-:Y:S05]  /*d130*/  @!P0 BRA `(.L_x_323) ;  /* 0x00000000004c8947 */ /* 0x000fea0003800000 */
[----:B------:R-:W3:Y:S01]  /*d140*/  LDL R5, [R1+0x14] ;  /* 0x0000140001057983 */ /* 0x000ee20000100800 */
[----:B------:R-:W4:Y:S01]  /*d150*/  LDC R8, c[0x0][0x41c] ;  /* 0x00010700ff087b82 */ /* 0x000f220000000800 */
[----:B------:R-:W-:Y:S02]  /*d160*/  ULDC.64 UR6, c[0x0][0x408] ;  /* 0x0001020000067ab9 */ /* 0x000fe40000000a00 */
[----:B-1----:R-:W2:Y:S01]  /*d170*/  LDL R4, [R1+0x10] ;  /* 0x0000100001047983 */ /* 0x002ea20000100800 */
[----:B----4-:R-:W-:-:S13]  /*d180*/  ISETP.NE.AND P0, PT, R8, 0x1, PT ;  /* 0x000000010800780c */ /* 0x010fda0003f05270 */
[----:B------:R-:W1:Y:S02]  /*d190*/  @P0 LDC.64 R2, c[0x0][0x420] ;  /* 0x00010800ff020b82 */ /* 0x000e640000000a00 */
[----:B-1----:R-:W-:-:S04]  /*d1a0*/  @P0 IMAD.HI.U32 R0, R20, R2, RZ ;  /* 0x0000000214000227 */ /* 0x002fc800078e00ff */
[----:B------:R-:W-:Y:S01]  /*d1b0*/  IMAD.MOV.U32 R2, RZ, RZ, R20 ;  /* 0x000000ffff027224 */ /* 0x000fe200078e0014 */
[----:B------:R-:W-:-:S05]  /*d1c0*/  @P0 SHF.R.U32.HI R2, RZ, R3, R0 ;  /* 0x00000003ff020219 */ /* 0x000fca0000011600 */
[----:B------:R-:W-:-:S04]  /*d1d0*/  IMAD.MOV R3, RZ, RZ, -R2 ;  /* 0x000000ffff037224 */ /* 0x000fc800078e0a02 */
[----:B------:R-:W-:Y:S01]  /*d1e0*/  IMAD R8, R8, R3, R20 ;  /* 0x0000000308087224 */ /* 0x000fe200078e0214 */
[----:B------:R-:W-:Y:S01]  /*d1f0*/  SHF.R.S32.HI R3, RZ, 0x1f, R2 ;  /* 0x0000001fff037819 */ /* 0x000fe20000011402 */
[----:B---3--:R-:W-:-:S04]  /*d200*/  IMAD R0, R5, UR6, RZ ;  /* 0x0000000605007c24 */ /* 0x008fc8000f8e02ff */
[C---:B--2---:R-:W-:Y:S02]  /*d210*/  IMAD R0, R4.reuse, UR7, R0 ;  /* 0x0000000704007c24 */ /* 0x044fe4000f8e0200 */
[----:B------:R-:W-:-:S04]  /*d220*/  IMAD.WIDE.U32 R2, R4, UR6, R2 ;  /* 0x0000000604027c25 */ /* 0x000fc8000f8e0002 */
[----:B------:R-:W-:Y:S01]  /*d230*/  IMAD.IADD R0, R0, 0x1, R3 ;  /* 0x0000000100007824 */ /* 0x000fe200078e0203 */
[----:B------:R-:W-:-:S04]  /*d240*/  LEA R4, P0, R2, UR4, 0x2 ;  /* 0x0000000402047c11 */ /* 0x000fc8000f8010ff */
[----:B------:R-:W-:-:S05]  /*d250*/  LEA.HI.X R5, R2, UR5, R0, 0x2, P0 ;  /* 0x0000000502057c11 */ /* 0x000fca00080f1400 */
[----:B------:R3:W5:Y:S04]  /*d260*/  LDG.E R0, desc[UR48][R4.64] ;  /* 0x0000003004007981 */ /* 0x000768000c1e1900 */
.L_x_323:
[----:B-1-3--:R-:W-:Y:S01]  /*d270*/  LEA R4, R10, UR41, 0x3 ;  /* 0x000000290a047c11 */ /* 0x00afe2000f8e18ff */
[----:B------:R-:W1:Y:S01]  /*d280*/  S2R R2, SR_TID.X ;  /* 0x0000000000027919 */ /* 0x000e620000002100 */
[----:B------:R-:W-:Y:S01]  /*d290*/  SHF.L.U32 R3, R9, 0x1f, RZ ;  /* 0x0000001f09037819 */ /* 0x000fe200000006ff */
[----:B------:R-:W-:Y:S03]  /*d2a0*/  BSSY B1, `(.L_x_324) ;  /* 0x0000005000017945 */ /* 0x000fe60003800000 */
[----:B------:R-:W3:Y:S01]  /*d2b0*/  SYNCS.PHASECHK.TRANS64.TRYWAIT P0, [R4+URZ+0x29880], R3 ;  /* 0x02988003040075a7 */ /* 0x000ee2000800017f */
[----:B-1----:R-:W-:-:S04]  /*d2c0*/  LOP3.LUT R2, R2, 0x7f, RZ, 0xc0, !PT ;  /* 0x0000007f02027812 */ /* 0x002fc800078ec0ff */
[----:B------:R-:W-:Y:S01]  /*d2d0*/  ISETP.NE.AND P2, PT, R2, RZ, PT ;  /* 0x000000ff0200720c */ /* 0x000fe20003f45270 */
[----:B---3--:R-:W-:-:S12]  /*d2e0*/  @!P0 BRA `(.L_x_325) ;  /* 0x0000002400e48947 */ /* 0x008fd80003800000 */
.L_x_386:
[----:B------:R-:W-:Y:S05]  /*d2f0*/  BSYNC B1 ;  /* 0x0000000000017941 */ /* 0x000fea0003800000 */
.L_x_324:
[----:B------:R-:W-:Y:S04]  /*d300*/  BSSY B1, `(.L_x_326) ;  /* 0x0000009000017945 */ /* 0x000fe80003800000 */
[----:B------:R-:W-:Y:S05]  /*d310*/  @P2 BRA `(.L_x_327) ;  /* 0x00000000001c2947 */ /* 0x000fea0003800000 */
[----:B------:R-:W3:Y:S02]  /*d320*/  S2R R2, SR_TID.X ;  /* 0x0000000000027919 */ /* 0x000ee40000002100 */
[----:B---3--:R-:W-:Y:S01]  /*d330*/  LOP3.LUT R5, R2, 0x1f, RZ, 0xc0, !PT ;  /* 0x0000001f02057812 */ /* 0x008fe200078ec0ff */
[----:B------:R-:W-:-:S03]  /*d340*/  IMAD.MOV.U32 R2, RZ, RZ, 0x5000 ;  /* 0x00005000ff027424 */ /* 0x000fc600078e00ff */
[----:B------:R-:W-:Y:S01]  /*d350*/  ISETP.NE.AND P0, PT, R5, RZ, PT ;  /* 0x000000ff0500720c */ /* 0x000fe20003f05270 */
[----:B------:R3:W-:-:S12]  /*d360*/  SYNCS.ARRIVE.TRANS64 RZ, [R4+URZ+0x29870], R2 ;  /* 0x0298700204ff79a7 */ /* 0x0007d8000800003f */
[----:B---3--:R-:W-:Y:S05]  /*d370*/  @!P0 BRA `(.L_x_327) ;  /* 0x0000000000048947 */ /* 0x008fea0003800000 */
[----:B------:R-:W-:Y:S01]  /*d380*/  BPT.TRAP 0x1 ;  /* 0x000000040000795c */ /* 0x000fe20000300000 */
.L_x_327:
[----:B------:R-:W-:Y:S05]  /*d390*/  BSYNC B1 ;  /* 0x0000000000017941 */ /* 0x000fea0003800000 */
.L_x_326:
[----:B------:R-:W3:Y:S04]  /*d3a0*/  LDL R11, [R1+0x8] ;  /* 0x00000800010b7983 */ /* 0x000ee80000100800 */
[----:B--2---:R-:W2:Y:S04]  /*d3b0*/  LDL R9, [R1] ;  /* 0x0000000001097983 */ /* 0x004ea80000100800 */
[----:B------:R-:W4:Y:S01]  /*d3c0*/  LDL R5, [R1+0x18] ;  /* 0x0000180001057983 */ /* 0x000f220000100800 */
[----:B------:R-:W-:Y:S01]  /*d3d0*/  IMAD.MOV.U32 R10, RZ, RZ, RZ ;  /* 0x000000ffff0a7224 */ /* 0x000fe200078e00ff */
[----:B------:R-:W-:Y:S01]  /*d3e0*/  UIADD3 UR4, UP0, UR54, 0x470, URZ ;  /* 0x0000047036047890 */ /* 0x000fe2000ff1e03f */
[----:B------:R-:W-:Y:S01]  /*d3f0*/  IMAD.U32 R2, RZ, RZ, UR41 ;  /* 0x00000029ff027e24 */ /* 0x000fe2000f8e00ff */
[----:B------:R-:W-:Y:S01]  /*d400*/  PLOP3.LUT P0, PT, PT, PT, PT, 0x80, 0x0 ;  /* 0x000000000000781c */ /* 0x000fe20003f0f070 */
[----:B------:R-:W-:Y:S01]  /*d410*/  UMOV UR6, 0x0 ;  /* 0x0000000000067882 */ /* 0x000fe20000000000 */
[----:B------:R-:W-:Y:S01]  /*d420*/  R2UR UR10, R10 ;  /* 0x000000000a0a72ca */ /* 0x000fe200000e0000 */
[----:B------:R-:W-:Y:S01]  /*d430*/  UIADD3.X UR5, URZ, UR55, URZ, UP0, !UPT ;  /* 0x000000373f057290 */ /* 0x000fe200087fe43f */
[----:B------:R-:W-:Y:S01]  /*d440*/  UMOV UR7, 0x14f00000 ;  /* 0x14f0000000077882 */ /* 0x000fe20000000000 */
[----:B---3--:R-:W-:Y:S01]  /*d450*/  R2UR UR12, R11 ;  /* 0x000000000b0c72ca */ /* 0x008fe200000e0000 */
[----:B--2---:R-:W-:-:S02]  /*d460*/  IMAD R9, R9, 0x5000, R2 ;  /* 0x0000500009097824 */ /* 0x004fc400078e0202 */
[----:B----4-:R-:W-:Y:S02]  /*d470*/  IMAD R5, R8, 0xa0, R5 ;  /* 0x000000a008057824 */ /* 0x010fe400078e0205 */
[----:B------:R-:W-:Y:S02]  /*d480*/  VIADD R8, R9, 0xa400 ;  /* 0x0000a40009087836 */ /* 0x000fe40000000000 */
[----:B------:R-:W-:-:S08]  /*d490*/  VIADD R9, R4, 0x29870 ;  /* 0x0002987004097836 */ /* 0x000fd00000000000 */
.L_x_328:
        /* <DEDUP_REMOVED lines=12> */
.L_x_387:
[----:B------:R-:W-:Y:S05]  /*d560*/  BSYNC B1 ;  /* 0x0000000000017941 */ /* 0x000fea0003800000 */
.L_x_329:
[----:B------:R-:W-:Y:S01]  /*d570*/  BSSY B1, `(.L_x_331) ;  /* 0x000000b000017945 */ /* 0x000fe20003800000 */
[----:B------:R-:W-:Y:S02]  /*d580*/  IMAD.MOV.U32 R8, RZ, RZ, 0x0 ;  /* 0x00000000ff087424 */ /* 0x000fe400078e00ff */
[----:B------:R-:W-:Y:S01]  /*d590*/  IMAD.MOV.U32 R9, RZ, RZ, 0x14f00000 ;  /* 0x14f00000ff097424 */ /* 0x000fe200078e00ff */
[----:B------:R-:W-:Y:S06]  /*d5a0*/  @P2 BRA `(.L_x_332) ;  /* 0x00000000001c2947 */ /* 0x000fec0003800000 */
[----:B------:R-:W3:Y:S01]  /*d5b0*/  S2R R11, SR_TID.X ;  /* 0x00000000000b7919 */ /* 0x000ee20000002100 */
[----:B-12---:R-:W-:-:S04]  /*d5c0*/  IMAD.MOV.U32 R3, RZ, RZ, 0x7800 ;  /* 0x00007800ff037424 */ /* 0x006fc800078e00ff */
[----:B------:R4:W-:Y:S01]  /*d5d0*/  SYNCS.ARRIVE.TRANS64 RZ, [R4+URZ+0x29830], R3 ;  /* 0x0298300304ff79a7 */ /* 0x0009e2000800003f */
[----:B---3--:R-:W-:-:S04]  /*d5e0*/  LOP3.LUT R11, R11, 0x1f, RZ, 0xc0, !PT ;  /* 0x0000001f0b0b7812 */ /* 0x008fc800078ec0ff */
[----:B------:R-:W-:-:S13]  /*d5f0*/  ISETP.NE.AND P0, PT, R11, RZ, PT ;  /* 0x000000ff0b00720c */ /* 0x000fda0003f05270 */
[----:B----4-:R-:W-:Y:S05]  /*d600*/  @!P0 BRA `(.L_x_332) ;  /* 0x0000000000048947 */ /* 0x010fea0003800000 */
[----:B------:R-:W-:Y:S01]  /*d610*/  BPT.TRAP 0x1 ;  /* 0x000000040000795c */ /* 0x000fe20000300000 */
.L_x_332:
[----:B------:R-:W-:Y:S05]  /*d620*/  BSYNC B1 ;  /* 0x0000000000017941 */ /* 0x000fea0003800000 */
.L_x_331:
[----:B------:R-:W3:Y:S04]  /*d630*/  LDL R11, [R1+0x8] ;  /* 0x00000800010b7983 */ /* 0x000ee80000100800 */
[----:B-12---:R-:W2:Y:S01]  /*d640*/  LDL R3, [R1] ;  /* 0x0000000001037983 */ /* 0x006ea20000100800 */
[----:B------:R-:W-:Y:S01]  /*d650*/  R2UR UR10, R10 ;  /* 0x000000000a0a72ca */ /* 0x000fe200000e0000 */
[----:B------:R-:W-:Y:S01]  /*d660*/  UIADD3 UR4, UP0, UR54, 0x370, URZ ;  /* 0x0000037036047890 */ /* 0x000fe2000ff1e03f */
[----:B------:R-:W-:Y:S01]  /*d670*/  R2UR UR6, R8 ;  /* 0x00000000080672ca */ /* 0x000fe200000e0000 */
[----:B------:R-:W-:Y:S01]  /*d680*/  VIADD R4, R4, 0x29830 ;  /* 0x0002983004047836 */ /* 0x000fe20000000000 */
[----:B------:R-:W-:Y:S01]  /*d690*/  R2UR UR7, R9 ;  /* 0x00000000090772ca */ /* 0x000fe200000e0000 */
[----:B------:R-:W-:Y:S01]  /*d6a0*/  UIADD3.X UR5, URZ, UR55, URZ, UP0, !UPT ;  /* 0x000000373f057290 */ /* 0x000fe200087fe43f */
[----:B------:R-:W-:-:S02]  /*d6b0*/  PLOP3.LUT P0, PT, PT, PT, PT, 0x80, 0x0 ;  /* 0x000000000000781c */ /* 0x000fc40003f0f070 */
[----:B---3--:R-:W-:Y:S01]  /*d6c0*/  R2UR UR12, R11 ;  /* 0x000000000b0c72ca */ /* 0x008fe200000e0000 */
[----:B--2---:R-:W-:-:S04]  /*d6d0*/  IMAD R2, R3, 0x7800, R2 ;  /* 0x0000780003027824 */ /* 0x004fc800078e0202 */
[----:B------:R-:W-:-:S10]  /*d6e0*/  VIADD R3, R2, 0x1a400 ;  /* 0x0001a40002037836 */ /* 0x000fd40000000000 */
.L_x_333:
        /* <DEDUP_REMOVED lines=16> */
.L_x_334:
        /* <DEDUP_REMOVED lines=16> */
.L_x_335:
        /* <DEDUP_REMOVED lines=8> */
[----:B---3--:R-:W-:Y:S05]  /*d970*/  @P0 BRA.U.ANY `(.L_x_335) ;  /* 0xfffffffd00dc0947 */ /* 0x008fea000393ffff */
.L_x_322:
[----:B------:R-:W-:Y:S05]  /*d980*/  BSYNC B0 ;  /* 0x0000000000007941 */ /* 0x000fea0003800000 */
.L_x_321:
[----:B------:R-:W-:-:S06]  /*d990*/  UISETP.NE.AND UP0, UPT, UR42, 0x3, UPT ;  /* 0x000000032a00788c */ /* 0x000fcc000bf05270 */
[----:B------:R-:W-:-:S13]  /*d9a0*/  PLOP3.LUT P0, PT, PT, PT, UP0, 0x80, 0x0 ;  /* 0x000000000000781c */ /* 0x000fda0003f0f008 */
[----:B------:R-:W-:Y:S05]  /*d9b0*/  @!P0 BRA `(.L_x_336) ;  /* 0x0000000000048947 */ /* 0x000fea0003800000 */
[----:B------:R-:W-:Y:S01]  /*d9c0*/  BPT.TRAP 0x1 ;  /* 0x000000040000795c */ /* 0x000fe20000300000 */
.L_x_336:
[----:B------:R-:W-:Y:S01]  /*d9d0*/  IMAD.U32 R2, RZ, RZ, UR51 ;  /* 0x00000033ff027e24 */ /* 0x000fe2000f8e00ff */
[----:B------:R-:W-:Y:S01]  /*d9e0*/  LEA R3, R7, UR41, 0x3 ;  /* 0x0000002907037c11 */ /* 0x000fe2000f8e18ff */
[----:B------:R-:W-:Y:S03]  /*d9f0*/  BSSY B0, `(.L_x_337) ;  /* 0x0000007000007945 */ /* 0x000fe60003800000 */
[----:B------:R-:W-:Y:S01]  /*da00*/  ISETP.NE.AND P0, PT, R2, 0x3, PT ;  /* 0x000000030200780c */ /* 0x000fe20003f05270 */
[----:B------:R3:W-:Y:S01]  /*da10*/  STL [R1+0x4], R3 ;  /* 0x0000040301007387 */ /* 0x0007e20000100800 */
[----:B------:R-:W-:-:S04]  /*da20*/  LOP3.LUT R2, R6, 0x1, RZ, 0x3c, !PT ;  /* 0x0000000106027812 */ /* 0x000fc800078e3cff */
[----:B------:R-:W-:-:S04]  /*da30*/  SHF.L.U32 R2, R2, 0x1f, RZ ;  /* 0x0000001f02027819 */ /* 0x000fc800000006ff */
[----:B------:R-:W4:Y:S02]  /*da40*/  SYNCS.PHASECHK.TRANS64.TRYWAIT P2, [R3+URZ+0x29870], R2 ;  /* 0x02987002030075a7 */ /* 0x000f24000804017f */
[----:B---34-:R-:W-:Y:S05]  /*da50*/  @!P2 BRA `(.L_x_338) ;  /* 0x000000200030a947 */ /* 0x018fea0003800000 */
.L_x_388:
[----:B------:R-:W-:Y:S05]  /*da60*/  BSYNC B0 ;  /* 0x0000000000007941 */ /* 0x000fea0003800000 */
.L_x_337:
[----:B------:R-:W-:Y:S05]  /*da70*/  @!P0 BRA `(.L_x_339) ;  /* 0x0000000000048947 */ /* 0x000fea0003800000 */
[----:B------:R-:W-:Y:S01]  /*da80*/  BPT.TRAP 0x1 ;  /* 0x000000040000795c */ /* 0x000fe20000300000 */
.L_x_339:
[----:B---3--:R-:W3:Y:S01]  /*da90*/  LDL R2, [R1+0x4] ;  /* 0x0000040001027983 */ /* 0x008ee20000100800 */
[----:B------:R-:W-:-:S04]  /*daa0*/  SHF.L.U32 R3, R6, 0x1f, RZ ;  /* 0x0000001f06037819 */ /* 0x000fc800000006ff */
[----:B---3--:R3:W4:Y:S02]  /*dab0*/  SYNCS.PHASECHK.TRANS64.TRYWAIT P2, [R2+URZ+0x29860], R3 ;  /* 0x02986003020075a7 */ /* 0x008724000804017f */
[----:B---3--:R-:W-:Y:S01]  /*dac0*/  IMAD R2, R7, 0x5000, RZ ;  /* 0x0000500007027824 */ /* 0x008fe200078e02ff */
[----:B----4-:R-:W-:Y:S06]  /*dad0*/  @!P2 BRA `(.L_x_340) ;  /* 0x000000200028a947 */ /* 0x010fec0003800000 */
.L_x_389:
[----:B-1----:R-:W3:Y:S04]  /*dae0*/  LDL R4, [R1+0x28] ;  /* 0x0000280001047983 */ /* 0x002ee80000100800 */
[----:B--2---:R-:W2:Y:S04]  /*daf0*/  LDL R10, [R1+0x2c] ;  /* 0x00002c00010a7983 */ /* 0x004ea80000100800 */
[----:B------:R-:W4:Y:S01]  /*db00*/  LDL R12, [R1+0x1c] ;  /* 0x00001c00010c7983 */ /* 0x000f220000100800 */
[----:B------:R-:W-:Y:S05]  /*db10*/  WARPSYNC.ALL ;  /* 0x0000000000007948 */ /* 0x000fea0003800000 */
[----:B---3--:R-:W-:-:S05]  /*db20*/  LOP3.LUT R3, R2, R4, RZ, 0xfc, !PT ;  /* 0x0000000402037212 */ /* 0x008fca00078efcff */
[----:B------:R-:W1:Y:S01]  /*db30*/  LDSM.16.MT88.4 R4, [R3+UR41+0xa400] ;  /* 0x00a400290304783b */ /* 0x000e620008004200 */
[----:B------:R-:W-:Y:S01]  /*db40*/  VIADD R21, R3, UR41 ;  /* 0x0000002903157c36 */ /* 0x000fe20008000000 */
[----:B----4-:R-:W-:-:S03]  /*db50*/  IADD3 R2, R2, UR41, R12 ;  /* 0x0000002902027c10 */ /* 0x010fc6000fffe00c */
        /* <DEDUP_REMOVED lines=68> */
.L_x_341:
        /* <DEDUP_REMOVED lines=11> */
.L_x_320:
[----:B------:R-:W-:Y:S04]  /*e050*/  BSSY B0, `(.L_x_343) ;  /* 0x000000f000007945 */ /* 0x000fe80003800000 */
[----:B------:R-:W-:Y:S05]  /*e060*/  @P1 BRA `(.L_x_344) ;  /* 0x0000000000341947 */ /* 0x000fea0003800000 */
[----:B------:R-:W4:Y:S01]  /*e070*/  S2R R5, SR_LANEID ;  /* 0x0000000000057919 */ /* 0x000f220000000000 */
[----:B------:R-:W-:Y:S01]  /*e080*/  VOTEU.ANY UR4, UPT, PT ;  /* 0x0000000000047886 */ /* 0x000fe200038e0100 */
[----:B--23--:R-:W2:Y:S01]  /*e090*/  LDC.64 R2, c[0x0][0xc38] ;  /* 0x00030e00ff027b82 */ /* 0x00cea20000000a00 */
[----:B------:R-:W4:Y:S02]  /*e0a0*/  FLO.U32 R0, UR4 ;  /* 0x0000000400007d00 */ /* 0x000f2400080e0000 */
[----:B----4-:R-:W-:-:S06]  /*e0b0*/  ISETP.EQ.U32.AND P0, PT, R0, R5, PT ;  /* 0x000000050000720c */ /* 0x010fcc0003f02070 */
[----:B------:R-:W2:Y:S07]  /*e0c0*/  POPC R5, UR4 ;  /* 0x0000000400057d09 */ /* 0x000eae0008000000 */
[----:B--2---:R-:W2:Y:S01]  /*e0d0*/  @P0 ATOMG.E.ADD.STRONG.GPU PT, R3, desc[UR48][R2.64], R5 ;  /* 0x00000005020309a8 */ /* 0x004ea200081ee1f0 */
[----:B-1----:R-:W1:Y:S02]  /*e0e0*/  S2R R4, SR_LTMASK ;  /* 0x0000000000047919 */ /* 0x002e640000003900 */
[----:B-1----:R-:W-:-:S04]  /*e0f0*/  LOP3.LUT R4, R4, UR4, RZ, 0xc0, !PT ;  /* 0x0000000404047c12 */ /* 0x002fc8000f8ec0ff */
[----:B-----5:R-:W1:Y:S01]  /*e100*/  POPC R7, R4 ;  /* 0x0000000400077309 */ /* 0x020e620000000000 */
[----:B--2---:R-:W1:Y:S02]  /*e110*/  SHFL.IDX PT, R0, R3, R0, 0x1f ;  /* 0x00001f0003007589 */ /* 0x004e6400000e0000 */
[----:B-1----:R-:W-:-:S05]  /*e120*/  IADD3 R0, R0, UR50, R7 ;  /* 0x0000003200007c10 */ /* 0x002fca000fffe007 */
[----:B------:R4:W-:Y:S02]  /*e130*/  STL [R1+0x20], R0 ;  /* 0x0000200001007387 */ /* 0x0009e40000100800 */
.L_x_344:
[----:B------:R-:W-:Y:S05]  /*e140*/  BSYNC B0 ;  /* 0x0000000000007941 */ /* 0x000fea0003800000 */
.L_x_343:
[----:B------:R-:W-:-:S06]  /*e150*/  UISETP.NE.AND UP0, UPT, UR42, 0x3, UPT ;  /* 0x000000032a00788c */ /* 0x000fcc000bf05270 */
[----:B------:R-:W-:-:S13]  /*e160*/  PLOP3.LUT P0, PT, PT, PT, UP0, 0x80, 0x0 ;  /* 0x000000000000781c */ /* 0x000fda0003f0f008 */
[----:B------:R-:W-:Y:S05]  /*e170*/  @!P0 BRA `(.L_x_345) ;  /* 0x0000000000048947 */ /* 0x000fea0003800000 */
[----:B------:R-:W-:Y:S01]  /*e180*/  BPT.TRAP 0x1 ;  /* 0x000000040000795c */ /* 0x000fe20000300000 */
.L_x_345:
[----:B--23--:R-:W2:Y:S04]  /*e190*/  LDL R2, [R1+0xc] ;  /* 0x00000c0001027983 */ /* 0x00cea80000100800 */
[----:B----4-:R-:W3:Y:S01]  /*e1a0*/  LDL R0, [R1] ;  /* 0x0000000001007983 */ /* 0x010ee20000100800 */
[----:B------:R-:W-:Y:S01]  /*e1b0*/  BSSY B0, `(.L_x_346) ;  /* 0x0000008000007945 */ /* 0x000fe20003800000 */
[----:B--2---:R-:W-:-:S04]  /*e1c0*/  LOP3.LUT R3, R2, 0x1, RZ, 0x3c, !PT ;  /* 0x0000000102037812 */ /* 0x004fc800078e3cff */
[----:B------:R-:W-:Y:S02]  /*e1d0*/  SHF.L.U32 R3, R3, 0x1f, RZ ;  /* 0x0000001f03037819 */ /* 0x000fe400000006ff */
[----:B---3--:R-:W-:-:S04]  /*e1e0*/  LEA R20, R0, UR41, 0x3 ;  /* 0x0000002900147c11 */ /* 0x008fc8000f8e18ff */
[----:B------:R-:W2:Y:S01]  /*e1f0*/  SYNCS.PHASECHK.TRANS64.TRYWAIT P0, [R20+URZ+0x29870], R3 ;  /* 0x02987003140075a7 */ /* 0x000ea2000800017f */
[----:B------:R-:W-:-:S05]  /*e200*/  IMAD.U32 R0, RZ, RZ, UR51 ;  /* 0x00000033ff007e24 */ /* 0x000fca000f8e00ff */
[----:B------:R-:W-:Y:S01]  /*e210*/  ISETP.NE.AND P2, PT, R0, 0x3, PT ;  /* 0x000000030000780c */ /* 0x000fe20003f45270 */
[----:B--2---:R-:W-:-:S12]  /*e220*/  @!P0 BRA `(.L_x_347) ;  /* 0x00000018006c8947 */ /* 0x004fd80003800000 */
.L_x_390:
[----:B------:R-:W-:Y:S05]  /*e230*/  BSYNC B0 ;  /* 0x0000000000007941 */ /* 0x000fea0003800000 */
.L_x_346:
[----:B------:R-:W-:Y:S05]  /*e240*/  @!P2 BRA `(.L_x_348) ;  /* 0x000000000004a947 */ /* 0x000fea0003800000 */
[----:B------:R-:W-:Y:S01]  /*e250*/  BPT.TRAP 0x1 ;  /* 0x000000040000795c */ /* 0x000fe20000300000 */
.L_x_348:
[----:B------:R-:W2:Y:S02]  /*e260*/  LDL R0, [R1+0xc] ;  /* 0x00000c0001007983 */ /* 0x000ea40000100800 */
[----:B--2---:R-:W-:-:S04]  /*e270*/  SHF.L.U32 R3, R0, 0x1f, RZ ;  /* 0x0000001f00037819 */ /* 0x004fc800000006ff */
[----:B------:R-:W2:Y:S02]  /*e280*/  SYNCS.PHASECHK.TRANS64.TRYWAIT P0, [R20+URZ+0x29860], R3 ;  /* 0x02986003140075a7 */ /* 0x000ea4000800017f */
[----:B--2---:R-:W-:Y:S05]  /*e290*/  @!P0 BRA `(.L_x_349) ;  /* 0x0000001800648947 */ /* 0x004fea0003800000 */
.L_x_391:
[----:B------:R-:W3:Y:S04]  /*e2a0*/  LDL R0, [R1] ;  /* 0x0000000001007983 */ /* 0x000ee80000100800 */
[----:B------:R-:W4:Y:S04]  /*e2b0*/  LDL R2, [R1+0x28] ;  /* 0x0000280001027983 */ /* 0x000f280000100800 */
[----:B------:R-:W2:Y:S04]  /*e2c0*/  LDL R10, [R1+0x2c] ;  /* 0x00002c00010a7983 */ /* 0x000ea80000100800 */
[----:B------:R-:W2:Y:S01]  /*e2d0*/  LDL R12, [R1+0x1c] ;  /* 0x00001c00010c7983 */ /* 0x000ea20000100800 */
[----:B------:R-:W-:Y:S05]  /*e2e0*/  WARPSYNC.ALL ;  /* 0x0000000000007948 */ /* 0x000fea0003800000 */
[----:B---3--:R-:W-:-:S05]  /*e2f0*/  IMAD R0, R0, 0x5000, RZ ;  /* 0x0000500000007824 */ /* 0x008fca00078e02ff */
[----:B----4-:R-:W-:-:S05]  /*e300*/  LOP3.LUT R2, R0, R2, RZ, 0xfc, !PT ;  /* 0x0000000200027212 */ /* 0x010fca00078efcff */
[----:B-1---5:R-:W1:Y:S01]  /*e310*/  LDSM.16.MT88.4 R4, [R2+UR41+0xa400] ;  /* 0x00a400290204783b */ /* 0x022e620008004200 */
[----:B--2---:R-:W-:Y:S01]  /*e320*/  VIADD R3, R2, UR41 ;  /* 0x0000002902037c36 */ /* 0x004fe20008000000 */
[----:B------:R-:W-:-:S03]  /*e330*/  IADD3 R0, R0, UR41, R12 ;  /* 0x0000002900007c10 */ /* 0x000fc6000fffe00c */
        /* <DEDUP_REMOVED lines=68> */
.L_x_350:
[----:B------:R-:W3:Y:S01]  /*e780*/  LDL.LU R2, [R1] ;  /* 0x0000000001027983 */ /* 0x000ee20000300800 */
[----:B-1----:R-:W-:Y:S03]  /*e790*/  SYNCS.ARRIVE.TRANS64.A1T0 RZ, [R20+URZ+0x29850], RZ ;  /* 0x029850ff14ff79a7 */ /* 0x002fe6000810003f */
[----:B------:R-:W4:Y:S01]  /*e7a0*/  LDL.LU R3, [R1+0xc] ;  /* 0x00000c0001037983 */ /* 0x000f220000300800 */
[----:B--2---:R-:W-:-:S05]  /*e7b0*/  @!P1 VIADD R0, R20, 0x29880 ;  /* 0x0002988014009836 */ /* 0x004fca0000000000 */
[----:B------:R-:W-:Y:S01]  /*e7c0*/  @!P1 PRMT R0, RZ, 0x654, R0 ;  /* 0x00000654ff009816 */ /* 0x000fe20000000000 */
[----:B------:R-:W-:Y:S06]  /*e7d0*/  BAR.SYNC.DEFER_BLOCKING 0x2, 0x80 ;  /* 0x0082000000007b1d */ /* 0x000fec0000010000 */
[----:B------:R3:W-:Y:S02]  /*e7e0*/  @!P1 SYNCS.ARRIVE.TRANS64.RED.A1T0 RZ, [R0+URZ], RZ ;  /* 0x000000ff00ff99a7 */ /* 0x0007e4000810043f */
[----:B---3--:R-:W-:-:S05]  /*e7f0*/  VIADD R0, R2, 0x1 ;  /* 0x0000000102007836 */ /* 0x008fca0000000000 */
[----:B------:R-:W-:-:S04]  /*e800*/  ISETP.NE.AND P0, PT, R0, 0x2, PT ;  /* 0x000000020000780c */ /* 0x000fc80003f05270 */
[----:B------:R-:W-:Y:S02]  /*e810*/  SEL R2, RZ, 0x1, P0 ;  /* 0x00000001ff027807 */ /* 0x000fe40000000000 */
[----:B------:R-:W-:Y:S02]  /*e820*/  SEL R0, R0, RZ, P0 ;  /* 0x000000ff00007207 */ /* 0x000fe40000000000 */
[----:B----4-:R-:W-:-:S03]  /*e830*/  LOP3.LUT R3, R3, R2, RZ, 0x3c, !PT ;  /* 0x0000000203037212 */ /* 0x010fc600078e3cff */
[----:B------:R1:W-:Y:S04]  /*e840*/  STL [R1], R0 ;  /* 0x0000000001007387 */ /* 0x0003e80000100800 */
[----:B------:R1:W-:Y:S02]  /*e850*/  STL [R1+0xc], R3 ;  /* 0x00000c0301007387 */ /* 0x0003e40000100800 */
.L_x_304:
[----:B------:R-:W-:Y:S05]  /*e860*/  BSYNC B6 ;  /* 0x0000000000067941 */ /* 0x000fea0003800000 */
.L_x_302:
[----:B-12---:R-:W2:Y:S02]  /*e870*/  LDL R0, [R1+0x30] ;  /* 0x0000300001007983 */ /* 0x006ea40000100800 */
[----:B--2---:R-:W-:-:S13]  /*e880*/  LOP3.LUT P0, RZ, R0, 0x2, RZ, 0xc0, !PT ;  /* 0x0000000200ff7812 */ /* 0x004fda000780c0ff */
[----:B------:R-:W-:Y:S05]  /*e890*/  @!P0 BRA `(.L_x_351) ;  /* 0x0000000000308947 */ /* 0x000fea0003800000 */
[----:B------:R-:W1:Y:S08]  /*e8a0*/  S2UR UR5, SR_CgaCtaId ;  /* 0x00000000000579c3 */ /* 0x000e700000008800 */
[----:B------:R-:W-:Y:S06]  /*e8b0*/  BAR.SYNC.DEFER_BLOCKING 0x5, 0x180 ;  /* 0x0146000000007b1d */ /* 0x000fec0000010000 */
[----:B------:R-:W-:-:S02]  /*e8c0*/  UMOV UR4, 0x400 ;  /* 0x0000040000047882 */ /* 0x000fc40000000000 */
[----:B-1----:R-:W-:-:S09]  /*e8d0*/  ULEA UR4, UR5, UR4, 0x18 ;  /* 0x0000000405047291 */ /* 0x002fd2000f8ec03f */
[----:B------:R-:W1:Y:S04]  /*e8e0*/  LDS.128 R4, [UR4+0x298d0] ;  /* 0x0298d004ff047984 */ /* 0x000e680008000c00 */
[----:B-1----:R2:W-:Y:S01]  /*e8f0*/  STL.64 [R1+0x20], R4 ;  /* 0x0000200401007387 */ /* 0x0025e20000100a00 */
[----:B------:R-:W-:Y:S02]  /*e900*/  IMAD.MOV.U32 R2, RZ, RZ, R7 ;  /* 0x000000ffff027224 */ /* 0x000fe400078e0007 */
[----:B------:R-:W-:-:S03]  /*e910*/  IMAD.MOV.U32 R0, RZ, RZ, R6 ;  /* 0x000000ffff007224 */ /* 0x000fc600078e0006 */
[----:B------:R-:W-:Y:S02]  /*e920*/  R2UR UR52, R2 ;  /* 0x00000000023472ca */ /* 0x000fe400000e0000 */
[----:B------:R-:W-:Y:S01]  /*e930*/  R2UR UR38, R0 ;  /* 0x00000000002672ca */ /* 0x000fe200000e0000 */
[----:B------:R-:W-:Y:S06]  /*e940*/  BAR.ARV 0x4, 0x180 ;  /* 0x0106000000007b1d */ /* 0x000fec0000002000 */
[----:B------:R-:W-:Y:S08]  /*e950*/  BRA `(.L_x_352) ;  /* 0x00000008003c7947 */ /* 0x000ff00003800000 */
.L_x_351:
[----:B------:R-:W1:Y:S01]  /*e960*/  S2R R2, SR_TID.X ;  /* 0x0000000000027919 */ /* 0x000e620000002100 */
[----:B------:R-:W-:Y:S01]  /*e970*/  ULDC UR4, c[0x0][0xc14] ;  /* 0x0003050000047ab9 */ /* 0x000fe20000000800 */
[----:B------:R-:W2:Y:S01]  /*e980*/  LDL.LU R0, [R1+0x20] ;  /* 0x0000200001007983 */ /* 0x000ea20000300800 */
[----:B------:R-:W-:Y:S01]  /*e990*/  IMAD.MOV.U32 R4, RZ, RZ, RZ ;  /* 0x000000ffff047224 */ /* 0x000fe200078e00ff */
[----:B-1----:R-:W-:-:S04]  /*e9a0*/  LOP3.LUT R9, R2, 0x1f, RZ, 0xc0, !PT ;  /* 0x0000001f02097812 */ /* 0x002fc800078ec0ff */
[C---:B------:R-:W-:Y:S01]  /*e9b0*/  ISETP.NE.AND P0, PT, R9.reuse, 0x1f, PT ;  /* 0x0000001f0900780c */ /* 0x040fe20003f05270 */
[----:B------:R-:W-:-:S05]  /*e9c0*/  VIADD R5, R9, UR52 ;  /* 0x0000003409057c36 */ /* 0x000fca0008000000 */
[----:B------:R-:W-:Y:S01]  /*e9d0*/  ISETP.GE.OR P1, PT, R5, UR4, !P0 ;  /* 0x0000000405007c0c */ /* 0x000fe2000c726670 */
[----:B------:R-:W-:-:S12]  /*e9e0*/  ULDC UR4, c[0x0][0xc14] ;  /* 0x0003050000047ab9 */ /* 0x000fd80000000800 */
[----:B------:R-:W1:Y:S02]  /*e9f0*/  @!P1 LDC.64 R2, c[0x0][0xc58] ;  /* 0x00031600ff029b82 */ /* 0x000e640000000a00 */
[----:B-1----:R-:W-:-:S05]  /*ea00*/  @!P1 IMAD.WIDE R2, R5, 0x4, R2 ;  /* 0x0000000405029825 */ /* 0x002fca00078e0202 */
[----:B------:R-:W3:Y:S01]  /*ea10*/  @!P1 LDG.E R4, desc[UR48][R2.64] ;  /* 0x0000003002049981 */ /* 0x000ee2000c1e1900 */
[C---:B------:R-:W-:Y:S02]  /*ea20*/  ISETP.NE.AND P1, PT, R9.reuse, RZ, PT ;  /* 0x000000ff0900720c */ /* 0x040fe40003f25270 */
[C---:B------:R-:W-:Y:S02]  /*ea30*/  ISETP.GE.U32.AND P2, PT, R9.reuse, 0x2, PT ;  /* 0x000000020900780c */ /* 0x040fe40003f46070 */
[C---:B------:R-:W-:Y:S02]  /*ea40*/  ISETP.GE.U32.AND P3, PT, R9.reuse, 0x4, PT ;  /* 0x000000040900780c */ /* 0x040fe40003f66070 */
[C---:B------:R-:W-:Y:S02]  /*ea50*/  ISETP.GE.U32.AND P4, PT, R9.reuse, 0x8, PT ;  /* 0x000000080900780c */ /* 0x040fe40003f86070 */
[----:B------:R-:W-:Y:S01]  /*ea60*/  ISETP.GE.U32.AND P5, PT, R9, 0x10, PT ;  /* 0x000000100900780c */ /* 0x000fe20003fa6070 */
[----:B--2---:R-:W-:-:S02]  /*ea70*/  IMAD.MOV.U32 R8, RZ, RZ, R0 ;  /* 0x000000ffff087224 */ /* 0x004fc400078e0000 */
[----:B---3--:R-:W1:Y:S02]  /*ea80*/  SHFL.UP PT, R0, R4, 0x1, RZ ;  /* 0x0420000004007989 */ /* 0x008e6400000e00ff */
[----:B-1----:R-:W-:-:S05]  /*ea90*/  SEL R5, R0, RZ, P1 ;  /* 0x000000ff00057207 */ /* 0x002fca0000800000 */
[----:B------:R-:W-:-:S05]  /*eaa0*/  IMAD.IADD R5, R4, 0x1, R5 ;  /* 0x0000000104057824 */ /* 0x000fca00078e0205 */
[----:B------:R-:W1:Y:S02]  /*eab0*/  SHFL.UP PT, R0, R5, 0x2, RZ ;  /* 0x0440000005007989 */ /* 0x000e6400000e00ff */
        /* <DEDUP_REMOVED lines=8> */
[----:B------:R-:W1:Y:S04]  /*eb40*/  SHFL.UP PT, R2, R7, 0x10, RZ ;  /* 0x0600000007027989 */ /* 0x000e6800000e00ff */
[----:B------:R-:W-:Y:S01]  /*eb50*/  SHFL.IDX PT, R9, R8, 0x1, 0x1f ;  /* 0x00201f0008097f89 */ /* 0x000fe200000e0000 */
[----:B-1----:R-:W-:-:S05]  /*eb60*/  SEL R2, R2, RZ, P5 ;  /* 0x000000ff02027207 */ /* 0x002fca0002800000 */
[----:B------:R-:W-:Y:S02]  /*eb70*/  IMAD.IADD R3, R7, 0x1, R2 ;  /* 0x0000000107037824 */ /* 0x000fe400078e0202 */
[----:B------:R-:W1:Y:S03]  /*eb80*/  LDC R2, c[0x0][0xc10] ;  /* 0x00030400ff027b82 */ /* 0x000e660000000800 */
[----:B------:R-:W1:Y:S04]  /*eb90*/  SHFL.IDX PT, R5, R3, 0x1f, 0x1f ;  /* 0x03e01f0003057f89 */ /* 0x000e6800000e0000 */
[----:B------:R-:W2:Y:S01]  /*eba0*/  SHFL.IDX PT, R0, R8, RZ, 0x1f ;  /* 0x00001fff08007589 */ /* 0x000ea200000e0000 */
[----:B-1----:R-:W-:-:S04]  /*ebb0*/  IMAD R6, R5, R2, RZ ;  /* 0x0000000205067224 */ /* 0x002fc800078e02ff */
[----:B------:R-:W-:-:S05]  /*ebc0*/  IMAD.IADD R5, R9, 0x1, R6 ;  /* 0x0000000109057824 */ /* 0x000fca00078e0206 */
[----:B--2---:R-:W-:-:S13]  /*ebd0*/  ISETP.GT.AND P6, PT, R5, R0, PT ;  /* 0x000000000500720c */ /* 0x004fda0003fc4270 */
[----:B------:R-:W-:Y:S05]  /*ebe0*/  @P6 BRA `(.L_x_353) ;  /* 0x0000000000906947 */ /* 0x000fea0003800000 */
.L_x_357:
[----:B------:R-:W-:-:S04]  /*ebf0*/  UIADD3 UR52, UR52, 0x1f, URZ ;  /* 0x0000001f34347890 */ /* 0x000fc8000fffe03f */
[----:B------:R-:W-:-:S06]  /*ec00*/  UISETP.GE.AND UP0, UPT, UR52, UR4, UPT ;  /* 0x000000043400728c */ /* 0x000fcc000bf06270 */
[----:B------:R-:W-:-:S13]  /*ec10*/  PLOP3.LUT P6, PT, PT, PT, UP0, 0x40, 0x0 ;  /* 0x000000000000781c */ /* 0x000fda0003fce808 */
[----:B------:R-:W-:Y:S05]  /*ec20*/  @!P6 BRA `(.L_x_354) ;  /* 0x00000004003ce947 */ /* 0x000fea0003800000 */
[----:B------:R-:W1:Y:S01]  /*ec30*/  S2R R2, SR_TID.X ;  /* 0x0000000000027919 */ /* 0x000e620000002100 */
[----:B------:R-:W-:Y:S01]  /*ec40*/  BSSY B0, `(.L_x_355) ;  /* 0x0000009000007945 */ /* 0x000fe20003800000 */
[----:B------:R-:W-:Y:S01]  /*ec50*/  IMAD.MOV.U32 R4, RZ, RZ, RZ ;  /* 0x000000ffff047224 */ /* 0x000fe200078e00ff */
[----:B-1----:R-:W-:-:S05]  /*ec60*/  LOP3.LUT R2, R2, 0x1f, RZ, 0xc0, !PT ;  /* 0x0000001f02027812 */ /* 0x002fca00078ec0ff */
[----:B------:R-:W-:-:S05]  /*ec70*/  VIADD R7, R2, UR52 ;  /* 0x0000003402077c36 */ /* 0x000fca0008000000 */
[----:B------:R-:W-:-:S13]  /*ec80*/  ISETP.GE.OR P6, PT, R7, UR4, !P0 ;  /* 0x0000000407007c0c */ /* 0x000fda000c7c6670 */
[----:B------:R-:W-:Y:S05]  /*ec90*/  @P6 BRA `(.L_x_356) ;  /* 0x00000000000c6947 */ /* 0x000fea0003800000 */
[----:B------:R-:W1:Y:S02]  /*eca0*/  LDC.64 R2, c[0x0][0xc58] ;  /* 0x00031600ff027b82 */ /* 0x000e640000000a00 */
[----:B-1----:R-:W-:-:S05]  /*ecb0*/  IMAD.WIDE R2, R7, 0x4, R2 ;  /* 0x0000000407027825 */ /* 0x002fca00078e0202 */
[----:B------:R1:W5:Y:S02]  /*ecc0*/  LDG.E R4, desc[UR48][R2.64] ;  /* 0x0000003002047981 */ /* 0x000364000c1e1900 */
.L_x_356:
[----:B------:R-:W-:Y:S05]  /*ecd0*/  BSYNC B0 ;  /* 0x0000000000007941 */ /* 0x000fea0003800000 */
.L_x_355:
[----:B-1---5:R-:W1:Y:S02]  /*ece0*/  SHFL.UP PT, R2, R4, 0x1, RZ ;  /* 0x0420000004027989 */ /* 0x022e6400000e00ff */
        /* <DEDUP_REMOVED lines=12> */
[----:B-1----:R-:W-:Y:S02]  /*edb0*/  SEL R9, R2, RZ, P5 ;  /* 0x000000ff02097207 */ /* 0x002fe40002800000 */
[----:B------:R-:W1:Y:S03]  /*edc0*/  LDC R2, c[0x0][0xc10] ;  /* 0x00030400ff027b82 */ /* 0x000e660000000800 */
[----:B------:R-:W-:-:S05]  /*edd0*/  IMAD.IADD R3, R8, 0x1, R9 ;  /* 0x0000000108037824 */ /* 0x000fca00078e0209 */
[----:B------:R-:W1:Y:S02]  /*ede0*/  SHFL.IDX PT, R9, R3, 0x1f, 0x1f ;  /* 0x03e01f0003097f89 */ /* 0x000e6400000e0000 */
[----:B-1----:R-:W-:-:S04]  /*edf0*/  IMAD R6, R9, R2, RZ ;  /* 0x0000000209067224 */ /* 0x002fc800078e02ff */
[----:B------:R-:W-:-:S05]  /*ee00*/  IMAD.IADD R5, R6, 0x1, R5 ;  /* 0x0000000106057824 */ /* 0x000fca00078e0205 */
[----:B------:R-:W-:-:S13]  /*ee10*/  ISETP.GT.AND P6, PT, R5, R0, PT ;  /* 0x000000000500720c */ /* 0x000fda0003fc4270 */
[----:B------:R-:W-:Y:S05]  /*ee20*/  @!P6 BRA `(.L_x_357) ;  /* 0xfffffffc0070e947 */ /* 0x000fea000383ffff */
.L_x_353:
[----:B------:R-:W-:Y:S02]  /*ee30*/  IMAD.IADD R7, R5, 0x1, -R6 ;  /* 0x0000000105077824 */ /* 0x000fe400078e0a06 */
[----:B------:R-:W-:Y:S02]  /*ee40*/  IMAD.MOV.U32 R6, RZ, RZ, RZ ;  /* 0x000000ffff067224 */ /* 0x000fe400078e00ff */
[----:B------:R-:W-:-:S05]  /*ee50*/  IMAD R5, R3, R2, R7 ;  /* 0x0000000203057224 */ /* 0x000fca00078e0207 */
[----:B------:R-:W-:-:S13]  /*ee60*/  ISETP.GT.AND P0, PT, R5, R0, PT ;  /* 0x000000000500720c */ /* 0x000fda0003f04270 */
[----:B------:R-:W-:Y:S02]  /*ee70*/  VOTEU.ANY UR5, UPT, !P0 ;  /* 0x0000000000057886 */ /* 0x000fe400040e0100 */
[----:B------:R-:W-:Y:S02]  /*ee80*/  UPOPC UR4, UR5 ;  /* 0x00000005000472bf */ /* 0x000fe40008000000 */
[----:B------:R-:W-:-:S04]  /*ee90*/  ISETP.NE.AND P0, PT, RZ, UR5, PT ;  /* 0x00000005ff007c0c */ /* 0x000fc8000bf05270 */
[----:B------:R-:W-:-:S05]  /*eea0*/  IMAD.U32 R11, RZ, RZ, UR4 ;  /* 0x00000004ff0b7e24 */ /* 0x000fca000f8e00ff */
[----:B------:R-:W1:Y:S02]  /*eeb0*/  SHFL.IDX PT, R4, R4, R11, 0x1f ;  /* 0x00001f0b04047589 */ /* 0x000e6400000e0000 */
[----:B-1----:R-:W-:-:S04]  /*eec0*/  IABS R5, R4 ;  /* 0x0000000400057213 */ /* 0x002fc80000000000 */
[----:B------:R-:W1:Y:S08]  /*eed0*/  I2F.RP R8, R5 ;  /* 0x0000000500087306 */ /* 0x000e700000209400 */
[----:B-1----:R-:W1:Y:S02]  /*eee0*/  MUFU.RCP R8, R8 ;  /* 0x0000000800087308 */ /* 0x002e640000001000 */
[----:B-1----:R-:W-:-:S06]  /*eef0*/  VIADD R9, R8, 0xffffffe ;  /* 0x0ffffffe08097836 */ /* 0x002fcc0000000000 */
[----:B------:R-:W1:Y:S01]  /*ef00*/  F2I.FTZ.U32.TRUNC.NTZ R9, R9 ;  /* 0x0000000900097305 */ /* 0x000e62000021f000 */
[----:B------:R-:W-:Y:S05]  /*ef10*/  @!P0 BRA `(.L_x_358) ;  /* 0x00000000000c8947 */ /* 0x000fea0003800000 */
[----:B------:R-:W-:-:S06]  /*ef20*/  UIADD3 UR5, UR4, -0x1, URZ ;  /* 0xffffffff04057890 */ /* 0x000fcc000fffe03f */
[----:B------:R-:W-:-:S06]  /*ef30*/  IMAD.U32 R6, RZ, RZ, UR5 ;  /* 0x00000005ff067e24 */ /* 0x000fcc000f8e00ff */
[----:B------:R2:W3:Y:S02]  /*ef40*/  SHFL.IDX PT, R6, R3, R6, 0x1f ;  /* 0x00001f0603067589 */ /* 0x0004e400000e0000 */
.L_x_358:
[----:B---3--:R-:W-:Y:S01]  /*ef50*/  IMAD R7, R6, R2, R7 ;  /* 0x0000000206077224 */ /* 0x008fe200078e0207 */
[----:B------:R-:W-:Y:S01]  /*ef60*/  UIADD3 UR52, UR4, UR52, URZ ;  /* 0x0000003404347290 */ /* 0x000fe2000fffe03f */
[--C-:B-1----:R-:W-:Y:S02]  /*ef70*/  IMAD.MOV R6, RZ, RZ, -R9.reuse ;  /* 0x000000ffff067224 */ /* 0x102fe400078e0a09 */
[----:B------:R-:W-:Y:S01]  /*ef80*/  IMAD.MOV.U32 R2, RZ, RZ, RZ ;  /* 0x000000ffff027224 */ /* 0x000fe200078e00ff */
[----:B------:R3:W-:Y:S01]  /*ef90*/  STL [R1+0x20], R7 ;  /* 0x0000200701007387 */ /* 0x0007e20000100800 */
[----:B------:R-:W-:Y:S02]  /*efa0*/  IMAD R6, R6, R5, RZ ;  /* 0x0000000506067224 */ /* 0x000fe400078e02ff */
[----:B--2---:R-:W-:Y:S02]  /*efb0*/  IMAD.MOV.U32 R3, RZ, RZ, R9 ;  /* 0x000000ffff037224 */ /* 0x004fe400078e0009 */
[----:B------:R-:W-:Y:S01]  /*efc0*/  IMAD.HI.U32 R9, R9, R6, R2 ;  /* 0x0000000609097227 */ /* 0x000fe200078e0002 */
[----:B------:R-:W-:-:S03]  /*efd0*/  IABS R2, R4 ;  /* 0x0000000400027213 */ /* 0x000fc60000000000 */
[----:B------:R-:W-:Y:S02]  /*efe0*/  IMAD.IADD R3, R0, 0x1, -R7 ;  /* 0x0000000100037824 */ /* 0x000fe400078e0a07 */
[----:B------:R-:W-:-:S03]  /*eff0*/  IMAD.MOV R2, RZ, RZ, -R2 ;  /* 0x000000ffff027224 */ /* 0x000fc600078e0a02 */
[----:B------:R-:W-:-:S05]  /*f000*/  IABS R0, R3 ;  /* 0x0000000300007213 */ /* 0x000fca0000000000 */
[----:B------:R-:W-:-:S04]  /*f010*/  IMAD.HI.U32 R9, R9, R0, RZ ;  /* 0x0000000009097227 */ /* 0x000fc800078e00ff */
[----:B------:R-:W-:-:S05]  /*f020*/  IMAD R0, R9, R2, R0 ;  /* 0x0000000209007224 */ /* 0x000fca00078e0200 */
[----:B------:R-:W-:-:S13]  /*f030*/  ISETP.GT.U32.AND P1, PT, R5, R0, PT ;  /* 0x000000000500720c */ /* 0x000fda0003f24070 */
[----:B------:R-:W-:Y:S02]  /*f040*/  @!P1 IMAD.IADD R0, R0, 0x1, -R5 ;  /* 0x0000000100009824 */ /* 0x000fe400078e0a05 */
[----:B------:R-:W-:Y:S01]  /*f050*/  @!P1 VIADD R9, R9, 0x1 ;  /* 0x0000000109099836 */ /* 0x000fe20000000000 */
[----:B------:R-:W-:Y:S02]  /*f060*/  ISETP.NE.AND P1, PT, R4, RZ, PT ;  /* 0x000000ff0400720c */ /* 0x000fe40003f25270 */
[----:B------:R-:W-:Y:S02]  /*f070*/  ISETP.GE.U32.AND P0, PT, R0, R5, PT ;  /* 0x000000050000720c */ /* 0x000fe40003f06070 */
[----:B------:R-:W-:-:S04]  /*f080*/  LOP3.LUT R0, R3, R4, RZ, 0x3c, !PT ;  /* 0x0000000403007212 */ /* 0x000fc800078e3cff */
[----:B------:R-:W-:-:S07]  /*f090*/  ISETP.GE.AND P2, PT, R0, RZ, PT ;  /* 0x000000ff0000720c */ /* 0x000fce0003f46270 */
[----:B------:R-:W-:-:S06]  /*f0a0*/  @P0 VIADD R9, R9, 0x1 ;  /* 0x0000000109090836 */ /* 0x000fcc0000000000 */
[----:B------:R-:W-:Y:S01]  /*f0b0*/  @!P2 IMAD.MOV R9, RZ, RZ, -R9 ;  /* 0x000000ffff09a224 */ /* 0x000fe200078e0a09 */
[----:B------:R-:W-:-:S04]  /*f0c0*/  @!P1 LOP3.LUT R9, RZ, R4, RZ, 0x33, !PT ;  /* 0x00000004ff099212 */ /* 0x000fc800078e33ff */
[----:B------:R-:W-:Y:S01]  /*f0d0*/  R2UR UR38, R9 ;  /* 0x00000000092672ca */ /* 0x000fe200000e0000 */
[----:B------:R-:W-:-:S04]  /*f0e0*/  IMAD.MOV R9, RZ, RZ, -R9 ;  /* 0x000000ffff097224 */ /* 0x000fc800078e0a09 */
[----:B------:R-:W-:-:S05]  /*f0f0*/  IMAD R0, R4, R9, R3 ;  /* 0x0000000904007224 */ /* 0x000fca00078e0203 */
[----:B------:R3:W-:Y:S01]  /*f100*/  STL [R1+0x24], R0 ;  /* 0x0000240001007387 */ /* 0x0007e20000100800 */
[----:B------:R-:W-:Y:S05]  /*f110*/  BRA `(.L_x_359) ;  /* 0x0000000000107947 */ /* 0x000fea0003800000 */
.L_x_354:
[----:B------:R1:W-:Y:S01]  /*f120*/  STL [R1+0x20], R0 ;  /* 0x0000200001007387 */ /* 0x0003e20000100800 */
[----:B------:R-:W-:Y:S01]  /*f130*/  ULDC UR52, c[0x0][0xc14] ;  /* 0x0003050000347ab9 */ /* 0x000fe20000000800 */
[----:B------:R-:W-:Y:S02]  /*f140*/  UMOV UR38, URZ ;  /* 0x0000003f00267c82 */ /* 0x000fe40008000000 */
[----:B------:R1:W-:Y:S03]  /*f150*/  STL [R1+0x24], RZ ;  /* 0x000024ff01007387 */ /* 0x0003e60000100800 */
.L_x_359:
[----:B------:R-:W2:Y:S04]  /*f160*/  LDL R3, [R1+0x20] ;  /* 0x0000200001037983 */ /* 0x000ea80000100800 */
[----:B------:R-:W4:Y:S01]  /*f170*/  LDL R2, [R1+0x24] ;  /* 0x0000240001027983 */ /* 0x000f220000100800 */
[----:B------:R-:W-:Y:S02]  /*f180*/  IMAD.U32 R6, RZ, RZ, UR38 ;  /* 0x00000026ff067e24 */ /* 0x000fe4000f8e00ff */
[----:B---3--:R-:W-:Y:S01]  /*f190*/  IMAD.U32 R7, RZ, RZ, UR52 ;  /* 0x00000034ff077e24 */ /* 0x008fe2000f8e00ff */
[----:B-1----:R-:W1:Y:S02]  /*f1a0*/  S2R R0, SR_TID.X ;  /* 0x0000000000007919 */ /* 0x002e640000002100 */
[----:B-1----:R-:W-:Y:S01]  /*f1b0*/  LOP3.LUT R0, R0, 0x1f, RZ, 0xc0, !PT ;  /* 0x0000001f00007812 */ /* 0x002fe200078ec0ff */
[----:B------:R-:W-:Y:S03]  /*f1c0*/  BAR.SYNC.DEFER_BLOCKING 0x4, 0x180 ;  /* 0x0106000000007b1d */ /* 0x000fe60000010000 */
[----:B------:R-:W-:-:S13]  /*f1d0*/  ISETP.NE.AND P0, PT, R0, RZ, PT ;  /* 0x000000ff0000720c */ /* 0x000fda0003f05270 */
[----:B------:R-:W-:Y:S01]  /*f1e0*/  @!P0 MOV R0, 0x400 ;  /* 0x0000040000008802 */ /* 0x000fe20000000f00 */
[----:B--2---:R-:W-:Y:S02]  /*f1f0*/  IMAD.MOV.U32 R4, RZ, RZ, R3 ;  /* 0x000000ffff047224 */ /* 0x004fe400078e0003 */
[----:B------:R-:W1:Y:S01]  /*f200*/  @!P0 S2R R3, SR_CgaCtaId ;  /* 0x0000000000038919 */ /* 0x000e620000008800 */
[----:B----4-:R-:W-:Y:S01]  /*f210*/  IMAD.MOV.U32 R5, RZ, RZ, R2 ;  /* 0x000000ffff057224 */ /* 0x010fe200078e0002 */
[----:B-1----:R-:W-:-:S05]  /*f220*/  @!P0 LEA R0, R3, R0, 0x18 ;  /* 0x0000000003008211 */ /* 0x002fca00078ec0ff */
[----:B------:R1:W-:Y:S01]  /*f230*/  @!P0 STS.128 [R0+0x298d0], R4 ;  /* 0x0298d00400008388 */ /* 0x0003e20000000c00 */
[----:B------:R-:W-:Y:S06]  /*f240*/  BAR.ARV 0x5, 0x180 ;  /* 0x0146000000007b1d */ /* 0x000fec0000002000 */
.L_x_352:
[----:B------:R-:W-:Y:S02]  /*f250*/  ULDC UR4, c[0x0][0xc14] ;  /* 0x0003050000047ab9 */ /* 0x000fe40000000800 */
[----:B------:R-:W-:-:S06]  /*f260*/  UISETP.GE.AND UP0, UPT, UR52, UR4, UPT ;  /* 0x000000043400728c */ /* 0x000fcc000bf06270 */
[----:B------:R-:W-:-:S13]  /*f270*/  PLOP3.LUT P0, PT, PT, PT, UP0, 0x80, 0x0 ;  /* 0x000000000000781c */ /* 0x000fda0003f0f008 */
[----:B------:R-:W-:Y:S05]  /*f280*/  @!P0 BRA `(.L_x_360) ;  /* 0xffffffc400748947 */ /* 0x000fea000383ffff */
.L_x_300:
[----:B-1----:R-:W3:Y:S01]  /*f290*/  LDL.LU R0, [R1+0x34] ;  /* 0x0000340001007983 */ /* 0x002ee20000300800 */
[----:B------:R-:W-:Y:S01]  /*f2a0*/  BSSY B0, `(.L_x_361) ;  /* 0x000000b000007945 */ /* 0x000fe20003800000 */
[----:B--2---:R-:W1:Y:S01]  /*f2b0*/  S2R R5, SR_CgaCtaId ;  /* 0x0000000000057919 */ /* 0x004e620000008800 */
[----:B---3--:R-:W-:-:S05]  /*f2c0*/  VIADD R0, R0, 0x1 ;  /* 0x0000000100007836 */ /* 0x008fca0000000000 */
[----:B0-----:R-:W-:-:S04]  /*f2d0*/  LEA.HI R2, R0, R0, RZ, 0x1 ;  /* 0x0000000000027211 */ /* 0x001fc800078f08ff */
[----:B------:R-:W-:-:S05]  /*f2e0*/  LOP3.LUT R3, R2, 0xfffffffe, RZ, 0xc0, !PT ;  /* 0xfffffffe02037812 */ /* 0x000fca00078ec0ff */
[----:B------:R-:W-:Y:S01]  /*f2f0*/  IMAD.IADD R3, R0, 0x1, -R3 ;  /* 0x0000000100037824 */ /* 0x000fe200078e0a03 */
[----:B------:R-:W-:-:S04]  /*f300*/  MOV R0, 0x400 ;  /* 0x0000040000007802 */ /* 0x000fc80000000f00 */
[----:B-1----:R-:W-:Y:S02]  /*f310*/  LEA R0, R5, R0, 0x18 ;  /* 0x0000000005007211 */ /* 0x002fe400078ec0ff */
[----:B------:R-:W-:-:S04]  /*f320*/  SHF.L.U32 R3, R3, 0x1f, RZ ;  /* 0x0000001f03037819 */ /* 0x000fc800000006ff */
[----:B------:R-:W0:Y:S02]  /*f330*/  SYNCS.PHASECHK.TRANS64.TRYWAIT P0, [R0+URZ+0x29820], R3 ;  /* 0x02982003000075a7 */ /* 0x000e24000800017f */
[----:B0-----:R-:W-:Y:S05]  /*f340*/  @!P0 BRA `(.L_x_362) ;  /* 0x00000008004c8947 */ /* 0x001fea0003800000 */
.L_x_392:
[----:B------:R-:W-:Y:S05]  /*f350*/  BSYNC B0 ;  /* 0x0000000000007941 */ /* 0x000fea0003800000 */
.L_x_361:
[----:B------:R-:W-:-:S03]  /*f360*/  UMOV UR4, 0xffffffff ;  /* 0xffffffff00047882 */ /* 0x000fc60000000000 */
[----:B------:R-:W-:Y:S05]  /*f370*/  BRA.DIV UR4, `(.L_x_363) ;  /* 0x0000000a04547947 */ /* 0x000fea000b800000 */
[----:B------:R-:W1:Y:S02]  /*f380*/  S2R R2, SR_TID.X ;  /* 0x0000000000027919 */ /* 0x000e640000002100 */
[----:B-1----:R-:W-:-:S04]  /*f390*/  SHF.R.U32.HI R2, RZ, 0x5, R2 ;  /* 0x00000005ff027819 */ /* 0x002fc80000011602 */
[----:B------:R-:W-:-:S05]  /*f3a0*/  LOP3.LUT R2, R2, 0x3, RZ, 0xc0, !PT ;  /* 0x0000000302027812 */ /* 0x000fca00078ec0ff */
[----:B------:R1:W2:Y:S02]  /*f3b0*/  SHFL.IDX PT, R14, R2, RZ, 0x1f ;  /* 0x00001fff020e7589 */ /* 0x0002a400000e0000 */
.L_x_395:
[----:B--2---:R-:W-:Y:S01]  /*f3c0*/  ISETP.NE.AND P0, PT, R14, RZ, PT ;  /* 0x000000ff0e00720c */ /* 0x004fe20003f05270 */
[----:B------:R-:W-:-:S12]  /*f3d0*/  BSSY B0, `(.L_x_364) ;  /* 0x000002e000007945 */ /* 0x000fd80003800000 */
[----:B------:R-:W-:Y:S05]  /*f3e0*/  @P0 BRA `(.L_x_365) ;  /* 0x0000000000b00947 */ /* 0x000fea0003800000 */
[----:B------:R-:W-:-:S03]  /*f3f0*/  UMOV UR4, 0xffffffff ;  /* 0xffffffff00047882 */ /* 0x000fc60000000000 */
[----:B------:R-:W-:Y:S05]  /*f400*/  BRA.DIV UR4, `(.L_x_366) ;  /* 0x0000000a04647947 */ /* 0x000fea000b800000 */
[----:B------:R-:W-:-:S13]  /*f410*/  ELECT P6, URZ, PT ;  /* 0x00000000003f782f */ /* 0x000fda00038c0000 */
.L_x_398:
[----:B------:R-:W-:Y:S05]  /*f420*/  @!P6 BRA `(.L_x_365) ;  /* 0x0000000000a0e947 */ /* 0x000fea0003800000 */
[----:B------:R-:W-:-:S06]  /*f430*/  ULOP3.LUT UR4, UR40, 0x2, URZ, 0xfc, !UPT ;  /* 0x0000000228047892 */ /* 0x000fcc000f8efc3f */
[----:B-1----:R-:W-:-:S05]  /*f440*/  IMAD.U32 R2, RZ, RZ, UR4 ;  /* 0x00000004ff027e24 */ /* 0x002fca000f8e00ff */
[----:B------:R-:W-:-:S13]  /*f450*/  ISETP.NE.AND P0, PT, R2, 0x3, PT ;  /* 0x000000030200780c */ /* 0x000fda0003f05270 */
[----:B------:R-:W-:Y:S05]  /*f460*/  @!P0 BRA `(.L_x_367) ;  /* 0x0000000000048947 */ /* 0x000fea0003800000 */
[----:B------:R-:W-:Y:S01]  /*f470*/  BPT.TRAP 0x1 ;  /* 0x000000040000795c */ /* 0x000fe20000300000 */
.L_x_367:
[----:B0-----:R-:W2:Y:S04]  /*f480*/  LDL R3, [R1] ;  /* 0x0000000001037983 */ /* 0x001ea80000100800 */
[----:B------:R-:W3:Y:S01]  /*f490*/  LDL.LU R7, [R1+0xc] ;  /* 0x00000c0001077983 */ /* 0x000ee20000300800 */
[----:B------:R-:W-:-:S04]  /*f4a0*/  VIADD R2, R0, 0x29840 ;  /* 0x0002984000027836 */ /* 0x000fc80000000000 */
[C---:B--2---:R-:W-:Y:S02]  /*f4b0*/  IMAD R6, R3.reuse, 0x8, R2 ;  /* 0x0000000803067824 */ /* 0x044fe400078e0202 */
[----:B------:R-:W-:Y:S01]  /*f4c0*/  VIADD R3, R3, 0x1 ;  /* 0x0000000103037836 */ /* 0x000fe20000000000 */
[----:B---3--:R-:W-:-:S04]  /*f4d0*/  SHF.L.U32 R5, R7, 0x1f, RZ ;  /* 0x0000001f07057819 */ /* 0x008fc800000006ff */
[C---:B------:R-:W-:Y:S01]  /*f4e0*/  ISETP.NE.AND P2, PT, R3.reuse, 0x2, PT ;  /* 0x000000020300780c */ /* 0x040fe20003f45270 */
[----:B------:R-:W0:Y:S03]  /*f4f0*/  SYNCS.PHASECHK.TRANS64.TRYWAIT P1, [R6+URZ], R5 ;  /* 0x00000005060075a7 */ /* 0x000e26000802017f */
[----:B------:R-:W-:Y:S02]  /*f500*/  SEL R4, RZ, 0x1, P2 ;  /* 0x00000001ff047807 */ /* 0x000fe40001000000 */
[----:B------:R-:W-:Y:S02]  /*f510*/  SEL R3, R3, RZ, P2 ;  /* 0x000000ff03037207 */ /* 0x000fe40001000000 */
[----:B------:R-:W-:-:S03]  /*f520*/  LOP3.LUT R4, R7, R4, RZ, 0x3c, !PT ;  /* 0x0000000407047212 */ /* 0x000fc600078e3cff */
[----:B------:R-:W-:Y:S01]  /*f530*/  IMAD R7, R3, 0x8, R2 ;  /* 0x0000000803077824 */ /* 0x000fe200078e0202 */
[----:B------:R-:W-:Y:S01]  /*f540*/  SHF.L.U32 R2, R4, 0x1f, RZ ;  /* 0x0000001f04027819 */ /* 0x000fe200000006ff */
[----:B0-----:R-:W-:Y:S06]  /*f550*/  @!P1 BRA `(.L_x_368) ;  /* 0x0000000800309947 */ /* 0x001fec0003800000 */
.L_x_399:
[----:B------:R-:W1:Y:S02]  /*f560*/  SYNCS.PHASECHK.TRANS64.TRYWAIT P1, [R7+URZ], R2 ;  /* 0x00000002070075a7 */ /* 0x000e64000802017f */
[----:B-1----:R-:W-:Y:S05]  /*f570*/  @!P1 BRA `(.L_x_369) ;  /* 0x00000008003c9947 */ /* 0x002fea0003800000 */
.L_x_400:
[----:B------:R-:W-:Y:S05]  /*f580*/  @!P0 BRA `(.L_x_370) ;  /* 0x0000000000048947 */ /* 0x000fea0003800000 */
[----:B------:R-:W-:Y:S01]  /*f590*/  BPT.TRAP 0x1 ;  /* 0x000000040000795c */ /* 0x000fe20000300000 */
.L_x_370:
[----:B------:R-:W2:Y:S02]  /*f5a0*/  LDL.LU R4, [R1] ;  /* 0x0000000001047983 */ /* 0x000ea40000300800 */
[----:B--2---:R-:W-:-:S04]  /*f5b0*/  IMAD R4, R4, 0x8, R0 ;  /* 0x0000000804047824 */ /* 0x004fc800078e0200 */
[----:B------:R-:W2:Y:S02]  /*f5c0*/  SYNCS.PHASECHK.TRANS64.TRYWAIT P1, [R4+URZ+0x29860], R5 ;  /* 0x02986005040075a7 */ /* 0x000ea4000802017f */
[----:B--2---:R-:W-:Y:S05]  /*f5d0*/  @!P1 BRA `(.L_x_371) ;  /* 0x0000000800389947 */ /* 0x004fea0003800000 */
.L_x_401:
[----:B------:R-:W-:Y:S05]  /*f5e0*/  @!P0 BRA `(.L_x_372) ;  /* 0x0000000000048947 */ /* 0x000fea0003800000 */
[----:B------:R-:W-:Y:S01]  /*f5f0*/  BPT.TRAP 0x1 ;  /* 0x000000040000795c */ /* 0x000fe20000300000 */
.L_x_372:
[----:B------:R-:W-:-:S04]  /*f600*/  IMAD R3, R3, 0x8, R0 ;  /* 0x0000000803037824 */ /* 0x000fc800078e0200 */
[----:B------:R-:W3:Y:S02]  /*f610*/  SYNCS.PHASECHK.TRANS64.TRYWAIT P1, [R3+URZ+0x29860], R2 ;  /* 0x02986002030075a7 */ /* 0x000ee4000802017f */
[----:B---3--:R-:W-:Y:S05]  /*f620*/  @!P1 BRA `(.L_x_373) ;  /* 0x0000000800389947 */ /* 0x008fea0003800000 */
.L_x_402:
[----:B------:R-:W-:Y:S05]  /*f630*/  @!P0 BRA `(.L_x_374) ;  /* 0x0000000000048947 */ /* 0x000fea0003800000 */
[----:B------:R-:W-:Y:S01]  /*f640*/  BPT.TRAP 0x1 ;  /* 0x000000040000795c */ /* 0x000fe20000300000 */
.L_x_374:
[----:B------:R-:W4:Y:S02]  /*f650*/  SYNCS.PHASECHK.TRANS64.TRYWAIT P0, [R4+URZ+0x29880], R5 ;  /* 0x02988005040075a7 */ /* 0x000f24000800017f */
[----:B----4-:R-:W-:Y:S05]  /*f660*/  @!P0 BRA `(.L_x_375) ;  /* 0x00000008003c8947 */ /* 0x010fea0003800000 */
.L_x_376:
[----:B------:R0:W0:Y:S02]  /*f670*/  SYNCS.PHASECHK.TRANS64.TRYWAIT P0, [R3+URZ+0x29880], R2 ;  /* 0x02988002030075a7 */ /* 0x000024000800017f */
[----:B0-----:R-:W-:Y:S05]  /*f680*/  @!P0 NANOSLEEP.SYNCS 0x989680 ;  /* 0x009896800000895d */ /* 0x001fea0003900000 */
[----:B------:R-:W0:Y:S02]  /*f690*/  @!P0 SYNCS.PHASECHK.TRANS64 P0, [R3+URZ+0x29880], R2 ;  /* 0x02988002030085a7 */ /* 0x000e24000800007f */
[----:B0-----:R-:W-:Y:S05]  /*f6a0*/  @!P0 BRA `(.L_x_376) ;  /* 0xfffffffc00f08947 */ /* 0x001fea000383ffff */
.L_x_365:
[----:B------:R-:W-:Y:S05]  /*f6b0*/  BSYNC B0 ;  /* 0x0000000000007941 */ /* 0x000fea0003800000 */
.L_x_364:
[----:B------:R-:W-:Y:S05]  /*f6c0*/  EXIT ;  /* 0x000000000000794d */ /* 0x000fea0003800000 */
.L_x_250:
[----:B0-----:R0:W1:Y:S02]  /*f6d0*/  SYNCS.PHASECHK.TRANS64.TRYWAIT P1, [R0+URZ+0x29800], R5 ;  /* 0x02980005000075a7 */ /* 0x001064000802017f */
[----:B-1----:R-:W-:Y:S05]  /*f6e0*/  @!P1 NANOSLEEP.SYNCS 0x989680 ;  /* 0x009896800000995d */ /* 0x002fea0003900000 */
[----:B------:R-:W1:Y:S02]  /*f6f0*/  @!P1 SYNCS.PHASECHK.TRANS64 P1, [R0+URZ+0x29800], R5 ;  /* 0x02980005000095a7 */ /* 0x000e64000802007f */
[----:B-1----:R-:W-:Y:S05]  /*f700*/  @!P1 BRA `(.L_x_250) ;  /* 0xfffffffc00f09947 */ /* 0x002fea000383ffff */
[----:B------:R-:W-:Y:S05]  /*f710*/  BRA `(.L_x_377) ;  /* 0xffffff2000b47947 */ /* 0x000fea000383ffff */
.L_x_254:
[----:B-1----:R1:W2:Y:S02]  /*f720*/  SYNCS.PHASECHK.TRANS64.TRYWAIT P1, [R6+URZ+0x29830], R5 ;  /* 0x02983005060075a7 */ /* 0x0022a4000802017f */
[----:B--2---:R-:W-:Y:S05]  /*f730*/  @!P1 NANOSLEEP.SYNCS 0x989680 ;  /* 0x009896800000995d */ /* 0x004fea0003900000 */
[----:B------:R-:W2:Y:S02]  /*f740*/  @!P1 SYNCS.PHASECHK.TRANS64 P1, [R6+URZ+0x29830], R5 ;  /* 0x02983005060095a7 */ /* 0x000ea4000802007f */
[----:B--2---:R-:W-:Y:S05]  /*f750*/  @!P1 BRA `(.L_x_254) ;  /* 0xfffffffc00f09947 */ /* 0x004fea000383ffff */
[----:B------:R-:W-:Y:S05]  /*f760*/  BRA `(.L_x_253) ;  /* 0xffffff2000dc7947 */ /* 0x000fea000383ffff */
.L_x_259:
[----:B-1----:R-:W-:-:S04]  /*f770*/  IMAD.U32 R3, RZ, RZ, UR6 ;  /* 0x00000006ff037e24 */ /* 0x002fc8000f8e00ff */
[----:B------:R1:W2:Y:S03]  /*f780*/  SYNCS.PHASECHK.TRANS64.TRYWAIT P1, [R3+URZ+0x29830], R0 ;  /* 0x02983000030075a7 */ /* 0x0002a6000802017f */
[----:B--2---:R-:W-:Y:S05]  /*f790*/  @!P1 NANOSLEEP.SYNCS 0x989680 ;  /* 0x009896800000995d */ /* 0x004fea0003900000 */
[----:B------:R-:W2:Y:S02]  /*f7a0*/  @!P1 SYNCS.PHASECHK.TRANS64 P1, [R3+URZ+0x29830], R0 ;  /* 0x02983000030095a7 */ /* 0x000ea4000802007f */
[----:B--2---:R-:W-:Y:S05]  /*f7b0*/  @!P1 BRA `(.L_x_259) ;  /* 0xfffffffc00ec9947 */ /* 0x004fea000383ffff */
[----:B------:R-:W-:Y:S05]  /*f7c0*/  BRA `(.L_x_256) ;  /* 0xffffff5400bc7947 */ /* 0x000fea000383ffff */
.L_x_263:
[----:B-1----:R-:W-:-:S04]  /*f7d0*/  IMAD.U32 R3, RZ, RZ, UR6 ;  /* 0x00000006ff037e24 */ /* 0x002fc8000f8e00ff */
[----:B------:R1:W2:Y:S03]  /*f7e0*/  SYNCS.PHASECHK.TRANS64.TRYWAIT P1, [R3+URZ+0x29850], R0 ;  /* 0x02985000030075a7 */ /* 0x0002a6000802017f */
[----:B--2---:R-:W-:Y:S05]  /*f7f0*/  @!P1 NANOSLEEP.SYNCS 0x989680 ;  /* 0x009896800000995d */ /* 0x004fea0003900000 */
[----:B------:R-:W2:Y:S02]  /*f800*/  @!P1 SYNCS.PHASECHK.TRANS64 P1, [R3+URZ+0x29850], R0 ;  /* 0x02985000030095a7 */ /* 0x000ea4000802007f */
[----:B--2---:R-:W-:Y:S05]  /*f810*/  @!P1 BRA `(.L_x_263) ;  /* 0xfffffffc00ec9947 */ /* 0x004fea000383ffff */
[----:B------:R-:W-:Y:S05]  /*f820*/  BRA `(.L_x_260) ;  /* 0xffffff6000c87947 */ /* 0x000fea000383ffff */
.L_x_269:
[----:B-1----:R1:W2:Y:S02]  /*f830*/  SYNCS.PHASECHK.TRANS64.TRYWAIT P1, [R15+URZ+0x29850], R8 ;  /* 0x029850080f0075a7 */ /* 0x0022a4000802017f */
[----:B--2---:R-:W-:Y:S05]  /*f840*/  @!P1 NANOSLEEP.SYNCS 0x989680 ;  /* 0x009896800000995d */ /* 0x004fea0003900000 */
[----:B------:R-:W2:Y:S02]  /*f850*/  @!P1 SYNCS.PHASECHK.TRANS64 P1, [R15+URZ+0x29850], R8 ;  /* 0x029850080f0095a7 */ /* 0x000ea4000802007f */
[----:B--2---:R-:W-:Y:S05]  /*f860*/  @!P1 BRA `(.L_x_269) ;  /* 0xfffffffc00f09947 */ /* 0x004fea000383ffff */
[----:B------:R-:W-:Y:S05]  /*f870*/  BRA `(.L_x_268) ;  /* 0xffffff8000d07947 */ /* 0x000fea000383ffff */
.L_x_309:
[----:B------:R-:W-:Y:S02]  /*f880*/  IMAD.MOV.U32 R13, RZ, RZ, R4 ;  /* 0x000000ffff0d7224 */ /* 0x000fe400078e0004 */
[----:B------:R-:W-:Y:S02]  /*f890*/  IMAD.MOV.U32 R12, RZ, RZ, RZ ;  /* 0x000000ffff0c7224 */ /* 0x000fe400078e00ff */
[----:B------:R-:W-:Y:S02]  /*f8a0*/  IMAD.MOV.U32 R11, RZ, RZ, 0x1f ;  /* 0x0000001fff0b7424 */ /* 0x000fe400078e00ff */
[----:B------:R-:W-:-:S07]  /*f8b0*/  IMAD.MOV.U32 R15, RZ, RZ, -0x1 ;  /* 0xffffffffff0f7424 */ /* 0x000fce00078e00ff */
[----:B0-----:R-:W-:Y:S05]  /*f8c0*/  WARPSYNC.COLLECTIVE R15, `(.L_x_378) ;  /* 0x000000000f087348 */ /* 0x001fea0003c00000 */
[----:B------:R1:W2:Y:S02]  /*f8d0*/  SHFL.IDX P6, R14, R13, R12, R11 ;  /* 0x0000000c0d0e7389 */ /* 0x0002a400000c000b */
[----:B012---:R-:W-:Y:S01]  /*f8e0*/  ENDCOLLECTIVE ;  /* 0x000000000000791b */ /* 0x007fe20003800000 */
.L_x_378:
[----:B------:R-:W-:Y:S05]  /*f8f0*/  BRA `(.L_x_379) ;  /* 0xffffffcc007c7947 */ /* 0x000fea000383ffff */
.L_x_311:
[----:B------:R-:W-:Y:S01]  /*f900*/  BSSY B0, `(.L_x_380) ;  /* 0x0000006000007945 */ /* 0x000fe20003800000 */
[----:B------:R-:W-:-:S07]  /*f910*/  IMAD.MOV.U32 R15, RZ, RZ, -0x1 ;  /* 0xffffffffff0f7424 */ /* 0x000fce00078e00ff */
[----:B-1----:R-:W-:Y:S05]  /*f920*/  WARPSYNC.COLLECTIVE R15, `(.L_x_381) ;  /* 0x000000000f0c7348 */ /* 0x002fea0003c00000 */
[----:B------:R-:W-:Y:S02]  /*f930*/  ELECT P6, UR62, PT ;  /* 0x00000000003e782f */ /* 0x000fe400038c0000 */
[----:B------:R-:W-:Y:S01]  /*f940*/  MOV R14, UR62 ;  /* 0x0000003e000e7c02 */ /* 0x000fe20008000f00 */
[----:B-1----:R-:W-:Y:S10]  /*f950*/  ENDCOLLECTIVE ;  /* 0x000000000000791b */ /* 0x002ff40003800000 */
.L_x_381:
[----:B------:R-:W-:Y:S05]  /*f960*/  BSYNC B0 ;  /* 0x0000000000007941 */ /* 0x000fea0003800000 */
.L_x_380:
[----:B------:R-:W-:Y:S05]  /*f970*/  BRA `(.L_x_382) ;  /* 0xffffffcc007c7947 */ /* 0x000fea000383ffff */
.L_x_314:
[----:B0-----:R0:W2:Y:S02]  /*f980*/  SYNCS.PHASECHK.TRANS64.TRYWAIT P2, [R2+URZ+0x29880], R3 ;  /* 0x02988003020075a7 */ /* 0x0010a4000804017f */
[----:B--2---:R-:W-:Y:S05]  /*f990*/  @!P2 NANOSLEEP.SYNCS 0x989680 ;  /* 0x009896800000a95d */ /* 0x004fea0003900000 */
[----:B------:R-:W2:Y:S02]  /*f9a0*/  @!P2 SYNCS.PHASECHK.TRANS64 P2, [R2+URZ+0x29880], R3 ;  /* 0x029880030200a5a7 */ /* 0x000ea4000804007f */
[----:B--2---:R-:W-:Y:S05]  /*f9b0*/  @!P2 BRA `(.L_x_314) ;  /* 0xfffffffc00f0a947 */ /* 0x004fea000383ffff */
[----:B------:R-:W-:Y:S05]  /*f9c0*/  BRA `(.L_x_383) ;  /* 0xffffffcc00dc7947 */ /* 0x000fea000383ffff */
.L_x_316:
[----:B-1----:R1:W2:Y:S02]  /*f9d0*/  SYNCS.PHASECHK.TRANS64.TRYWAIT P2, [R2+URZ+0x29840], R3 ;  /* 0x02984003020075a7 */ /* 0x0022a4000804017f */
[----:B--2---:R-:W-:Y:S05]  /*f9e0*/  @!P2 NANOSLEEP.SYNCS 0x989680 ;  /* 0x009896800000a95d */ /* 0x004fea0003900000 */
[----:B------:R-:W2:Y:S02]  /*f9f0*/  @!P2 SYNCS.PHASECHK.TRANS64 P2, [R2+URZ+0x29840], R3 ;  /* 0x029840030200a5a7 */ /* 0x000ea4000804007f */
[----:B--2---:R-:W-:Y:S05]  /*fa00*/  @!P2 BRA `(.L_x_316) ;  /* 0xfffffffc00f0a947 */ /* 0x004fea000383ffff */
[----:B------:R-:W-:Y:S05]  /*fa10*/  BRA `(.L_x_384) ;  /* 0xffffffd000387947 */ /* 0x000fea000383ffff */
.L_x_319:
[----:B--2---:R-:W-:-:S04]  /*fa20*/  IMAD.U32 R3, RZ, RZ, UR41 ;  /* 0x00000029ff037e24 */ /* 0x004fc8000f8e00ff */
[----:B------:R2:W3:Y:S03]  /*fa30*/  SYNCS.PHASECHK.TRANS64.TRYWAIT P0, [R3+URZ+0x29820], R2 ;  /* 0x02982002030075a7 */ /* 0x0004e6000800017f */
[----:B---3--:R-:W-:Y:S05]  /*fa40*/  @!P0 NANOSLEEP.SYNCS 0x989680 ;  /* 0x009896800000895d */ /* 0x008fea0003900000 */
[----:B------:R-:W3:Y:S02]  /*fa50*/  @!P0 SYNCS.PHASECHK.TRANS64 P0, [R3+URZ+0x29820], R2 ;  /* 0x02982002030085a7 */ /* 0x000ee4000800007f */
[----:B---3--:R-:W-:Y:S05]  /*fa60*/  @!P0 BRA `(.L_x_319) ;  /* 0xfffffffc00ec8947 */ /* 0x008fea000383ffff */
[----:B------:R-:W-:Y:S05]  /*fa70*/  BRA `(.L_x_385) ;  /* 0xffffffd400547947 */ /* 0x000fea000383ffff */
.L_x_325:
[----:B-1----:R1:W3:Y:S02]  /*fa80*/  SYNCS.PHASECHK.TRANS64.TRYWAIT P0, [R4+URZ+0x29880], R3 ;  /* 0x02988003040075a7 */ /* 0x0022e4000800017f */
[----:B---3--:R-:W-:Y:S05]  /*fa90*/  @!P0 NANOSLEEP.SYNCS 0x989680 ;  /* 0x009896800000895d */ /* 0x008fea0003900000 */
[----:B------:R-:W3:Y:S02]  /*faa0*/  @!P0 SYNCS.PHASECHK.TRANS64 P0, [R4+URZ+0x29880], R3 ;  /* 0x02988003040085a7 */ /* 0x000ee4000800007f */
[----:B---3--:R-:W-:Y:S05]  /*fab0*/  @!P0 BRA `(.L_x_325) ;  /* 0xfffffffc00f08947 */ /* 0x008fea000383ffff */
[----:B------:R-:W-:Y:S05]  /*fac0*/  BRA `(.L_x_386) ;  /* 0xffffffd800087947 */ /* 0x000fea000383ffff */
.L_x_330:
[----:B--2---:R2:W3:Y:S02]  /*fad0*/  SYNCS.PHASECHK.TRANS64.TRYWAIT P0, [R4+URZ+0x29840], R3 ;  /* 0x02984003040075a7 */ /* 0x0044e4000800017f */
[----:B---3--:R-:W-:Y:S05]  /*fae0*/  @!P0 NANOSLEEP.SYNCS 0x989680 ;  /* 0x009896800000895d */ /* 0x008fea0003900000 */
[----:B------:R-:W3:Y:S02]  /*faf0*/  @!P0 SYNCS.PHASECHK.TRANS64 P0, [R4+URZ+0x29840], R3 ;  /* 0x02984003040085a7 */ /* 0x000ee4000800007f */
[----:B---3--:R-:W-:Y:S05]  /*fb00*/  @!P0 BRA `(.L_x_330) ;  /* 0xfffffffc00f08947 */ /* 0x008fea000383ffff */
[----:B------:R-:W-:Y:S05]  /*fb10*/  BRA `(.L_x_387) ;  /* 0xffffffd800907947 */ /* 0x000fea000383ffff */
.L_x_338:
[----:B---3--:R-:W3:Y:S02]  /*fb20*/  LDL R3, [R1+0x4] ;  /* 0x0000040001037983 */ /* 0x008ee40000100800 */
[----:B---3--:R3:W4:Y:S02]  /*fb30*/  SYNCS.PHASECHK.TRANS64.TRYWAIT P2, [R3+URZ+0x29870], R2 ;  /* 0x02987002030075a7 */ /* 0x008724000804017f */
[----:B----4-:R-:W-:Y:S05]  /*fb40*/  @!P2 NANOSLEEP.SYNCS 0x989680 ;  /* 0x009896800000a95d */ /* 0x010fea0003900000 */
[----:B------:R-:W4:Y:S02]  /*fb50*/  @!P2 SYNCS.PHASECHK.TRANS64 P2, [R3+URZ+0x29870], R2 ;  /* 0x029870020300a5a7 */ /* 0x000f24000804007f */
[----:B----4-:R-:W-:Y:S05]  /*fb60*/  @!P2 BRA `(.L_x_338) ;  /* 0xfffffffc00eca947 */ /* 0x010fea000383ffff */
[----:B------:R-:W-:Y:S05]  /*fb70*/  BRA `(.L_x_388) ;  /* 0xffffffdc00b87947 */ /* 0x000fea000383ffff */
.L_x_340:
[----:B-1----:R-:W3:Y:S02]  /*fb80*/  LDL R4, [R1+0x4] ;  /* 0x0000040001047983 */ /* 0x002ee40000100800 */
[----:B---3--:R1:W3:Y:S02]  /*fb90*/  SYNCS.PHASECHK.TRANS64.TRYWAIT P2, [R4+URZ+0x29860], R3 ;  /* 0x02986003040075a7 */ /* 0x0082e4000804017f */
[----:B---3--:R-:W-:Y:S05]  /*fba0*/  @!P2 NANOSLEEP.SYNCS 0x989680 ;  /* 0x009896800000a95d */ /* 0x008fea0003900000 */
[----:B------:R-:W3:Y:S02]  /*fbb0*/  @!P2 SYNCS.PHASECHK.TRANS64 P2, [R4+URZ+0x29860], R3 ;  /* 0x029860030400a5a7 */ /* 0x000ee4000804007f */
[----:B---3--:R-:W-:Y:S05]  /*fbc0*/  @!P2 BRA `(.L_x_340) ;  /* 0xfffffffc00eca947 */ /* 0x008fea000383ffff */
[----:B------:R-:W-:Y:S05]  /*fbd0*/  BRA `(.L_x_389) ;  /* 0xffffffdc00c07947 */ /* 0x000fea000383ffff */
.L_x_347:
[----:B--2---:R2:W3:Y:S02]  /*fbe0*/  SYNCS.PHASECHK.TRANS64.TRYWAIT P0, [R20+URZ+0x29870], R3 ;  /* 0x02987003140075a7 */ /* 0x0044e4000800017f */
[----:B---3--:R-:W-:Y:S05]  /*fbf0*/  @!P0 NANOSLEEP.SYNCS 0x989680 ;  /* 0x009896800000895d */ /* 0x008fea0003900000 */
[----:B------:R-:W3:Y:S02]  /*fc00*/  @!P0 SYNCS.PHASECHK.TRANS64 P0, [R20+URZ+0x29870], R3 ;  /* 0x02987003140085a7 */ /* 0x000ee4000800007f */
[----:B---3--:R-:W-:Y:S05]  /*fc10*/  @!P0 BRA `(.L_x_347) ;  /* 0xfffffffc00f08947 */ /* 0x008fea000383ffff */
[----:B------:R-:W-:Y:S05]  /*fc20*/  BRA `(.L_x_390) ;  /* 0xffffffe400807947 */ /* 0x000fea000383ffff */
.L_x_349:
[----:B--2---:R2:W3:Y:S02]  /*fc30*/  SYNCS.PHASECHK.TRANS64.TRYWAIT P0, [R20+URZ+0x29860], R3 ;  /* 0x02986003140075a7 */ /* 0x0044e4000800017f */
[----:B---3--:R-:W-:Y:S05]  /*fc40*/  @!P0 NANOSLEEP.SYNCS 0x989680 ;  /* 0x009896800000895d */ /* 0x008fea0003900000 */
[----:B------:R-:W3:Y:S02]  /*fc50*/  @!P0 SYNCS.PHASECHK.TRANS64 P0, [R20+URZ+0x29860], R3 ;  /* 0x02986003140085a7 */ /* 0x000ee4000800007f */
[----:B---3--:R-:W-:Y:S05]  /*fc60*/  @!P0 BRA `(.L_x_349) ;  /* 0xfffffffc00f08947 */ /* 0x008fea000383ffff */
[----:B------:R-:W-:Y:S05]  /*fc70*/  BRA `(.L_x_391) ;  /* 0xffffffe400887947 */ /* 0x000fea000383ffff */
.L_x_362:
[----:B0-----:R0:W1:Y:S02]  /*fc80*/  SYNCS.PHASECHK.TRANS64.TRYWAIT P0, [R0+URZ+0x29820], R3 ;  /* 0x02982003000075a7 */ /* 0x001064000800017f */
[----:B-1----:R-:W-:Y:S05]  /*fc90*/  @!P0 NANOSLEEP.SYNCS 0x989680 ;  /* 0x009896800000895d */ /* 0x002fea0003900000 */
[----:B------:R-:W1:Y:S02]  /*fca0*/  @!P0 SYNCS.PHASECHK.TRANS64 P0, [R0+URZ+0x29820], R3 ;  /* 0x02982003000085a7 */ /* 0x000e64000800007f */
[----:B-1----:R-:W-:Y:S05]  /*fcb0*/  @!P0 BRA `(.L_x_362) ;  /* 0xfffffffc00f08947 */ /* 0x002fea000383ffff */
[----:B------:R-:W-:Y:S05]  /*fcc0*/  BRA `(.L_x_392) ;  /* 0xfffffff400a07947 */ /* 0x000fea000383ffff */
.L_x_363:
[----:B------:R-:W1:Y:S01]  /*fcd0*/  S2R R2, SR_TID.X ;  /* 0x0000000000027919 */ /* 0x000e620000002100 */
[----:B------:R-:W-:Y:S01]  /*fce0*/  BSSY B0, `(.L_x_393) ;  /* 0x000000a000007945 */ /* 0x000fe20003800000 */
[----:B------:R-:W-:Y:S02]  /*fcf0*/  IMAD.MOV.U32 R12, RZ, RZ, RZ ;  /* 0x000000ffff0c7224 */ /* 0x000fe400078e00ff */
[----:B------:R-:W-:Y:S02]  /*fd00*/  IMAD.MOV.U32 R11, RZ, RZ, 0x1f ;  /* 0x0000001fff0b7424 */ /* 0x000fe400078e00ff */
[----:B------:R-:W-:Y:S01]  /*fd10*/  IMAD.MOV.U32 R15, RZ, RZ, -0x1 ;  /* 0xffffffffff0f7424 */ /* 0x000fe200078e00ff */
[----:B-1----:R-:W-:-:S04]  /*fd20*/  SHF.R.U32.HI R2, RZ, 0x5, R2 ;  /* 0x00000005ff027819 */ /* 0x002fc80000011602 */
[----:B------:R-:W-:-:S05]  /*fd30*/  LOP3.LUT R2, R2, 0x3, RZ, 0xc0, !PT ;  /* 0x0000000302027812 */ /* 0x000fca00078ec0ff */
[----:B------:R-:W-:-:S07]  /*fd40*/  IMAD.MOV.U32 R13, RZ, RZ, R2 ;  /* 0x000000ffff0d7224 */ /* 0x000fce00078e0002 */
[----:B0-----:R-:W-:Y:S05]  /*fd50*/  WARPSYNC.COLLECTIVE R15, `(.L_x_394) ;  /* 0x000000000f087348 */ /* 0x001fea0003c00000 */
[----:B------:R1:W2:Y:S02]  /*fd60*/  SHFL.IDX P6, R14, R13, R12, R11 ;  /* 0x0000000c0d0e7389 */ /* 0x0002a400000c000b */
[----:B012---:R-:W-:Y:S01]  /*fd70*/  ENDCOLLECTIVE ;  /* 0x000000000000791b */ /* 0x007fe20003800000 */
.L_x_394:
[----:B------:R-:W-:Y:S05]  /*fd80*/  BSYNC B0 ;  /* 0x0000000000007941 */ /* 0x000fea0003800000 */
.L_x_393:
[----:B------:R-:W-:Y:S05]  /*fd90*/  BRA `(.L_x_395) ;  /* 0xfffffff400887947 */ /* 0x000fea000383ffff */
.L_x_366:
[----:B------:R-:W-:Y:S01]  /*fda0*/  BSSY B1, `(.L_x_396) ;  /* 0x0000006000017945 */ /* 0x000fe20003800000 */
[----:B------:R-:W-:-:S07]  /*fdb0*/  IMAD.MOV.U32 R15, RZ, RZ, -0x1 ;  /* 0xffffffffff0f7424 */ /* 0x000fce00078e00ff */
[----:B01----:R-:W-:Y:S05]  /*fdc0*/  WARPSYNC.COLLECTIVE R15, `(.L_x_397) ;  /* 0x000000000f0c7348 */ /* 0x003fea0003c00000 */
[----:B------:R-:W-:Y:S02]  /*fdd0*/  ELECT P6, UR62, PT ;  /* 0x00000000003e782f */ /* 0x000fe400038c0000 */
[----:B------:R-:W-:Y:S01]  /*fde0*/  MOV R14, UR62 ;  /* 0x0000003e000e7c02 */ /* 0x000fe20008000f00 */
[----:B01----:R-:W-:Y:S10]  /*fdf0*/  ENDCOLLECTIVE ;  /* 0x000000000000791b */ /* 0x003ff40003800000 */
.L_x_397:
[----:B------:R-:W-:Y:S05]  /*fe00*/  BSYNC B1 ;  /* 0x0000000000017941 */ /* 0x000fea0003800000 */
.L_x_396:
[----:B------:R-:W-:Y:S05]  /*fe10*/  BRA `(.L_x_398) ;  /* 0xfffffff400807947 */ /* 0x000fea000383ffff */
.L_x_368:
[----:B0-----:R0:W1:Y:S02]  /*fe20*/  SYNCS.PHASECHK.TRANS64.TRYWAIT P1, [R6+URZ], R5 ;  /* 0x00000005060075a7 */ /* 0x001064000802017f */
[----:B-1----:R-:W-:Y:S05]  /*fe30*/  @!P1 NANOSLEEP.SYNCS 0x989680 ;  /* 0x009896800000995d */ /* 0x002fea0003900000 */
[----:B------:R-:W1:Y:S02]  /*fe40*/  @!P1 SYNCS.PHASECHK.TRANS64 P1, [R6+URZ], R5 ;  /* 0x00000005060095a7 */ /* 0x000e64000802007f */
[----:B-1----:R-:W-:Y:S05]  /*fe50*/  @!P1 BRA `(.L_x_368) ;  /* 0xfffffffc00f09947 */ /* 0x002fea000383ffff */
[----:B------:R-:W-:Y:S05]  /*fe60*/  BRA `(.L_x_399) ;  /* 0xfffffff400bc7947 */ /* 0x000fea000383ffff */
.L_x_369:
[----:B-1----:R1:W2:Y:S02]  /*fe70*/  SYNCS.PHASECHK.TRANS64.TRYWAIT P1, [R7+URZ], R2 ;  /* 0x00000002070075a7 */ /* 0x0022a4000802017f */
[----:B--2---:R-:W-:Y:S05]  /*fe80*/  @!P1 NANOSLEEP.SYNCS 0x989680 ;  /* 0x009896800000995d */ /* 0x004fea0003900000 */
[----:B------:R-:W2:Y:S02]  /*fe90*/  @!P1 SYNCS.PHASECHK.TRANS64 P1, [R7+URZ], R2 ;  /* 0x00000002070095a7 */ /* 0x000ea4000802007f */
[----:B--2---:R-:W-:Y:S05]  /*fea0*/  @!P1 BRA `(.L_x_369) ;  /* 0xfffffffc00f09947 */ /* 0x004fea000383ffff */
[----:B------:R-:W-:Y:S05]  /*feb0*/  BRA `(.L_x_400) ;  /* 0xfffffff400b07947 */ /* 0x000fea000383ffff */
.L_x_371:
[----:B--2---:R2:W3:Y:S02]  /*fec0*/  SYNCS.PHASECHK.TRANS64.TRYWAIT P1, [R4+URZ+0x29860], R5 ;  /* 0x02986005040075a7 */ /* 0x0044e4000802017f */
[----:B---3--:R-:W-:Y:S05]  /*fed0*/  @!P1 NANOSLEEP.SYNCS 0x989680 ;  /* 0x009896800000995d */ /* 0x008fea0003900000 */
[----:B------:R-:W3:Y:S02]  /*fee0*/  @!P1 SYNCS.PHASECHK.TRANS64 P1, [R4+URZ+0x29860], R5 ;  /* 0x02986005040095a7 */ /* 0x000ee4000802007f */
[----:B---3--:R-:W-:Y:S05]  /*fef0*/  @!P1 BRA `(.L_x_371) ;  /* 0xfffffffc00f09947 */ /* 0x008fea000383ffff */
[----:B------:R-:W-:Y:S05]  /*ff00*/  BRA `(.L_x_401) ;  /* 0xfffffff400b47947 */ /* 0x000fea000383ffff */
.L_x_373:
[----:B---3--:R3:W4:Y:S02]  /*ff10*/  SYNCS.PHASECHK.TRANS64.TRYWAIT P1, [R3+URZ+0x29860], R2 ;  /* 0x02986002030075a7 */ /* 0x008724000802017f */
[----:B----4-:R-:W-:Y:S05]  /*ff20*/  @!P1 NANOSLEEP.SYNCS 0x989680 ;  /* 0x009896800000995d */ /* 0x010fea0003900000 */
[----:B------:R-:W4:Y:S02]  /*ff30*/  @!P1 SYNCS.PHASECHK.TRANS64 P1, [R3+URZ+0x29860], R2 ;  /* 0x02986002030095a7 */ /* 0x000f24000802007f */
[----:B----4-:R-:W-:Y:S05]  /*ff40*/  @!P1 BRA `(.L_x_373) ;  /* 0xfffffffc00f09947 */ /* 0x010fea000383ffff */
[----:B------:R-:W-:Y:S05]  /*ff50*/  BRA `(.L_x_402) ;  /* 0xfffffff400b47947 */ /* 0x000fea000383ffff */
.L_x_375:
[----:B----4-:R4:W0:Y:S02]  /*ff60*/  SYNCS.PHASECHK.TRANS64.TRYWAIT P0, [R4+URZ+0x29880], R5 ;  /* 0x02988005040075a7 */ /* 0x010824000800017f */
[----:B0-----:R-:W-:Y:S05]  /*ff70*/  @!P0 NANOSLEEP.SYNCS 0x989680 ;  /* 0x009896800000895d */ /* 0x001fea0003900000 */
[----:B------:R-:W0:Y:S02]  /*ff80*/  @!P0 SYNCS.PHASECHK.TRANS64 P0, [R4+URZ+0x29880], R5 ;  /* 0x02988005040085a7 */ /* 0x000e24000800007f */
[----:B0-----:R-:W-:Y:S05]  /*ff90*/  @!P0 BRA `(.L_x_375) ;  /* 0xfffffffc00f08947 */ /* 0x001fea000383ffff */
[----:B------:R-:W-:Y:S05]  /*ffa0*/  BRA `(.L_x_376) ;  /* 0xfffffff400b07947 */ /* 0x000fea000383ffff */
.L_x_403:
        /* <DEDUP_REMOVED lines=13> */
.L_x_2669:


//--------------------- .text._ZN7cutlass13device_kernelIN5flash11enable_sm90INS1_16FlashAttnFwdSm90INS1_25CollectiveMainloopFwdSm90ILi2EN4cute5tupleIJNS5_1CILi1EEES8_S8_EEENS6_IJNS7_ILi128EEENS7_ILi160EEENS7_ILi192EEEEEELi128ENS_12float_e4m3_tEfNS_4arch4Sm90ELb0ELb0ELb0ELb1ELb0ELb1ELb0ELb1ELb1ELb0ELb0ELb0EEENS1_21CollectiveEpilogueFwdINS6_IJSA_SA_SB_EEES9_NS_10bfloat16_tESG_Li256ELb1ELb0ELb0ELb1EEENS1_36VarlenDynamicPersistentTileSchedulerILi128ELi160ELi256ELi128ELb0ELb0ELb1ELb0ELb1ELb1EEEEEEEEEvNT_6ParamsE --------------------------
	.section	.text._ZN7cutlass13device_kernelIN5flash11enable_sm90INS1_16FlashAttnFwdSm90INS1_25CollectiveMainloopFwdSm90ILi2EN4cute5tupleIJNS5_1CILi1EEES8_S8_EEENS6_IJNS7_ILi128EEENS7_ILi160EEENS7_ILi192EEEEEELi128ENS_12float_e4m3_tEfNS_4arch4Sm90ELb0ELb0ELb0ELb1ELb0ELb1ELb0ELb1ELb1ELb0ELb0ELb0EEENS1_21CollectiveEpilogueFwdINS6_IJSA_SA_SB_EEES9_NS_10bfloat16_tESG_Li256ELb1ELb0ELb0ELb1EEENS1_36VarlenDynamicPersistentTileSchedulerILi128ELi160ELi256ELi128ELb0ELb0ELb1ELb0ELb1ELb1EEEEEEEEEvNT_6ParamsE,"ax",@progbits
	.align	128
.text._ZN7cutlass13device_kernelIN5flash11enable_sm90INS1_16FlashAttnFwdSm90INS1_25CollectiveMainloopFwdSm90ILi2EN4cute5tupleIJNS5_1CILi1EEES8_S8_EEENS6_IJNS7_ILi128EEENS7_ILi160EEENS7_ILi192EEEEEELi128ENS_12float_e4m3_tEfNS_4arch4Sm90ELb0ELb0ELb0ELb1ELb0ELb1ELb0ELb1ELb1ELb0ELb0ELb0EEENS1_21CollectiveEpilogueFwdINS6_IJSA_SA_SB_EEES9_NS_10bfloat16_tESG_Li256ELb1ELb0ELb0ELb1EEENS1_36VarlenDynamicPersistentTileSchedulerILi128ELi160ELi256ELi128ELb0ELb0ELb1ELb0ELb1ELb1EEEEEEEEEvNT_6ParamsE:
        .type           _ZN7cutlass13device_kernelIN5flash11enable_sm90INS1_16FlashAttnFwdSm90INS1_25CollectiveMainloopFwdSm90ILi2EN4cute5tupleIJNS5_1CILi1EEES8_S8_EEENS6_IJNS7_ILi128EEENS7_ILi160EEENS7_ILi192EEEEEELi128ENS_12float_e4m3_tEfNS_4arch4Sm90ELb0ELb0ELb0ELb1ELb0ELb1ELb0ELb1ELb1ELb0ELb0ELb0EEENS1_21CollectiveEpilogueFwdINS6_IJSA_SA_SB_EEES9_NS_10bfloat16_tESG_Li256ELb1ELb0ELb0ELb1EEENS1_36VarlenDynamicPersistentTileSchedulerILi128ELi160ELi256ELi128ELb0ELb0ELb1ELb0ELb1ELb1EEEEEEEEEvNT_6ParamsE,@function
        .size           _ZN7cutlass13device_kernelIN5flash11enable_sm90INS1_16FlashAttnFwdSm90INS1_25CollectiveMainloopFwdSm90ILi2EN4cute5tupleIJNS5_1CILi1EEES8_S8_EEENS6_IJNS7_ILi128EEENS7_ILi160EEENS7_ILi192EEEEEELi128ENS_12float_e4m3_tEfNS_4arch4Sm90ELb0ELb0ELb0ELb1ELb0ELb1ELb0ELb1ELb1ELb0ELb0ELb0EEENS1_21CollectiveEpilogueFwdINS6_IJSA_SA_SB_EEES9_NS_10bfloat16_tESG_Li256ELb1ELb0ELb0ELb1EEENS1_36VarlenDynamicPersistentTileSchedulerILi128ELi160ELi256ELi128ELb0ELb0ELb1ELb0ELb1ELb1EEEEEEEEEvNT_6ParamsE,(.L_x_2670 - _ZN7cutlass13device_kernelIN5flash11enable_sm90INS1_16FlashAttnFwdSm90INS1_25CollectiveMainloopFwdSm90ILi2EN4cute5tupleIJNS5_1CILi1EEES8_S8_EEENS6_IJNS7_ILi128EEENS7_ILi160EEENS7_ILi192EEEEEELi128ENS_12float_e4m3_tEfNS_4arch4Sm90ELb0ELb0ELb0ELb1ELb0ELb1ELb0ELb1ELb1ELb0ELb0ELb0EEENS1_21CollectiveEpilogueFwdINS6_IJSA_SA_SB_EEES9_NS_10bfloat16_tESG_Li256ELb1ELb0ELb0ELb1EEENS1_36VarlenDynamicPersistentTileSchedulerILi128ELi160ELi256ELi128ELb0ELb0ELb1ELb0ELb1ELb1EEEEEEEEEvNT_6ParamsE)
        .other          _ZN7cutlass13device_kernelIN5flash11enable_sm90INS1_16FlashAttnFwdSm90INS1_25CollectiveMainloopFwdSm90ILi2EN4cute5tupleIJNS5_1CILi1EEES8_S8_EEENS6_IJNS7_ILi128EEENS7_ILi160EEENS7_ILi192EEEEEELi128ENS_12float_e4m3_tEfNS_4arch4Sm90ELb0ELb0ELb0ELb1ELb0ELb1ELb0ELb1ELb1ELb0ELb0ELb0EEENS1_21CollectiveEpilogueFwdINS6_IJSA_SA_SB_EEES9_NS_10bfloat16_tESG_Li256ELb1ELb0ELb0ELb1EEENS1_36VarlenDynamicPersistentTileSchedulerILi128ELi160ELi256ELi128ELb0ELb0ELb1ELb0ELb1ELb1EEEEEEEEEvNT_6ParamsE,@"STO_CUDA_ENTRY STV_DEFAULT"
_ZN7cutlass13device_kernelIN5flash11enable_sm90INS1_16FlashAttnFwdSm90INS1_25CollectiveMainloopFwdSm90ILi2EN4cute5tupleIJNS5_1CILi1EEES8_S8_EEENS6_IJNS7_ILi128EEENS7_ILi160EEENS7_ILi192EEEEEELi128ENS_12float_e4m3_tEfNS_4arch4Sm90ELb0ELb0ELb0ELb1ELb0ELb1ELb0ELb1ELb1ELb0ELb0ELb0EEENS1_21CollectiveEpilogueFwdINS6_IJSA_SA_SB_EEES9_NS_10bfloat16_tESG_Li256ELb1ELb0ELb0ELb1EEENS1_36VarlenDynamicPersistentTileSchedulerILi128ELi160ELi256ELi128ELb0ELb0ELb1ELb0ELb1ELb1EEEEEEEEEvNT_6ParamsE:
        /* <DEDUP_REMOVED lines=14> */
[----:B------:R-:W-:Y:S02]  /*00e0*/  UIADD3 UR12, UP3, UR4, 0x570, URZ ;  /* 0x00000570040c7890 */ /* 0x000fe4000ff7e03f */
[----:B------:R-:W-:-:S02]  /*00f0*/  UIADD3 UR4, UP4, UR4, 0x670, URZ ;  /* 0x0000067004047890 */ /* 0x000fc4000ff9e03f */
[----:B------:R-:W-:Y:S02]  /*0100*/  UIADD3.X UR7, URZ, UR5, URZ, UP0, !UPT ;  /* 0x000000053f077290 */ /* 0x000fe400087fe43f */
[----:B------:R-:W-:Y:S02]  /*0110*/  UIADD3.X UR9, URZ, UR5, URZ, UP1, !UPT ;  /* 0x000000053f097290 */ /* 0x000fe40008ffe43f */
[----:B------:R-:W-:Y:S02]  /*0120*/  UIADD3.X UR11, URZ, UR5, URZ, UP2, !UPT ;  /* 0x000000053f0b7290 */ /* 0x000fe400097fe43f */
[----:B------:R-:W-:Y:S02]  /*0130*/  UIADD3.X UR13, URZ, UR5, URZ, UP3, !UPT ;  /* 0x000000053f0d7290 */ /* 0x000fe40009ffe43f */
[----:B------:R-:W-:Y:S01]  /*0140*/  UIADD3.X UR5, URZ, UR5, URZ, UP4, !UPT ;  /* 0x000000053f057290 */ /* 0x000fe2000a7fe43f */
[----:B------:R0:W-:Y:S02]  /*0150*/  UTMACCTL.PF [UR6] ;  /* 0x00000000060079b9 */ /* 0x0001e40008040000 */
[----:B------:R0:W-:Y:S02]  /*0160*/  UTMACCTL.PF [UR8] ;  /* 0x00000000080079b9 */ /* 0x0001e40008040000 */
[----:B------:R0:W-:Y:S02]  /*0170*/  UTMACCTL.PF [UR10] ;  /* 0x000000000a0079b9 */ /* 0x0001e40008040000 */
[----:B------:R0:W-:Y:S02]  /*0180*/  UTMACCTL.PF [UR12] ;  /* 0x000000000c0079b9 */ /* 0x0001e40008040000 */
[----:B------:R0:W-:Y:S02]  /*0190*/  UTMACCTL.PF [UR4] ;  /* 0x00000000040079b9 */ /* 0x0001e40008040000 */
[----:B0-----:R-:W-:Y:S01]  /*01a0*/  NOP ;  /* 0x0000000000007918 */ /* 0x001fe20000000000 */
.L_x_405:
[----:B------:R-:W-:Y:S05]  /*01b0*/  BSYNC B0 ;  /* 0x0000000000007941 */ /* 0x000fea0003800000 */
.L_x_404:
        /* <DEDUP_REMOVED lines=41> */
.L_x_406:
        /* <DEDUP_REMOVED lines=22> */
.L_x_407:
        /* <DEDUP_REMOVED lines=18> */
.L_x_408:
        /* <DEDUP_REMOVED lines=22> */
.L_x_409:
        /* <DEDUP_REMOVED lines=22> */
.L_x_410:
[----:B------:R-:W-:Y:S01]  /*0990*/  PLOP3.LUT P0, PT, PT, PT, UP0, 0x80, 0x0 ;  /* 0x000000000000781c */ /* 0x000fe20003f0f008 */
[----:B------:R-:W-:Y:S01]  /*09a0*/  UMOV UR36, 0x1 ;  /* 0x0000000100247882 */ /* 0x000fe20000000000 */
[----:B------:R-:W-:Y:S01]  /*09b0*/  NOP ;  /* 0x0000000000007918 */ /* 0x000fe20000000000 */
[----:B------:R-:W-:Y:S01]  /*09c0*/  USEL UR36, UR36, 0x2, !UP0 ;  /* 0x0000000224247887 */ /* 0x000fe2000c000000 */
[----:B------:R-:W-:Y:S01]  /*09d0*/  BSSY B8, `(.L_x_411) ;  /* 0x0002603000087945 */ /* 0x000fe20003800000 */
[----:B------:R-:W-:Y:S01]  /*09e0*/  ULDC.64 UR54, c[0x0][0x208] ;  /* 0x0000820000367ab9 */ /* 0x000fe20000000a00 */
[----:B012-4-:R-:W-:Y:S07]  /*09f0*/  BAR.SYNC.DEFER_BLOCKING 0x0 ;  /* 0x0000000000007b1d */ /* 0x017fee0000010000 */
[----:B------:R-:W-:Y:S05]  /*0a00*/  @!P0 BRA `(.L_x_412) ;  /* 0x000001fc00248947 */ /* 0x000fea0003800000 */
.L_x_413:
[----:B------:R-:W-:-:S08]  /*0a10*/  NOP ;  /* 0x0000000000007918 */ /* 0x000fd00000000000 */
[----:B------:R-:W0:Y:S02]  /*0a20*/  USETMAXREG.TRY_ALLOC.CTAPOOL UP0, 0xf0 ;  /* 0x000000f0000079c8 */ /* 0x000e240008000600 */
[----:B0-----:R-:W-:-:S13]  /*0a30*/  PLOP3.LUT P0, PT, PT, PT, UP0, 0x80, 0x0 ;  /* 0x000000000000781c */ /* 0x001fda0003f0f008 */
[----:B------:R-:W-:Y:S05]  /*0a40*/  @!P0 BRA `(.L_x_413) ;  /* 0xfffffffc00f08947 */ /* 0x000fea000383ffff */
[----:B------:R-:W2:Y:S01]  /*0a50*/  LDL.LU R0, [R1+0x18] ;  /* 0x0000180001007983 */ /* 0x000ea20000300800 */
[----:B------:R-:W0:Y:S01]  /*0a60*/  S2R R2, SR_TID.X ;  /* 0x0000000000027919 */ /* 0x000e220000002100 */
[----:B------:R-:W1:Y:S01]  /*0a70*/  S2UR UR37, SR_CgaCtaId ;  /* 0x00000000002579c3 */ /* 0x000e620000008800 */
[----:B------:R-:W-:Y:S01]  /*0a80*/  UMOV UR4, 0x400 ;  /* 0x0000040000047882 */ /* 0x000fe20000000000 */
[----:B0-----:R-:W-:-:S06]  /*0a90*/  SHF.R.U32.HI R2, RZ, 0x7, R2 ;  /* 0x00000007ff027819 */ /* 0x001fcc0000011602 */
[----:B------:R-:W-:Y:S06]  /*0aa0*/  BAR.ARV 0x8, 0x120 ;  /* 0x0204800000007b1d */ /* 0x000fec0000002000 */
[----:B------:R-:W-:-:S13]  /*0ab0*/  ISETP.NE.AND P0, PT, R2, 0x1, PT ;  /* 0x000000010200780c */ /* 0x000fda0003f05270 */
[----:B------:R-:W-:Y:S08]  /*0ac0*/  @!P0 BAR.ARV 0x9, 0x100 ;  /* 0x0244000000008b1d */ /* 0x000ff00000002000 */
[----:B------:R-:W-:Y:S01]  /*0ad0*/  BAR.SYNC.DEFER_BLOCKING 0x5, 0x180 ;  /* 0x0146000000007b1d */ /* 0x000fe20000010000 */
[----:B-1----:R-:W-:-:S06]  /*0ae0*/  ULEA UR4, UR37, UR4, 0x18 ;  /* 0x0000000425047291 */ /* 0x002fcc000f8ec03f */
[----:B------:R-:W-:Y:S01]  /*0af0*/  IMAD.U32 R18, RZ, RZ, UR4 ;  /* 0x00000004ff127e24 */ /* 0x000fe2000f8e00ff */
[----:B------:R-:W-:-:S04]  /*0b00*/  ULDC UR4, c[0x0][0xc14] ;  /* 0x0003050000047ab9 */ /* 0x000fc80000000800 */
[----:B------:R-:W0:Y:S01]  /*0b10*/  LDS.128 R144, [R18+0x298d0] ;  /* 0x0298d00012907984 */ /* 0x000e220000000c00 */
[----:B------:R-:W-:Y:S06]  /*0b20*/  BAR.ARV 0x4, 0x180 ;  /* 0x0106000000007b1d */ /* 0x000fec0000002000 */
[----:B--2---:R-:W-:-:S04]  /*0b30*/  LOP3.LUT R0, R0, 0xffffffef, RZ, 0xc0, !PT ;  /* 0xffffffef00007812 */ /* 0x004fc800078ec0ff */
[----:B------:R-:W-:-:S05]  /*0b40*/  @P0 LOP3.LUT R0, R0, 0x10, RZ, 0xfc, !PT ;  /* 0x0000001000000812 */ /* 0x000fca00078efcff */
[----:B------:R1:W-:Y:S01]  /*0b50*/  STL [R1+0x18], R0 ;  /* 0x0000180001007387 */ /* 0x0003e20000100800 */
[----:B0-----:R-:W-:-:S13]  /*0b60*/  ISETP.GE.AND P0, PT, R147, UR4, PT ;  /* 0x0000000493007c0c */ /* 0x001fda000bf06270 */
[----:B-1----:R-:W-:Y:S05]  /*0b70*/  @P0 BRA `(.L_x_414) ;  /* 0x0000025c00a00947 */ /* 0x002fea0003800000 */
[----:B------:R-:W0:Y:S01]  /*0b80*/  S2R R0, SR_TID.X ;  /* 0x0000000000007919 */ /* 0x000e220000002100 */
[----:B------:R-:W-:Y:S01]  /*0b90*/  MOV R223, 0xfffffffe ;  /* 0xfffffffe00df7802 */ /* 0x000fe20000000f00 */
[----:B------:R-:W-:Y:S01]  /*0ba0*/  IMAD.MOV.U32 R213, RZ, RZ, 0x20 ;  /* 0x00000020ffd57424 */ /* 0x000fe200078e00ff */
[----:B------:R-:W-:Y:S01]  /*0bb0*/  R2UR UR52, R18 ;  /* 0x00000000123472ca */ /* 0x000fe200000e0000 */
[----:B------:R-:W-:Y:S01]  /*0bc0*/  IMAD.MOV.U32 R19, RZ, RZ, RZ ;  /* 0x000000ffff137224 */ /* 0x000fe200078e00ff */
[----:B------:R-:W-:Y:S01]  /*0bd0*/  MOV R171, RZ ;  /* 0x000000ff00ab7202 */ /* 0x000fe20000000f00 */
[----:B------:R-:W-:Y:S01]  /*0be0*/  IMAD.MOV.U32 R175, RZ, RZ, RZ ;  /* 0x000000ffffaf7224 */ /* 0x000fe200078e00ff */
[----:B------:R-:W-:Y:S01]  /*0bf0*/  ULOP3.LUT UR53, UR36, 0x1, URZ, 0xfc, !UPT ;  /* 0x0000000124357892 */ /* 0x000fe2000f8efc3f */
[----:B------:R-:W-:Y:S01]  /*0c00*/  IMAD.MOV.U32 R148, RZ, RZ, RZ ;  /* 0x000000ffff947224 */ /* 0x000fe200078e00ff */
[----:B------:R-:W-:-:S07]  /*0c10*/  UMOV UR43, URZ ;  /* 0x0000003f002b7c82 */ /* 0x000fce0008000000 */
[----:B------:R-:W-:Y:S01]  /*0c20*/  UIADD3 UR52, UR52, 0x14400, URZ ;  /* 0x0001440034347890 */ /* 0x000fe2000fffe03f */
[----:B0-----:R-:W-:-:S05]  /*0c30*/  VIADD R235, R0, 0xffffff80 ;  /* 0xffffff8000eb7836 */ /* 0x001fca0000000000 */
[----:B------:R-:W-:-:S04]  /*0c40*/  SHF.R.S32.HI R0, RZ, 0x1f, R235 ;  /* 0x0000001fff007819 */ /* 0x000fc800000114eb */
[CC--:B------:R-:W-:Y:S02]  /*0c50*/  LEA.HI R5, R0.reuse, R235.reuse, RZ, 0x4 ;  /* 0x000000eb00057211 */ /* 0x0c0fe400078f20ff */
[CC--:B------:R-:W-:Y:S02]  /*0c60*/  LEA.HI R3, R0.reuse, R235.reuse, RZ, 0x5 ;  /* 0x000000eb00037211 */ /* 0x0c0fe400078f28ff */
[----:B------:R-:W-:Y:S02]  /*0c70*/  LEA.HI R2, R0, R235, RZ, 0x2 ;  /* 0x000000eb00027211 */ /* 0x000fe400078f10ff */
[----:B------:R-:W-:Y:S01]  /*0c80*/  SHF.R.S32.HI R204, RZ, 0x4, R5 ;  /* 0x00000004ffcc7819 */ /* 0x000fe20000011405 */
[----:B------:R-:W-:Y:S01]  /*0c90*/  IMAD.SHL.U32 R7, R3, 0x20, RZ ;  /* 0x0000002003077824 */ /* 0x000fe200078e00ff */
[----:B------:R-:W-:Y:S02]  /*0ca0*/  LOP3.LUT R6, R5, 0x3fffff0, RZ, 0xc0, !PT ;  /* 0x03fffff005067812 */ /* 0x000fe400078ec0ff */
[----:B------:R-:W-:-:S02]  /*0cb0*/  SHF.R.S32.HI R4, RZ, 0x2, R2 ;  /* 0x00000002ff047819 */ /* 0x000fc40000011402 */
[----:B------:R-:W-:Y:S02]  /*0cc0*/  SHF.R.S32.HI R3, RZ, 0x1f, R2 ;  /* 0x0000001fff037819 */ /* 0x000fe40000011402 */
[----:B------:R-:W-:Y:S02]  /*0cd0*/  LEA.HI R5, R5, R204, RZ, 0x1 ;  /* 0x000000cc05057211 */ /* 0x000fe400078f08ff */
[----:B------:R-:W-:Y:S02]  /*0ce0*/  LOP3.LUT R9, R7, 0xfffffc00, RZ, 0xc0, !PT ;  /* 0xfffffc0007097812 */ /* 0x000fe400078ec0ff */
[----:B------:R-:W-:Y:S02]  /*0cf0*/  IADD3 R6, R235, -R6, RZ ;  /* 0x80000006eb067210 */ /* 0x000fe40007ffe0ff */
[----:B------:R-:W-:Y:S02]  /*0d00*/  LEA.HI R3, R3, R4, RZ, 0x2 ;  /* 0x0000000403037211 */ /* 0x000fe400078f10ff */
[----:B------:R-:W-:Y:S01]  /*0d10*/  LOP3.LUT R7, R5, 0x1ffffffe, RZ, 0xc0, !PT ;  /* 0x1ffffffe05077812 */ /* 0x000fe200078ec0ff */
[----:B------:R-:W-:Y:S01]  /*0d20*/  IMAD R6, R6, 0x40, R9 ;  /* 0x0000004006067824 */ /* 0x000fe200078e0209 */
[----:B------:R-:W-:-:S02]  /*0d30*/  LOP3.LUT R5, R3, 0xfffffffc, RZ, 0xc0, !PT ;  /* 0xfffffffc03057812 */ /* 0x000fc400078ec0ff */
[-C--:B------:R-:W-:Y:S01]  /*0d40*/  LEA.HI R3, R235, R235.reuse, RZ, 0x1 ;  /* 0x000000ebeb037211 */ /* 0x080fe200078f08ff */
[----:B------:R-:W-:Y:S01]  /*0d50*/  IMAD.IADD R7, R204, 0x1, -R7 ;  /* 0x00000001cc077824 */ /* 0x000fe200078e0a07 */
[----:B------:R-:W-:Y:S01]  /*0d60*/  LEA.HI R2, R0, R235, RZ, 0x7 ;  /* 0x000000eb00027211 */ /* 0x000fe200078f38ff */
[----:B------:R-:W-:Y:S01]  /*0d70*/  IMAD.IADD R5, R4, 0x1, -R5 ;  /* 0x0000000104057824 */ /* 0x000fe200078e0a05 */
[--C-:B------:R-:W-:Y:S01]  /*0d80*/  SHF.R.S32.HI R168, RZ, 0x1, R3.reuse ;  /* 0x00000001ffa87819 */ /* 0x100fe20000011403 */
[----:B------:R-:W-:Y:S01]  /*0d90*/  IMAD R234, R7, 0x8, R6 ;  /* 0x0000000807ea7824 */ /* 0x000fe200078e0206 */
[----:B------:R-:W-:Y:S01]  /*0da0*/  SHF.R.S32.HI R7, RZ, 0x1f, R3 ;  /* 0x0000001fff077819 */ /* 0x000fe20000011403 */
[----:B------:R-:W-:Y:S01]  /*0db0*/  IMAD.SHL.U32 R172, R5, 0x80, RZ ;  /* 0x0000008005ac7824 */ /* 0x000fe200078e00ff */
[----:B------:R-:W-:Y:S01]  /*0dc0*/  LOP3.LUT R4, R2, 0xffffff80, RZ, 0xc0, !PT ;  /* 0xffffff8002047812 */ /* 0x000fe200078ec0ff */
[----:B------:R-:W-:Y:S01]  /*0dd0*/  VIADD R211, R168, 0x80 ;  /* 0x00000080a8d37836 */ /* 0x000fe20000000000 */
[----:B------:R-:W-:-:S02]  /*0de0*/  LEA.HI R7, R7, R168, RZ, 0x3 ;  /* 0x000000a807077211 */ /* 0x000fc400078f18ff */
[----:B------:R-:W-:Y:S01]  /*0df0*/  LOP3.LUT R214, R3, 0xfffffffe, RZ, 0xc0, !PT ;  /* 0xfffffffe03d67812 */ /* 0x000fe200078ec0ff */
[----:B------:R-:W-:Y:S01]  /*0e00*/  IMAD.IADD R215, R235, 0x1, -R4 ;  /* 0x00000001ebd77824 */ /* 0x000fe200078e0a04 */
[----:B------:R-:W-:Y:S02]  /*0e10*/  LOP3.LUT R7, R7, 0xfffffff8, RZ, 0xc0, !PT ;  /* 0xfffffff807077812 */ /* 0x000fe400078ec0ff */
[----:B------:R-:W-:Y:S01]  /*0e20*/  SHF.R.S32.HI R4, RZ, 0x1f, R211 ;  /* 0x0000001fff047819 */ /* 0x000fe200000114d3 */
[----:B------:R-:W-:Y:S01]  /*0e30*/  IMAD.IADD R214, R235, 0x1, -R214 ;  /* 0x00000001ebd67824 */ /* 0x000fe200078e0ad6 */
[----:B------:R-:W-:Y:S02]  /*0e40*/  IADD3 R220, R168, -R7, RZ ;  /* 0x80000007a8dc7210 */ /* 0x000fe40007ffe0ff */
[-C--:B------:R-:W-:Y:S01]  /*0e50*/  LEA.HI R7, R4, R211.reuse, RZ, 0x3 ;  /* 0x000000d304077211 */ /* 0x080fe200078f18ff */
[----:B------:R-:W-:Y:S01]  /*0e60*/  IMAD.SHL.U32 R22, R214, 0x10, RZ ;  /* 0x00000010d6167824 */ /* 0x000fe200078e00ff */
[----:B------:R-:W-:Y:S01]  /*0e70*/  LEA.HI R11, R211, R211, RZ, 0x1 ;  /* 0x000000d3d30b7211 */ /* 0x000fe200078f08ff */
[----:B------:R-:W-:Y:S01]  /*0e80*/  IMAD.SHL.U32 R4, R220, 0x80, RZ ;  /* 0x00000080dc047824 */ /* 0x000fe200078e00ff */
[----:B------:R-:W-:Y:S01]  /*0e90*/  SHF.R.S32.HI R6, RZ, 0x1f, R215 ;  /* 0x0000001fff067819 */ /* 0x000fe200000114d7 */
[----:B------:R-:W-:Y:S01]  /*0ea0*/  IMAD.SHL.U32 R9, R7, 0x40, RZ ;  /* 0x0000004007097824 */ /* 0x000fe200078e00ff */
[----:B------:R-:W-:Y:S01]  /*0eb0*/  LOP3.LUT R10, R11, 0x3fffffe, RZ, 0xc0, !PT ;  /* 0x03fffffe0b0a7812 */ /* 0x000fe200078ec0ff */
[----:B------:R-:W-:Y:S01]  /*0ec0*/  VIADD R170, R22, 0x40 ;  /* 0x0000004016aa7836 */ /* 0x000fe20000000000 */
[----:B------:R-:W-:-:S02]  /*0ed0*/  LEA.HI R8, R6, R215, RZ, 0x2 ;  /* 0x000000d706087211 */ /* 0x000fc400078f10ff */
[----:B------:R-:W-:Y:S01]  /*0ee0*/  LOP3.LUT R12, R9, 0xfffffe00, RZ, 0xc0, !PT ;  /* 0xfffffe00090c7812 */ /* 0x000fe200078ec0ff */
[----:B------:R-:W-:Y:S01]  /*0ef0*/  IMAD.IADD R197, R211, 0x1, -R10 ;  /* 0x00000001d3c57824 */ /* 0x000fe200078e0a0a */
[--C-:B------:R-:W-:Y:S02]  /*0f00*/  SHF.R.S32.HI R9, RZ, 0x2, R8.reuse ;  /* 0x00000002ff097819 */ /* 0x100fe40000011408 */
[----:B------:R-:W-:Y:S02]  /*0f10*/  LOP3.LUT R10, R8, 0x7ffffffc, RZ, 0xc0, !PT ;  /* 0x7ffffffc080a7812 */ /* 0x000fe400078ec0ff */
[----:B------:R-:W-:Y:S02]  /*0f20*/  SHF.R.S32.HI R8, RZ, 0x1f, R8 ;  /* 0x0000001fff087819 */ /* 0x000fe40000011408 */
[----:B------:R-:W-:Y:S01]  /*0f30*/  LEA.HI R3, R3, R168, RZ, 0x1 ;  /* 0x000000a803037211 */ /* 0x000fe200078f08ff */
[----:B------:R-:W-:Y:S01]  /*0f40*/  IMAD.IADD R10, R215, 0x1, -R10 ;  /* 0x00000001d70a7824 */ /* 0x000fe200078e0a0a */
[----:B------:R-:W-:-:S02]  /*0f50*/  LOP3.LUT R7, R4, 0x380, RZ, 0xc0, !PT ;  /* 0x0000038004077812 */ /* 0x000fc400078ec0ff */
[----:B------:R-:W-:Y:S01]  /*0f60*/  LEA.HI R8, R8, R9, RZ, 0x3 ;  /* 0x0000000908087211 */ /* 0x000fe200078f18ff */
[----:B------:R-:W-:Y:S01]  /*0f70*/  IMAD R223, R10, R223, 0xa0 ;  /* 0x000000a00adf7424 */ /* 0x000fe200078e02df */
[----:B------:R-:W-:Y:S02]  /*0f80*/  SHF.R.S32.HI R219, RZ, 0x7, R2 ;  /* 0x00000007ffdb7819 */ /* 0x000fe40000011402 */
[----:B------:R-:W-:Y:S02]  /*0f90*/  LOP3.LUT R3, R3, 0x3fffffe, RZ, 0xc0, !PT ;  /* 0x03fffffe03037812 */ /* 0x000fe400078ec0ff */
[----:B------:R-:W-:Y:S02]  /*0fa0*/  SHF.R.U32.HI R4, RZ, 0x3, R7 ;  /* 0x00000003ff047819 */ /* 0x000fe40000011607 */
[----:B------:R-:W-:Y:S01]  /*0fb0*/  LOP3.LUT R8, R8, 0xfffffff8, RZ, 0xc0, !PT ;  /* 0xfffffff808087812 */ /* 0x000fe200078ec0ff */
[----:B------:R-:W-:Y:S01]  /*0fc0*/  IMAD.IADD R3, R168, 0x1, -R3 ;  /* 0x00000001a8037824 */ /* 0x000fe200078e0a03 */
[----:B------:R-:W-:-:S02]  /*0fd0*/  LEA.HI R2, R2, R219, RZ, 0x1 ;  /* 0x000000db02027211 */ /* 0x000fc400078f08ff */
[----:B------:R-:W-:Y:S01]  /*0fe0*/  LEA.HI R6, R6, R215, RZ, 0x5 ;  /* 0x000000d706067211 */ /* 0x000fe200078f28ff */
[----:B------:R-:W-:Y:S01]  /*0ff0*/  IMAD.IADD R9, R9, 0x1, -R8 ;  /* 0x0000000109097824 */ /* 0x000fe200078e0a08 */
[----:B------:R-:W-:Y:S01]  /*1000*/  LOP3.LUT R7, R7, 0x10, R22, 0xf8, !PT ;  /* 0x0000001007077812 */ /* 0x000fe200078ef816 */
[----:B------:R-:W-:Y:S01]  /*1010*/  IMAD R3, R204, 0x8, R3 ;  /* 0x00000008cc037824 */ /* 0x000fe200078e0203 */
[----:B------:R-:W-:Y:S02]  /*1020*/  IADD3 R169, R22, 0x20, RZ ;  /* 0x0000002016a97810 */ /* 0x000fe40007ffe0ff */
[----:B------:R-:W-:Y:S01]  /*1030*/  LOP3.LUT R2, R2, 0x3fffffe, RZ, 0xc0, !PT ;  /* 0x03fffffe02027812 */ /* 0x000fe200078ec0ff */
[----:B------:R-:W-:Y:S01]  /*1040*/  IMAD.SHL.U32 R174, R3, 0x40, RZ ;  /* 0x0000004003ae7824 */ /* 0x000fe200078e00ff */
[----:B------:R-:W-:Y:S02]  /*1050*/  SHF.R.S32.HI R6, RZ, 0x5, R6 ;  /* 0x00000005ff067819 */ /* 0x000fe40000011406 */
[----:B------:R-:W-:Y:S01]  /*1060*/  LOP3.LUT R7, R7, R4, RZ, 0x3c, !PT ;  /* 0x0000000407077212 */ /* 0x000fe200078e3cff */
[----:B------:R-:W-:Y:S01]  /*1070*/  IMAD.IADD R2, R219, 0x1, -R2 ;  /* 0x00000001db027824 */ /* 0x000fe200078e0a02 */
[----:B------:R-:W-:Y:S01]  /*1080*/  SHF.R.S32.HI R4, RZ, 0x1f, R169 ;  /* 0x0000001fff047819 */ /* 0x000fe200000114a9 */
[----:B------:R-:W-:Y:S01]  /*1090*/  IMAD R9, R6, 0x10, R9 ;  /* 0x0000001006097824 */ /* 0x000fe200078e0209 */
[----:B------:R-:W-:Y:S01]  /*10a0*/  LEA.HI R0, R0, R235, RZ, 0x3 ;  /* 0x000000eb00007211 */ /* 0x000fe200078f18ff */
[----:B------:R-:W-:Y:S01]  /*10b0*/  IMAD R204, R204, 0x400, R7 ;  /* 0x00000400cccc7824 */ /* 0x000fe200078e0207 */
[----:B------:R-:W-:Y:S01]  /*10c0*/  SHF.R.S32.HI R7, RZ, 0x1f, R170 ;  /* 0x0000001fff077819 */ /* 0x000fe200000114aa */
[----:B------:R-:W-:Y:S01]  /*10d0*/  IMAD R224, R2, 0x40, R9 ;  /* 0x0000004002e07824 */ /* 0x000fe200078e0209 */
[----:B------:R-:W-:-:S02]  /*10e0*/  LEA.HI R3, R4, R169, RZ, 0x4 ;  /* 0x000000a904037211 */ /* 0x000fc400078f20ff */
[----:B------:R-:W-:Y:S02]  /*10f0*/  LEA.HI R4, R4, R169, RZ, 0x6 ;  /* 0x000000a904047211 */ /* 0x000fe400078f30ff */
[----:B------:R-:W-:Y:S02]  /*1100*/  LOP3.LUT R172, R172, 0x180, RZ, 0xc0, !PT ;  /* 0x00000180acac7812 */ /* 0x000fe400078ec0ff */
[----:B------:R-:W-:Y:S02]  /*1110*/  LOP3.LUT R2, R0, 0x1ffffff8, RZ, 0xc0, !PT ;  /* 0x1ffffff800027812 */ /* 0x000fe400078ec0ff */
[CC--:B------:R-:W-:Y:S02]  /*1120*/  LEA.HI R8, R7.reuse, R170.reuse, RZ, 0x6 ;  /* 0x000000aa07087211 */ /* 0x0c0fe400078f30ff */
[----:B------:R-:W-:Y:S01]  /*1130*/  LEA.HI R7, R7, R170, RZ, 0x4 ;  /* 0x000000aa07077211 */ /* 0x000fe200078f20ff */
[----:B------:R-:W-:Y:S01]  /*1140*/  IMAD.IADD R2, R235, 0x1, -R2 ;  /* 0x00000001eb027824 */ /* 0x000fe200078e0a02 */
[----:B------:R-:W-:Y:S01]  /*1150*/  LOP3.LUT P0, RZ, R5, 0x2, RZ, 0xc0, !PT ;  /* 0x0000000205ff7812 */ /* 0x000fe2000780c0ff */
[----:B------:R-:W-:Y:S01]  /*1160*/  IMAD.SHL.U32 R5, R4, 0x80, RZ ;  /* 0x0000008004057824 */ /* 0x000fe200078e00ff */
[----:B------:R-:W-:Y:S01]  /*1170*/  SHF.R.S32.HI R200, RZ, 0x3, R0 ;  /* 0x00000003ffc87819 */ /* 0x000fe20000011400 */
[----:B------:R-:W-:Y:S01]  /*1180*/  IMAD.SHL.U32 R199, R2, 0x8, RZ ;  /* 0x0000000802c77824 */ /* 0x000fe200078e00ff */
[----:B------:R-:W-:-:S02]  /*1190*/  SHF.R.U32.HI R173, RZ, 0x3, R172 ;  /* 0x00000003ffad7819 */ /* 0x000fc400000116ac */
[----:B------:R-:W-:Y:S02]  /*11a0*/  LOP3.LUT R0, R172, 0x10, R22, 0xf8, !PT ;  /* 0x00000010ac007812 */ /* 0x000fe400078ef816 */
[----:B------:R-:W-:Y:S02]  /*11b0*/  SHF.L.U32 R10, R8, 0x7, RZ ;  /* 0x00000007080a7819 */ /* 0x000fe400000006ff */
[C---:B------:R-:W-:Y:S02]  /*11c0*/  LOP3.LUT R4, R172.reuse, 0x30, R3, 0xf8, !PT ;  /* 0x00000030ac047812 */ /* 0x040fe400078ef803 */
[----:B------:R-:W-:Y:S02]  /*11d0*/  LOP3.LUT R8, R172, 0x30, R7, 0xf8, !PT ;  /* 0x00000030ac087812 */ /* 0x000fe400078ef807 */
[----:B------:R-:W-:Y:S02]  /*11e0*/  SHF.R.S32.HI R222, RZ, 0x4, R3 ;  /* 0x00000004ffde7819 */ /* 0x000fe40000011403 */
[----:B------:R-:W-:-:S02]  /*11f0*/  SHF.R.S32.HI R11, RZ, 0x1, R11 ;  /* 0x00000001ff0b7819 */ /* 0x000fc4000001140b */
[-C--:B------:R-:W-:Y:S02]  /*1200*/  LOP3.LUT R3, R0, R173.reuse, RZ, 0x3c, !PT ;  /* 0x000000ad00037212 */ /* 0x080fe400078e3cff */
[----:B------:R-:W-:Y:S01]  /*1210*/  LOP3.LUT R5, R5, 0xffffe000, RZ, 0xc0, !PT ;  /* 0xffffe00005057812 */ /* 0x000fe200078ec0ff */
[----:B------:R-:W-:Y:S01]  /*1220*/  IMAD.SHL.U32 R11, R11, 0x80, RZ ;  /* 0x000000800b0b7824 */ /* 0x000fe200078e00ff */
[-C--:B------:R-:W-:Y:S01]  /*1230*/  LOP3.LUT R4, R4, R173.reuse, RZ, 0x3c, !PT ;  /* 0x000000ad04047212 */ /* 0x080fe200078e3cff */
[----:B------:R-:W-:Y:S01]  /*1240*/  IMAD.IADD R202, R174, 0x1, R3 ;  /* 0x00000001aeca7824 */ /* 0x000fe200078e0203 */
[----:B------:R-:W-:Y:S02]  /*1250*/  LOP3.LUT R13, R10, 0xffffe000, RZ, 0xc0, !PT ;  /* 0xffffe0000a0d7812 */ /* 0x000fe400078ec0ff */
[----:B------:R-:W-:Y:S02]  /*1260*/  LOP3.LUT R8, R8, R173, RZ, 0x3c, !PT ;  /* 0x000000ad08087212 */ /* 0x000fe400078e3cff */
[----:B------:R-:W-:-:S02]  /*1270*/  LOP3.LUT R2, R172, 0x30, R22, 0xf8, !PT ;  /* 0x00000030ac027812 */ /* 0x000fc400078ef816 */
[----:B------:R-:W-:Y:S02]  /*1280*/  SEL R213, R213, 0xffffffe0, !P0 ;  /* 0xffffffe0d5d57807 */ /* 0x000fe40004000000 */
[-C--:B------:R-:W-:Y:S02]  /*1290*/  IADD3 R217, R4, R174.reuse, R5 ;  /* 0x000000ae04d97210 */ /* 0x080fe40007ffe005 */
[----:B------:R-:W-:Y:S01]  /*12a0*/  IADD3 R13, R8, R174, R13 ;  /* 0x000000ae080d7210 */ /* 0x000fe20007ffe00d */
[----:B------:R-:W-:Y:S01]  /*12b0*/  IMAD.IADD R203, R213, 0x1, R202 ;  /* 0x00000001d5cb7824 */ /* 0x000fe200078e02ca */
[----:B------:R-:W-:Y:S01]  /*12c0*/  LOP3.LUT R5, R2, R173, RZ, 0x3c, !PT ;  /* 0x000000ad02057212 */ /* 0x000fe200078e3cff */
[----:B------:R-:W-:Y:S01]  /*12d0*/  IMAD.IADD R217, R18, 0x1, R217 ;  /* 0x0000000112d97824 */ /* 0x000fe200078e02d9 */
[----:B------:R-:W-:Y:S02]  /*12e0*/  LEA R197, R197, R12, 0x6 ;  /* 0x0000000cc5c57211 */ /* 0x000fe400078e30ff */
[----:B------:R-:W-:-:S02]  /*12f0*/  SHF.L.U32 R16, R214, 0x3, RZ ;  /* 0x00000003d6107819 */ /* 0x000fc400000006ff */
[----:B------:R-:W-:Y:S02]  /*1300*/  LOP3.LUT R196, R11, 0x180, RZ, 0xc0, !PT ;  /* 0x000001800bc47812 */ /* 0x000fe400078ec0ff */
[----:B------:R-:W-:Y:S02]  /*1310*/  SHF.R.S32.HI R221, RZ, 0x4, R7 ;  /* 0x00000004ffdd7819 */ /* 0x000fe40000011407 */
[C---:B------:R-:W-:Y:S02]  /*1320*/  IADD3 R218, R18.reuse, R174, R5 ;  /* 0x000000ae12da7210 */ /* 0x040fe40007ffe005 */
[----:B------:R-:W-:Y:S02]  /*1330*/  IADD3 R216, R18, R13, RZ ;  /* 0x0000000d12d87210 */ /* 0x000fe40007ffe0ff */
[----:B------:R-:W-:-:S07]  /*1340*/  IADD3 R213, R213, UR52, R202 ;  /* 0x00000034d5d57c10 */ /* 0x000fce000fffe0ca */
.L_x_608:
[----:B0-----:R-:W0:Y:S02]  /*1350*/  LDC.64 R2, c[0x0][0xc60] ;  /* 0x00031800ff027b82 */ /* 0x001e240000000a00 */
[----:B0-----:R-:W-:-:S05]  /*1360*/  IMAD.WIDE R2, R147, 0x4, R2 ;  /* 0x0000000493027825 */ /* 0x001fca00078e0202 */
[----:B--2---:R0:W2:Y:S01]  /*1370*/  LDG.E R205, desc[UR54][R2.64] ;  /* 0x0000003602cd7981 */ /* 0x0040a2000c1e1900 */
[----:B------:R-:W-:Y:S05]  /*1380*/  YIELD ;  /* 0x0000000000007946 */ /* 0x000fea0003800000 */
[----:B------:R-:W-:Y:S01]  /*1390*/  ULDC.64 UR4, c[0x0][0xa28] ;  /* 0x00028a0000047ab9 */ /* 0x000fe20000000a00 */
[----:B------:R-:W-:Y:S01]  /*13a0*/  ULDC.64 UR8, c[0x0][0xa18] ;  /* 0x0002860000087ab9 */ /* 0x000fe20000000a00 */
[----:B------:R-:W-:Y:S01]  /*13b0*/  ISETP.NE.U32.AND P1, PT, RZ, UR4, PT ;  /* 0x00000004ff007c0c */ /* 0x000fe2000bf25070 */
[----:B------:R-:W-:Y:S01]  /*13c0*/  ULDC.64 UR6, c[0x0][0xa08] ;  /* 0x0002820000067ab9 */ /* 0x000fe20000000a00 */
[----:B0-----:R-:W-:Y:S01]  /*13d0*/  IMAD.MOV.U32 R3, RZ, RZ, RZ ;  /* 0x000000ffff037224 */ /* 0x001fe200078e00ff */
[----:B------:R-:W-:Y:S01]  /*13e0*/  ISETP.NE.U32.AND P0, PT, RZ, UR6, PT ;  /* 0x00000006ff007c0c */ /* 0x000fe2000bf05070 */
[----:B---3-5:R-:W-:Y:S01]  /*13f0*/  IMAD.MOV.U32 R27, RZ, RZ, RZ ;  /* 0x000000ffff1b7224 */ /* 0x028fe200078e00ff */
[----:B------:R-:W-:-:S02]  /*1400*/  ISETP.NE.AND.EX P1, PT, RZ, UR5, PT, P1 ;  /* 0x00000005ff007c0c */ /* 0x000fc4000bf25310 */
[----:B------:R-:W-:Y:S02]  /*1410*/  ISETP.NE.AND.EX P0, PT, RZ, UR7, PT, P0 ;  /* 0x00000007ff007c0c */ /* 0x000fe4000bf05300 */
[----:B--2---:R-:W-:Y:S01]  /*1420*/  SHF.R.S32.HI R210, RZ, 0x1f, R205 ;  /* 0x0000001fffd27819 */ /* 0x004fe200000114cd */
[----:B------:R-:W-:-:S08]  /*1430*/  IMAD.SHL.U32 R208, R205, 0x4, RZ ;  /* 0x00000004cdd07824 */ /* 0x000fd000078e00ff */
[C---:B----4-:R-:W-:Y:S02]  /*1440*/  @P1 LEA R4, P2, R205.reuse, UR4, 0x2 ;  /* 0x00000004cd041c11 */ /* 0x050fe4000f8410ff */
[C-C-:B------:R-:W-:Y:S02]  /*1450*/  SHF.L.U64.HI R209, R205.reuse, 0x2, R210.reuse ;  /* 0x00000002cdd17819 */ /* 0x140fe400000102d2 */
[----:B------:R-:W-:Y:S02]  /*1460*/  @P1 LEA.HI.X R5, R205, UR5, R210, 0x2, P2 ;  /* 0x00000005cd051c11 */ /* 0x000fe400090f14d2 */
[----:B------:R-:W-:Y:S01]  /*1470*/  ISETP.NE.U32.AND P2, PT, RZ, UR8, PT ;  /* 0x00000008ff007c0c */ /* 0x000fe2000bf45070 */
[----:B------:R-:W-:Y:S01]  /*1480*/  ULDC UR4, c[0x0][0x288] ;  /* 0x0000a20000047ab9 */ /* 0x000fe20000000800 */
[----:B------:R-:W-:Y:S01]  /*1490*/  IADD3 R8, P3, R208, UR6, RZ ;  /* 0x00000006d0087c10 */ /* 0x000fe2000ff7e0ff */
[----:B------:R0:W5:Y:S01]  /*14a0*/  @P1 LDG.E R3, desc[UR54][R4.64] ;  /* 0x0000003604031981 */ /* 0x000162000c1e1900 */
[----:B------:R-:W-:-:S02]  /*14b0*/  ISETP.NE.AND.EX P2, PT, RZ, UR9, PT, P2 ;  /* 0x00000009ff007c0c */ /* 0x000fc4000bf45320 */
[----:B------:R-:W-:Y:S01]  /*14c0*/  MOV R159, UR4 ;  /* 0x00000004009f7c02 */ /* 0x000fe20008000f00 */
[----:B------:R-:W-:Y:S01]  /*14d0*/  ULDC.64 UR4, c[0x0][0x3f8] ;  /* 0x0000fe0000047ab9 */ /* 0x000fe20000000a00 */
[----:B------:R-:W-:-:S05]  /*14e0*/  IADD3.X R9, R209, UR7, RZ, P3, !PT ;  /* 0x00000007d1097c10 */ /* 0x000fca0009ffe4ff */
[----:B------:R0:W5:Y:S04]  /*14f0*/  @P0 LDG.E R27, desc[UR54][R8.64] ;  /* 0x00000036081b0981 */ /* 0x000168000c1e1900 */
[----:B------:R-:W-:-:S04]  /*1500*/  @P2 IADD3 R6, P1, R208, UR8, RZ ;  /* 0x00000008d0062c10 */ /* 0x000fc8000ff3e0ff */
[----:B------:R-:W-:-:S05]  /*1510*/  @P2 IADD3.X R7, R209, UR9, RZ, P1, !PT ;  /* 0x00000009d1072c10 */ /* 0x000fca0008ffe4ff */
[----:B------:R0:W5:Y:S01]  /*1520*/  @P2 LDG.E R159, desc[UR54][R6.64] ;  /* 0x00000036069f2981 */ /* 0x000162000c1e1900 */
[----:B------:R-:W-:-:S03]  /*1530*/  UISETP.NE.U32.AND UP0, UPT, UR4, URZ, UPT ;  /* 0x0000003f0400728c */ /* 0x000fc6000bf05070 */
[----:B------:R-:W-:Y:S01]  /*1540*/  ULDC UR4, c[0x0][0x404] ;  /* 0x0001010000047ab9 */ /* 0x000fe20000000800 */
[----:B------:R-:W-:-:S03]  /*1550*/  UISETP.NE.AND.EX UP0, UPT, UR5, URZ, UPT, UP0 ;  /* 0x0000003f0500728c */ /* 0x000fc6000bf05300 */
[----:B------:R-:W-:Y:S01]  /*1560*/  ULDC UR5, c[0x0][0x2e0] ;  /* 0x0000b80000057ab9 */ /* 0x000fe20000000800 */
[----:B------:R-:W-:-:S04]  /*1570*/  USEL UR4, UR4, 0x1, UP0 ;  /* 0x0000000104047887 */ /* 0x000fc80008000000 */
[----:B------:R-:W-:-:S03]  /*1580*/  UIMAD UR4, UR4, UR5, URZ ;  /* 0x00000005040472a4 */ /* 0x000fc6000f8e023f */
[----:B------:R-:W-:Y:S02]  /*1590*/  ULDC UR5, c[0x0][0x338] ;  /* 0x0000ce0000057ab9 */ /* 0x000fe40000000800 */
[----:B------:R-:W-:Y:S02]  /*15a0*/  IMAD.U32 R2, RZ, RZ, UR5 ;  /* 0x00000005ff027e24 */ /* 0x000fe4000f8e00ff */
[----:B------:R-:W-:Y:S02]  /*15b0*/  IMAD.U32 R26, RZ, RZ, UR4 ;  /* 0x00000004ff1a7e24 */ /* 0x000fe4000f8e00ff */
[----:B------:R-:W-:Y:S01]  /*15c0*/  IMAD.MOV.U32 R25, RZ, RZ, R205 ;  /* 0x000000ffff197224 */ /* 0x000fe200078e00cd */
[----:B0-----:R-:W-:Y:S06]  /*15d0*/  @P2 BRA `(.L_x_415) ;  /* 0x0000000000242947 */ /* 0x001fec0003800000 */
[----:B------:R-:W-:Y:S02]  /*15e0*/  ULDC.64 UR4, c[0x0][0xa00] ;  /* 0x0002800000047ab9 */ /* 0x000fe40000000a00 */
[----:B------:R-:W-:-:S04]  /*15f0*/  ISETP.NE.U32.AND P1, PT, RZ, UR4, PT ;  /* 0x00000004ff007c0c */ /* 0x000fc8000bf25070 */
[----:B------:R-:W-:-:S13]  /*1600*/  ISETP.NE.AND.EX P1, PT, RZ, UR5, PT, P1 ;  /* 0x00000005ff007c0c */ /* 0x000fda000bf25310 */
[----:B------:R-:W-:Y:S05]  /*1610*/  @!P1 BRA `(.L_x_415) ;  /* 0x0000000000149947 */ /* 0x000fea0003800000 */
[----:B------:R-:W0:Y:S02]  /*1620*/  LDC.64 R4, c[0x0][0xa00] ;  /* 0x00028000ff047b82 */ /* 0x000e240000000a00 */
[----:B0-----:R-:W-:-:S05]  /*1630*/  IMAD.WIDE R4, R25, 0x4, R4 ;  /* 0x0000000419047825 */ /* 0x001fca00078e0204 */
[----:B-----5:R-:W2:Y:S04]  /*1640*/  LDG.E R159, desc[UR54][R4.64] ;  /* 0x00000036049f7981 */ /* 0x020ea8000c1e1900 */
[----:B------:R-:W2:Y:S02]  /*1650*/  LDG.E R0, desc[UR54][R4.64+0x4] ;  /* 0x0000043604007981 */ /* 0x000ea4000c1e1900 */
[----:B--2---:R-:W-:-:S07]  /*1660*/  IMAD.IADD R159, R0, 0x1, -R159 ;  /* 0x00000001009f7824 */ /* 0x004fce00078e0a9f */
.L_x_415:
[----:B------:R-:W-:Y:S01]  /*1670*/  ULDC.64 UR4, c[0x0][0xa20] ;  /* 0x0002880000047ab9 */ /* 0x000fe20000000a00 */
[----:B------:R-:W-:Y:S01]  /*1680*/  MOV R212, R145 ;  /* 0x0000009100d47202 */ /* 0x000fe20000000f00 */
[----:B------:R-:W-:Y:S01]  /*1690*/  IMAD.MOV.U32 R207, RZ, RZ, R146 ;  /* 0x000000ffffcf7224 */ /* 0x000fe200078e0092 */
[----:B------:R-:W-:-:S04]  /*16a0*/  ISETP.NE.U32.AND P1, PT, RZ, UR4, PT ;  /* 0x00000004ff007c0c */ /* 0x000fc8000bf25070 */
[----:B------:R-:W-:-:S13]  /*16b0*/  ISETP.NE.AND.EX P1, PT, RZ, UR5, PT, P1 ;  /* 0x00000005ff007c0c */ /* 0x000fda000bf25310 */
[----:B------:R-:W-:Y:S05]  /*16c0*/  @!P1 BRA `(.L_x_416) ;  /* 0x0000000000109947 */ /* 0x000fea0003800000 */
[----:B------:R-:W-:-:S04]  /*16d0*/  IADD3 R4, P0, R208, UR4, RZ ;  /* 0x00000004d0047c10 */ /* 0x000fc8000ff1e0ff */
[----:B------:R-:W-:-:S05]  /*16e0*/  IADD3.X R5, R209, UR5, RZ, P0, !PT ;  /* 0x00000005d1057c10 */ /* 0x000fca00087fe4ff */
[----:B------:R0:W5:Y:S01]  /*16f0*/  LDG.E R26, desc[UR54][R4.64] ;  /* 0x00000036041a7981 */ /* 0x000162000c1e1900 */
[----:B------:R-:W-:Y:S05]  /*1700*/  BRA `(.L_x_417) ;  /* 0x0000000000107947 */ /* 0x000fea0003800000 */
.L_x_416:
[----:B------:R-:W-:Y:S05]  /*1710*/  @!P0 BRA `(.L_x_417) ;  /* 0x00000000000c8947 */ /* 0x000fea0003800000 */
[----:B------:R-:W2:Y:S04]  /*1720*/  LDG.E R5, desc[UR54][R8.64] ;  /* 0x0000003608057981 */ /* 0x000ea8000c1e1900 */
[----:B------:R-:W2:Y:S02]  /*1730*/  LDG.E R26, desc[UR54][R8.64+0x4] ;  /* 0x00000436081a7981 */ /* 0x000ea4000c1e1900 */
[----:B--2---:R-:W-:-:S07]  /*1740*/  IMAD.IADD R26, R26, 0x1, -R5 ;  /* 0x000000011a1a7824 */ /* 0x004fce00078e0a05 */
.L_x_417:
[----:B------:R-:W-:Y:S02]  /*1750*/  ULDC.64 UR4, c[0x0][0xa10] ;  /* 0x0002840000047ab9 */ /* 0x000fe40000000a00 */
[----:B------:R-:W-:-:S04]  /*1760*/  ISETP.NE.U32.AND P0, PT, RZ, UR4, PT ;  /* 0x00000004ff007c0c */ /* 0x000fc8000bf05070 */
[----:B------:R-:W-:Y:S01]  /*1770*/  ISETP.NE.AND.EX P0, PT, RZ, UR5, PT, P0 ;  /* 0x00000005ff007c0c */ /* 0x000fe2000bf05300 */
[----:B-----5:R-:W-:Y:S01]  /*1780*/  IMAD.IADD R3, R26, 0x1, -R3 ;  /* 0x000000011a037824 */ /* 0x020fe200078e0a03 */
[----:B------:R-:W-:-:S11]  /*1790*/  ULDC.64 UR4, c[0x0][0xa30] ;  /* 0x00028c0000047ab9 */ /* 0x000fd60000000a00 */
[----:B0-----:R-:W0:Y:S02]  /*17a0*/  @P0 LDC.64 R4, c[0x0][0xa10] ;  /* 0x00028400ff040b82 */ /* 0x001e240000000a00 */
[----:B0-----:R-:W-:-:S05]  /*17b0*/  @P0 IMAD.WIDE R4, R25, 0x4, R4 ;  /* 0x0000000419040825 */ /* 0x001fca00078e0204 */
[----:B------:R-:W2:Y:S04]  /*17c0*/  @P0 LDG.E R0, desc[UR54][R4.64] ;  /* 0x0000003604000981 */ /* 0x000ea8000c1e1900 */
[----:B------:R0:W2:Y:S01]  /*17d0*/  @P0 LDG.E R9, desc[UR54][R4.64+0x4] ;  /* 0x0000043604090981 */ /* 0x0000a2000c1e1900 */
[----:B------:R-:W-:Y:S01]  /*17e0*/  ISETP.NE.U32.AND P1, PT, RZ, UR4, PT ;  /* 0x00000004ff007c0c */ /* 0x000fe2000bf25070 */
[----:B------:R-:W-:-:S03]  /*17f0*/  IMAD.MOV.U32 R121, RZ, RZ, R26 ;  /* 0x000000ffff797224 */ /* 0x000fc600078e001a */
[----:B------:R-:W-:Y:S01]  /*1800*/  ISETP.NE.AND.EX P1, PT, RZ, UR5, PT, P1 ;  /* 0x00000005ff007c0c */ /* 0x000fe2000bf25310 */
[----:B0-----:R-:W-:-:S05]  /*1810*/  IMAD.MOV R4, RZ, RZ, -R3 ;  /* 0x000000ffff047224 */ /* 0x001fca00078e0a03 */
[----:B------:R-:W-:-:S07]  /*1820*/  VIMNMX R4, RZ, R4, !PT ;  /* 0x00000004ff047248 */ /* 0x000fce0007fe0100 */
[----:B------:R-:W-:-:S04]  /*1830*/  @P1 IADD3 R6, P2, R208, UR4, RZ ;  /* 0x00000004d0061c10 */ /* 0x000fc8000ff5e0ff */
[----:B------:R-:W-:-:S05]  /*1840*/  @P1 IADD3.X R7, R209, UR5, RZ, P2, !PT ;  /* 0x00000005d1071c10 */ /* 0x000fca00097fe4ff */
[----:B------:R0:W5:Y:S01]  /*1850*/  @P1 LDG.E R121, desc[UR54][R6.64] ;  /* 0x0000003606791981 */ /* 0x000162000c1e1900 */
[----:B--2---:R-:W-:-:S05]  /*1860*/  @P0 IADD3 R2, -R0, R9, RZ ;  /* 0x0000000900020210 */ /* 0x004fca0007ffe1ff */
[----:B------:R-:W-:-:S04]  /*1870*/  IMAD.IADD R147, R3, 0x1, R2 ;  /* 0x0000000103937824 */ /* 0x000fc800078e0202 */
[----:B------:R-:W-:-:S04]  /*1880*/  VIADD R0, R147, 0x9f ;  /* 0x0000009f93007836 */ /* 0x000fc80000000000 */
[----:B------:R-:W-:-:S05]  /*1890*/  IMAD.HI R0, R0, 0x66666667, RZ ;  /* 0x6666666700007827 */ /* 0x000fca00078e02ff */
[----:B------:R-:W-:-:S04]  /*18a0*/  SHF.R.U32.HI R161, RZ, 0x1f, R0 ;  /* 0x0000001fffa17819 */ /* 0x000fc80000011600 */
[----:B------:R-:W-:-:S05]  /*18b0*/  LEA.HI.SX32 R161, R0, R161, 0x1a ;  /* 0x000000a100a17211 */ /* 0x000fca00078fd2ff */
[----:B------:R-:W-:-:S05]  /*18c0*/  IMAD R3, R161, 0xa0, -R3 ;  /* 0x000000a0a1037824 */ /* 0x000fca00078e0a03 */
[----:B------:R-:W-:-:S04]  /*18d0*/  VIMNMX R3, R3, R2, PT ;  /* 0x0000000203037248 */ /* 0x000fc80003fe0100 */
[----:B------:R-:W-:Y:S01]  /*18e0*/  ISETP.GT.AND P0, PT, R3, R4, PT ;  /* 0x000000040300720c */ /* 0x000fe20003f04270 */
[----:B------:R-:W-:-:S05]  /*18f0*/  IMAD.WIDE.U32 R4, R4, -0x33333333, RZ ;  /* 0xcccccccd04047825 */ /* 0x000fca00078e00ff */
[----:B------:R-:W-:-:S04]  /*1900*/  SHF.R.U32.HI R120, RZ, 0x7, R5 ;  /* 0x00000007ff787819 */ /* 0x000fc80000011605 */
[----:B------:R-:W-:-:S03]  /*1910*/  MOV R24, R120 ;  /* 0x0000007800187202 */ /* 0x000fc60000000f00 */
[----:B------:R-:W-:-:S04]  /*1920*/  @P0 VIADD R0, R3, 0x9f ;  /* 0x0000009f03000836 */ /* 0x000fc80000000000 */
[----:B------:R-:W-:-:S05]  /*1930*/  @P0 IMAD.HI R0, R0, 0x66666667, RZ ;  /* 0x6666666700000827 */ /* 0x000fca00078e02ff */
[----:B------:R-:W-:-:S04]  /*1940*/  @P0 SHF.R.U32.HI R3, RZ, 0x1f, R0 ;  /* 0x0000001fff030819 */ /* 0x000fc80000011600 */
[----:B------:R-:W-:Y:S02]  /*1950*/  @P0 LEA.HI.SX32 R24, R0, R3, 0x1a ;  /* 0x0000000300180211 */ /* 0x000fe400078fd2ff */
[----:B------:R-:W-:Y:S02]  /*1960*/  PLOP3.LUT P0, PT, PT, PT, PT, 0x80, 0x0 ;  /* 0x000000000000781c */ /* 0x000fe40003f0f070 */
[----:B------:R-:W-:-:S13]  /*1970*/  ISETP.GT.AND P1, PT, R24, R120, PT ;  /* 0x000000781800720c */ /* 0x000fda0003f24270 */
[----:B0-----:R-:W-:Y:S05]  /*1980*/  @!P1 BRA `(.L_x_418) ;  /* 0x000000e0003c9947 */ /* 0x001fea0003800000 */
[----:B------:R-:W-:Y:S01]  /*1990*/  VIADD R0, R18, 0x1a400 ;  /* 0x0001a40012007836 */ /* 0x000fe20000000000 */
[----:B------:R-:W-:Y:S04]  /*19a0*/  BSSY B6, `(.L_x_419) ;  /* 0x0000013000067945 */ /* 0x000fe80003800000 */
[----:B------:R-:W-:-:S13]  /*19b0*/  LOP3.LUT P0, RZ, R0, 0x1bf, RZ, 0xc0, !PT ;  /* 0x000001bf00ff7812 */ /* 0x000fda000780c0ff */
[----:B------:R-:W-:Y:S05]  /*19c0*/  @!P0 BRA `(.L_x_420) ;  /* 0x0000000000408947 */ /* 0x000fea0003800000 */
[----:B------:R-:W-:Y:S01]  /*19d0*/  MOV R0, 0x0 ;  /* 0x0000000000007802 */ /* 0x000fe20000000f00 */
[----:B------:R-:W-:Y:S01]  /*19e0*/  ULDC.64 UR4, c[0x4][0xa0] ;  /* 0x0100280000047ab9 */ /* 0x000fe20000000a00 */
[----:B------:R-:W-:Y:S01]  /*19f0*/  ULDC.64 UR6, c[0x4][0x28] ;  /* 0x01000a0000067ab9 */ /* 0x000fe20000000a00 */
[----:B------:R-:W-:Y:S01]  /*1a00*/  IMAD.U32 R4, RZ, RZ, UR4 ;  /* 0x00000004ff047e24 */ /* 0x000fe2000f8e00ff */
[----:B------:R0:W1:Y:S01]  /*1a10*/  LDC.64 R14, c[0x4][R0] ;  /* 0x01000000000e7b82 */ /* 0x0000620000000a00 */
[----:B------:R-:W-:Y:S01]  /*1a20*/  IMAD.U32 R5, RZ, RZ, UR5 ;  /* 0x00000005ff057e24 */ /* 0x000fe2000f8e00ff */
[----:B------:R-:W-:Y:S01]  /*1a30*/  ULDC.64 UR4, c[0x4][0xa8] ;  /* 0x01002a0000047ab9 */ /* 0x000fe20000000a00 */
[----:B------:R-:W-:Y:S01]  /*1a40*/  IMAD.U32 R10, RZ, RZ, UR6 ;  /* 0x00000006ff0a7e24 */ /* 0x000fe2000f8e00ff */
[----:B------:R-:W-:Y:S01]  /*1a50*/  MOV R7, UR5 ;  /* 0x0000000500077c02 */ /* 0x000fe20008000f00 */
[----:B------:R-:W-:Y:S01]  /*1a60*/  IMAD.U32 R6, RZ, RZ, UR4 ;  /* 0x00000004ff067e24 */ /* 0x000fe2000f8e00ff */
[----:B------:R-:W-:Y:S01]  /*1a70*/  MOV R13, RZ ;  /* 0x000000ff000d7202 */ /* 0x000fe20000000f00 */
[----:B------:R-:W-:-:S02]  /*1a80*/  IMAD.U32 R11, RZ, RZ, UR7 ;  /* 0x00000007ff0b7e24 */ /* 0x000fc4000f8e00ff */
[----:B------:R-:W-:Y:S02]  /*1a90*/  IMAD.MOV.U32 R8, RZ, RZ, 0x70 ;  /* 0x00000070ff087424 */ /* 0x000fe400078e00ff */
[----:B0-----:R-:W-:-:S07]  /*1aa0*/  IMAD.MOV.U32 R12, RZ, RZ, 0x1 ;  /* 0x00000001ff0c7424 */ /* 0x001fce00078e00ff */
[----:B------:R-:W-:-:S07]  /*1ab0*/  LEPC R20, `(.L_x_420) ;  /* 0x000000001014794e */ /* 0x000fce0000000000 */
[----:B-1---5:R-:W-:Y:S05]  /*1ac0*/  CALL.ABS.NOINC R14 ;  /* 0x000000000e007343 */ /* 0x022fea0003c00000 */
.L_x_420:
[----:B------:R-:W-:Y:S05]  /*1ad0*/  BSYNC B6 ;  /* 0x0000000000067941 */ /* 0x000fea0003800000 */
.L_x_419:
        /* <DEDUP_REMOVED lines=20> */
.L_x_422:
[----:B------:R-:W-:Y:S05]  /*1c20*/  BSYNC B6 ;  /* 0x0000000000067941 */ /* 0x000fea0003800000 */
.L_x_421:
[----:B------:R-:W-:Y:S01]  /*1c30*/  ULDC.64 UR4, c[0x0][0x9f8] ;  /* 0x00027e0000047ab9 */ /* 0x000fe20000000a00 */
[----:B------:R-:W2:Y:S01]  /*1c40*/  LDL.LU R13, [R1+0x18] ;  /* 0x00001800010d7983 */ /* 0x000ea20000300800 */
[----:B------:R-:W-:Y:S01]  /*1c50*/  ISETP.NE.U32.AND P0, PT, RZ, UR4, PT ;  /* 0x00000004ff007c0c */ /* 0x000fe2000bf05070 */
[----:B------:R-:W0:Y:S08]  /*1c60*/  LDC R0, c[0x0][0x428] ;  /* 0x00010a00ff007b82 */ /* 0x000e300000000800 */
[----:B------:R-:W1:Y:S01]  /*1c70*/  LDC.64 R112, c[0x0][0x2f0] ;  /* 0x0000bc00ff707b82 */ /* 0x000e620000000a00 */
[----:B------:R-:W-:Y:S01]  /*1c80*/  ISETP.NE.AND.EX P0, PT, RZ, UR5, PT, P0 ;  /* 0x00000005ff007c0c */ /* 0x000fe2000bf05300 */
[----:B------:R-:W3:Y:S01]  /*1c90*/  S2R R20, SR_TID.X ;  /* 0x0000000000147919 */ /* 0x000ee20000002100 */
[----:B------:R-:W-:Y:S01]  /*1ca0*/  IMAD.IADD R99, R27, 0x1, R26 ;  /* 0x000000011b637824 */ /* 0x000fe200078e021a */
[----:B------:R-:W-:Y:S01]  /*1cb0*/  ULDC.64 UR6, c[0x0][0xa08] ;  /* 0x0002820000067ab9 */ /* 0x000fe20000000a00 */
[----:B------:R-:W-:Y:S01]  /*1cc0*/  IMAD.MOV.U32 R7, RZ, RZ, R146 ;  /* 0x000000ffff077224 */ /* 0x000fe200078e0092 */
[----:B------:R-:W-:-:S02]  /*1cd0*/  SHF.R.S32.HI R137, RZ, 0x1f, R168 ;  /* 0x0000001fff897819 */ /* 0x000fc400000114a8 */
[----:B------:R-:W-:Y:S01]  /*1ce0*/  SHF.R.S32.HI R23, RZ, 0x1f, R22 ;  /* 0x0000001fff177819 */ /* 0x000fe20000011416 */
[----:B------:R-:W4:Y:S05]  /*1cf0*/  LDC.64 R100, c[0x0][0x3e8] ;  /* 0x0000fa00ff647b82 */ /* 0x000f2a0000000a00 */
[----:B------:R-:W-:-:S03]  /*1d00*/  @P0 IADD3 R4, P1, R208, UR4, RZ ;  /* 0x00000004d0040c10 */ /* 0x000fc6000ff3e0ff */
[----:B------:R-:W4:Y:S01]  /*1d10*/  LDC R97, c[0x0][0x3d4] ;  /* 0x0000f500ff617b82 */ /* 0x000f220000000800 */
[----:B------:R-:W-:Y:S01]  /*1d20*/  @P0 IADD3.X R5, R209, UR5, RZ, P1, !PT ;  /* 0x00000005d1050c10 */ /* 0x000fe20008ffe4ff */
[----:B------:R-:W-:-:S04]  /*1d30*/  ULDC.64 UR4, c[0x0][0x2f8] ;  /* 0x0000be0000047ab9 */ /* 0x000fc80000000a00 */
[----:B------:R3:W2:Y:S01]  /*1d40*/  @P0 LDG.E R25, desc[UR54][R4.64] ;  /* 0x0000003604190981 */ /* 0x0006a2000c1e1900 */
[----:B0-----:R-:W-:Y:S01]  /*1d50*/  ISETP.NE.AND P0, PT, R0, 0x1, PT ;  /* 0x000000010000780c */ /* 0x001fe20003f05270 */
[----:B------:R-:W0:Y:S01]  /*1d60*/  LDC.64 R106, c[0x0][0x3d8] ;  /* 0x0000f600ff6a7b82 */ /* 0x000e220000000a00 */
[----:B------:R-:W-:-:S05]  /*1d70*/  SHF.R.S32.HI R14, RZ, 0x1f, R99 ;  /* 0x0000001fff0e7819 */ /* 0x000fca0000011463 */
[-C--:B-1----:R-:W-:Y:S02]  /*1d80*/  IMAD R6, R14, R112.reuse, RZ ;  /* 0x000000700e067224 */ /* 0x082fe400078e02ff */
[----:B---3--:R-:W-:Y:S01]  /*1d90*/  IMAD.WIDE.U32 R4, R99, R112, RZ ;  /* 0x0000007063047225 */ /* 0x008fe200078e00ff */
[----:B------:R-:W-:-:S03]  /*1da0*/  SHF.R.U32.HI R20, RZ, 0x7, R20 ;  /* 0x00000007ff147819 */ /* 0x000fc60000011614 */
[----:B------:R-:W1:Y:S08]  /*1db0*/  @P0 LDC R3, c[0x0][0x42c] ;  /* 0x00010b00ff030b82 */ /* 0x000e700000000800 */
[----:B------:R-:W3:Y:S01]  /*1dc0*/  @P0 LDC R9, c[0x0][0x430] ;  /* 0x00010c00ff090b82 */ /* 0x000ee20000000800 */
[----:B-1----:R-:W-:-:S04]  /*1dd0*/  @P0 IMAD.HI.U32 R0, R146, R3, RZ ;  /* 0x0000000392000227 */ /* 0x002fc800078e00ff */
[----:B------:R-:W-:Y:S01]  /*1de0*/  IMAD R3, R99, R113, R6 ;  /* 0x0000007163037224 */ /* 0x000fe200078e0206 */
[----:B---3--:R-:W-:-:S03]  /*1df0*/  @P0 SHF.R.U32.HI R7, RZ, R9, R0 ;  /* 0x00000009ff070219 */ /* 0x008fc60000011600 */
[----:B------:R-:W-:Y:S01]  /*1e00*/  IMAD.IADD R5, R5, 0x1, R3 ;  /* 0x0000000105057824 */ /* 0x000fe200078e0203 */
[----:B------:R-:W-:Y:S02]  /*1e10*/  ISETP.NE.U32.AND P0, PT, RZ, UR6, PT ;  /* 0x00000006ff007c0c */ /* 0x000fe4000bf05070 */
[----:B------:R-:W-:Y:S01]  /*1e20*/  SHF.R.S32.HI R8, RZ, 0x1f, R7 ;  /* 0x0000001fff087819 */ /* 0x000fe20000011407 */
[----:B------:R-:W-:Y:S01]  /*1e30*/  IMAD.WIDE.U32 R4, R7, UR4, R4 ;  /* 0x0000000407047c25 */ /* 0x000fe2000f8e0004 */
[----:B------:R-:W-:-:S03]  /*1e40*/  ISETP.NE.AND.EX P0, PT, RZ, UR7, PT, P0 ;  /* 0x00000007ff007c0c */ /* 0x000fc6000bf05300 */
[----:B------:R-:W-:-:S04]  /*1e50*/  IMAD R0, R8, UR4, RZ ;  /* 0x0000000408007c24 */ /* 0x000fc8000f8e02ff */
[----:B------:R-:W-:Y:S01]  /*1e60*/  IMAD R3, R7, UR5, R0 ;  /* 0x0000000507037c24 */ /* 0x000fe2000f8e0200 */
[----:B------:R-:W-:Y:S01]  /*1e70*/  ISETP.NE.AND P6, PT, R20, 0x1, PT ;  /* 0x000000011400780c */ /* 0x000fe20003fc5270 */
[----:B------:R-:W-:Y:S02]  /*1e80*/  ULDC.64 UR4, c[0x0][0x300] ;  /* 0x0000c00000047ab9 */ /* 0x000fe40000000a00 */
[----:B------:R-:W-:Y:S02]  /*1e90*/  IMAD.IADD R5, R5, 0x1, R3 ;  /* 0x0000000105057824 */ /* 0x000fe400078e0203 */
[----:B------:R-:W-:-:S04]  /*1ea0*/  IMAD R6, R137, R112, RZ ;  /* 0x0000007089067224 */ /* 0x000fc800078e02ff */
[C---:B------:R-:W-:Y:S01]  /*1eb0*/  IMAD R9, R168.reuse, R113, R6 ;  /* 0x00000071a8097224 */ /* 0x040fe200078e0206 */
[----:B------:R-:W-:Y:S02]  /*1ec0*/  SHF.R.S32.HI R17, RZ, 0x1f, R16 ;  /* 0x0000001fff117819 */ /* 0x000fe40000011410 */
[-C--:B----4-:R-:W-:Y:S01]  /*1ed0*/  ISETP.GE.AND P3, PT, R169, R97.reuse, PT ;  /* 0x00000061a900720c */ /* 0x090fe20003f66270 */
[----:B------:R-:W-:Y:S01]  /*1ee0*/  IMAD.WIDE.U32 R102, R168, R100, R22 ;  /* 0x00000064a8667225 */ /* 0x000fe200078e0016 */
[----:B------:R-:W-:-:S03]  /*1ef0*/  ISETP.GE.AND P5, PT, R170, R97, PT ;  /* 0x00000061aa00720c */ /* 0x000fc60003fa6270 */
[----:B------:R-:W-:-:S04]  /*1f00*/  IMAD.WIDE.U32 R104, R168, R100, R16 ;  /* 0x00000064a8687225 */ /* 0x000fc800078e0010 */
[-C--:B0-----:R-:W-:Y:S02]  /*1f10*/  IMAD R11, R137, R106.reuse, RZ ;  /* 0x0000006a890b7224 */ /* 0x081fe400078e02ff */
[----:B------:R-:W-:-:S04]  /*1f20*/  IMAD.WIDE.U32 R110, R168, R106, R16 ;  /* 0x0000006aa86e7225 */ /* 0x000fc800078e0010 */
[C---:B------:R-:W-:Y:S02]  /*1f30*/  IMAD R11, R168.reuse, R107, R11 ;  /* 0x0000006ba80b7224 */ /* 0x040fe400078e020b */
[----:B------:R-:W-:-:S04]  /*1f40*/  IMAD.WIDE.U32 R108, R168, R106, R22 ;  /* 0x0000006aa86c7225 */ /* 0x000fc800078e0016 */
[----:B------:R-:W-:Y:S02]  /*1f50*/  IMAD.IADD R111, R111, 0x1, R11 ;  /* 0x000000016f6f7824 */ /* 0x000fe400078e020b */
[----:B------:R-:W-:Y:S01]  /*1f60*/  IMAD.IADD R109, R11, 0x1, R109 ;  /* 0x000000010b6d7824 */ /* 0x000fe200078e026d */
[C---:B------:R-:W-:Y:S01]  /*1f70*/  SHF.L.U64.HI R125, R112.reuse, 0x7, R113 ;  /* 0x00000007707d7819 */ /* 0x040fe20000010271 */
[----:B------:R-:W-:Y:S02]  /*1f80*/  IMAD.SHL.U32 R128, R112, 0x80, RZ ;  /* 0x0000008070807824 */ /* 0x000fe400078e00ff */
[----:B------:R-:W-:Y:S02]  /*1f90*/  IMAD.MOV.U32 R119, RZ, RZ, 0x20 ;  /* 0x00000020ff777424 */ /* 0x000fe400078e00ff */
[----:B-----5:R-:W-:-:S04]  /*1fa0*/  IMAD.WIDE.U32 R110, R121, R106, R110 ;  /* 0x0000006a796e7225 */ /* 0x020fc800078e006e */
[----:B------:R-:W-:-:S04]  /*1fb0*/  IMAD.WIDE.U32 R108, R121, R106, R108 ;  /* 0x0000006a796c7225 */ /* 0x000fc800078e006c */
[----:B------:R-:W-:Y:S02]  /*1fc0*/  IMAD.MOV.U32 R118, RZ, RZ, 0x40 ;  /* 0x00000040ff767424 */ /* 0x000fe400078e00ff */
[----:B------:R-:W-:Y:S02]  /*1fd0*/  VIADD R160, R20, 0x8 ;  /* 0x0000000814a07836 */ /* 0x000fe40000000000 */
[----:B------:R-:W-:Y:S01]  /*1fe0*/  IMAD R123, R107, 0xa0, RZ ;  /* 0x000000a06b7b7824 */ /* 0x000fe200078e02ff */
[----:B------:R-:W-:Y:S02]  /*1ff0*/  SHF.R.S32.HI R144, RZ, 0x1f, R211 ;  /* 0x0000001fff907819 */ /* 0x000fe400000114d3 */
[----:B--2---:R-:W-:Y:S02]  /*2000*/  SHF.R.S32.HI R0, RZ, 0x1f, R25 ;  /* 0x0000001fff007819 */ /* 0x004fe40000011419 */
[----:B------:R-:W-:Y:S02]  /*2010*/  SEL R115, R25, RZ, !P0 ;  /* 0x000000ff19737207 */ /* 0x000fe40004000000 */
[----:B------:R-:W-:-:S05]  /*2020*/  SEL R12, R0, RZ, !P0 ;  /* 0x000000ff000c7207 */ /* 0x000fca0004000000 */
[----:B------:R-:W-:Y:S02]  /*2030*/  IMAD R0, R12, UR4, RZ ;  /* 0x000000040c007c24 */ /* 0x000fe4000f8e02ff */
[----:B------:R-:W-:-:S04]  /*2040*/  IMAD.WIDE.U32 R116, R115, UR4, R4 ;  /* 0x0000000473747c25 */ /* 0x000fc8000f8e0004 */
[----:B------:R-:W-:Y:S02]  /*2050*/  IMAD R3, R115, UR5, R0 ;  /* 0x0000000573037c24 */ /* 0x000fe4000f8e0200 */
[----:B------:R-:W-:Y:S01]  /*2060*/  IMAD.WIDE.U32 R4, R168, R112, R22 ;  /* 0x00000070a8047225 */ /* 0x000fe200078e0016 */
[----:B------:R-:W-:Y:S05]  /*2070*/  @!P6 WARPSYNC.ALL ;  /* 0x000000000000e948 */ /* 0x000fea0003800000 */
[----:B------:R-:W-:Y:S01]  /*2080*/  IADD3 R0, R117, R3, RZ ;  /* 0x0000000375007210 */ /* 0x000fe20007ffe0ff */
[----:B------:R-:W-:Y:S01]  /*2090*/  ULDC.64 UR4, c[0x0][0x320] ;  /* 0x0000c80000047ab9 */ /* 0x000fe20000000a00 */
[----:B------:R-:W-:Y:S01]  /*20a0*/  @!P6 BAR.SYNC.DEFER_BLOCKING 0x9, 0x100 ;  /* 0x024400000000eb1d */ /* 0x000fe20000010000 */
[----:B------:R-:W-:Y:S01]  /*20b0*/  IADD3 R3, P0, R116, R4, RZ ;  /* 0x0000000474037210 */ /* 0x000fe20007f1e0ff */
[----:B------:R-:W-:-:S03]  /*20c0*/  IMAD R6, R8, UR4, RZ ;  /* 0x0000000408067c24 */ /* 0x000fc6000f8e02ff */
[----:B------:R-:W-:Y:S01]  /*20d0*/  IADD3.X R4, R0, R5, R9, P0, !PT ;  /* 0x0000000500047210 */ /* 0x000fe200007fe409 */
[C---:B------:R-:W-:Y:S02]  /*20e0*/  IMAD R5, R7.reuse, UR5, R6 ;  /* 0x0000000507057c24 */ /* 0x040fe4000f8e0206 */
[----:B------:R-:W-:Y:S01]  /*20f0*/  IMAD.WIDE.U32 R6, R7, UR4, R22 ;  /* 0x0000000407067c25 */ /* 0x000fe2000f8e0016 */
[----:B------:R-:W-:Y:S02]  /*2100*/  ULDC UR4, c[0x0][0x2e4] ;  /* 0x0000b90000047ab9 */ /* 0x000fe40000000800 */
[----:B------:R-:W-:Y:S01]  /*2110*/  ISETP.GE.AND P1, PT, R169, UR4, PT ;  /* 0x00000004a9007c0c */ /* 0x000fe2000bf26270 */
[C---:B------:R-:W-:Y:S02]  /*2120*/  VIADD R9, R22.reuse, 0xa0 ;  /* 0x000000a016097836 */ /* 0x040fe40000000000 */
[----:B------:R-:W-:Y:S01]  /*2130*/  IMAD.IADD R7, R7, 0x1, R5 ;  /* 0x0000000107077824 */ /* 0x000fe200078e0205 */
[----:B------:R-:W-:Y:S01]  /*2140*/  SEL R5, RZ, 0xffffffff, P1 ;  /* 0xffffffffff057807 */ /* 0x000fe20000800000 */
[----:B------:R-:W-:Y:S01]  /*2150*/  VIADD R8, R22, 0x80 ;  /* 0x0000008016087836 */ /* 0x000fe20000000000 */
[----:B------:R-:W-:-:S02]  /*2160*/  ISETP.GE.AND P4, PT, R9, UR4, PT ;  /* 0x0000000409007c0c */ /* 0x000fc4000bf86270 */
[C---:B------:R-:W-:Y:S01]  /*2170*/  ISETP.GE.AND P0, PT, R22.reuse, UR4, PT ;  /* 0x0000000416007c0c */ /* 0x040fe2000bf06270 */
[----:B------:R-:W-:Y:S01]  /*2180*/  IMAD.SHL.U32 R9, R5, 0x2, RZ ;  /* 0x0000000205097824 */ /* 0x000fe200078e00ff */
[----:B------:R-:W-:Y:S02]  /*2190*/  IADD3 R5, R22, 0x60, RZ ;  /* 0x0000006016057810 */ /* 0x000fe40007ffe0ff */
[----:B------:R-:W-:Y:S02]  /*21a0*/  ISETP.GE.AND P2, PT, R8, UR4, PT ;  /* 0x0000000408007c0c */ /* 0x000fe4000bf46270 */
[----:B------:R-:W-:Y:S02]  /*21b0*/  SEL R8, RZ, 0x1, P0 ;  /* 0x00000001ff087807 */ /* 0x000fe40000000000 */
[----:B------:R-:W-:Y:S02]  /*21c0*/  ISETP.GE.AND P0, PT, R170, UR4, PT ;  /* 0x00000004aa007c0c */ /* 0x000fe4000bf06270 */
[----:B------:R-:W-:Y:S01]  /*21d0*/  ISETP.GE.AND P1, PT, R5, UR4, PT ;  /* 0x0000000405007c0c */ /* 0x000fe2000bf26270 */
[----:B------:R-:W-:Y:S01]  /*21e0*/  ULDC.64 UR4, c[0x0][0x328] ;  /* 0x0000ca0000047ab9 */ /* 0x000fe20000000a00 */
[----:B------:R-:W-:-:S02]  /*21f0*/  LOP3.LUT R8, R9, 0x2, R8, 0xe2, !PT ;  /* 0x0000000209087812 */ /* 0x000fc400078ee208 */
[----:B------:R-:W-:Y:S02]  /*2200*/  SEL R9, RZ, 0x4, P0 ;  /* 0x00000004ff097807 */ /* 0x000fe40000000000 */
[----:B------:R-:W-:-:S04]  /*2210*/  SEL R10, RZ, 0x8, P1 ;  /* 0x00000008ff0a7807 */ /* 0x000fc80000800000 */
[----:B------:R-:W-:Y:S01]  /*2220*/  LOP3.LUT R8, R10, R8, R9, 0xfe, !PT ;  /* 0x000000080a087212 */ /* 0x000fe200078efe09 */
[----:B------:R-:W-:Y:S01]  /*2230*/  IMAD R10, R12, UR4, RZ ;  /* 0x000000040c0a7c24 */ /* 0x000fe2000f8e02ff */
[----:B------:R-:W-:-:S03]  /*2240*/  SEL R9, RZ, 0x10, P2 ;  /* 0x00000010ff097807 */ /* 0x000fc60001000000 */
[C---:B------:R-:W-:Y:S02]  /*2250*/  IMAD R31, R115.reuse, UR5, R10 ;  /* 0x00000005731f7c24 */ /* 0x040fe4000f8e020a */
[----:B------:R-:W-:Y:S01]  /*2260*/  IMAD.WIDE.U32 R114, R115, UR4, R6 ;  /* 0x0000000473727c25 */ /* 0x000fe2000f8e0006 */
[----:B------:R-:W-:-:S03]  /*2270*/  ISETP.GE.AND P0, PT, R22, R97, PT ;  /* 0x000000611600720c */ /* 0x000fc60003f06270 */
[----:B------:R-:W-:Y:S01]  /*2280*/  IMAD R6, R137, R100, RZ ;  /* 0x0000006489067224 */ /* 0x000fe200078e02ff */
[----:B------:R-:W-:Y:S02]  /*2290*/  LOP3.LUT R33, R8, R9, RZ, 0xfc, !PT ;  /* 0x0000000908217212 */ /* 0x000fe400078efcff */
[C---:B------:R-:W-:Y:S01]  /*22a0*/  SEL R7, R97.reuse, RZ, P0 ;  /* 0x000000ff61077207 */ /* 0x040fe20000000000 */
[----:B------:R-:W-:Y:S01]  /*22b0*/  IMAD R9, R168, R101, R6 ;  /* 0x00000065a8097224 */ /* 0x000fe200078e0206 */
[----:B------:R-:W-:Y:S02]  /*22c0*/  SEL R6, R97, RZ, P3 ;  /* 0x000000ff61067207 */ /* 0x000fe40001800000 */
[----:B------:R-:W-:Y:S01]  /*22d0*/  IADD3 R7, R22, R7, RZ ;  /* 0x0000000716077210 */ /* 0x000fe20007ffe0ff */
[----:B------:R-:W-:Y:S02]  /*22e0*/  IMAD.IADD R105, R105, 0x1, R9 ;  /* 0x0000000169697824 */ /* 0x000fe400078e0209 */
[----:B------:R-:W-:Y:S01]  /*22f0*/  IMAD.IADD R103, R9, 0x1, R103 ;  /* 0x0000000109677824 */ /* 0x000fe200078e0267 */
[----:B------:R-:W-:Y:S01]  /*2300*/  SEL R9, R97, RZ, P5 ;  /* 0x000000ff61097207 */ /* 0x000fe20002800000 */
[----:B------:R-:W-:Y:S01]  /*2310*/  IMAD.IADD R8, R169, 0x1, R6 ;  /* 0x00000001a9087824 */ /* 0x000fe200078e0206 */
[----:B------:R-:W-:-:S02]  /*2320*/  SHF.R.S32.HI R6, RZ, 0x1f, R7 ;  /* 0x0000001fff067819 */ /* 0x000fc40000011407 */
[----:B------:R-:W-:Y:S01]  /*2330*/  LOP3.LUT R13, R13, 0xfffffffe, RZ, 0xc0, !PT ;  /* 0xfffffffe0d0d7812 */ /* 0x000fe200078ec0ff */
[----:B------:R-:W-:Y:S01]  /*2340*/  IMAD.IADD R12, R170, 0x1, R9 ;  /* 0x00000001aa0c7824 */ /* 0x000fe200078e0209 */
[----:B------:R-:W-:Y:S02]  /*2350*/  SHF.R.S32.HI R9, RZ, 0x1f, R8 ;  /* 0x0000001fff097819 */ /* 0x000fe40000011408 */
[CC--:B------:R-:W-:Y:S02]  /*2360*/  LEA.HI R21, R6.reuse, R7.reuse, RZ, 0x4 ;  /* 0x0000000706157211 */ /* 0x0c0fe400078f20ff */
[----:B------:R-:W-:Y:S02]  /*2370*/  LEA.HI R7, R6, R7, RZ, 0x6 ;  /* 0x0000000706077211 */ /* 0x000fe400078f30ff */
[----:B------:R-:W-:Y:S02]  /*2380*/  @P5 LOP3.LUT R13, R13, 0x1, RZ, 0xfc, !PT ;  /* 0x000000010d0d5812 */ /* 0x000fe400078efcff */
[----:B------:R-:W-:-:S02]  /*2390*/  LEA.HI R25, R9, R8, RZ, 0x4 ;  /* 0x0000000809197211 */ /* 0x000fc400078f20ff */
[----:B------:R-:W-:Y:S02]  /*23a0*/  LEA.HI R8, R9, R8, RZ, 0x6 ;  /* 0x0000000809087211 */ /* 0x000fe400078f30ff */
[----:B------:R-:W-:Y:S01]  /*23b0*/  SHF.R.S32.HI R7, RZ, 0x6, R7 ;  /* 0x00000006ff077819 */ /* 0x000fe20000011407 */
[----:B------:R0:W-:Y:S01]  /*23c0*/  STL [R1+0x18], R13 ;  /* 0x0000180d01007387 */ /* 0x0001e20000100800 */
[----:B------:R-:W-:Y:S02]  /*23d0*/  SHF.R.S32.HI R9, RZ, 0x6, R8 ;  /* 0x00000006ff097819 */ /* 0x000fe40000011408 */
[C---:B------:R-:W-:Y:S01]  /*23e0*/  LOP3.LUT R10, R172.reuse, 0x30, R25, 0xf8, !PT ;  /* 0x00000030ac0a7812 */ /* 0x040fe200078ef819 */
[C---:B------:R-:W-:Y:S01]  /*23f0*/  IMAD R135, R7.reuse, 0x2800, R174 ;  /* 0x0000280007877824 */ /* 0x040fe200078e02ae */
[----:B------:R-:W-:Y:S01]  /*2400*/  LOP3.LUT R8, R172, 0x30, R21, 0xf8, !PT ;  /* 0x00000030ac087812 */ /* 0x000fe200078ef815 */
[----:B------:R-:W-:Y:S01]  /*2410*/  IMAD R133, R7, 0x2800, R197 ;  /* 0x0000280007857824 */ /* 0x000fe200078e02c5 */
[----:B------:R-:W-:-:S02]  /*2420*/  LOP3.LUT R7, R10, R173, RZ, 0x3c, !PT ;  /* 0x000000ad0a077212 */ /* 0x000fc400078e3cff */
[----:B0-----:R-:W-:Y:S01]  /*2430*/  SHF.R.S32.HI R13, RZ, 0x1f, R12 ;  /* 0x0000001fff0d7819 */ /* 0x001fe2000001140c */
[----:B------:R-:W-:Y:S01]  /*2440*/  IMAD R134, R9, 0x2800, R174 ;  /* 0x0000280009867824 */ /* 0x000fe200078e02ae */
[----:B------:R-:W-:Y:S02]  /*2450*/  SHF.R.U32.HI R6, RZ, 0x3, R196 ;  /* 0x00000003ff067819 */ /* 0x000fe400000116c4 */
[CC--:B------:R-:W-:Y:S02]  /*2460*/  LEA.HI R27, R13.reuse, R12.reuse, RZ, 0x4 ;  /* 0x0000000c0d1b7211 */ /* 0x0c0fe400078f20ff */
[----:B------:R-:W-:Y:S02]  /*2470*/  LOP3.LUT R11, R196, 0x30, R21, 0xf8, !PT ;  /* 0x00000030c40b7812 */ /* 0x000fe400078ef815 */
[----:B------:R-:W-:Y:S02]  /*2480*/  LEA.HI R12, R13, R12, RZ, 0x6 ;  /* 0x0000000c0d0c7211 */ /* 0x000fe400078f30ff */
[----:B------:R-:W-:Y:S01]  /*2490*/  LOP3.LUT R8, R8, R173, RZ, 0x3c, !PT ;  /* 0x000000ad08087212 */ /* 0x000fe200078e3cff */
[----:B------:R-:W-:Y:S01]  /*24a0*/  IMAD.IADD R134, R134, 0x1, R7 ;  /* 0x0000000186867824 */ /* 0x000fe200078e0207 */
[----:B------:R-:W-:-:S02]  /*24b0*/  LOP3.LUT R10, R11, R6, RZ, 0x3c, !PT ;  /* 0x000000060b0a7212 */ /* 0x000fc400078e3cff */
[----:B------:R-:W-:Y:S02]  /*24c0*/  SHF.R.S32.HI R12, RZ, 0x6, R12 ;  /* 0x00000006ff0c7819 */ /* 0x000fe4000001140c */
[C---:B------:R-:W-:Y:S02]  /*24d0*/  LOP3.LUT R7, R196.reuse, 0x30, R25, 0xf8, !PT ;  /* 0x00000030c4077812 */ /* 0x040fe400078ef819 */
[----:B------:R-:W-:Y:S01]  /*24e0*/  LOP3.LUT R11, R196, 0x30, R27, 0xf8, !PT ;  /* 0x00000030c40b7812 */ /* 0x000fe200078ef81b */
[----:B------:R-:W-:Y:S01]  /*24f0*/  IMAD.IADD R135, R135, 0x1, R8 ;  /* 0x0000000187877824 */ /* 0x000fe200078e0208 */
[----:B------:R-:W-:Y:S01]  /*2500*/  IADD3 R133, R133, R10, RZ ;  /* 0x0000000a85857210 */ /* 0x000fe20007ffe0ff */
[----:B------:R-:W-:Y:S01]  /*2510*/  IMAD R131, R9, 0x2800, R197 ;  /* 0x0000280009837824 */ /* 0x000fe200078e02c5 */
[----:B------:R-:W-:Y:S02]  /*2520*/  LOP3.LUT R8, R172, 0x30, R27, 0xf8, !PT ;  /* 0x00000030ac087812 */ /* 0x000fe400078ef81b */
[----:B------:R-:W-:Y:S01]  /*2530*/  SHF.R.S32.HI R9, RZ, 0x1f, R121 ;  /* 0x0000001fff097819 */ /* 0x000fe20000011479 */
[----:B------:R-:W-:Y:S01]  /*2540*/  IMAD R130, R12, 0x2800, R197 ;  /* 0x000028000c827824 */ /* 0x000fe200078e02c5 */
[----:B------:R-:W-:-:S02]  /*2550*/  LOP3.LUT R10, R7, R6, RZ, 0x3c, !PT ;  /* 0x00000006070a7212 */ /* 0x000fc400078e3cff */
[----:B------:R-:W-:Y:S02]  /*2560*/  LOP3.LUT R11, R11, R6, RZ, 0x3c, !PT ;  /* 0x000000060b0b7212 */ /* 0x000fe400078e3cff */
[----:B------:R-:W-:Y:S01]  /*2570*/  LOP3.LUT R7, R8, R173, RZ, 0x3c, !PT ;  /* 0x000000ad08077212 */ /* 0x000fe200078e3cff */
[----:B------:R-:W-:Y:S01]  /*2580*/  IMAD R8, R9, R106, RZ ;  /* 0x0000006a09087224 */ /* 0x000fe200078e02ff */
[----:B------:R-:W-:Y:S01]  /*2590*/  R2P PR, R220, 0x6 ;  /* 0x00000006dc007804 */ /* 0x000fe20000000000 */
[----:B------:R-:W-:Y:S02]  /*25a0*/  IMAD.IADD R131, R131, 0x1, R10 ;  /* 0x0000000183837824 */ /* 0x000fe400078e020a */
[----:B------:R-:W-:Y:S02]  /*25b0*/  IMAD.IADD R130, R130, 0x1, R11 ;  /* 0x0000000182827824 */ /* 0x000fe400078e020b */
[----:B------:R-:W-:Y:S02]  /*25c0*/  IMAD R11, R113, 0xa0, RZ ;  /* 0x000000a0710b7824 */ /* 0x000fe400078e02ff */
[----:B------:R-:W-:-:S02]  /*25d0*/  IMAD R10, R9, R100, RZ ;  /* 0x00000064090a7224 */ /* 0x000fc400078e02ff */
[----:B------:R-:W-:Y:S01]  /*25e0*/  IMAD.WIDE.U32 R112, R112, 0xa0, RZ ;  /* 0x000000a070707825 */ /* 0x000fe200078e00ff */
[----:B------:R-:W-:-:S03]  /*25f0*/  SEL R30, RZ, 0x20, P4 ;  /* 0x00000020ff1e7807 */ /* 0x000fc60002000000 */
[C---:B------:R-:W-:Y:S02]  /*2600*/  IMAD R15, R121.reuse, R107, R8 ;  /* 0x0000006b790f7224 */ /* 0x040fe400078e0208 */
[----:B------:R-:W-:Y:S01]  /*2610*/  IMAD R132, R12, 0x2800, R174 ;  /* 0x000028000c847824 */ /* 0x000fe200078e02ae */
[----:B------:R-:W-:Y:S01]  /*2620*/  SHF.L.U64.HI R9, R100, 0x7, R101 ;  /* 0x0000000764097819 */ /* 0x000fe20000010265 */
[----:B------:R-:W-:Y:S01]  /*2630*/  IMAD R29, R121, R101, R10 ;  /* 0x00000065791d7224 */ /* 0x000fe200078e020a */
[----:B------:R-:W-:Y:S01]  /*2640*/  SEL R119, R119, 0xffffffe0, !P1 ;  /* 0xffffffe077777807 */ /* 0x000fe20004800000 */
[----:B------:R-:W-:Y:S01]  /*2650*/  IMAD R13, R101, 0xa0, RZ ;  /* 0x000000a0650d7824 */ /* 0x000fe200078e02ff */
[----:B------:R-:W-:Y:S01]  /*2660*/  IADD3 R98, P1, R168, R99, RZ ;  /* 0x00000063a8627210 */ /* 0x000fe20007f3e0ff */
[----:B------:R-:W-:Y:S02]  /*2670*/  IMAD.SHL.U32 R10, R100, 0x80, RZ ;  /* 0x00000080640a7824 */ /* 0x000fe400078e00ff */
[----:B------:R-:W-:Y:S01]  /*2680*/  IMAD.WIDE.U32 R104, R121, R100, R104 ;  /* 0x0000006479687225 */ /* 0x000fe200078e0068 */
[----:B------:R-:W-:-:S03]  /*2690*/  LOP3.LUT R20, R21, 0xfffffff0, RZ, 0xc0, !PT ;  /* 0xfffffff015147812 */ /* 0x000fc600078ec0ff */
[----:B------:R-:W-:Y:S01]  /*26a0*/  IMAD.WIDE.U32 R102, R121, R100, R102 ;  /* 0x0000006479667225 */ /* 0x000fe200078e0066 */
[----:B------:R-:W-:-:S03]  /*26b0*/  SHF.L.U32 R8, R106, 0x7, RZ ;  /* 0x000000076a087819 */ /* 0x000fc600000006ff */
[----:B------:R-:W-:Y:S02]  /*26c0*/  IMAD.IADD R122, R113, 0x1, R11 ;  /* 0x00000001717a7824 */ /* 0x000fe400078e020b */
[----:B------:R-:W-:Y:S01]  /*26d0*/  IMAD.WIDE.U32 R100, R100, 0xa0, RZ ;  /* 0x000000a064647825 */ /* 0x000fe200078e00ff */
[----:B------:R-:W-:-:S03]  /*26e0*/  SEL R118, R118, 0xffffffc0, !P2 ;  /* 0xffffffc076767807 */ /* 0x000fc60005000000 */
[----:B------:R-:W-:Y:S02]  /*26f0*/  IMAD.IADD R11, R111, 0x1, R15 ;  /* 0x000000016f0b7824 */ /* 0x000fe400078e020f */
[----:B------:R-:W-:Y:S01]  /*2700*/  IMAD.IADD R12, R15, 0x1, R109 ;  /* 0x000000010f0c7824 */ /* 0x000fe200078e026d */
[----:B------:R-:W-:Y:S01]  /*2710*/  SHF.R.S32.HI R15, RZ, 0x4, R21 ;  /* 0x00000004ff0f7819 */ /* 0x000fe20000011415 */
[----:B------:R-:W-:Y:S01]  /*2720*/  IMAD.IADD R132, R132, 0x1, R7 ;  /* 0x0000000184847824 */ /* 0x000fe200078e0207 */
[C---:B------:R-:W-:Y:S01]  /*2730*/  SHF.L.U64.HI R7, R106.reuse, 0x7, R107 ;  /* 0x000000076a077819 */ /* 0x040fe2000001026b */
[----:B------:R-:W-:Y:S01]  /*2740*/  IMAD.WIDE.U32 R106, R106, 0xa0, RZ ;  /* 0x000000a06a6a7825 */ /* 0x000fe200078e00ff */
[----:B------:R-:W-:Y:S02]  /*2750*/  SHF.R.S32.HI R21, RZ, 0x4, R25 ;  /* 0x00000004ff157819 */ /* 0x000fe40000011419 */
[----:B------:R-:W-:Y:S02]  /*2760*/  SHF.R.S32.HI R26, RZ, 0x4, R27 ;  /* 0x00000004ff1a7819 */ /* 0x000fe4000001141b */
[----:B------:R-:W-:-:S02]  /*2770*/  LOP3.LUT R37, R33, R30, RZ, 0xfc, !PT ;  /* 0x0000001e21257212 */ /* 0x000fc400078efcff */
[----:B------:R-:W-:Y:S02]  /*2780*/  LOP3.LUT R25, R25, 0xfffffff0, RZ, 0xc0, !PT ;  /* 0xfffffff019197812 */ /* 0x000fe400078ec0ff */
[----:B------:R-:W-:Y:S01]  /*2790*/  LOP3.LUT R27, R27, 0xfffffff0, RZ, 0xc0, !PT ;  /* 0xfffffff01b1b7812 */ /* 0x000fe200078ec0ff */
[----:B------:R-:W-:Y:S01]  /*27a0*/  IMAD.X R99, R14, 0x1, R137, P1 ;  /* 0x000000010e637824 */ /* 0x000fe200008e0689 */
[----:B------:R-:W-:Y:S01]  /*27b0*/  IADD3 R124, R101, R13, RZ ;  /* 0x0000000d657c7210 */ /* 0x000fe20007ffe0ff */
[----:B------:R-:W-:Y:S01]  /*27c0*/  IMAD.IADD R13, R105, 0x1, R29 ;  /* 0x00000001690d7824 */ /* 0x000fe200078e021d */
[----:B------:R-:W-:Y:S01]  /*27d0*/  LOP3.LUT R32, R33, 0x1, RZ, 0xc0, !PT ;  /* 0x0000000121207812 */ /* 0x000fe200078ec0ff */
[----:B------:R-:W-:Y:S01]  /*27e0*/  IMAD.IADD R14, R29, 0x1, R103 ;  /* 0x000000011d0e7824 */ /* 0x000fe200078e0267 */
[----:B------:R-:W-:Y:S01]  /*27f0*/  LOP3.LUT R33, R37, 0x2, RZ, 0xc0, !PT ;  /* 0x0000000225217812 */ /* 0x000fe200078ec0ff */
[----:B------:R-:W-:Y:S01]  /*2800*/  IMAD.IADD R129, R119, 0x1, R118 ;  /* 0x0000000177817824 */ /* 0x000fe200078e0276 */
[----:B------:R-:W-:Y:S01]  /*2810*/  LOP3.LUT R34, R37, 0x4, RZ, 0xc0, !PT ;  /* 0x0000000425227812 */ /* 0x000fe200078ec0ff */
[----:B------:R-:W-:Y:S01]  /*2820*/  IMAD.IADD R123, R107, 0x1, R123 ;  /* 0x000000016b7b7824 */ /* 0x000fe200078e027b */
[----:B------:R-:W-:-:S02]  /*2830*/  LOP3.LUT R35, R37, 0x8, RZ, 0xc0, !PT ;  /* 0x0000000825237812 */ /* 0x000fc400078ec0ff */
[----:B------:R-:W-:Y:S02]  /*2840*/  LOP3.LUT R36, R37, 0x10, RZ, 0xc0, !PT ;  /* 0x0000001025247812 */ /* 0x000fe400078ec0ff */
[----:B------:R-:W-:Y:S02]  /*2850*/  SHF.L.U32 R97, R97, 0x1, RZ ;  /* 0x0000000161617819 */ /* 0x000fe400000006ff */
[----:B------:R-:W-:Y:S02]  /*2860*/  SHF.R.S32.HI R28, RZ, 0x1f, R20 ;  /* 0x0000001fff1c7819 */ /* 0x000fe40000011414 */
[----:B------:R-:W-:Y:S02]  /*2870*/  SHF.R.S32.HI R29, RZ, 0x1f, R25 ;  /* 0x0000001fff1d7819 */ /* 0x000fe40000011419 */
[----:B------:R-:W-:Y:S02]  /*2880*/  SHF.R.S32.HI R30, RZ, 0x1f, R27 ;  /* 0x0000001fff1e7819 */ /* 0x000fe4000001141b */
[----:B------:R-:W-:-:S02]  /*2890*/  IADD3 R31, R115, R31, RZ ;  /* 0x0000001f731f7210 */ /* 0x000fc40007ffe0ff */
[----:B------:R-:W-:-:S07]  /*28a0*/  LOP3.LUT R37, R37, 0x20, RZ, 0xc0, !PT ;  /* 0x0000002025257812 */ /* 0x000fce00078ec0ff */
.L_x_522:
[----:B0-23--:R-:W2:Y:S01]  /*28b0*/  LDL.LU R40, [R1+0x18] ;  /* 0x0000180001287983 */ /* 0x00dea20000300800 */
[----:B------:R-:W0:Y:S01]  /*28c0*/  LDC.64 R126, c[0x0][0x2d8] ;  /* 0x0000b600ff7e7b82 */ /* 0x000e220000000a00 */
[----:B------:R-:W-:Y:S01]  /*28d0*/  VIADD R43, R24, 0xffffffff ;  /* 0xffffffff182b7836 */ /* 0x000fe20000000000 */
[----:B------:R-:W-:Y:S05]  /*28e0*/  YIELD ;  /* 0x0000000000007946 */ /* 0x000fea0003800000 */
[----:B------:R-:W-:Y:S01]  /*28f0*/  ISETP.GT.AND P4, PT, R43, R120, PT ;  /* 0x000000782b00720c */ /* 0x000fe20003f84270 */
[----:B------:R-:W1:Y:S01]  /*2900*/  LDC R136, c[0x0][0x3d4] ;  /* 0x0000f500ff887b82 */ /* 0x000e620000000800 */
[----:B------:R-:W-:Y:S01]  /*2910*/  SHF.R.S32.HI R38, RZ, 0x1f, R43 ;  /* 0x0000001fff267819 */ /* 0x000fe2000001142b */
[-C--:B------:R-:W-:Y:S01]  /*2920*/  IMAD R39, R122, R43.reuse, RZ ;  /* 0x0000002b7a277224 */ /* 0x080fe200078e02ff */
[----:B------:R-:W-:Y:S01]  /*2930*/  BSSY B0, `(.L_x_423) ;  /* 0x0000cae000007945 */ /* 0x000fe20003800000 */
[----:B------:R-:W-:-:S04]  /*2940*/  IMAD.WIDE.U32 R140, R112, R43, RZ ;  /* 0x0000002b708c7225 */ /* 0x000fc800078e00ff */
[----:B------:R-:W-:Y:S01]  /*2950*/  IMAD R39, R38, R112, R39 ;  /* 0x0000007026277224 */ /* 0x000fe200078e0227 */
[----:B------:R-:W-:Y:S01]  /*2960*/  IADD3 R45, P1, P2, R3, R140, R128 ;  /* 0x0000008c032d7210 */ /* 0x000fe20007a3e080 */
[----:B------:R-:W-:Y:S02]  /*2970*/  IMAD R47, R19, 0x7800, R202 ;  /* 0x00007800132f7824 */ /* 0x000fe400078e02ca */
[----:B------:R-:W-:Y:S02]  /*2980*/  IMAD.IADD R93, R141, 0x1, R39 ;  /* 0x000000018d5d7824 */ /* 0x000fe400078e0227 */
[----:B------:R-:W-:Y:S02]  /*2990*/  IMAD R39, R19, 0x7800, R203 ;  /* 0x0000780013277824 */ /* 0x000fe400078e02cb */
[----:B------:R-:W-:Y:S01]  /*29a0*/  IMAD.IADD R47, R18, 0x1, R47 ;  /* 0x00000001122f7824 */ /* 0x000fe200078e022f */
[----:B------:R-:W-:Y:S02]  /*29b0*/  IADD3.X R24, R4, R93, R125, P1, P2 ;  /* 0x0000005d04187210 */ /* 0x000fe40000fe447d */
[----:B0-----:R-:W-:-:S02]  /*29c0*/  IADD3 R48, P1, P2, R140, R126, R3 ;  /* 0x0000007e8c307210 */ /* 0x001fc40007a3e003 */
[----:B------:R-:W-:Y:S02]  /*29d0*/  IADD3 R46, R18, R39, RZ ;  /* 0x00000027122e7210 */ /* 0x000fe40007ffe0ff */
[----:B------:R-:W-:Y:S02]  /*29e0*/  IADD3.X R49, R93, R127, R4, P1, P2 ;  /* 0x0000007f5d317210 */ /* 0x000fe40000fe4404 */
[----:B-1----:R-:W-:Y:S02]  /*29f0*/  ISETP.GE.AND P1, PT, R136, 0x1, PT ;  /* 0x000000018800780c */ /* 0x002fe40003f26270 */
[----:B------:R-:W-:-:S05]  /*2a00*/  IADD3 R44, P2, R45, R126, RZ ;  /* 0x0000007e2d2c7210 */ /* 0x000fca0007f5e0ff */
[----:B------:R-:W-:Y:S02]  /*2a10*/  IMAD.X R45, R24, 0x1, R127, P2 ;  /* 0x00000001182d7824 */ /* 0x000fe400010e067f */
[----:B------:R-:W-:Y:S01]  /*2a20*/  IMAD.MOV.U32 R24, RZ, RZ, R43 ;  /* 0x000000ffff187224 */ /* 0x000fe200078e002b */
[----:B--2---:R-:W-:-:S04]  /*2a30*/  LOP3.LUT R40, R40, 0xfffffffd, RZ, 0xc0, !PT ;  /* 0xfffffffd28287812 */ /* 0x004fc800078ec0ff */
[----:B------:R-:W-:-:S05]  /*2a40*/  @P4 LOP3.LUT R40, R40, 0x2, RZ, 0xfc, !PT ;  /* 0x0000000228284812 */ /* 0x000fca00078efcff */
[----:B------:R0:W-:Y:S01]  /*2a50*/  STL [R1+0x18], R40 ;  /* 0x0000182801007387 */ /* 0x0001e20000100800 */
[----:B------:R-:W-:Y:S05]  /*2a60*/  @!P1 BRA `(.L_x_424) ;  /* 0x000000c400909947 */ /* 0x000fea0003800000 */
[----:B------:R-:W-:Y:S01]  /*2a70*/  ULDC.U8 UR4, c[0x0][0x3f0] ;  /* 0x0000fc0000047ab9 */ /* 0x000fe20000000000 */
[-C--:B------:R-:W-:Y:S01]  /*2a80*/  IMAD R39, R123, R43.reuse, RZ ;  /* 0x0000002b7b277224 */ /* 0x080fe200078e02ff */
[----:B------:R-:W-:Y:S01]  /*2a90*/  ISETP.NE.AND P1, PT, RZ, UR4, PT ;  /* 0x00000004ff007c0c */ /* 0x000fe2000bf25270 */
[-C--:B------:R-:W-:Y:S02]  /*2aa0*/  IMAD R41, R124, R43.reuse, RZ ;  /* 0x0000002b7c297224 */ /* 0x080fe400078e02ff */
[C---:B------:R-:W-:Y:S02]  /*2ab0*/  IMAD R39, R38.reuse, R106, R39 ;  /* 0x0000006a26277224 */ /* 0x040fe400078e0227 */
[----:B------:R-:W-:Y:S02]  /*2ac0*/  IMAD R41, R38, R100, R41 ;  /* 0x0000006426297224 */ /* 0x000fe400078e0229 */
[----:B------:R-:W-:Y:S02]  /*2ad0*/  IMAD R38, R24, -0xa0, R2 ;  /* 0xffffff6018267824 */ /* 0x000fe400078e0202 */
[----:B------:R-:W-:-:S03]  /*2ae0*/  IMAD.WIDE.U32 R90, R106, R43, RZ ;  /* 0x0000002b6a5a7225 */ /* 0x000fc600078e00ff */
[----:B------:R-:W-:Y:S01]  /*2af0*/  VIMNMX R38, R38, 0xa0, PT ;  /* 0x000000a026267848 */ /* 0x000fe20003fe0100 */
[----:B------:R-:W-:-:S04]  /*2b00*/  IMAD.WIDE.U32 R88, R100, R43, RZ ;  /* 0x0000002b64587225 */ /* 0x000fc800078e00ff */
[----:B------:R-:W-:Y:S02]  /*2b10*/  IMAD.IADD R39, R91, 0x1, R39 ;  /* 0x000000015b277824 */ /* 0x000fe400078e0227 */
[----:B------:R-:W-:Y:S01]  /*2b20*/  IMAD.IADD R96, R89, 0x1, R41 ;  /* 0x0000000159607824 */ /* 0x000fe200078e0229 */
[----:B------:R-:W-:Y:S06]  /*2b30*/  @!P1 BRA `(.L_x_425) ;  /* 0x0000005c00dc9947 */ /* 0x000fec0003800000 */
[----:B------:R-:W-:Y:S01]  /*2b40*/  ISETP.GE.AND P2, PT, R168, R38, PT ;  /* 0x00000026a800720c */ /* 0x000fe20003f46270 */
[----:B------:R-:W-:Y:S01]  /*2b50*/  BSSY B1, `(.L_x_426) ;  /* 0x0000038000017945 */ /* 0x000fe20003800000 */
        /* <DEDUP_REMOVED lines=13> */
[----:B------:R-:W-:Y:S06]  /*2c30*/  @P2 BRA `(.L_x_427) ;  /* 0x0000000000a42947 */ /* 0x000fec0003800000 */
[----:B------:R-:W-:Y:S01]  /*2c40*/  ULDC.64 UR4, c[0x0][0x3c8] ;  /* 0x0000f20000047ab9 */ /* 0x000fe20000000a00 */
[----:B------:R-:W-:Y:S02]  /*2c50*/  CS2R R138, SRZ ;  /* 0x00000000008a7805 */ /* 0x000fe4000001ff00 */
[----:B0-----:R-:W-:Y:S02]  /*2c60*/  IADD3 R40, P1, P4, R110, UR4, R90 ;  /* 0x000000046e287c10 */ /* 0x001fe4000fc3e05a */
[----:B------:R-:W-:Y:S01]  /*2c70*/  CS2R R140, SRZ ;  /* 0x00000000008c7805 */ /* 0x000fe2000001ff00 */
[----:B------:R-:W-:Y:S01]  /*2c80*/  VIADD R53, R16, 0x10 ;  /* 0x0000001010357836 */ /* 0x000fe20000000000 */
[----:B------:R-:W-:Y:S01]  /*2c90*/  IADD3.X R41, R11, UR5, R39, P1, P4 ;  /* 0x000000050b297c10 */ /* 0x000fe20008fe8427 */
[----:B------:R-:W-:Y:S02]  /*2ca0*/  ULDC.64 UR4, c[0x0][0x3e0] ;  /* 0x0000f80000047ab9 */ /* 0x000fe40000000a00 */
[----:B------:R-:W-:-:S04]  /*2cb0*/  IADD3 R42, P1, P4, R104, UR4, R88 ;  /* 0x00000004682a7c10 */ /* 0x000fc8000fc3e058 */
[----:B------:R-:W-:Y:S02]  /*2cc0*/  IADD3.X R43, R13, UR5, R96, P1, P4 ;  /* 0x000000050d2b7c10 */ /* 0x000fe40008fe8460 */
[----:B------:R-:W-:Y:S02]  /*2cd0*/  ISETP.GE.AND P1, PT, R16, R136, PT ;  /* 0x000000881000720c */ /* 0x000fe40003f26270 */
[----:B------:R-:W-:Y:S02]  /*2ce0*/  CS2R R94, SRZ ;  /* 0x00000000005e7805 */ /* 0x000fe4000001ff00 */
[----:B------:R-:W-:-:S09]  /*2cf0*/  CS2R R126, SRZ ;  /* 0x00000000007e7805 */ /* 0x000fd2000001ff00 */
[----:B------:R1:W5:Y:S04]  /*2d00*/  @!P1 LDG.E.64 R138, desc[UR54][R40.64] ;  /* 0x00000036288a9981 */ /* 0x000368000c1e1b00 */
[----:B------:R1:W5:Y:S01]  /*2d10*/  @!P1 LDG.E.64 R140, desc[UR54][R42.64] ;  /* 0x000000362a8c9981 */ /* 0x000362000c1e1b00 */
[----:B------:R-:W-:Y:S02]  /*2d20*/  ISETP.GE.AND P1, PT, R53, R136, PT ;  /* 0x000000883500720c */ /* 0x000fe40003f26270 */
[----:B------:R-:W-:Y:S02]  /*2d30*/  IADD3 R53, R16, 0x20, RZ ;  /* 0x0000002010357810 */ /* 0x000fe40007ffe0ff */
[----:B------:R-:W-:Y:S02]  /*2d40*/  CS2R R86, SRZ ;  /* 0x0000000000567805 */ /* 0x000fe4000001ff00 */
[----:B------:R-:W-:-:S07]  /*2d50*/  CS2R R92, SRZ ;  /* 0x00000000005c7805 */ /* 0x000fce000001ff00 */
[----:B------:R1:W5:Y:S04]  /*2d60*/  @!P1 LDG.E.64 R94, desc[UR54][R40.64+0x10] ;  /* 0x00001036285e9981 */ /* 0x000368000c1e1b00 */
[----:B------:R1:W5:Y:S01]  /*2d70*/  @!P1 LDG.E.64 R126, desc[UR54][R42.64+0x10] ;  /* 0x000010362a7e9981 */ /* 0x000362000c1e1b00 */
[----:B------:R-:W-:Y:S01]  /*2d80*/  ISETP.GE.AND P1, PT, R53, R136, PT ;  /* 0x000000883500720c */ /* 0x000fe20003f26270 */
[----:B------:R-:W-:Y:S01]  /*2d90*/  VIADD R53, R16, 0x30 ;  /* 0x0000003010357836 */ /* 0x000fe20000000000 */
[----:B------:R-:W-:Y:S02]  /*2da0*/  CS2R R82, SRZ ;  /* 0x0000000000527805 */ /* 0x000fe4000001ff00 */
[----:B------:R-:W-:-:S09]  /*2db0*/  CS2R R84, SRZ ;  /* 0x0000000000547805 */ /* 0x000fd2000001ff00 */
        /* <DEDUP_REMOVED lines=14> */
[----:B------:R-:W-:-:S13]  /*2ea0*/  ISETP.GE.AND P1, PT, R53, R136, PT ;  /* 0x000000883500720c */ /* 0x000fda0003f26270 */
[----:B------:R1:W5:Y:S04]  /*2eb0*/  @!P1 LDG.E.64 R74, desc[UR54][R40.64+0x50] ;  /* 0x00005036284a9981 */ /* 0x000368000c1e1b00 */
[----:B------:R1:W5:Y:S02]  /*2ec0*/  @!P1 LDG.E.64 R76, desc[UR54][R42.64+0x50] ;  /* 0x000050362a4c9981 */ /* 0x000364000c1e1b00 */
.L_x_427:
[----:B------:R-:W-:Y:S05]  /*2ed0*/  BSYNC B1 ;  /* 0x0000000000017941 */ /* 0x000fea0003800000 */
.L_x_426:
        /* <DEDUP_REMOVED lines=11> */
[----:B------:R-:W-:Y:S01]  /*2f90*/  CS2R R68, SRZ ;  /* 0x0000000000447805 */ /* 0x000fe2000001ff00 */
[----:B-----5:R-:W-:Y:S01]  /*2fa0*/  IMAD.MOV.U32 R151, RZ, RZ, R74 ;  /* 0x000000ffff977224 */ /* 0x020fe200078e004a */
[----:B------:R-:W-:-:S02]  /*2fb0*/  MOV R154, R78 ;  /* 0x0000004e009a7202 */ /* 0x000fc40000000f00 */
[----:B------:R-:W-:Y:S01]  /*2fc0*/  CS2R R72, SRZ ;  /* 0x0000000000487805 */ /* 0x000fe2000001ff00 */
[----:B------:R-:W-:Y:S06]  /*2fd0*/  @P4 BRA `(.L_x_429) ;  /* 0x0000000000b44947 */ /* 0x000fec0003800000 */
[----:B01----:R-:W-:Y:S01]  /*2fe0*/  IADD3 R40, P1, P5, R110, R90, R8 ;  /* 0x0000005a6e287210 */ /* 0x003fe20007d3e008 */
[----:B------:R-:W-:Y:S01]  /*2ff0*/  ULDC.64 UR4, c[0x0][0x3c8] ;  /* 0x0000f20000047ab9 */ /* 0x000fe20000000a00 */
[----:B------:R-:W-:Y:S02]  /*3000*/  CS2R R70, SRZ ;  /* 0x0000000000467805 */ /* 0x000fe4000001ff00 */
[----:B------:R-:W-:Y:S02]  /*3010*/  CS2R R72, SRZ ;  /* 0x0000000000487805 */ /* 0x000fe4000001ff00 */
[----:B------:R-:W-:Y:S02]  /*3020*/  IADD3.X R39, R11, R39, R7, P1, P5 ;  /* 0x000000270b277210 */ /* 0x000fe40000fea407 */
[----:B------:R-:W-:-:S04]  /*3030*/  IADD3 R42, P1, P5, R104, R88, R10 ;  /* 0x00000058682a7210 */ /* 0x000fc80007d3e00a */
[----:B------:R-:W-:Y:S02]  /*3040*/  IADD3.X R96, R13, R96, R9, P1, P5 ;  /* 0x000000600d607210 */ /* 0x000fe40000fea409 */
[----:B------:R-:W-:-:S04]  /*3050*/  IADD3 R40, P1, R40, UR4, RZ ;  /* 0x0000000428287c10 */ /* 0x000fc8000ff3e0ff */
[----:B------:R-:W-:Y:S01]  /*3060*/  IADD3.X R41, R39, UR5, RZ, P1, !PT ;  /* 0x0000000527297c10 */ /* 0x000fe20008ffe4ff */
[----:B------:R-:W-:Y:S02]  /*3070*/  ULDC.64 UR4, c[0x0][0x3e0] ;  /* 0x0000f80000047ab9 */ /* 0x000fe40000000a00 */
[----:B------:R-:W-:-:S04]  /*3080*/  IADD3 R42, P1, R42, UR4, RZ ;  /* 0x000000042a2a7c10 */ /* 0x000fc8000ff3e0ff */
[----:B------:R-:W-:Y:S02]  /*3090*/  IADD3.X R43, R96, UR5, RZ, P1, !PT ;  /* 0x00000005602b7c10 */ /* 0x000fe40008ffe4ff */
[C---:B------:R-:W-:Y:S01]  /*30a0*/  ISETP.GE.AND P1, PT, R16.reuse, R136, PT ;  /* 0x000000881000720c */ /* 0x040fe20003f26270 */
        /* <DEDUP_REMOVED lines=29> */
[----:B------:R-:W-:-:S13]  /*3280*/  ISETP.GE.AND P1, PT, R39, R136, PT ;  /* 0x000000882700720c */ /* 0x000fda0003f26270 */
[----:B------:R2:W5:Y:S04]  /*3290*/  @!P1 LDG.E.64 R50, desc[UR54][R40.64+0x50] ;  /* 0x0000503628329981 */ /* 0x000568000c1e1b00 */
[----:B------:R2:W5:Y:S02]  /*32a0*/  @!P1 LDG.E.64 R52, desc[UR54][R42.64+0x50] ;  /* 0x000050362a349981 */ /* 0x000564000c1e1b00 */
.L_x_429:
[----:B------:R-:W-:Y:S05]  /*32b0*/  BSYNC B1 ;  /* 0x0000000000017941 */ /* 0x000fea0003800000 */
.L_x_428:
[----:B------:R-:W-:Y:S01]  /*32c0*/  UISETP.NE.AND UP0, UPT, UR53, 0x3, UPT ;  /* 0x000000033500788c */ /* 0x000fe2000bf05270 */
[----:B------:R-:W-:Y:S01]  /*32d0*/  IMAD.MOV.U32 R162, RZ, RZ, R82 ;  /* 0x000000ffffa27224 */ /* 0x000fe200078e0052 */
[----:B------:R-:W-:Y:S01]  /*32e0*/  MOV R157, R76 ;  /* 0x0000004c009d7202 */ /* 0x000fe20000000f00 */
[----:B------:R-:W-:Y:S01]  /*32f0*/  IMAD.MOV.U32 R164, RZ, RZ, R86 ;  /* 0x000000ffffa47224 */ /* 0x000fe200078e0056 */
[----:B------:R-:W-:Y:S01]  /*3300*/  MOV R177, R140 ;  /* 0x0000008c00b17202 */ /* 0x000fe20000000f00 */
[----:B------:R-:W-:Y:S01]  /*3310*/  IMAD.MOV.U32 R166, RZ, RZ, R94 ;  /* 0x000000ffffa67224 */ /* 0x000fe200078e005e */
[----:B------:R-:W-:Y:S01]  /*3320*/  PLOP3.LUT P1, PT, PT, PT, UP0, 0x80, 0x0 ;  /* 0x000000000000781c */ /* 0x000fe20003f2f008 */
[----:B------:R-:W-:Y:S01]  /*3330*/  IMAD.MOV.U32 R176, RZ, RZ, R138 ;  /* 0x000000ffffb07224 */ /* 0x000fe200078e008a */
[----:B-----5:R-:W-:Y:S01]  /*3340*/  MOV R152, R66 ;  /* 0x0000004200987202 */ /* 0x020fe20000000f00 */
[----:B------:R-:W-:Y:S01]  /*3350*/  IMAD.MOV.U32 R158, RZ, RZ, R80 ;  /* 0x000000ffff9e7224 */ /* 0x000fe200078e0050 */
[----:B------:R-:W-:Y:S01]  /*3360*/  MOV R150, R64 ;  /* 0x0000004000967202 */ /* 0x000fe20000000f00 */
[----:B------:R-:W-:-:S02]  /*3370*/  IMAD.MOV.U32 R163, RZ, RZ, R84 ;  /* 0x000000ffffa37224 */ /* 0x000fc400078e0054 */
[----:B------:R-:W-:Y:S02]  /*3380*/  IMAD.MOV.U32 R165, RZ, RZ, R92 ;  /* 0x000000ffffa57224 */ /* 0x000fe400078e005c */
[----:B------:R-:W-:Y:S02]  /*3390*/  IMAD.MOV.U32 R167, RZ, RZ, R126 ;  /* 0x000000ffffa77224 */ /* 0x000fe400078e007e */
[----:B------:R-:W-:Y:S02]  /*33a0*/  IMAD.MOV.U32 R89, RZ, RZ, R50 ;  /* 0x000000ffff597224 */ /* 0x000fe400078e0032 */
[----:B------:R-:W-:Y:S02]  /*33b0*/  IMAD.MOV.U32 R90, RZ, RZ, R54 ;  /* 0x000000ffff5a7224 */ /* 0x000fe400078e0036 */
[----:B------:R-:W-:Y:S02]  /*33c0*/  IMAD.MOV.U32 R142, RZ, RZ, R58 ;  /* 0x000000ffff8e7224 */ /* 0x000fe400078e003a */
[----:B------:R-:W-:-:S02]  /*33d0*/  IMAD.MOV.U32 R149, RZ, RZ, R62 ;  /* 0x000000ffff957224 */ /* 0x000fc400078e003e */
[----:B------:R-:W-:Y:S02]  /*33e0*/  IMAD.MOV.U32 R155, RZ, RZ, R70 ;  /* 0x000000ffff9b7224 */ /* 0x000fe400078e0046 */
[----:B------:R-:W-:Y:S02]  /*33f0*/  IMAD.MOV.U32 R88, RZ, RZ, R52 ;  /* 0x000000ffff587224 */ /* 0x000fe400078e0034 */
[----:B------:R-:W-:Y:S02]  /*3400*/  IMAD.MOV.U32 R91, RZ, RZ, R56 ;  /* 0x000000ffff5b7224 */ /* 0x000fe400078e0038 */
[----:B------:R-:W-:Y:S02]  /*3410*/  IMAD.MOV.U32 R143, RZ, RZ, R60 ;  /* 0x000000ffff8f7224 */ /* 0x000fe400078e003c */
[----:B------:R-:W-:Y:S02]  /*3420*/  IMAD.MOV.U32 R153, RZ, RZ, R68 ;  /* 0x000000ffff997224 */ /* 0x000fe400078e0044 */
[----:B------:R-:W-:Y:S01]  /*3430*/  IMAD.MOV.U32 R156, RZ, RZ, R72 ;  /* 0x000000ffff9c7224 */ /* 0x000fe200078e0048 */
[----:B------:R-:W-:Y:S06]  /*3440*/  @!P1 BRA `(.L_x_430) ;  /* 0x0000000000049947 */ /* 0x000fec0003800000 */
[----:B------:R-:W-:Y:S01]  /*3450*/  BPT.TRAP 0x1 ;  /* 0x000000040000795c */ /* 0x000fe20000300000 */
.L_x_430:
[----:B------:R-:W-:Y:S01]  /*3460*/  IMAD R39, R19, 0x8, R18 ;  /* 0x0000000813277824 */ /* 0x000fe200078e0212 */
[----:B------:R-:W-:Y:S01]  /*3470*/  SHF.L.U32 R96, R171, 0x1f, RZ ;  /* 0x0000001fab607819 */ /* 0x000fe200000006ff */
[----:B------:R-:W-:Y:S03]  /*3480*/  BSSY B1, `(.L_x_431) ;  /* 0x0000003000017945 */ /* 0x000fe60003800000 */
[----:B------:R-:W3:Y:S02]  /*3490*/  SYNCS.PHASECHK.TRANS64.TRYWAIT P5, [R39+URZ+0x29890], R96 ;  /* 0x02989060270075a7 */ /* 0x000ee400080a017f */
[----:B---3--:R-:W-:Y:S05]  /*34a0*/  @!P5 BRA `(.L_x_432) ;  /* 0x00000234005cd947 */ /* 0x008fea0003800000 */
.L_x_736:
[----:B------:R-:W-:Y:S05]  /*34b0*/  BSYNC B1 ;  /* 0x0000000000017941 */ /* 0x000fea0003800000 */
.L_x_431:
[----:B------:R-:W-:Y:S04]  /*34c0*/  BSSY B1, `(.L_x_433) ;  /* 0x00002ac000017945 */ /* 0x000fe80003800000 */
[----:B------:R-:W-:Y:S05]  /*34d0*/  @P2 BRA `(.L_x_434) ;  /* 0x0000002800a82947 */ /* 0x000fea0003800000 */
[----:B------:R-:W-:Y:S01]  /*34e0*/  ISETP.NE.AND P2, PT, R32, RZ, PT ;  /* 0x000000ff2000720c */ /* 0x000fe20003f45270 */
[----:B------:R-:W-:-:S12]  /*34f0*/  BSSY B2, `(.L_x_435) ;  /* 0x000006f000027945 */ /* 0x000fd80003800000 */
[----:B------:R-:W-:Y:S05]  /*3500*/  @!P2 BRA `(.L_x_436) ;  /* 0x0000000400b4a947 */ /* 0x000fea0003800000 */
[----:B012---:R0:W1:Y:S01]  /*3510*/  LDS.128 R40, [R47+0x1a400] ;  /* 0x01a400002f287984 */ /* 0x0070620000000c00 */
[----:B------:R-:W-:Y:S01]  /*3520*/  ISETP.GE.AND P2, PT, R16, R136, PT ;  /* 0x000000881000720c */ /* 0x000fe20003f46270 */
[----:B------:R-:W-:-:S12]  /*3530*/  BSSY B3, `(.L_x_437) ;  /* 0x0000069000037945 */ /* 0x000fd80003800000 */
[----:B0-----:R-:W-:Y:S05]  /*3540*/  @P2 BRA `(.L_x_438) ;  /* 0x00000004009c2947 */ /* 0x001fea0003800000 */
[----:B------:R-:W-:Y:S02]  /*3550*/  SHF.R.U32.HI R138, RZ, 0x8, R139 ;  /* 0x00000008ff8a7819 */ /* 0x000fe4000001168b */
[----:B------:R-:W-:Y:S02]  /*3560*/  SHF.R.U32.HI R140, RZ, 0x8, R141 ;  /* 0x00000008ff8c7819 */ /* 0x000fe4000001168d */
[----:B------:R-:W-:Y:S01]  /*3570*/  SHF.R.U32.HI R181, RZ, 0x10, R139 ;  /* 0x00000010ffb57819 */ /* 0x000fe2000001168b */
[----:B------:R-:W-:Y:S01]  /*3580*/  IMAD.SHL.U32 R138, R138, 0x100, RZ ;  /* 0x000001008a8a7824 */ /* 0x000fe200078e00ff */
[----:B------:R-:W-:Y:S02]  /*3590*/  LOP3.LUT R139, R139, 0xff0000ff, RZ, 0xc0, !PT ;  /* 0xff0000ff8b8b7812 */ /* 0x000fe400078ec0ff */
[----:B------:R-:W-:Y:S02]  /*35a0*/  SHF.R.U32.HI R179, RZ, 0x10, R141 ;  /* 0x00000010ffb37819 */ /* 0x000fe4000001168d */
[----:B------:R-:W-:-:S02]  /*35b0*/  LOP3.LUT R178, R141, 0xff0000ff, RZ, 0xc0, !PT ;  /* 0xff0000ff8db27812 */ /* 0x000fc400078ec0ff */
[----:B------:R-:W-:Y:S01]  /*35c0*/  SHF.L.U32 R141, R140, 0x8, RZ ;  /* 0x000000088c8d7819 */ /* 0x000fe200000006ff */
[----:B-1----:R-:W-:Y:S01]  /*35d0*/  IMAD.MOV.U32 R140, RZ, RZ, R40 ;  /* 0x000000ffff8c7224 */ /* 0x002fe200078e0028 */
[----:B------:R-:W-:Y:S01]  /*35e0*/  LOP3.LUT R139, R139, 0xff00, R138, 0xf8, !PT ;  /* 0x0000ff008b8b7812 */ /* 0x000fe200078ef88a */
[----:B------:R-:W-:Y:S01]  /*35f0*/  IMAD.U32 R138, R181, 0x10000, RZ ;  /* 0x00010000b58a7824 */ /* 0x000fe200078e00ff */
[----:B------:R-:W-:Y:S01]  /*3600*/  LOP3.LUT R180, R178, 0xff00, R141, 0xf8, !PT ;  /* 0x0000ff00b2b47812 */ /* 0x000fe200078ef88d */
[----:B------:R-:W-:Y:S01]  /*3610*/  IMAD.U32 R141, R179, 0x10000, RZ ;  /* 0x00010000b38d7824 */ /* 0x000fe200078e00ff */
[----:B------:R-:W-:Y:S02]  /*3620*/  F2FP.F16.E4M3.UNPACK_B R178, R177.H1 ;  /* 0x000000b1ffb2723e */ /* 0x000fe400030006ff */
[-C--:B------:R-:W-:Y:S02]  /*3630*/  F2FP.F16.E4M3.UNPACK_B R40, R41.reuse ;  /* 0x00000029ff28723e */ /* 0x080fe400020006ff */
[----:B------:R-:W-:Y:S01]  /*3640*/  LOP3.LUT R138, R139, 0xff0000, R138, 0xf8, !PT ;  /* 0x00ff00008b8a7812 */ /* 0x000fe200078ef88a */
[----:B------:R-:W-:Y:S01]  /*3650*/  HADD2.F32 R182, -RZ, R178.H0_H0 ;  /* 0x200000b2ffb67230 */ /* 0x000fe20000004100 */
[----:B------:R-:W-:Y:S01]  /*3660*/  LOP3.LUT R139, R180, 0xff0000, R141, 0xf8, !PT ;  /* 0x00ff0000b48b7812 */ /* 0x000fe200078ef88d */
[--C-:B------:R-:W-:Y:S01]  /*3670*/  HADD2.F32 R141, -RZ, R40.reuse.H1_H1 ;  /* 0x30000028ff8d7230 */ /* 0x100fe20000004100 */
[----:B------:R-:W-:Y:S01]  /*3680*/  F2FP.F16.E4M3.UNPACK_B R180, R176.H1 ;  /* 0x000000b0ffb4723e */ /* 0x000fe200030006ff */
[----:B------:R-:W-:Y:S01]  /*3690*/  HADD2.F32 R40, -RZ, R40.H0_H0 ;  /* 0x20000028ff287230 */ /* 0x000fe20000004100 */
[----:B------:R-:W-:Y:S01]  /*36a0*/  F2FP.F16.E4M3.UNPACK_B R41, R41.H1 ;  /* 0x00000029ff29723e */ /* 0x000fe200030006ff */
[----:B------:R-:W-:-:S02]  /*36b0*/  HADD2.F32 R183, -RZ, R178.H1_H1 ;  /* 0x300000b2ffb77230 */ /* 0x000fc40000004100 */
[-C--:B------:R-:W-:Y:S01]  /*36c0*/  FMUL.FTZ R185, R141, R182.reuse ;  /* 0x000000b68db97220 */ /* 0x080fe20000410000 */
[--C-:B------:R-:W-:Y:S02]  /*36d0*/  HADD2.F32 R181, -RZ, R180.reuse.H0_H0 ;  /* 0x200000b4ffb57230 */ /* 0x100fe40000004100 */
[C---:B------:R-:W-:Y:S01]  /*36e0*/  FMUL.FTZ R182, R40.reuse, R182 ;  /* 0x000000b628b67220 */ /* 0x040fe20000410000 */
[--C-:B------:R-:W-:Y:S01]  /*36f0*/  HADD2.F32 R179, -RZ, R41.reuse.H1_H1 ;  /* 0x30000029ffb37230 */ /* 0x100fe20000004100 */
[----:B------:R-:W-:Y:S01]  /*3700*/  F2FP.F16.E4M3.UNPACK_B R177, R177 ;  /* 0x000000b1ffb1723e */ /* 0x000fe200020006ff */
[----:B------:R-:W-:Y:S02]  /*3710*/  HADD2.F32 R178, -RZ, R41.H0_H0 ;  /* 0x20000029ffb27230 */ /* 0x000fe40000004100 */
[----:B------:R-:W-:Y:S01]  /*3720*/  FFMA.FTZ R40, R40, R181, -R185 ;  /* 0x000000b528287223 */ /* 0x000fe200000108b9 */
[----:B------:R-:W-:Y:S02]  /*3730*/  HADD2.F32 R180, -RZ, R180.H1_H1 ;  /* 0x300000b4ffb47230 */ /* 0x000fe40000004100 */
[----:B------:R-:W-:Y:S01]  /*3740*/  FMUL.FTZ R185, R179, R183 ;  /* 0x000000b7b3b97220 */ /* 0x000fe20000410000 */
[----:B------:R-:W-:Y:S01]  /*3750*/  FFMA.FTZ R41, R141, R181, R182 ;  /* 0x000000b58d297223 */ /* 0x000fe200000100b6 */
[C---:B------:R-:W-:Y:S01]  /*3760*/  FMUL.FTZ R184, R178.reuse, R183 ;  /* 0x000000b7b2b87220 */ /* 0x040fe20000410000 */
[----:B------:R-:W-:Y:S01]  /*3770*/  F2FP.F16.E4M3.UNPACK_B R141, R140.H1 ;  /* 0x0000008cff8d723e */ /* 0x000fe200030006ff */
[----:B------:R-:W-:Y:S01]  /*3780*/  FFMA.FTZ R185, R178, R180, -R185 ;  /* 0x000000b4b2b97223 */ /* 0x000fe200000108b9 */
[----:B------:R-:W-:Y:S01]  /*3790*/  F2FP.F16.E4M3.UNPACK_B R140, R140 ;  /* 0x0000008cff8c723e */ /* 0x000fe200020006ff */
[----:B------:R-:W-:Y:S01]  /*37a0*/  FFMA.FTZ R186, R179, R180, R184 ;  /* 0x000000b4b3ba7223 */ /* 0x000fe200000100b8 */
[--C-:B------:R-:W-:Y:S01]  /*37b0*/  HADD2.F32 R181, -RZ, R177.reuse.H1_H1 ;  /* 0x300000b1ffb57230 */ /* 0x100fe20000004100 */
[----:B------:R-:W-:Y:S01]  /*37c0*/  F2FP.F16.E4M3.UNPACK_B R179, R176 ;  /* 0x000000b0ffb3723e */ /* 0x000fe200020006ff */
[----:B------:R-:W-:-:S02]  /*37d0*/  HADD2.F32 R180, -RZ, R177.H0_H0 ;  /* 0x200000b1ffb47230 */ /* 0x000fc40000004100 */
[--C-:B------:R-:W-:Y:S02]  /*37e0*/  HADD2.F32 R177, -RZ, R141.reuse.H0_H0 ;  /* 0x2000008dffb17230 */ /* 0x100fe40000004100 */
[----:B------:R-:W-:Y:S02]  /*37f0*/  HADD2.F32 R178, -RZ, R141.H1_H1 ;  /* 0x3000008dffb27230 */ /* 0x000fe40000004100 */
[--C-:B------:R-:W-:Y:S02]  /*3800*/  HADD2.F32 R176, -RZ, R140.reuse.H1_H1 ;  /* 0x3000008cffb07230 */ /* 0x100fe40000004100 */
[-C--:B------:R-:W-:Y:S01]  /*3810*/  FMUL.FTZ R183, R177, R181.reuse ;  /* 0x000000b5b1b77220 */ /* 0x080fe20000410000 */
[----:B------:R-:W-:Y:S02]  /*3820*/  HADD2.F32 R141, -RZ, R140.H0_H0 ;  /* 0x2000008cff8d7230 */ /* 0x000fe40000004100 */
[----:B------:R-:W-:Y:S01]  /*3830*/  FMUL.FTZ R184, R178, R181 ;  /* 0x000000b5b2b87220 */ /* 0x000fe20000410000 */
[----:B------:R-:W-:-:S02]  /*3840*/  HADD2.F32 R140, -RZ, R179.H1_H1 ;  /* 0x300000b3ff8c7230 */ /* 0x000fc40000004100 */
[-C--:B------:R-:W-:Y:S01]  /*3850*/  FMUL.FTZ R182, R176, R180.reuse ;  /* 0x000000b4b0b67220 */ /* 0x080fe20000410000 */
[----:B------:R-:W-:Y:S02]  /*3860*/  HADD2.F32 R179, -RZ, R179.H0_H0 ;  /* 0x200000b3ffb37230 */ /* 0x000fe40000004100 */
[----:B------:R-:W-:Y:S01]  /*3870*/  FMUL.FTZ R181, R141, R180 ;  /* 0x000000b48db57220 */ /* 0x000fe20000410000 */
[-C--:B------:R-:W-:Y:S01]  /*3880*/  FFMA.FTZ R177, R177, R140.reuse, -R184 ;  /* 0x0000008cb1b17223 */ /* 0x080fe200000108b8 */
[----:B------:R-:W-:Y:S01]  /*3890*/  FFMA.FTZ R180, R178, R140, R183 ;  /* 0x0000008cb2b47223 */ /* 0x000fe200000100b7 */
[-C--:B------:R-:W-:Y:S01]  /*38a0*/  FFMA.FTZ R140, R141, R179.reuse, -R182 ;  /* 0x000000b38d8c7223 */ /* 0x080fe200000108b6 */
[----:B------:R-:W-:Y:S01]  /*38b0*/  FFMA.FTZ R141, R176, R179, R181 ;  /* 0x000000b3b08d7223 */ /* 0x000fe200000100b5 */
[----:B------:R-:W-:Y:S02]  /*38c0*/  F2FP.F16.E4M3.UNPACK_B R178, R43.H1 ;  /* 0x0000002bffb2723e */ /* 0x000fe400030006ff */
[----:B------:R-:W-:-:S02]  /*38d0*/  F2FP.SATFINITE.E4M3.F32.PACK_AB_MERGE_C R176, R186, R185, RZ ;  /* 0x000000b9bab0723e */ /* 0x000fc400048070ff */
[-C--:B------:R-:W-:Y:S01]  /*38e0*/  F2FP.F16.E4M3.UNPACK_B R186, R139.reuse.H1 ;  /* 0x0000008bffba723e */ /* 0x080fe200030006ff */
[--C-:B------:R-:W-:Y:S01]  /*38f0*/  HADD2.F32 R181, -RZ, R178.reuse.H0_H0 ;  /* 0x200000b2ffb57230 */ /* 0x100fe20000004100 */
[----:B------:R-:W-:Y:S01]  /*3900*/  F2FP.F16.E4M3.UNPACK_B R179, R42.H1 ;  /* 0x0000002affb3723e */ /* 0x000fe200030006ff */
[----:B------:R-:W-:Y:S01]  /*3910*/  HADD2.F32 R182, -RZ, R178.H1_H1 ;  /* 0x300000b2ffb67230 */ /* 0x000fe20000004100 */
[-C--:B------:R-:W-:Y:S01]  /*3920*/  F2FP.F16.E4M3.UNPACK_B R178, R138.reuse.H1 ;  /* 0x0000008affb2723e */ /* 0x080fe200030006ff */
[--C-:B------:R-:W-:Y:S01]  /*3930*/  HADD2.F32 R183, -RZ, R186.reuse.H1_H1 ;  /* 0x300000baffb77230 */ /* 0x100fe20000004100 */
[----:B------:R-:W-:Y:S01]  /*3940*/  F2FP.F16.E4M3.UNPACK_B R185, R139 ;  /* 0x0000008bffb9723e */ /* 0x000fe200020006ff */
[----:B------:R-:W-:Y:S01]  /*3950*/  HADD2.F32 R186, -RZ, R186.H0_H0 ;  /* 0x200000baffba7230 */ /* 0x000fe20000004100 */
[----:B------:R-:W-:Y:S01]  /*3960*/  F2FP.SATFINITE.E4M3.F32.PACK_AB_MERGE_C R177, R180, R177, RZ ;  /* 0x000000b1b4b1723e */ /* 0x000fe200048070ff */
[----:B------:R-:W-:Y:S01]  /*3970*/  HADD2.F32 R180, -RZ, R179.H1_H1 ;  /* 0x300000b3ffb47230 */ /* 0x000fe20000004100 */
[----:B------:R-:W-:Y:S01]  /*3980*/  F2FP.F16.E4M3.UNPACK_B R139, R138 ;  /* 0x0000008aff8b723e */ /* 0x000fe200020006ff */
[----:B------:R-:W-:-:S02]  /*3990*/  HADD2.F32 R184, -RZ, R178.H1_H1 ;  /* 0x300000b2ffb87230 */ /* 0x000fc40000004100 */
[-C--:B------:R-:W-:Y:S01]  /*39a0*/  FMUL.FTZ R138, R182, R183.reuse ;  /* 0x000000b7b68a7220 */ /* 0x080fe20000410000 */
[----:B------:R-:W-:Y:S02]  /*39b0*/  HADD2.F32 R187, -RZ, R185.H1_H1 ;  /* 0x300000b9ffbb7230 */ /* 0x000fe40000004100 */
[C---:B------:R-:W-:Y:S01]  /*39c0*/  FMUL.FTZ R189, R181.reuse, R183 ;  /* 0x000000b7b5bd7220 */ /* 0x040fe20000410000 */
[----:B------:R-:W-:Y:S02]  /*39d0*/  HADD2.F32 R179, -RZ, R179.H0_H0 ;  /* 0x200000b3ffb37230 */ /* 0x000fe40000004100 */
[----:B------:R-:W-:Y:S01]  /*39e0*/  FFMA.FTZ R138, R181, R184, -R138 ;  /* 0x000000b8b58a7223 */ /* 0x000fe2000001088a */
[----:B------:R-:W-:Y:S02]  /*39f0*/  HADD2.F32 R183, -RZ, R139.H1_H1 ;  /* 0x3000008bffb77230 */ /* 0x000fe40000004100 */
[----:B------:R-:W-:Y:S01]  /*3a00*/  FMUL.FTZ R188, R180, R187 ;  /* 0x000000bbb4bc7220 */ /* 0x000fe20000410000 */
[----:B------:R-:W-:Y:S01]  /*3a10*/  F2FP.F16.E4M3.UNPACK_B R181, R43 ;  /* 0x0000002bffb5723e */ /* 0x000fe200020006ff */
[C---:B------:R-:W-:Y:S01]  /*3a20*/  FMUL.FTZ R187, R179.reuse, R187 ;  /* 0x000000bbb3bb7220 */ /* 0x040fe20000410000 */
[----:B------:R-:W-:Y:S01]  /*3a30*/  F2FP.F16.E4M3.UNPACK_B R42, R42 ;  /* 0x0000002aff2a723e */ /* 0x000fe200020006ff */
[----:B------:R-:W-:Y:S01]  /*3a40*/  FFMA.FTZ R188, R179, R183, -R188 ;  /* 0x000000b7b3bc7223 */ /* 0x000fe200000108bc */
[----:B------:R-:W-:-:S02]  /*3a50*/  HADD2.F32 R185, -RZ, R185.H0_H0 ;  /* 0x200000b9ffb97230 */ /* 0x000fc40000004100 */
[----:B------:R-:W-:Y:S01]  /*3a60*/  FFMA.FTZ R187, R180, R183, R187 ;  /* 0x000000b7b4bb7223 */ /* 0x000fe200000100bb */
[--C-:B------:R-:W-:Y:S02]  /*3a70*/  HADD2.F32 R180, -RZ, R181.reuse.H0_H0 ;  /* 0x200000b5ffb47230 */ /* 0x100fe40000004100 */
[----:B------:R-:W-:Y:S01]  /*3a80*/  FFMA.FTZ R43, R182, R184, R189 ;  /* 0x000000b8b62b7223 */ /* 0x000fe200000100bd */
[--C-:B------:R-:W-:Y:S01]  /*3a90*/  HADD2.F32 R179, -RZ, R42.reuse.H0_H0 ;  /* 0x2000002affb37230 */ /* 0x100fe20000004100 */
[----:B------:R-:W-:Y:S01]  /*3aa0*/  F2FP.SATFINITE.E4M3.F32.PACK_AB_MERGE_C R41, R41, R40, R176 ;  /* 0x000000282929723e */ /* 0x000fe200048070b0 */
[----:B------:R-:W-:Y:S01]  /*3ab0*/  HADD2.F32 R181, -RZ, R181.H1_H1 ;  /* 0x300000b5ffb57230 */ /* 0x000fe20000004100 */
[----:B------:R-:W-:Y:S01]  /*3ac0*/  F2FP.SATFINITE.E4M3.F32.PACK_AB_MERGE_C R187, R187, R188, RZ ;  /* 0x000000bcbbbb723e */ /* 0x000fe200048070ff */
[----:B------:R-:W-:Y:S01]  /*3ad0*/  HADD2.F32 R42, -RZ, R42.H1_H1 ;  /* 0x3000002aff2a7230 */ /* 0x000fe20000004100 */
[----:B------:R-:W-:Y:S01]  /*3ae0*/  F2FP.SATFINITE.E4M3.F32.PACK_AB_MERGE_C R43, R43, R138, RZ ;  /* 0x0000008a2b2b723e */ /* 0x000fe200048070ff */
[----:B------:R-:W-:-:S02]  /*3af0*/  HADD2.F32 R178, -RZ, R178.H0_H0 ;  /* 0x200000b2ffb27230 */ /* 0x000fc40000004100 */
[-C--:B------:R-:W-:Y:S01]  /*3b00*/  FMUL.FTZ R183, R181, R186.reuse ;  /* 0x000000bab5b77220 */ /* 0x080fe20000410000 */
[----:B------:R-:W-:Y:S02]  /*3b10*/  HADD2.F32 R139, -RZ, R139.H0_H0 ;  /* 0x2000008bff8b7230 */ /* 0x000fe40000004100 */
[-C--:B------:R-:W-:Y:S01]  /*3b20*/  FMUL.FTZ R182, R42, R185.reuse ;  /* 0x000000b92ab67220 */ /* 0x080fe20000410000 */
[C---:B------:R-:W-:Y:S01]  /*3b30*/  FMUL.FTZ R186, R180.reuse, R186 ;  /* 0x000000bab4ba7220 */ /* 0x040fe20000410000 */
[C---:B------:R-:W-:Y:S01]  /*3b40*/  FMUL.FTZ R185, R179.reuse, R185 ;  /* 0x000000b9b3b97220 */ /* 0x040fe20000410000 */
[-C--:B------:R-:W-:Y:S01]  /*3b50*/  FFMA.FTZ R183, R180, R178.reuse, -R183 ;  /* 0x000000b2b4b77223 */ /* 0x080fe200000108b7 */
[-C--:B------:R-:W-:Y:S01]  /*3b60*/  FFMA.FTZ R182, R179, R139.reuse, -R182 ;  /* 0x0000008bb3b67223 */ /* 0x080fe200000108b6 */
[----:B------:R-:W-:Y:S01]  /*3b70*/  FFMA.FTZ R186, R181, R178, R186 ;  /* 0x000000b2b5ba7223 */ /* 0x000fe200000100ba */
[----:B------:R-:W-:Y:S01]  /*3b80*/  FFMA.FTZ R185, R42, R139, R185 ;  /* 0x0000008b2ab97223 */ /* 0x000fe200000100b9 */
[----:B------:R-:W-:-:S03]  /*3b90*/  F2FP.SATFINITE.E4M3.F32.PACK_AB_MERGE_C R40, R141, R140, R177 ;  /* 0x0000008c8d28723e */ /* 0x000fc600048070b1 */
[----:B------:R-:W-:Y:S02]  /*3ba0*/  F2FP.SATFINITE.E4M3.F32.PACK_AB_MERGE_C R43, R186, R183, R43 ;  /* 0x000000b7ba2b723e */ /* 0x000fe4000480702b */
[----:B------:R-:W-:-:S07]  /*3bb0*/  F2FP.SATFINITE.E4M3.F32.PACK_AB_MERGE_C R42, R185, R182, R187 ;  /* 0x000000b6b92a723e */ /* 0x000fce00048070bb */
.L_x_438:
[----:B------:R-:W-:Y:S05]  /*3bc0*/  BSYNC B3 ;  /* 0x0000000000037941 */ /* 0x000fea0003800000 */
.L_x_437:
[----:B-1----:R4:W-:Y:S02]  /*3bd0*/  STG.E.128 desc[UR54][R48.64], R40 ;  /* 0x0000002830007986 */ /* 0x0029e4000c101d36 */
.L_x_436:
[----:B------:R-:W-:Y:S05]  /*3be0*/  BSYNC B2 ;  /* 0x0000000000027941 */ /* 0x000fea0003800000 */
.L_x_435:
[----:B------:R-:W-:Y:S01]  /*3bf0*/  ISETP.NE.AND P2, PT, R33, RZ, PT ;  /* 0x000000ff2100720c */ /* 0x000fe20003f45270 */
[----:B------:R-:W-:-:S12]  /*3c00*/  BSSY B2, `(.L_x_439) ;  /* 0x0000070000027945 */ /* 0x000fd80003800000 */
[----:B------:R-:W-:Y:S05]  /*3c10*/  @!P2 BRA `(.L_x_440) ;  /* 0x0000000400b8a947 */ /* 0x000fea0003800000 */
[----:B012-4-:R0:W1:Y:S01]  /*3c20*/  LDS.128 R40, [R46+0x1a400] ;  /* 0x01a400002e287984 */ /* 0x0170620000000c00 */
[----:B------:R-:W-:Y:S01]  /*3c30*/  VIADD R139, R16, 0x10 ;  /* 0x00000010108b7836 */ /* 0x000fe20000000000 */
[----:B------:R-:W-:Y:S04]  /*3c40*/  BSSY B3, `(.L_x_441) ;  /* 0x000006a000037945 */ /* 0x000fe80003800000 */
[----:B------:R-:W-:-:S13]  /*3c50*/  ISETP.GE.AND P2, PT, R139, R136, PT ;  /* 0x000000888b00720c */ /* 0x000fda0003f46270 */
[----:B0-----:R-:W-:Y:S05]  /*3c60*/  @P2 BRA `(.L_x_442) ;  /* 0x00000004009c2947 */ /* 0x001fea0003800000 */
[----:B------:R-:W-:Y:S02]  /*3c70*/  SHF.R.U32.HI R141, RZ, 0x8, R95 ;  /* 0x00000008ff8d7819 */ /* 0x000fe4000001165f */
[----:B------:R-:W-:Y:S02]  /*3c80*/  SHF.R.U32.HI R126, RZ, 0x8, R127 ;  /* 0x00000008ff7e7819 */ /* 0x000fe4000001167f */
[----:B------:R-:W-:Y:S02]  /*3c90*/  LOP3.LUT R94, R95, 0xff0000ff, RZ, 0xc0, !PT ;  /* 0xff0000ff5f5e7812 */ /* 0x000fe400078ec0ff */
[----:B------:R-:W-:Y:S02]  /*3ca0*/  SHF.R.U32.HI R139, RZ, 0x10, R95 ;  /* 0x00000010ff8b7819 */ /* 0x000fe4000001165f */
[----:B------:R-:W-:Y:S02]  /*3cb0*/  LOP3.LUT R138, R127, 0xff0000ff, RZ, 0xc0, !PT ;  /* 0xff0000ff7f8a7812 */ /* 0x000fe400078ec0ff */
[----:B------:R-:W-:Y:S01]  /*3cc0*/  SHF.R.U32.HI R140, RZ, 0x10, R127 ;  /* 0x00000010ff8c7819 */ /* 0x000fe2000001167f */
[----:B------:R-:W-:Y:S01]  /*3cd0*/  IMAD.SHL.U32 R127, R126, 0x100, RZ ;  /* 0x000001007e7f7824 */ /* 0x000fe200078e00ff */
[----:B------:R-:W-:Y:S01]  /*3ce0*/  SHF.L.U32 R95, R141, 0x8, RZ ;  /* 0x000000088d5f7819 */ /* 0x000fe200000006ff */
[----:B-1----:R-:W-:Y:S01]  /*3cf0*/  IMAD.MOV.U32 R126, RZ, RZ, R40 ;  /* 0x000000ffff7e7224 */ /* 0x002fe200078e0028 */
[----:B------:R-:W-:Y:S01]  /*3d00*/  F2FP.F16.E4M3.UNPACK_B R40, R41 ;  /* 0x00000029ff28723e */ /* 0x000fe200020006ff */
[----:B------:R-:W-:Y:S01]  /*3d10*/  IMAD.U32 R140, R140, 0x10000, RZ ;  /* 0x000100008c8c7824 */ /* 0x000fe200078e00ff */
[----:B------:R-:W-:Y:S01]  /*3d20*/  LOP3.LUT R94, R94, 0xff00, R95, 0xf8, !PT ;  /* 0x0000ff005e5e7812 */ /* 0x000fe200078ef85f */
[----:B------:R-:W-:Y:S01]  /*3d30*/  IMAD.U32 R95, R139, 0x10000, RZ ;  /* 0x000100008b5f7824 */ /* 0x000fe200078e00ff */
[----:B------:R-:W-:-:S02]  /*3d40*/  LOP3.LUT R127, R138, 0xff00, R127, 0xf8, !PT ;  /* 0x0000ff008a7f7812 */ /* 0x000fc400078ef87f */
[----:B------:R-:W-:Y:S02]  /*3d50*/  F2FP.F16.E4M3.UNPACK_B R138, R167.H1 ;  /* 0x000000a7ff8a723e */ /* 0x000fe400030006ff */
[----:B------:R-:W-:Y:S02]  /*3d60*/  LOP3.LUT R94, R94, 0xff0000, R95, 0xf8, !PT ;  /* 0x00ff00005e5e7812 */ /* 0x000fe400078ef85f */
[----:B------:R-:W-:Y:S01]  /*3d70*/  LOP3.LUT R95, R127, 0xff0000, R140, 0xf8, !PT ;  /* 0x00ff00007f5f7812 */ /* 0x000fe200078ef88c */
[----:B------:R-:W-:Y:S01]  /*3d80*/  HADD2.F32 R176, -RZ, R138.H0_H0 ;  /* 0x2000008affb07230 */ /* 0x000fe20000004100 */
[----:B------:R-:W-:Y:S01]  /*3d90*/  F2FP.F16.E4M3.UNPACK_B R140, R166.H1 ;  /* 0x000000a6ff8c723e */ /* 0x000fe200030006ff */
[--C-:B------:R-:W-:Y:S01]  /*3da0*/  HADD2.F32 R127, -RZ, R40.reuse.H1_H1 ;  /* 0x30000028ff7f7230 */ /* 0x100fe20000004100 */
[----:B------:R-:W-:Y:S01]  /*3db0*/  F2FP.F16.E4M3.UNPACK_B R41, R41.H1 ;  /* 0x00000029ff29723e */ /* 0x000fe200030006ff */
[----:B------:R-:W-:Y:S01]  /*3dc0*/  HADD2.F32 R40, -RZ, R40.H0_H0 ;  /* 0x20000028ff287230 */ /* 0x000fe20000004100 */
[----:B------:R-:W-:Y:S01]  /*3dd0*/  F2FP.F16.E4M3.UNPACK_B R167, R167 ;  /* 0x000000a7ffa7723e */ /* 0x000fe200020006ff */
[----:B------:R-:W-:-:S02]  /*3de0*/  HADD2.F32 R177, -RZ, R138.H1_H1 ;  /* 0x3000008affb17230 */ /* 0x000fc40000004100 */
[CC--:B------:R-:W-:Y:S01]  /*3df0*/  FMUL.FTZ R179, R127.reuse, R176.reuse ;  /* 0x000000b07fb37220 */ /* 0x0c0fe20000410000 */
[--C-:B------:R-:W-:Y:S02]  /*3e00*/  HADD2.F32 R141, -RZ, R140.reuse.H0_H0 ;  /* 0x2000008cff8d7230 */ /* 0x100fe40000004100 */
[C---:B------:R-:W-:Y:S01]  /*3e10*/  FMUL.FTZ R176, R40.reuse, R176 ;  /* 0x000000b028b07220 */ /* 0x040fe20000410000 */
[--C-:B------:R-:W-:Y:S01]  /*3e20*/  HADD2.F32 R139, -RZ, R41.reuse.H1_H1 ;  /* 0x30000029ff8b7230 */ /* 0x100fe20000004100 */
[----:B------:R-:W-:Y:S01]  /*3e30*/  F2FP.F16.E4M3.UNPACK_B R166, R166 ;  /* 0x000000a6ffa6723e */ /* 0x000fe200020006ff */
[----:B------:R-:W-:Y:S02]  /*3e40*/  HADD2.F32 R138, -RZ, R41.H0_H0 ;  /* 0x20000029ff8a7230 */ /* 0x000fe40000004100 */
[-C--:B------:R-:W-:Y:S01]  /*3e50*/  FFMA.FTZ R40, R40, R141.reuse, -R179 ;  /* 0x0000008d28287223 */ /* 0x080fe200000108b3 */
[----:B------:R-:W-:Y:S02]  /*3e60*/  HADD2.F32 R140, -RZ, R140.H1_H1 ;  /* 0x3000008cff8c7230 */ /* 0x000fe40000004100 */
[----:B------:R-:W-:Y:S01]  /*3e70*/  FFMA.FTZ R41, R127, R141, R176 ;  /* 0x0000008d7f297223 */ /* 0x000fe200000100b0 */
[CC--:B------:R-:W-:Y:S01]  /*3e80*/  FMUL.FTZ R179, R139.reuse, R177.reuse ;  /* 0x000000b18bb37220 */ /* 0x0c0fe20000410000 */
[C---:B------:R-:W-:Y:S01]  /*3e90*/  FMUL.FTZ R178, R138.reuse, R177 ;  /* 0x000000b18ab27220 */ /* 0x040fe20000410000 */
[-C--:B------:R-:W-:Y:S01]  /*3ea0*/  F2FP.F16.E4M3.UNPACK_B R127, R126.reuse.H1 ;  /* 0x0000007eff7f723e */ /* 0x080fe200030006ff */
[----:B------:R-:W-:Y:S01]  /*3eb0*/  HADD2.F32 R141, -RZ, R167.H1_H1 ;  /* 0x300000a7ff8d7230 */ /* 0x000fe20000004100 */
[----:B------:R-:W-:Y:S01]  /*3ec0*/  F2FP.F16.E4M3.UNPACK_B R126, R126 ;  /* 0x0000007eff7e723e */ /* 0x000fe200020006ff */
[-C--:B------:R-:W-:Y:S01]  /*3ed0*/  FFMA.FTZ R179, R138, R140.reuse, -R179 ;  /* 0x0000008c8ab37223 */ /* 0x080fe200000108b3 */
[----:B------:R-:W-:Y:S01]  /*3ee0*/  FFMA.FTZ R180, R139, R140, R178 ;  /* 0x0000008c8bb47223 */ /* 0x000fe200000100b2 */
[----:B------:R-:W-:-:S02]  /*3ef0*/  HADD2.F32 R140, -RZ, R127.H1_H1 ;  /* 0x3000007fff8c7230 */ /* 0x000fc40000004100 */
[----:B------:R-:W-:Y:S02]  /*3f00*/  HADD2.F32 R139, -RZ, R127.H0_H0 ;  /* 0x2000007fff8b7230 */ /* 0x000fe40000004100 */
[----:B------:R-:W-:Y:S02]  /*3f10*/  HADD2.F32 R167, -RZ, R167.H0_H0 ;  /* 0x200000a7ffa77230 */ /* 0x000fe40000004100 */
[-C--:B------:R-:W-:Y:S01]  /*3f20*/  FMUL.FTZ R178, R140, R141.reuse ;  /* 0x0000008d8cb27220 */ /* 0x080fe20000410000 */
[--C-:B------:R-:W-:Y:S02]  /*3f30*/  HADD2.F32 R138, -RZ, R126.reuse.H1_H1 ;  /* 0x3000007eff8a7230 */ /* 0x100fe40000004100 */
[----:B------:R-:W-:Y:S01]  /*3f40*/  FMUL.FTZ R141, R139, R141 ;  /* 0x0000008d8b8d7220 */ /* 0x000fe20000410000 */
[----:B------:R-:W-:Y:S02]  /*3f50*/  HADD2.F32 R127, -RZ, R126.H0_H0 ;  /* 0x2000007eff7f7230 */ /* 0x000fe40000004100 */
        /* <DEDUP_REMOVED lines=10> */
[----:B------:R-:W-:Y:S01]  /*4000*/  F2FP.F16.E4M3.UNPACK_B R179, R95.H1 ;  /* 0x0000005fffb3723e */ /* 0x000fe200030006ff */
[--C-:B------:R-:W-:Y:S01]  /*4010*/  HADD2.F32 R166, -RZ, R141.reuse.H0_H0 ;  /* 0x2000008dffa67230 */ /* 0x100fe20000004100 */
[----:B------:R-:W-:Y:S01]  /*4020*/  F2FP.SATFINITE.E4M3.F32.PACK_AB_MERGE_C R139, R140, R139, RZ ;  /* 0x0000008b8c8b723e */ /* 0x000fe200048070ff */
[----:B------:R-:W-:Y:S01]  /*4030*/  HADD2.F32 R141, -RZ, R141.H1_H1 ;  /* 0x3000008dff8d7230 */ /* 0x000fe20000004100 */
[----:B------:R-:W-:Y:S01]  /*4040*/  F2FP.F16.E4M3.UNPACK_B R176, R94.H1 ;  /* 0x0000005effb0723e */ /* 0x000fe200030006ff */
[--C-:B------:R-:W-:Y:S01]  /*4050*/  HADD2.F32 R181, -RZ, R179.reuse.H1_H1 ;  /* 0x300000b3ffb57230 */ /* 0x100fe20000004100 */
[----:B------:R-:W-:Y:S01]  /*4060*/  F2FP.F16.E4M3.UNPACK_B R140, R42.H1 ;  /* 0x0000002aff8c723e */ /* 0x000fe200030006ff */
[----:B------:R-:W-:Y:S01]  /*4070*/  HADD2.F32 R179, -RZ, R179.H0_H0 ;  /* 0x200000b3ffb37230 */ /* 0x000fe20000004100 */
[----:B------:R-:W-:Y:S01]  /*4080*/  F2FP.F16.E4M3.UNPACK_B R178, R95 ;  /* 0x0000005fffb2723e */ /* 0x000fe200020006ff */
        /* <DEDUP_REMOVED lines=9> */
[-C--:B------:R-:W-:Y:S01]  /*4120*/  FMUL.FTZ R181, R95, R180.reuse ;  /* 0x000000b45fb57220 */ /* 0x080fe20000410000 */
        /* <DEDUP_REMOVED lines=8> */
[----:B------:R-:W-:Y:S01]  /*41b0*/  HADD2.F32 R140, -RZ, R43.H1_H1 ;  /* 0x3000002bff8c7230 */ /* 0x000fe20000004100 */
[----:B------:R-:W-:Y:S01]  /*41c0*/  F2FP.SATFINITE.E4M3.F32.PACK_AB_MERGE_C R41, R41, R40, R138 ;  /* 0x000000282929723e */ /* 0x000fe2000480708a */
[--C-:B------:R-:W-:Y:S01]  /*41d0*/  HADD2.F32 R43, -RZ, R42.reuse.H0_H0 ;  /* 0x2000002aff2b7230 */ /* 0x100fe20000004100 */
[----:B------:R-:W-:Y:S01]  /*41e0*/  F2FP.SATFINITE.E4M3.F32.PACK_AB_MERGE_C R180, R180, R181, RZ ;  /* 0x000000b5b4b4723e */ /* 0x000fe200048070ff */
[----:B------:R-:W-:Y:S02]  /*41f0*/  HADD2.F32 R42, -RZ, R42.H1_H1 ;  /* 0x3000002aff2a7230 */ /* 0x000fe40000004100 */
[----:B------:R-:W-:Y:S01]  /*4200*/  FMUL.FTZ R182, R140, R179 ;  /* 0x000000b38cb67220 */ /* 0x000fe20000410000 */
[----:B------:R-:W-:-:S02]  /*4210*/  HADD2.F32 R176, -RZ, R176.H0_H0 ;  /* 0x200000b0ffb07230 */ /* 0x000fc40000004100 */
[----:B------:R-:W-:Y:S01]  /*4220*/  FMUL.FTZ R179, R95, R179 ;  /* 0x000000b35fb37220 */ /* 0x000fe20000410000 */
[----:B------:R-:W-:Y:S02]  /*4230*/  HADD2.F32 R167, -RZ, R167.H0_H0 ;  /* 0x200000a7ffa77230 */ /* 0x000fe40000004100 */
[-C--:B------:R-:W-:Y:S01]  /*4240*/  FMUL.FTZ R166, R42, R178.reuse ;  /* 0x000000b22aa67220 */ /* 0x080fe20000410000 */
[----:B------:R-:W-:Y:S01]  /*4250*/  FMUL.FTZ R141, R43, R178 ;  /* 0x000000b22b8d7220 */ /* 0x000fe20000410000 */
[-C--:B------:R-:W-:Y:S01]  /*4260*/  FFMA.FTZ R182, R95, R176.reuse, -R182 ;  /* 0x000000b05fb67223 */ /* 0x080fe200000108b6 */
[----:B------:R-:W-:Y:S01]  /*4270*/  FFMA.FTZ R179, R140, R176, R179 ;  /* 0x000000b08cb37223 */ /* 0x000fe200000100b3 */
[-C--:B------:R-:W-:Y:S01]  /*4280*/  FFMA.FTZ R166, R43, R167.reuse, -R166 ;  /* 0x000000a72ba67223 */ /* 0x080fe200000108a6 */
[----:B------:R-:W-:Y:S01]  /*4290*/  FFMA.FTZ R141, R42, R167, R141 ;  /* 0x000000a72a8d7223 */ /* 0x000fe2000001008d */
[----:B------:R-:W-:Y:S02]  /*42a0*/  F2FP.SATFINITE.E4M3.F32.PACK_AB_MERGE_C R94, R177, R94, RZ ;  /* 0x0000005eb15e723e */ /* 0x000fe400048070ff */
[----:B------:R-:W-:-:S02]  /*42b0*/  F2FP.SATFINITE.E4M3.F32.PACK_AB_MERGE_C R40, R127, R126, R139 ;  /* 0x0000007e7f28723e */ /* 0x000fc4000480708b */
[----:B------:R-:W-:Y:S02]  /*42c0*/  F2FP.SATFINITE.E4M3.F32.PACK_AB_MERGE_C R42, R141, R166, R180 ;  /* 0x000000a68d2a723e */ /* 0x000fe400048070b4 */
[----:B------:R-:W-:-:S07]  /*42d0*/  F2FP.SATFINITE.E4M3.F32.PACK_AB_MERGE_C R43, R179, R182, R94 ;  /* 0x000000b6b32b723e */ /* 0x000fce000480705e */
.L_x_442:
[----:B------:R-:W-:Y:S05]  /*42e0*/  BSYNC B3 ;  /* 0x0000000000037941 */ /* 0x000fea0003800000 */
.L_x_441:
[----:B-1----:R0:W-:Y:S02]  /*42f0*/  STG.E.128 desc[UR54][R48.64+0x20], R40 ;  /* 0x0000202830007986 */ /* 0x0021e4000c101d36 */
.L_x_440:
[----:B------:R-:W-:Y:S05]  /*4300*/  BSYNC B2 ;  /* 0x0000000000027941 */ /* 0x000fea0003800000 */
.L_x_439:
[----:B------:R-:W-:Y:S01]  /*4310*/  ISETP.NE.AND P2, PT, R34, RZ, PT ;  /* 0x000000ff2200720c */ /* 0x000fe20003f45270 */
[----:B------:R-:W-:-:S12]  /*4320*/  BSSY B2, `(.L_x_443) ;  /* 0x0000070000027945 */ /* 0x000fd80003800000 */
[----:B------:R-:W-:Y:S05]  /*4330*/  @!P2 BRA `(.L_x_444) ;  /* 0x0000000400b8a947 */ /* 0x000fea0003800000 */
[----:B012-4-:R0:W1:Y:S01]  /*4340*/  LDS.128 R40, [R47+0x1cc00] ;  /* 0x01cc00002f287984 */ /* 0x0170620000000c00 */
[----:B------:R-:W-:Y:S01]  /*4350*/  IADD3 R95, R16, 0x20, RZ ;  /* 0x00000020105f7810 */ /* 0x000fe20007ffe0ff */
[----:B------:R-:W-:Y:S03]  /*4360*/  BSSY B3, `(.L_x_445) ;  /* 0x000006a000037945 */ /* 0x000fe60003800000 */
[----:B------:R-:W-:-:S13]  /*4370*/  ISETP.GE.AND P2, PT, R95, R136, PT ;  /* 0x000000885f00720c */ /* 0x000fda0003f46270 */
[----:B0-----:R-:W-:Y:S05]  /*4380*/  @P2 BRA `(.L_x_446) ;  /* 0x00000004009c2947 */ /* 0x001fea0003800000 */
[----:B------:R-:W-:Y:S02]  /*4390*/  SHF.R.U32.HI R86, RZ, 0x8, R87 ;  /* 0x00000008ff567819 */ /* 0x000fe40000011657 */
[----:B------:R-:W-:Y:S02]  /*43a0*/  SHF.R.U32.HI R92, RZ, 0x8, R93 ;  /* 0x00000008ff5c7819 */ /* 0x000fe4000001165d */
[----:B------:R-:W-:Y:S01]  /*43b0*/  SHF.R.U32.HI R127, RZ, 0x10, R87 ;  /* 0x00000010ff7f7819 */ /* 0x000fe20000011657 */
[----:B------:R-:W-:Y:S01]  /*43c0*/  IMAD.SHL.U32 R86, R86, 0x100, RZ ;  /* 0x0000010056567824 */ /* 0x000fe200078e00ff */
[----:B------:R-:W-:Y:S02]  /*43d0*/  LOP3.LUT R87, R87, 0xff0000ff, RZ, 0xc0, !PT ;  /* 0xff0000ff57577812 */ /* 0x000fe400078ec0ff */
[----:B------:R-:W-:Y:S02]  /*43e0*/  SHF.R.U32.HI R95, RZ, 0x10, R93 ;  /* 0x00000010ff5f7819 */ /* 0x000fe4000001165d */
[----:B------:R-:W-:Y:S01]  /*43f0*/  LOP3.LUT R94, R93, 0xff0000ff, RZ, 0xc0, !PT ;  /* 0xff0000ff5d5e7812 */ /* 0x000fe200078ec0ff */
[----:B------:R-:W-:Y:S01]  /*4400*/  IMAD.SHL.U32 R93, R92, 0x100, RZ ;  /* 0x000001005c5d7824 */ /* 0x000fe200078e00ff */
[----:B------:R-:W-:Y:S01]  /*4410*/  LOP3.LUT R87, R87, 0xff00, R86, 0xf8, !PT ;  /* 0x0000ff0057577812 */ /* 0x000fe200078ef856 */
[----:B------:R-:W-:-:S02]  /*4420*/  IMAD.U32 R86, R127, 0x10000, RZ ;  /* 0x000100007f567824 */ /* 0x000fc400078e00ff */
[----:B-1----:R-:W-:Y:S01]  /*4430*/  IMAD.MOV.U32 R92, RZ, RZ, R40 ;  /* 0x000000ffff5c7224 */ /* 0x002fe200078e0028 */
[----:B------:R-:W-:Y:S02]  /*4440*/  LOP3.LUT R126, R94, 0xff00, R93, 0xf8, !PT ;  /* 0x0000ff005e7e7812 */ /* 0x000fe400078ef85d */
[----:B------:R-:W-:Y:S02]  /*4450*/  SHF.L.U32 R93, R95, 0x10, RZ ;  /* 0x000000105f5d7819 */ /* 0x000fe400000006ff */
        /* <DEDUP_REMOVED lines=19> */
[-C--:B------:R-:W-:Y:S01]  /*4590*/  FMUL.FTZ R141, R95, R139.reuse ;  /* 0x0000008b5f8d7220 */ /* 0x080fe20000410000 */
[----:B------:R-:W-:Y:S01]  /*45a0*/  FMUL.FTZ R140, R94, R139 ;  /* 0x0000008b5e8c7220 */ /* 0x000fe20000410000 */
[----:B------:R-:W-:Y:S01]  /*45b0*/  F2FP.F16.E4M3.UNPACK_B R93, R92.H1 ;  /* 0x0000005cff5d723e */ /* 0x000fe200030006ff */
[----:B------:R-:W-:-:S02]  /*45c0*/  HADD2.F32 R127, -RZ, R165.H1_H1 ;  /* 0x300000a5ff7f7230 */ /* 0x000fc40000004100 */
[-C--:B------:R-:W-:Y:S01]  /*45d0*/  FFMA.FTZ R141, R94, R126.reuse, -R141 ;  /* 0x0000007e5e8d7223 */ /* 0x080fe2000001088d */
[----:B------:R-:W-:Y:S01]  /*45e0*/  FFMA.FTZ R166, R95, R126, R140 ;  /* 0x0000007e5fa67223 */ /* 0x000fe2000001008c */
[----:B------:R-:W-:Y:S01]  /*45f0*/  F2FP.F16.E4M3.UNPACK_B R92, R92 ;  /* 0x0000005cff5c723e */ /* 0x000fe200020006ff */
[--C-:B------:R-:W-:Y:S01]  /*4600*/  HADD2.F32 R126, -RZ, R93.reuse.H1_H1 ;  /* 0x3000005dff7e7230 */ /* 0x100fe20000004100 */
[----:B------:R-:W-:Y:S01]  /*4610*/  F2FP.F16.E4M3.UNPACK_B R164, R164 ;  /* 0x000000a4ffa4723e */ /* 0x000fe200020006ff */
[----:B------:R-:W-:Y:S01]  /*4620*/  HADD2.F32 R95, -RZ, R93.H0_H0 ;  /* 0x2000005dff5f7230 */ /* 0x000fe20000004100 */
[----:B------:R-:W-:Y:S01]  /*4630*/  F2FP.F16.E4M3.UNPACK_B R139, R86 ;  /* 0x00000056ff8b723e */ /* 0x000fe200020006ff */
[----:B------:R-:W-:Y:S02]  /*4640*/  HADD2.F32 R165, -RZ, R165.H0_H0 ;  /* 0x200000a5ffa57230 */ /* 0x000fe40000004100 */
[----:B------:R-:W-:Y:S01]  /*4650*/  FMUL.FTZ R140, R126, R127 ;  /* 0x0000007f7e8c7220 */ /* 0x000fe20000410000 */
[----:B------:R-:W-:-:S02]  /*4660*/  HADD2.F32 R93, -RZ, R92.H0_H0 ;  /* 0x2000005cff5d7230 */ /* 0x000fc40000004100 */
[----:B------:R-:W-:Y:S01]  /*4670*/  FMUL.FTZ R127, R95, R127 ;  /* 0x0000007f5f7f7220 */ /* 0x000fe20000410000 */
[----:B------:R-:W-:Y:S02]  /*4680*/  HADD2.F32 R94, -RZ, R92.H1_H1 ;  /* 0x3000005cff5e7230 */ /* 0x000fe40000004100 */
[--C-:B------:R-:W-:Y:S02]  /*4690*/  HADD2.F32 R92, -RZ, R164.reuse.H1_H1 ;  /* 0x300000a4ff5c7230 */ /* 0x100fe40000004100 */
[----:B------:R-:W-:Y:S02]  /*46a0*/  HADD2.F32 R164, -RZ, R164.H0_H0 ;  /* 0x200000a4ffa47230 */ /* 0x000fe40000004100 */
[-C--:B------:R-:W-:Y:S01]  /*46b0*/  FMUL.FTZ R138, R94, R165.reuse ;  /* 0x000000a55e8a7220 */ /* 0x080fe20000410000 */
[----:B------:R-:W-:Y:S01]  /*46c0*/  FMUL.FTZ R165, R93, R165 ;  /* 0x000000a55da57220 */ /* 0x000fe20000410000 */
[-C--:B------:R-:W-:Y:S01]  /*46d0*/  FFMA.FTZ R95, R95, R92.reuse, -R140 ;  /* 0x0000005c5f5f7223 */ /* 0x080fe2000001088c */
[----:B------:R-:W-:Y:S01]  /*46e0*/  FFMA.FTZ R126, R126, R92, R127 ;  /* 0x0000005c7e7e7223 */ /* 0x000fe2000001007f */
[-C--:B------:R-:W-:Y:S01]  /*46f0*/  FFMA.FTZ R92, R93, R164.reuse, -R138 ;  /* 0x000000a45d5c7223 */ /* 0x080fe2000001088a */
[----:B------:R-:W-:Y:S01]  /*4700*/  FFMA.FTZ R93, R94, R164, R165 ;  /* 0x000000a45e5d7223 */ /* 0x000fe200000100a5 */
[----:B------:R-:W-:-:S02]  /*4710*/  F2FP.F16.E4M3.UNPACK_B R127, R43.H1 ;  /* 0x0000002bff7f723e */ /* 0x000fc400030006ff */
[----:B------:R-:W-:Y:S02]  /*4720*/  F2FP.SATFINITE.E4M3.F32.PACK_AB_MERGE_C R95, R126, R95, RZ ;  /* 0x0000005f7e5f723e */ /* 0x000fe400048070ff */
[-C--:B------:R-:W-:Y:S01]  /*4730*/  F2FP.F16.E4M3.UNPACK_B R165, R87.reuse.H1 ;  /* 0x00000057ffa5723e */ /* 0x080fe200030006ff */
[--C-:B------:R-:W-:Y:S01]  /*4740*/  HADD2.F32 R138, -RZ, R127.reuse.H0_H0 ;  /* 0x2000007fff8a7230 */ /* 0x100fe20000004100 */
[----:B------:R-:W-:Y:S01]  /*4750*/  F2FP.F16.E4M3.UNPACK_B R126, R42.H1 ;  /* 0x0000002aff7e723e */ /* 0x000fe200030006ff */
[----:B------:R-:W-:Y:S01]  /*4760*/  HADD2.F32 R127, -RZ, R127.H1_H1 ;  /* 0x3000007fff7f7230 */ /* 0x000fe20000004100 */
[----:B------:R-:W-:Y:S01]  /*4770*/  F2FP.F16.E4M3.UNPACK_B R164, R87 ;  /* 0x00000057ffa4723e */ /* 0x000fe200020006ff */
[----:B------:R-:W-:Y:S01]  /*4780*/  HADD2.F32 R167, -RZ, R165.H1_H1 ;  /* 0x300000a5ffa77230 */ /* 0x000fe20000004100 */
[----:B------:R-:W-:Y:S01]  /*4790*/  F2FP.SATFINITE.E4M3.F32.PACK_AB_MERGE_C R94, R166, R141, RZ ;  /* 0x0000008da65e723e */ /* 0x000fe200048070ff */
[----:B------:R-:W-:Y:S01]  /*47a0*/  HADD2.F32 R87, -RZ, R126.H1_H1 ;  /* 0x3000007eff577230 */ /* 0x000fe20000004100 */
[----:B------:R-:W-:Y:S01]  /*47b0*/  F2FP.F16.E4M3.UNPACK_B R140, R86.H1 ;  /* 0x00000056ff8c723e */ /* 0x000fe200030006ff */
[----:B------:R-:W-:-:S02]  /*47c0*/  HADD2.F32 R166, -RZ, R164.H1_H1 ;  /* 0x300000a4ffa67230 */ /* 0x000fc40000004100 */
[-C--:B------:R-:W-:Y:S01]  /*47d0*/  FMUL.FTZ R177, R127, R167.reuse ;  /* 0x000000a77fb17220 */ /* 0x080fe20000410000 */
[----:B------:R-:W-:Y:S02]  /*47e0*/  HADD2.F32 R126, -RZ, R126.H0_H0 ;  /* 0x2000007eff7e7230 */ /* 0x000fe40000004100 */
[----:B------:R-:W-:Y:S01]  /*47f0*/  FMUL.FTZ R176, R138, R167 ;  /* 0x000000a78ab07220 */ /* 0x000fe20000410000 */
[----:B------:R-:W-:Y:S02]  /*4800*/  HADD2.F32 R86, -RZ, R139.H1_H1 ;  /* 0x3000008bff567230 */ /* 0x000fe40000004100 */
[-C--:B------:R-:W-:Y:S01]  /*4810*/  FMUL.FTZ R167, R87, R166.reuse ;  /* 0x000000a657a77220 */ /* 0x080fe20000410000 */
[----:B------:R-:W-:Y:S01]  /*4820*/  F2FP.F16.E4M3.UNPACK_B R43, R43 ;  /* 0x0000002bff2b723e */ /* 0x000fe200020006ff */
[C---:B------:R-:W-:Y:S01]  /*4830*/  FMUL.FTZ R166, R126.reuse, R166 ;  /* 0x000000a67ea67220 */ /* 0x040fe20000410000 */
[----:B------:R-:W-:Y:S01]  /*4840*/  F2FP.F16.E4M3.UNPACK_B R42, R42 ;  /* 0x0000002aff2a723e */ /* 0x000fe200020006ff */
[----:B------:R-:W-:Y:S01]  /*4850*/  FFMA.FTZ R167, R126, R86, -R167 ;  /* 0x000000567ea77223 */ /* 0x000fe200000108a7 */
[----:B------:R-:W-:-:S02]  /*4860*/  HADD2.F32 R141, -RZ, R140.H1_H1 ;  /* 0x3000008cff8d7230 */ /* 0x000fc40000004100 */
[----:B------:R-:W-:Y:S01]  /*4870*/  FFMA.FTZ R166, R87, R86, R166 ;  /* 0x0000005657a67223 */ /* 0x000fe200000100a6 */
[--C-:B------:R-:W-:Y:S01]  /*4880*/  HADD2.F32 R86, -RZ, R43.reuse.H0_H0 ;  /* 0x2000002bff567230 */ /* 0x100fe20000004100 */
[----:B------:R-:W-:Y:S01]  /*4890*/  F2FP.SATFINITE.E4M3.F32.PACK_AB_MERGE_C R41, R41, R40, R94 ;  /* 0x000000282929723e */ /* 0x000fe2000480705e */
[----:B------:R-:W-:Y:S02]  /*48a0*/  HADD2.F32 R87, -RZ, R43.H1_H1 ;  /* 0x3000002bff577230 */ /* 0x000fe40000004100 */
[-C--:B------:R-:W-:Y:S01]  /*48b0*/  FFMA.FTZ R177, R138, R141.reuse, -R177 ;  /* 0x0000008d8ab17223 */ /* 0x080fe200000108b1 */
[--C-:B------:R-:W-:Y:S02]  /*48c0*/  HADD2.F32 R43, -RZ, R42.reuse.H0_H0 ;  /* 0x2000002aff2b7230 */ /* 0x100fe40000004100 */
[----:B------:R-:W-:Y:S01]  /*48d0*/  FFMA.FTZ R176, R127, R141, R176 ;  /* 0x0000008d7fb07223 */ /* 0x000fe200000100b0 */
[----:B------:R-:W-:Y:S01]  /*48e0*/  HADD2.F32 R165, -RZ, R165.H0_H0 ;  /* 0x200000a5ffa57230 */ /* 0x000fe20000004100 */
[----:B------:R-:W-:Y:S01]  /*48f0*/  F2FP.SATFINITE.E4M3.F32.PACK_AB_MERGE_C R166, R166, R167, RZ ;  /* 0x000000a7a6a6723e */ /* 0x000fe200048070ff */
[----:B------:R-:W-:Y:S01]  /*4900*/  HADD2.F32 R42, -RZ, R42.H1_H1 ;  /* 0x3000002aff2a7230 */ /* 0x000fe20000004100 */
[----:B------:R-:W-:Y:S01]  /*4910*/  F2FP.SATFINITE.E4M3.F32.PACK_AB_MERGE_C R40, R93, R92, R95 ;  /* 0x0000005c5d28723e */ /* 0x000fe2000480705f */
[----:B------:R-:W-:-:S02]  /*4920*/  HADD2.F32 R164, -RZ, R164.H0_H0 ;  /* 0x200000a4ffa47230 */ /* 0x000fc40000004100 */
[-C--:B------:R-:W-:Y:S01]  /*4930*/  FMUL.FTZ R141, R87, R165.reuse ;  /* 0x000000a5578d7220 */ /* 0x080fe20000410000 */
[----:B------:R-:W-:Y:S02]  /*4940*/  HADD2.F32 R140, -RZ, R140.H0_H0 ;  /* 0x2000008cff8c7230 */ /* 0x000fe40000004100 */
        /* <DEDUP_REMOVED lines=8> */
[----:B------:R-:W-:-:S04]  /*49d0*/  F2FP.SATFINITE.E4M3.F32.PACK_AB_MERGE_C R176, R176, R177, RZ ;  /* 0x000000b1b0b0723e */ /* 0x000fc800048070ff */
[----:B------:R-:W-:Y:S02]  /*49e0*/  F2FP.SATFINITE.E4M3.F32.PACK_AB_MERGE_C R42, R127, R126, R166 ;  /* 0x0000007e7f2a723e */ /* 0x000fe400048070a6 */
[----:B------:R-:W-:-:S07]  /*49f0*/  F2FP.SATFINITE.E4M3.F32.PACK_AB_MERGE_C R43, R138, R141, R176 ;  /* 0x0000008d8a2b723e */ /* 0x000fce00048070b0 */
.L_x_446:
[----:B------:R-:W-:Y:S05]  /*4a00*/  BSYNC B3 ;  /* 0x0000000000037941 */ /* 0x000fea0003800000 */
.L_x_445:
[----:B-1----:R0:W-:Y:S02]  /*4a10*/  STG.E.128 desc[UR54][R48.64+0x40], R40 ;  /* 0x0000402830007986 */ /* 0x0021e4000c101d36 */
.L_x_444:
[----:B------:R-:W-:Y:S05]  /*4a20*/  BSYNC B2 ;  /* 0x0000000000027941 */ /* 0x000fea0003800000 */
.L_x_443:
        /* <DEDUP_REMOVED lines=9> */
[--C-:B------:R-:W-:Y:S02]  /*4ac0*/  SHF.R.U32.HI R87, RZ, 0x8, R85.reuse ;  /* 0x00000008ff577819 */ /* 0x100fe40000011655 */
[----:B------:R-:W-:Y:S02]  /*4ad0*/  LOP3.LUT R86, R85, 0xff0000ff, RZ, 0xc0, !PT ;  /* 0xff0000ff55567812 */ /* 0x000fe400078ec0ff */
[----:B------:R-:W-:Y:S01]  /*4ae0*/  SHF.R.U32.HI R92, RZ, 0x10, R85 ;  /* 0x00000010ff5c7819 */ /* 0x000fe20000011655 */
[----:B------:R-:W-:Y:S01]  /*4af0*/  IMAD.SHL.U32 R85, R84, 0x100, RZ ;  /* 0x0000010054557824 */ /* 0x000fe200078e00ff */
[----:B------:R-:W-:Y:S01]  /*4b00*/  LOP3.LUT R82, R83, 0xff0000ff, RZ, 0xc0, !PT ;  /* 0xff0000ff53527812 */ /* 0x000fe200078ec0ff */
[----:B------:R-:W-:Y:S01]  /*4b10*/  IMAD.SHL.U32 R87, R87, 0x100, RZ ;  /* 0x0000010057577824 */ /* 0x000fe200078e00ff */
[----:B------:R-:W-:Y:S01]  /*4b20*/  SHF.R.U32.HI R93, RZ, 0x10, R83 ;  /* 0x00000010ff5d7819 */ /* 0x000fe20000011653 */
[----:B-1----:R-:W-:Y:S01]  /*4b30*/  IMAD.MOV.U32 R83, RZ, RZ, R41 ;  /* 0x000000ffff537224 */ /* 0x002fe200078e0029 */
[----:B------:R-:W-:Y:S01]  /*4b40*/  LOP3.LUT R41, R82, 0xff00, R85, 0xf8, !PT ;  /* 0x0000ff0052297812 */ /* 0x000fe200078ef855 */
[----:B------:R-:W-:Y:S01]  /*4b50*/  IMAD.U32 R92, R92, 0x10000, RZ ;  /* 0x000100005c5c7824 */ /* 0x000fe200078e00ff */
[----:B------:R-:W-:Y:S01]  /*4b60*/  MOV R84, R40 ;  /* 0x0000002800547202 */ /* 0x000fe20000000f00 */
[----:B------:R-:W-:Y:S01]  /*4b70*/  IMAD.U32 R82, R93, 0x10000, RZ ;  /* 0x000100005d527824 */ /* 0x000fe200078e00ff */
[----:B------:R-:W-:-:S02]  /*4b80*/  LOP3.LUT R87, R86, 0xff00, R87, 0xf8, !PT ;  /* 0x0000ff0056577812 */ /* 0x000fc400078ef857 */
        /* <DEDUP_REMOVED lines=26> */
[----:B------:R-:W-:Y:S01]  /*4d30*/  F2FP.F16.E4M3.UNPACK_B R162, R162 ;  /* 0x000000a2ffa2723e */ /* 0x000fe200020006ff */
[----:B------:R-:W-:-:S02]  /*4d40*/  HADD2.F32 R92, -RZ, R85.H1_H1 ;  /* 0x30000055ff5c7230 */ /* 0x000fc40000004100 */
[----:B------:R-:W-:Y:S01]  /*4d50*/  HADD2.F32 R87, -RZ, R85.H0_H0 ;  /* 0x20000055ff577230 */ /* 0x000fe20000004100 */
[----:B------:R-:W-:Y:S01]  /*4d60*/  F2FP.SATFINITE.E4M3.F32.PACK_AB_MERGE_C R164, R138, R127, RZ ;  /* 0x0000007f8aa4723e */ /* 0x000fe200048070ff */
[--C-:B------:R-:W-:Y:S02]  /*4d70*/  HADD2.F32 R85, -RZ, R84.reuse.H0_H0 ;  /* 0x20000054ff557230 */ /* 0x100fe40000004100 */
[-C--:B------:R-:W-:Y:S01]  /*4d80*/  FMUL.FTZ R126, R92, R93.reuse ;  /* 0x0000005d5c7e7220 */ /* 0x080fe20000410000 */
[----:B------:R-:W-:Y:S02]  /*4d90*/  HADD2.F32 R86, -RZ, R84.H1_H1 ;  /* 0x30000054ff567230 */ /* 0x000fe40000004100 */
[----:B------:R-:W-:Y:S01]  /*4da0*/  FMUL.FTZ R93, R87, R93 ;  /* 0x0000005d575d7220 */ /* 0x000fe20000410000 */
[----:B------:R-:W-:Y:S01]  /*4db0*/  HADD2.F32 R163, -RZ, R163.H0_H0 ;  /* 0x200000a3ffa37230 */ /* 0x000fe20000004100 */
[----:B------:R-:W-:Y:S01]  /*4dc0*/  F2FP.F16.E4M3.UNPACK_B R127, R82.H1 ;  /* 0x00000052ff7f723e */ /* 0x000fe200030006ff */
[----:B------:R-:W-:-:S02]  /*4dd0*/  HADD2.F32 R84, -RZ, R162.H1_H1 ;  /* 0x300000a2ff547230 */ /* 0x000fc40000004100 */
[----:B------:R-:W-:Y:S02]  /*4de0*/  HADD2.F32 R162, -RZ, R162.H0_H0 ;  /* 0x200000a2ffa27230 */ /* 0x000fe40000004100 */
[-C--:B------:R-:W-:Y:S01]  /*4df0*/  FMUL.FTZ R94, R86, R163.reuse ;  /* 0x000000a3565e7220 */ /* 0x080fe20000410000 */
[----:B------:R-:W-:Y:S01]  /*4e00*/  FMUL.FTZ R163, R85, R163 ;  /* 0x000000a355a37220 */ /* 0x000fe20000410000 */
[-C--:B------:R-:W-:Y:S01]  /*4e10*/  FFMA.FTZ R126, R87, R84.reuse, -R126 ;  /* 0x00000054577e7223 */ /* 0x080fe2000001087e */
[----:B------:R-:W-:Y:S01]  /*4e20*/  FFMA.FTZ R93, R92, R84, R93 ;  /* 0x000000545c5d7223 */ /* 0x000fe2000001005d */
[----:B------:R-:W-:Y:S01]  /*4e30*/  F2FP.F16.E4M3.UNPACK_B R87, R43.H1 ;  /* 0x0000002bff57723e */ /* 0x000fe200030006ff */
[-C--:B------:R-:W-:Y:S01]  /*4e40*/  FFMA.FTZ R84, R85, R162.reuse, -R94 ;  /* 0x000000a255547223 */ /* 0x080fe2000001085e */
[----:B------:R-:W-:Y:S01]  /*4e50*/  FFMA.FTZ R85, R86, R162, R163 ;  /* 0x000000a256557223 */ /* 0x000fe200000100a3 */
[-C--:B------:R-:W-:Y:S01]  /*4e60*/  F2FP.F16.E4M3.UNPACK_B R94, R41.reuse.H1 ;  /* 0x00000029ff5e723e */ /* 0x080fe200030006ff */
[----:B------:R-:W-:Y:S01]  /*4e70*/  HADD2.F32 R138, -RZ, R127.H1_H1 ;  /* 0x3000007fff8a7230 */ /* 0x000fe20000004100 */
[----:B------:R-:W-:Y:S01]  /*4e80*/  F2FP.SATFINITE.E4M3.F32.PACK_AB_MERGE_C R162, R93, R126, RZ ;  /* 0x0000007e5da2723e */ /* 0x000fe200048070ff */
[--C-:B------:R-:W-:Y:S01]  /*4e90*/  HADD2.F32 R92, -RZ, R87.reuse.H0_H0 ;  /* 0x20000057ff5c7230 */ /* 0x100fe20000004100 */
[----:B------:R-:W-:Y:S01]  /*4ea0*/  F2FP.F16.E4M3.UNPACK_B R86, R42.H1 ;  /* 0x0000002aff56723e */ /* 0x000fe200030006ff */
[----:B------:R-:W-:Y:S01]  /*4eb0*/  HADD2.F32 R87, -RZ, R87.H1_H1 ;  /* 0x30000057ff577230 */ /* 0x000fe20000004100 */
[----:B------:R-:W-:Y:S01]  /*4ec0*/  F2FP.F16.E4M3.UNPACK_B R126, R82 ;  /* 0x00000052ff7e723e */ /* 0x000fe200020006ff */
[----:B------:R-:W-:Y:S01]  /*4ed0*/  HADD2.F32 R95, -RZ, R94.H1_H1 ;  /* 0x3000005eff5f7230 */ /* 0x000fe20000004100 */
[----:B------:R-:W-:Y:S01]  /*4ee0*/  F2FP.F16.E4M3.UNPACK_B R93, R41 ;  /* 0x00000029ff5d723e */ /* 0x000fe200020006ff */
[----:B------:R-:W-:-:S02]  /*4ef0*/  HADD2.F32 R82, -RZ, R86.H1_H1 ;  /* 0x30000056ff527230 */ /* 0x000fc40000004100 */
[----:B------:R-:W-:Y:S01]  /*4f00*/  FMUL.FTZ R41, R87, R138 ;  /* 0x0000008a57297220 */ /* 0x000fe20000410000 */
[----:B------:R-:W-:Y:S01]  /*4f10*/  HADD2.F32 R139, -RZ, R126.H1_H1 ;  /* 0x3000007eff8b7230 */ /* 0x000fe20000004100 */
[----:B------:R-:W-:Y:S01]  /*4f20*/  F2FP.F16.E4M3.UNPACK_B R43, R43 ;  /* 0x0000002bff2b723e */ /* 0x000fe200020006ff */
[----:B------:R-:W-:Y:S02]  /*4f30*/  HADD2.F32 R86, -RZ, R86.H0_H0 ;  /* 0x20000056ff567230 */ /* 0x000fe40000004100 */
[----:B------:R-:W-:Y:S01]  /*4f40*/  FFMA.FTZ R140, R92, R95, -R41 ;  /* 0x0000005f5c8c7223 */ /* 0x000fe20000010829 */
[----:B------:R-:W-:Y:S02]  /*4f50*/  HADD2.F32 R41, -RZ, R93.H1_H1 ;  /* 0x3000005dff297230 */ /* 0x000fe40000004100 */
[-C--:B------:R-:W-:Y:S01]  /*4f60*/  FMUL.FTZ R141, R82, R139.reuse ;  /* 0x0000008b528d7220 */ /* 0x080fe20000410000 */
[----:B------:R-:W-:Y:S01]  /*4f70*/  F2FP.F16.E4M3.UNPACK_B R42, R42 ;  /* 0x0000002aff2a723e */ /* 0x000fe200020006ff */
[----:B------:R-:W-:Y:S01]  /*4f80*/  FMUL.FTZ R139, R86, R139 ;  /* 0x0000008b568b7220 */ /* 0x000fe20000410000 */
[----:B------:R-:W-:Y:S01]  /*4f90*/  FMUL.FTZ R138, R92, R138 ;  /* 0x0000008a5c8a7220 */ /* 0x000fe20000410000 */
[----:B------:R-:W-:Y:S01]  /*4fa0*/  FFMA.FTZ R141, R86, R41, -R141 ;  /* 0x00000029568d7223 */ /* 0x000fe2000001088d */
[----:B------:R-:W-:-:S02]  /*4fb0*/  HADD2.F32 R127, -RZ, R127.H0_H0 ;  /* 0x2000007fff7f7230 */ /* 0x000fc40000004100 */
[----:B------:R-:W-:Y:S01]  /*4fc0*/  FFMA.FTZ R92, R82, R41, R139 ;  /* 0x00000029525c7223 */ /* 0x000fe2000001008b */
[--C-:B------:R-:W-:Y:S02]  /*4fd0*/  HADD2.F32 R82, -RZ, R43.reuse.H0_H0 ;  /* 0x2000002bff527230 */ /* 0x100fe40000004100 */
[----:B------:R-:W-:Y:S01]  /*4fe0*/  FFMA.FTZ R163, R87, R95, R138 ;  /* 0x0000005f57a37223 */ /* 0x000fe2000001008a */
[--C-:B------:R-:W-:Y:S02]  /*4ff0*/  HADD2.F32 R41, -RZ, R42.reuse.H0_H0 ;  /* 0x2000002aff297230 */ /* 0x100fe40000004100 */
[----:B------:R-:W-:Y:S02]  /*5000*/  HADD2.F32 R43, -RZ, R43.H1_H1 ;  /* 0x3000002bff2b7230 */ /* 0x000fe40000004100 */
[----:B------:R-:W-:Y:S01]  /*5010*/  FMUL.FTZ R138, R82, R127 ;  /* 0x0000007f528a7220 */ /* 0x000fe20000410000 */
[----:B------:R-:W-:Y:S01]  /*5020*/  HADD2.F32 R42, -RZ, R42.H1_H1 ;  /* 0x3000002aff2a7230 */ /* 0x000fe20000004100 */
[----:B------:R-:W-:Y:S01]  /*5030*/  F2FP.SATFINITE.E4M3.F32.PACK_AB_MERGE_C R92, R92, R141, RZ ;  /* 0x0000008d5c5c723e */ /* 0x000fe200048070ff */
[----:B------:R-:W-:-:S02]  /*5040*/  HADD2.F32 R126, -RZ, R126.H0_H0 ;  /* 0x2000007eff7e7230 */ /* 0x000fc40000004100 */
[----:B------:R-:W-:Y:S01]  /*5050*/  FMUL.FTZ R95, R43, R127 ;  /* 0x0000007f2b5f7220 */ /* 0x000fe20000410000 */
[----:B------:R-:W-:Y:S01]  /*5060*/  HADD2.F32 R94, -RZ, R94.H0_H0 ;  /* 0x2000005eff5e7230 */ /* 0x000fe20000004100 */
[----:B------:R-:W-:Y:S01]  /*5070*/  F2FP.SATFINITE.E4M3.F32.PACK_AB_MERGE_C R140, R163, R140, RZ ;  /* 0x0000008ca38c723e */ /* 0x000fe200048070ff */
[----:B------:R-:W-:Y:S02]  /*5080*/  HADD2.F32 R93, -RZ, R93.H0_H0 ;  /* 0x2000005dff5d7230 */ /* 0x000fe40000004100 */
[-C--:B------:R-:W-:Y:S01]  /*5090*/  FMUL.FTZ R86, R42, R126.reuse ;  /* 0x0000007e2a567220 */ /* 0x080fe20000410000 */
[----:B------:R-:W-:Y:S01]  /*50a0*/  FMUL.FTZ R87, R41, R126 ;  /* 0x0000007e29577220 */ /* 0x000fe20000410000 */
[-C--:B------:R-:W-:Y:S01]  /*50b0*/  FFMA.FTZ R95, R82, R94.reuse, -R95 ;  /* 0x0000005e525f7223 */ /* 0x080fe2000001085f */
[----:B------:R-:W-:Y:S01]  /*50c0*/  FFMA.FTZ R138, R43, R94, R138 ;  /* 0x0000005e2b8a7223 */ /* 0x000fe2000001008a */
[-C--:B------:R-:W-:Y:S01]  /*50d0*/  FFMA.FTZ R86, R41, R93.reuse, -R86 ;  /* 0x0000005d29567223 */ /* 0x080fe20000010856 */
[----:B------:R-:W-:Y:S01]  /*50e0*/  FFMA.FTZ R87, R42, R93, R87 ;  /* 0x0000005d2a577223 */ /* 0x000fe20000010057 */
[----:B------:R-:W-:-:S02]  /*50f0*/  F2FP.SATFINITE.E4M3.F32.PACK_AB_MERGE_C R41, R83, R40, R164 ;  /* 0x000000285329723e */ /* 0x000fc400048070a4 */
[----:B------:R-:W-:Y:S02]  /*5100*/  F2FP.SATFINITE.E4M3.F32.PACK_AB_MERGE_C R40, R85, R84, R162 ;  /* 0x000000545528723e */ /* 0x000fe400048070a2 */
[----:B------:R-:W-:Y:S02]  /*5110*/  F2FP.SATFINITE.E4M3.F32.PACK_AB_MERGE_C R42, R87, R86, R92 ;  /* 0x00000056572a723e */ /* 0x000fe4000480705c */
[----:B------:R-:W-:-:S07]  /*5120*/  F2FP.SATFINITE.E4M3.F32.PACK_AB_MERGE_C R43, R138, R95, R140 ;  /* 0x0000005f8a2b723e */ /* 0x000fce000480708c */
.L_x_450:
[----:B------:R-:W-:Y:S05]  /*5130*/  BSYNC B3 ;  /* 0x0000000000037941 */ /* 0x000fea0003800000 */
.L_x_449:
[----:B-1----:R0:W-:Y:S02]  /*5140*/  STG.E.128 desc[UR54][R48.64+0x60], R40 ;  /* 0x0000602830007986 */ /* 0x0021e4000c101d36 */
.L_x_448:
[----:B------:R-:W-:Y:S05]  /*5150*/  BSYNC B2 ;  /* 0x0000000000027941 */ /* 0x000fea0003800000 */
.L_x_447:
        /* <DEDUP_REMOVED lines=10> */
[----:B------:R-:W-:Y:S02]  /*5200*/  SHF.R.U32.HI R85, RZ, 0x10, R79 ;  /* 0x00000010ff557819 */ /* 0x000fe4000001164f */
[----:B------:R-:W-:Y:S01]  /*5210*/  LOP3.LUT R80, R79, 0xff0000ff, RZ, 0xc0, !PT ;  /* 0xff0000ff4f507812 */ /* 0x000fe200078ec0ff */
[----:B------:R-:W-:Y:S01]  /*5220*/  IMAD.SHL.U32 R79, R83, 0x100, RZ ;  /* 0x00000100534f7824 */ /* 0x000fe200078e00ff */
        /* <DEDUP_REMOVED lines=8> */
[-C--:B------:R-:W-:Y:S02]  /*52b0*/  F2FP.F16.E4M3.UNPACK_B R40, R41.reuse ;  /* 0x00000029ff28723e */ /* 0x080fe400020006ff */
[----:B------:R-:W-:Y:S02]  /*52c0*/  F2FP.F16.E4M3.UNPACK_B R81, R158.H1 ;  /* 0x0000009eff51723e */ /* 0x000fe400030006ff */
[----:B------:R-:W-:Y:S01]  /*52d0*/  LOP3.LUT R84, R80, 0xff0000, R79, 0xf8, !PT ;  /* 0x00ff000050547812 */ /* 0x000fe200078ef84f */
[--C-:B------:R-:W-:Y:S01]  /*52e0*/  HADD2.F32 R79, -RZ, R40.reuse.H1_H1 ;  /* 0x30000028ff4f7230 */ /* 0x100fe20000004100 */
[----:B------:R-:W-:Y:S01]  /*52f0*/  LOP3.LUT R87, R83, 0xff0000, R82, 0xf8, !PT ;  /* 0x00ff000053577812 */ /* 0x000fe200078ef852 */
[--C-:B------:R-:W-:Y:S01]  /*5300*/  HADD2.F32 R85, -RZ, R81.reuse.H0_H0 ;  /* 0x20000051ff557230 */ /* 0x100fe20000004100 */
[----:B------:R-:W-:Y:S01]  /*5310*/  F2FP.F16.E4M3.UNPACK_B R82, R154.H1 ;  /* 0x0000009aff52723e */ /* 0x000fe200030006ff */
[----:B------:R-:W-:Y:S01]  /*5320*/  HADD2.F32 R40, -RZ, R40.H0_H0 ;  /* 0x20000028ff287230 */ /* 0x000fe20000004100 */
[----:B------:R-:W-:Y:S01]  /*5330*/  F2FP.F16.E4M3.UNPACK_B R41, R41.H1 ;  /* 0x00000029ff29723e */ /* 0x000fe200030006ff */
[----:B------:R-:W-:-:S02]  /*5340*/  HADD2.F32 R86, -RZ, R81.H1_H1 ;  /* 0x30000051ff567230 */ /* 0x000fc40000004100 */
[CC--:B------:R-:W-:Y:S01]  /*5350*/  FMUL.FTZ R93, R79.reuse, R85.reuse ;  /* 0x000000554f5d7220 */ /* 0x0c0fe20000410000 */
[--C-:B------:R-:W-:Y:S02]  /*5360*/  HADD2.F32 R83, -RZ, R82.reuse.H0_H0 ;  /* 0x20000052ff537230 */ /* 0x100fe40000004100 */
[----:B------:R-:W-:Y:S01]  /*5370*/  FMUL.FTZ R92, R40, R85 ;  /* 0x00000055285c7220 */ /* 0x000fe20000410000 */
[--C-:B------:R-:W-:Y:S01]  /*5380*/  HADD2.F32 R81, -RZ, R41.reuse.H1_H1 ;  /* 0x30000029ff517230 */ /* 0x100fe20000004100 */
[----:B------:R-:W-:Y:S01]  /*5390*/  F2FP.F16.E4M3.UNPACK_B R158, R158 ;  /* 0x0000009eff9e723e */ /* 0x000fe200020006ff */
[----:B------:R-:W-:Y:S02]  /*53a0*/  HADD2.F32 R80, -RZ, R41.H0_H0 ;  /* 0x20000029ff507230 */ /* 0x000fe40000004100 */
[-C--:B------:R-:W-:Y:S01]  /*53b0*/  FFMA.FTZ R41, R79, R83.reuse, R92 ;  /* 0x000000534f297223 */ /* 0x080fe2000001005c */
[----:B------:R-:W-:Y:S02]  /*53c0*/  HADD2.F32 R82, -RZ, R82.H1_H1 ;  /* 0x30000052ff527230 */ /* 0x000fe40000004100 */
[C---:B------:R-:W-:Y:S01]  /*53d0*/  FMUL.FTZ R85, R81.reuse, R86 ;  /* 0x0000005651557220 */ /* 0x040fe20000410000 */
[----:B------:R-:W-:Y:S01]  /*53e0*/  F2FP.F16.E4M3.UNPACK_B R79, R78.H1 ;  /* 0x0000004eff4f723e */ /* 0x000fe200030006ff */
[----:B------:R-:W-:Y:S01]  /*53f0*/  FMUL.FTZ R86, R80, R86 ;  /* 0x0000005650567220 */ /* 0x000fe20000410000 */
[----:B------:R-:W-:Y:S01]  /*5400*/  FFMA.FTZ R40, R40, R83, -R93 ;  /* 0x0000005328287223 */ /* 0x000fe2000001085d */
[----:B------:R-:W-:Y:S01]  /*5410*/  FFMA.FTZ R94, R80, R82, -R85 ;  /* 0x00000052505e7223 */ /* 0x000fe20000010855 */
[----:B------:R-:W-:Y:S01]  /*5420*/  F2FP.F16.E4M3.UNPACK_B R78, R78 ;  /* 0x0000004eff4e723e */ /* 0x000fe200020006ff */
[----:B------:R-:W-:Y:S01]  /*5430*/  FFMA.FTZ R95, R81, R82, R86 ;  /* 0x00000052515f7223 */ /* 0x000fe20000010056 */
[----:B------:R-:W-:Y:S01]  /*5440*/  F2FP.F16.E4M3.UNPACK_B R154, R154 ;  /* 0x0000009aff9a723e */ /* 0x000fe200020006ff */
[----:B------:R-:W-:-:S02]  /*5450*/  HADD2.F32 R83, -RZ, R158.H1_H1 ;  /* 0x3000009eff537230 */ /* 0x000fc40000004100 */
[--C-:B------:R-:W-:Y:S01]  /*5460*/  HADD2.F32 R80, -RZ, R79.reuse.H0_H0 ;  /* 0x2000004fff507230 */ /* 0x100fe20000004100 */
[----:B------:R-:W-:Y:S01]  /*5470*/  F2FP.SATFINITE.E4M3.F32.PACK_AB_MERGE_C R127, R95, R94, RZ ;  /* 0x0000005e5f7f723e */ /* 0x000fe200048070ff */
[----:B------:R-:W-:Y:S02]  /*5480*/  HADD2.F32 R81, -RZ, R79.H1_H1 ;  /* 0x3000004fff517230 */ /* 0x000fe40000004100 */
[----:B------:R-:W-:Y:S02]  /*5490*/  HADD2.F32 R79, -RZ, R78.H0_H0 ;  /* 0x2000004eff4f7230 */ /* 0x000fe40000004100 */
[-C--:B------:R-:W-:Y:S01]  /*54a0*/  FMUL.FTZ R92, R80, R83.reuse ;  /* 0x00000053505c7220 */ /* 0x080fe20000410000 */
[----:B------:R-:W-:Y:S02]  /*54b0*/  HADD2.F32 R82, -RZ, R154.H1_H1 ;  /* 0x3000009aff527230 */ /* 0x000fe40000004100 */
[----:B------:R-:W-:Y:S01]  /*54c0*/  FMUL.FTZ R85, R81, R83 ;  /* 0x0000005351557220 */ /* 0x000fe20000410000 */
[----:B------:R-:W-:Y:S01]  /*54d0*/  HADD2.F32 R158, -RZ, R158.H0_H0 ;  /* 0x2000009eff9e7230 */ /* 0x000fe20000004100 */
[----:B------:R-:W-:Y:S01]  /*54e0*/  F2FP.SATFINITE.E4M3.F32.PACK_AB_MERGE_C R41, R41, R40, R127 ;  /* 0x000000282929723e */ /* 0x000fe2000480707f */
[----:B------:R-:W-:-:S02]  /*54f0*/  HADD2.F32 R78, -RZ, R78.H1_H1 ;  /* 0x3000004eff4e7230 */ /* 0x000fc40000004100 */
[-C--:B------:R-:W-:Y:S01]  /*5500*/  FFMA.FTZ R85, R80, R82.reuse, -R85 ;  /* 0x0000005250557223 */ /* 0x080fe20000010855 */
[----:B------:R-:W-:Y:S02]  /*5510*/  HADD2.F32 R154, -RZ, R154.H0_H0 ;  /* 0x2000009aff9a7230 */ /* 0x000fe40000004100 */
[----:B------:R-:W-:Y:S01]  /*5520*/  FFMA.FTZ R92, R81, R82, R92 ;  /* 0x00000052515c7223 */ /* 0x000fe2000001005c */
[CC--:B------:R-:W-:Y:S01]  /*5530*/  FMUL.FTZ R83, R79.reuse, R158.reuse ;  /* 0x0000009e4f537220 */ /* 0x0c0fe20000410000 */
[----:B------:R-:W-:Y:S01]  /*5540*/  FMUL.FTZ R86, R78, R158 ;  /* 0x0000009e4e567220 */ /* 0x000fe20000410000 */
[----:B------:R-:W-:Y:S02]  /*5550*/  F2FP.F16.E4M3.UNPACK_B R82, R84.H1 ;  /* 0x00000054ff52723e */ /* 0x000fe400030006ff */
[----:B------:R-:W-:Y:S01]  /*5560*/  F2FP.SATFINITE.E4M3.F32.PACK_AB_MERGE_C R126, R92, R85, RZ ;  /* 0x000000555c7e723e */ /* 0x000fe200048070ff */
[-C--:B------:R-:W-:Y:S01]  /*5570*/  FFMA.FTZ R93, R79, R154.reuse, -R86 ;  /* 0x0000009a4f5d7223 */ /* 0x080fe20000010856 */
[----:B------:R-:W-:Y:S01]  /*5580*/  F2FP.F16.E4M3.UNPACK_B R79, R43.H1 ;  /* 0x0000002bff4f723e */ /* 0x000fe200030006ff */
[----:B------:R-:W-:Y:S01]  /*5590*/  FFMA.FTZ R154, R78, R154, R83 ;  /* 0x0000009a4e9a7223 */ /* 0x000fe20000010053 */
[-C--:B------:R-:W-:Y:S01]  /*55a0*/  F2FP.F16.E4M3.UNPACK_B R85, R87.reuse.H1 ;  /* 0x00000057ff55723e */ /* 0x080fe200030006ff */
[----:B------:R-:W-:Y:S01]  /*55b0*/  HADD2.F32 R83, -RZ, R82.H1_H1 ;  /* 0x30000052ff537230 */ /* 0x000fe20000004100 */
[----:B------:R-:W-:Y:S01]  /*55c0*/  F2FP.F16.E4M3.UNPACK_B R78, R42.H1 ;  /* 0x0000002aff4e723e */ /* 0x000fe200030006ff */
[----:B------:R-:W-:Y:S01]  /*55d0*/  HADD2.F32 R81, -RZ, R79.H1_H1 ;  /* 0x3000004fff517230 */ /* 0x000fe20000004100 */
[----:B------:R-:W-:Y:S01]  /*55e0*/  F2FP.F16.E4M3.UNPACK_B R87, R87 ;  /* 0x00000057ff57723e */ /* 0x000fe200020006ff */
[----:B------:R-:W-:Y:S01]  /*55f0*/  HADD2.F32 R92, -RZ, R85.H1_H1 ;  /* 0x30000055ff5c7230 */ /* 0x000fe20000004100 */
[----:B------:R-:W-:Y:S01]  /*5600*/  F2FP.F16.E4M3.UNPACK_B R84, R84 ;  /* 0x00000054ff54723e */ /* 0x000fe200020006ff */
[----:B------:R-:W-:Y:S01]  /*5610*/  HADD2.F32 R80, -RZ, R79.H0_H0 ;  /* 0x2000004fff507230 */ /* 0x000fe20000004100 */
[----:B------:R-:W-:Y:S01]  /*5620*/  F2FP.F16.E4M3.UNPACK_B R43, R43 ;  /* 0x0000002bff2b723e */ /* 0x000fe200020006ff */
[----:B------:R-:W-:-:S02]  /*5630*/  HADD2.F32 R79, -RZ, R78.H1_H1 ;  /* 0x3000004eff4f7230 */ /* 0x000fc40000004100 */
[-C--:B------:R-:W-:Y:S01]  /*5640*/  FMUL.FTZ R95, R81, R92.reuse ;  /* 0x0000005c515f7220 */ /* 0x080fe20000410000 */
[--C-:B------:R-:W-:Y:S02]  /*5650*/  HADD2.F32 R86, -RZ, R87.reuse.H1_H1 ;  /* 0x30000057ff567230 */ /* 0x100fe40000004100 */
[C---:B------:R-:W-:Y:S01]  /*5660*/  FMUL.FTZ R92, R80.reuse, R92 ;  /* 0x0000005c505c7220 */ /* 0x040fe20000410000 */
[----:B------:R-:W-:Y:S02]  /*5670*/  HADD2.F32 R78, -RZ, R78.H0_H0 ;  /* 0x2000004eff4e7230 */ /* 0x000fe40000004100 */
[----:B------:R-:W-:Y:S01]  /*5680*/  FFMA.FTZ R94, R80, R83, -R95 ;  /* 0x00000053505e7223 */ /* 0x000fe2000001085f */
[----:B------:R-:W-:Y:S02]  /*5690*/  HADD2.F32 R80, -RZ, R84.H1_H1 ;  /* 0x30000054ff507230 */ /* 0x000fe40000004100 */
[----:B------:R-:W-:Y:S01]  /*56a0*/  FMUL.FTZ R95, R79, R86 ;  /* 0x000000564f5f7220 */ /* 0x000fe20000410000 */
[----:B------:R-:W-:Y:S01]  /*56b0*/  F2FP.F16.E4M3.UNPACK_B R42, R42 ;  /* 0x0000002aff2a723e */ /* 0x000fe200020006ff */
[----:B------:R-:W-:Y:S01]  /*56c0*/  FMUL.FTZ R86, R78, R86 ;  /* 0x000000564e567220 */ /* 0x000fe20000410000 */
[----:B------:R-:W-:-:S02]  /*56d0*/  HADD2.F32 R87, -RZ, R87.H0_H0 ;  /* 0x20000057ff577230 */ /* 0x000fc40000004100 */
[-C--:B------:R-:W-:Y:S01]  /*56e0*/  FFMA.FTZ R95, R78, R80.reuse, -R95 ;  /* 0x000000504e5f7223 */ /* 0x080fe2000001085f */
[--C-:B------:R-:W-:Y:S02]  /*56f0*/  HADD2.F32 R78, -RZ, R43.reuse.H0_H0 ;  /* 0x2000002bff4e7230 */ /* 0x100fe40000004100 */
[----:B------:R-:W-:Y:S01]  /*5700*/  FFMA.FTZ R86, R79, R80, R86 ;  /* 0x000000504f567223 */ /* 0x000fe20000010056 */
[----:B------:R-:W-:Y:S02]  /*5710*/  HADD2.F32 R79, -RZ, R43.H1_H1 ;  /* 0x3000002bff4f7230 */ /* 0x000fe40000004100 */
[----:B------:R-:W-:Y:S01]  /*5720*/  FFMA.FTZ R83, R81, R83, R92 ;  /* 0x0000005351537223 */ /* 0x000fe2000001005c */
[--C-:B------:R-:W-:Y:S01]  /*5730*/  HADD2.F32 R43, -RZ, R42.reuse.H0_H0 ;  /* 0x2000002aff2b7230 */ /* 0x100fe20000004100 */
[----:B------:R-:W-:Y:S01]  /*5740*/  F2FP.SATFINITE.E4M3.F32.PACK_AB_MERGE_C R40, R154, R93, R126 ;  /* 0x0000005d9a28723e */ /* 0x000fe2000480707e */
[----:B------:R-:W-:Y:S01]  /*5750*/  HADD2.F32 R42, -RZ, R42.H1_H1 ;  /* 0x3000002aff2a7230 */ /* 0x000fe20000004100 */
[----:B------:R-:W-:Y:S01]  /*5760*/  F2FP.SATFINITE.E4M3.F32.PACK_AB_MERGE_C R86, R86, R95, RZ ;  /* 0x0000005f5656723e */ /* 0x000fe200048070ff */
[----:B------:R-:W-:Y:S01]  /*5770*/  HADD2.F32 R85, -RZ, R85.H0_H0 ;  /* 0x20000055ff557230 */ /* 0x000fe20000004100 */
[----:B------:R-:W-:Y:S01]  /*5780*/  F2FP.SATFINITE.E4M3.F32.PACK_AB_MERGE_C R83, R83, R94, RZ ;  /* 0x0000005e5353723e */ /* 0x000fe200048070ff */
[----:B------:R-:W-:-:S02]  /*5790*/  HADD2.F32 R82, -RZ, R82.H0_H0 ;  /* 0x20000052ff527230 */ /* 0x000fc40000004100 */
[----:B------:R-:W-:Y:S01]  /*57a0*/  FMUL.FTZ R80, R42, R87 ;  /* 0x000000572a507220 */ /* 0x000fe20000410000 */
[----:B------:R-:W-:Y:S02]  /*57b0*/  HADD2.F32 R84, -RZ, R84.H0_H0 ;  /* 0x20000054ff547230 */ /* 0x000fe40000004100 */
[-C--:B------:R-:W-:Y:S01]  /*57c0*/  FMUL.FTZ R81, R79, R85.reuse ;  /* 0x000000554f517220 */ /* 0x080fe20000410000 */
[C---:B------:R-:W-:Y:S01]  /*57d0*/  FMUL.FTZ R92, R78.reuse, R85 ;  /* 0x000000554e5c7220 */ /* 0x040fe20000410000 */
[----:B------:R-:W-:Y:S02]  /*57e0*/  FMUL.FTZ R87, R43, R87 ;  /* 0x000000572b577220 */ /* 0x000fe40000410000 */
[-C--:B------:R-:W-:Y:S01]  /*57f0*/  FFMA.FTZ R81, R78, R82.reuse, -R81 ;  /* 0x000000524e517223 */ /* 0x080fe20000010851 */
[----:B------:R-:W-:Y:S01]  /*5800*/  FFMA.FTZ R92, R79, R82, R92 ;  /* 0x000000524f5c7223 */ /* 0x000fe2000001005c */
[-C--:B------:R-:W-:Y:S01]  /*5810*/  FFMA.FTZ R80, R43, R84.reuse, -R80 ;  /* 0x000000542b507223 */ /* 0x080fe20000010850 */
[----:B------:R-:W-:-:S03]  /*5820*/  FFMA.FTZ R87, R42, R84, R87 ;  /* 0x000000542a577223 */ /* 0x000fc60000010057 */
[----:B------:R-:W-:Y:S02]  /*5830*/  F2FP.SATFINITE.E4M3.F32.PACK_AB_MERGE_C R43, R92, R81, R83 ;  /* 0x000000515c2b723e */ /* 0x000fe40004807053 */
[----:B------:R-:W-:-:S07]  /*5840*/  F2FP.SATFINITE.E4M3.F32.PACK_AB_MERGE_C R42, R87, R80, R86 ;  /* 0x00000050572a723e */ /* 0x000fce0004807056 */
.L_x_454:
[----:B------:R-:W-:Y:S05]  /*5850*/  BSYNC B3 ;  /* 0x0000000000037941 */ /* 0x000fea0003800000 */
.L_x_453:
[----:B-1----:R0:W-:Y:S02]  /*5860*/  STG.E.128 desc[UR54][R48.64+0x80], R40 ;  /* 0x0000802830007986 */ /* 0x0021e4000c101d36 */
.L_x_452:
[----:B------:R-:W-:Y:S05]  /*5870*/  BSYNC B2 ;  /* 0x0000000000027941 */ /* 0x000fea0003800000 */
.L_x_451:
[----:B------:R-:W-:-:S13]  /*5880*/  ISETP.NE.AND P2, PT, R37, RZ, PT ;  /* 0x000000ff2500720c */ /* 0x000fda0003f45270 */
        /* <DEDUP_REMOVED lines=28> */
[----:B------:R-:W-:Y:S02]  /*5a50*/  HADD2.F32 R82, -RZ, R77.H1_H1 ;  /* 0x3000004dff527230 */ /* 0x000fe40000004100 */
[----:B------:R-:W-:Y:S01]  /*5a60*/  FMUL.FTZ R85, R75, R81 ;  /* 0x000000514b557220 */ /* 0x000fe20000410000 */
[----:B------:R-:W-:-:S02]  /*5a70*/  HADD2.F32 R79, -RZ, R78.H0_H0 ;  /* 0x2000004eff4f7230 */ /* 0x000fc40000004100 */
        /* <DEDUP_REMOVED lines=18> */
[--C-:B------:R-:W-:Y:S02]  /*5ba0*/  HADD2.F32 R75, -RZ, R74.reuse.H0_H0 ;  /* 0x2000004aff4b7230 */ /* 0x100fe40000004100 */
        /* <DEDUP_REMOVED lines=9> */
[-C--:B------:R-:W-:Y:S01]  /*5c40*/  F2FP.F16.E4M3.UNPACK_B R78, R80.reuse.H1 ;  /* 0x00000050ff4e723e */ /* 0x080fe200030006ff */
[-C--:B------:R-:W-:Y:S01]  /*5c50*/  FMUL.FTZ R82, R74, R157.reuse ;  /* 0x0000009d4a527220 */ /* 0x080fe20000410000 */
[C---:B------:R-:W-:Y:S01]  /*5c60*/  FMUL.FTZ R157, R75.reuse, R157 ;  /* 0x0000009d4b9d7220 */ /* 0x040fe20000410000 */
[----:B------:R-:W-:Y:S02]  /*5c70*/  F2FP.F16.E4M3.UNPACK_B R80, R80 ;  /* 0x00000050ff50723e */ /* 0x000fe400020006ff */
[----:B------:R-:W-:Y:S01]  /*5c80*/  FFMA.FTZ R85, R75, R151, -R82 ;  /* 0x000000974b557223 */ /* 0x000fe20000010852 */
[----:B------:R-:W-:Y:S01]  /*5c90*/  F2FP.SATFINITE.E4M3.F32.PACK_AB_MERGE_C R93, R84, R81, RZ ;  /* 0x00000051545d723e */ /* 0x000fe200048070ff */
[----:B------:R-:W-:Y:S01]  /*5ca0*/  FFMA.FTZ R86, R74, R151, R157 ;  /* 0x000000974a567223 */ /* 0x000fe2000001009d */
[----:B------:R-:W-:Y:S01]  /*5cb0*/  F2FP.F16.E4M3.UNPACK_B R75, R43.H1 ;  /* 0x0000002bff4b723e */ /* 0x000fe200030006ff */
[--C-:B------:R-:W-:Y:S01]  /*5cc0*/  HADD2.F32 R79, -RZ, R78.reuse.H1_H1 ;  /* 0x3000004eff4f7230 */ /* 0x100fe20000004100 */
[-C--:B------:R-:W-:Y:S01]  /*5cd0*/  F2FP.F16.E4M3.UNPACK_B R81, R83.reuse.H1 ;  /* 0x00000053ff51723e */ /* 0x080fe200030006ff */
[----:B------:R-:W-:Y:S01]  /*5ce0*/  HADD2.F32 R78, -RZ, R78.H0_H0 ;  /* 0x2000004eff4e7230 */ /* 0x000fe20000004100 */
[-C--:B------:R-:W-:Y:S01]  /*5cf0*/  F2FP.F16.E4M3.UNPACK_B R74, R42.reuse.H1 ;  /* 0x0000002aff4a723e */ /* 0x080fe200030006ff */
        /* <DEDUP_REMOVED lines=14> */
[----:B------:R-:W-:-:S02]  /*5de0*/  HADD2.F32 R83, -RZ, R83.H0_H0 ;  /* 0x20000053ff537230 */ /* 0x000fc40000004100 */
[C---:B------:R-:W-:Y:S01]  /*5df0*/  FMUL.FTZ R82, R74.reuse, R82 ;  /* 0x000000524a527220 */ /* 0x040fe20000410000 */
[----:B------:R-:W-:Y:S02]  /*5e00*/  HADD2.F32 R81, -RZ, R81.H0_H0 ;  /* 0x20000051ff517230 */ /* 0x000fe40000004100 */
[-C--:B------:R-:W-:Y:S01]  /*5e10*/  FFMA.FTZ R87, R74, R76.reuse, -R87 ;  /* 0x0000004c4a577223 */ /* 0x080fe20000010857 */
[--C-:B------:R-:W-:Y:S02]  /*5e20*/  HADD2.F32 R74, -RZ, R43.reuse.H0_H0 ;  /* 0x2000002bff4a7230 */ /* 0x100fe40000004100 */
[----:B------:R-:W-:Y:S01]  /*5e30*/  FFMA.FTZ R82, R75, R76, R82 ;  /* 0x0000004c4b527223 */ /* 0x000fe20000010052 */
[----:B------:R-:W-:Y:S02]  /*5e40*/  HADD2.F32 R75, -RZ, R43.H1_H1 ;  /* 0x3000002bff4b7230 */ /* 0x000fe40000004100 */
[----:B------:R-:W-:Y:S01]  /*5e50*/  FFMA.FTZ R79, R77, R79, R84 ;  /* 0x0000004f4d4f7223 */ /* 0x000fe20000010054 */
[----:B------:R-:W-:-:S02]  /*5e60*/  HADD2.F32 R43, -RZ, R42.H0_H0 ;  /* 0x2000002aff2b7230 */ /* 0x000fc40000004100 */
[-C--:B------:R-:W-:Y:S01]  /*5e70*/  FMUL.FTZ R84, R74, R81.reuse ;  /* 0x000000514a547220 */ /* 0x080fe20000410000 */
[----:B------:R-:W-:Y:S02]  /*5e80*/  HADD2.F32 R42, -RZ, R42.H1_H1 ;  /* 0x3000002aff2a7230 */ /* 0x000fe40000004100 */
[C---:B------:R-:W-:Y:S01]  /*5e90*/  FMUL.FTZ R77, R75.reuse, R81 ;  /* 0x000000514b4d7220 */ /* 0x040fe20000410000 */
[----:B------:R-:W-:Y:S02]  /*5ea0*/  HADD2.F32 R80, -RZ, R80.H0_H0 ;  /* 0x20000050ff507230 */ /* 0x000fe40000004100 */
[-C--:B------:R-:W-:Y:S01]  /*5eb0*/  FFMA.FTZ R84, R75, R78.reuse, R84 ;  /* 0x0000004e4b547223 */ /* 0x080fe20000010054 */
[----:B------:R-:W-:Y:S01]  /*5ec0*/  F2FP.SATFINITE.E4M3.F32.PACK_AB_MERGE_C R82, R82, R87, RZ ;  /* 0x000000575252723e */ /* 0x000fe200048070ff */
[-C--:B------:R-:W-:Y:S01]  /*5ed0*/  FMUL.FTZ R76, R42, R83.reuse ;  /* 0x000000532a4c7220 */ /* 0x080fe20000410000 */
[----:B------:R-:W-:Y:S01]  /*5ee0*/  FMUL.FTZ R83, R43, R83 ;  /* 0x000000532b537220 */ /* 0x000fe20000410000 */
[----:B------:R-:W-:Y:S01]  /*5ef0*/  FFMA.FTZ R77, R74, R78, -R77 ;  /* 0x0000004e4a4d7223 */ /* 0x000fe2000001084d */
[----:B------:R-:W-:Y:S01]  /*5f00*/  F2FP.SATFINITE.E4M3.F32.PACK_AB_MERGE_C R79, R79, R92, RZ ;  /* 0x0000005c4f4f723e */ /* 0x000fe200048070ff */
[-C--:B------:R-:W-:Y:S01]  /*5f10*/  FFMA.FTZ R76, R43, R80.reuse, -R76 ;  /* 0x000000502b4c7223 */ /* 0x080fe2000001084c */
[----:B------:R-:W-:Y:S01]  /*5f20*/  FFMA.FTZ R83, R42, R80, R83 ;  /* 0x000000502a537223 */ /* 0x000fe20000010053 */
[----:B------:R-:W-:-:S02]  /*5f30*/  F2FP.SATFINITE.E4M3.F32.PACK_AB_MERGE_C R40, R86, R85, R93 ;  /* 0x000000555628723e */ /* 0x000fc4000480705d */
[----:B------:R-:W-:Y:S02]  /*5f40*/  F2FP.SATFINITE.E4M3.F32.PACK_AB_MERGE_C R43, R84, R77, R79 ;  /* 0x0000004d542b723e */ /* 0x000fe4000480704f */
[----:B------:R-:W-:-:S07]  /*5f50*/  F2FP.SATFINITE.E4M3.F32.PACK_AB_MERGE_C R42, R83, R76, R82 ;  /* 0x0000004c532a723e */ /* 0x000fce0004807052 */
.L_x_456:
[----:B------:R-:W-:Y:S05]  /*5f60*/  BSYNC B2 ;  /* 0x0000000000027941 */ /* 0x000fea0003800000 */
.L_x_455:
[----:B-1----:R0:W-:Y:S02]  /*5f70*/  STG.E.128 desc[UR54][R48.64+0xa0], R40 ;  /* 0x0000a02830007986 */ /* 0x0021e4000c101d36 */
.L_x_434:
[----:B------:R-:W-:Y:S05]  /*5f80*/  BSYNC B1 ;  /* 0x0000000000017941 */ /* 0x000fea0003800000 */
.L_x_433:
[----:B------:R-:W-:Y:S05]  /*5f90*/  @P4 BRA `(.L_x_457) ;  /* 0x00000094001c4947 */ /* 0x000fea0003800000 */
[----:B------:R-:W-:Y:S01]  /*5fa0*/  ISETP.NE.AND P2, PT, R32, RZ, PT ;  /* 0x000000ff2000720c */ /* 0x000fe20003f45270 */
[----:B------:R-:W-:-:S12]  /*5fb0*/  BSSY B1, `(.L_x_458) ;  /* 0x000006f000017945 */ /* 0x000fd80003800000 */
[----:B------:R-:W-:Y:S05]  /*5fc0*/  @!P2 BRA `(.L_x_459) ;  /* 0x0000000400b4a947 */ /* 0x000fea0003800000 */
[----:B012-4-:R0:W1:Y:S01]  /*5fd0*/  LDS.128 R40, [R47+0x1c400] ;  /* 0x01c400002f287984 */ /* 0x0170620000000c00 */
[----:B------:R-:W-:Y:S01]  /*5fe0*/  ISETP.GE.AND P2, PT, R16, R136, PT ;  /* 0x000000881000720c */ /* 0x000fe20003f46270 */
[----:B------:R-:W-:-:S12]  /*5ff0*/  BSSY B2, `(.L_x_460) ;  /* 0x0000069000027945 */ /* 0x000fd80003800000 */
[----:B0-----:R-:W-:Y:S05]  /*6000*/  @P2 BRA `(.L_x_461) ;  /* 0x00000004009c2947 */ /* 0x001fea0003800000 */
[----:B------:R-:W-:Y:S01]  /*6010*/  SHF.R.U32.HI R70, RZ, 0x8, R71 ;  /* 0x00000008ff467819 */ /* 0x000fe20000011647 */
[----:B-1----:R-:W-:Y:S01]  /*6020*/  IMAD.MOV.U32 R48, RZ, RZ, R40 ;  /* 0x000000ffff307224 */ /* 0x002fe200078e0028 */
[----:B------:R-:W-:Y:S02]  /*6030*/  SHF.R.U32.HI R72, RZ, 0x8, R73 ;  /* 0x00000008ff487819 */ /* 0x000fe40000011649 */
[----:B------:R-:W-:Y:S02]  /*6040*/  LOP3.LUT R49, R71, 0xff0000ff, RZ, 0xc0, !PT ;  /* 0xff0000ff47317812 */ /* 0x000fe400078ec0ff */
[----:B------:R-:W-:Y:S01]  /*6050*/  SHF.R.U32.HI R74, RZ, 0x10, R71 ;  /* 0x00000010ff4a7819 */ /* 0x000fe20000011647 */
[----:B------:R-:W-:Y:S01]  /*6060*/  IMAD.SHL.U32 R72, R72, 0x100, RZ ;  /* 0x0000010048487824 */ /* 0x000fe200078e00ff */
[----:B------:R-:W-:Y:S02]  /*6070*/  LOP3.LUT R71, R73, 0xff0000ff, RZ, 0xc0, !PT ;  /* 0xff0000ff49477812 */ /* 0x000fe400078ec0ff */
[----:B------:R-:W-:-:S02]  /*6080*/  SHF.R.U32.HI R73, RZ, 0x10, R73 ;  /* 0x00000010ff497819 */ /* 0x000fc40000011649 */
[----:B------:R-:W-:Y:S02]  /*6090*/  SHF.L.U32 R70, R70, 0x8, RZ ;  /* 0x0000000846467819 */ /* 0x000fe400000006ff */
[----:B------:R-:W-:Y:S01]  /*60a0*/  LOP3.LUT R72, R71, 0xff00, R72, 0xf8, !PT ;  /* 0x0000ff0047487812 */ /* 0x000fe200078ef848 */
[----:B------:R-:W-:Y:S01]  /*60b0*/  IMAD.U32 R73, R73, 0x10000, RZ ;  /* 0x0001000049497824 */ /* 0x000fe200078e00ff */
[----:B------:R-:W-:Y:S01]  /*60c0*/  LOP3.LUT R49, R49, 0xff00, R70, 0xf8, !PT ;  /* 0x0000ff0031317812 */ /* 0x000fe200078ef846 */
[----:B------:R-:W-:Y:S01]  /*60d0*/  IMAD.U32 R70, R74, 0x10000, RZ ;  /* 0x000100004a467824 */ /* 0x000fe200078e00ff */
[----:B------:R-:W-:Y:S02]  /*60e0*/  F2FP.F16.E4M3.UNPACK_B R40, R41 ;  /* 0x00000029ff28723e */ /* 0x000fe400020006ff */
        /* <DEDUP_REMOVED lines=43> */
[----:B------:R-:W-:Y:S01]  /*63a0*/  FFMA.FTZ R79, R49, R155, -R76 ;  /* 0x0000009b314f7223 */ /* 0x000fe2000001084c */
        /* <DEDUP_REMOVED lines=45> */
.L_x_461:
[----:B------:R-:W-:Y:S05]  /*6680*/  BSYNC B2 ;  /* 0x0000000000027941 */ /* 0x000fea0003800000 */
.L_x_460:
[----:B-1----:R0:W-:Y:S02]  /*6690*/  STG.E.128 desc[UR54][R44.64], R40 ;  /* 0x000000282c007986 */ /* 0x0021e4000c101d36 */
.L_x_459:
[----:B------:R-:W-:Y:S05]  /*66a0*/  BSYNC B1 ;  /* 0x0000000000017941 */ /* 0x000fea0003800000 */
.L_x_458:
        /* <DEDUP_REMOVED lines=8> */
[--C-:B------:R-:W-:Y:S01]  /*6730*/  SHF.R.U32.HI R72, RZ, 0x10, R67.reuse ;  /* 0x00000010ff487819 */ /* 0x100fe20000011643 */
[----:B-1----:R-:W-:Y:S01]  /*6740*/  IMAD.MOV.U32 R48, RZ, RZ, R40 ;  /* 0x000000ffff307224 */ /* 0x002fe200078e0028 */
[----:B------:R-:W-:Y:S02]  /*6750*/  SHF.R.U32.HI R49, RZ, 0x8, R67 ;  /* 0x00000008ff317819 */ /* 0x000fe40000011643 */
[----:B------:R-:W-:Y:S02]  /*6760*/  LOP3.LUT R66, R67, 0xff0000ff, RZ, 0xc0, !PT ;  /* 0xff0000ff43427812 */ /* 0x000fe400078ec0ff */
[--C-:B------:R-:W-:Y:S01]  /*6770*/  SHF.R.U32.HI R67, RZ, 0x8, R69.reuse ;  /* 0x00000008ff437819 */ /* 0x100fe20000011645 */
[----:B------:R-:W-:Y:S01]  /*6780*/  IMAD.SHL.U32 R49, R49, 0x100, RZ ;  /* 0x0000010031317824 */ /* 0x000fe200078e00ff */
[----:B------:R-:W-:Y:S02]  /*6790*/  LOP3.LUT R68, R69, 0xff0000ff, RZ, 0xc0, !PT ;  /* 0xff0000ff45447812 */ /* 0x000fe400078ec0ff */
[----:B------:R-:W-:Y:S01]  /*67a0*/  SHF.R.U32.HI R71, RZ, 0x10, R69 ;  /* 0x00000010ff477819 */ /* 0x000fe20000011645 */
[----:B------:R-:W-:Y:S01]  /*67b0*/  IMAD.SHL.U32 R67, R67, 0x100, RZ ;  /* 0x0000010043437824 */ /* 0x000fe200078e00ff */
[----:B------:R-:W-:Y:S01]  /*67c0*/  LOP3.LUT R66, R66, 0xff00, R49, 0xf8, !PT ;  /* 0x0000ff0042427812 */ /* 0x000fe200078ef831 */
[----:B------:R-:W-:Y:S01]  /*67d0*/  IMAD.U32 R49, R72, 0x10000, RZ ;  /* 0x0001000048317824 */ /* 0x000fe200078e00ff */
[----:B------:R-:W-:-:S02]  /*67e0*/  F2FP.F16.E4M3.UNPACK_B R40, R41 ;  /* 0x00000029ff28723e */ /* 0x000fc400020006ff */
[----:B------:R-:W-:Y:S02]  /*67f0*/  LOP3.LUT R70, R68, 0xff00, R67, 0xf8, !PT ;  /* 0x0000ff0044467812 */ /* 0x000fe400078ef843 */
[----:B------:R-:W-:Y:S02]  /*6800*/  SHF.L.U32 R67, R71, 0x10, RZ ;  /* 0x0000001047437819 */ /* 0x000fe400000006ff */
[----:B------:R-:W-:Y:S02]  /*6810*/  F2FP.F16.E4M3.UNPACK_B R68, R153.H1 ;  /* 0x00000099ff44723e */ /* 0x000fe400030006ff */
[----:B------:R-:W-:Y:S02]  /*6820*/  F2FP.F16.E4M3.UNPACK_B R41, R41.H1 ;  /* 0x00000029ff29723e */ /* 0x000fe400030006ff */
[----:B------:R-:W-:Y:S01]  /*6830*/  LOP3.LUT R72, R70, 0xff0000, R67, 0xf8, !PT ;  /* 0x00ff000046487812 */ /* 0x000fe200078ef843 */
[----:B------:R-:W-:Y:S01]  /*6840*/  HADD2.F32 R70, -RZ, R68.H0_H0 ;  /* 0x20000044ff467230 */ /* 0x000fe20000004100 */
[----:B------:R-:W-:Y:S01]  /*6850*/  LOP3.LUT R69, R66, 0xff0000, R49, 0xf8, !PT ;  /* 0x00ff000042457812 */ /* 0x000fe200078ef831 */
[----:B------:R-:W-:Y:S01]  /*6860*/  HADD2.F32 R49, -RZ, R40.H1_H1 ;  /* 0x30000028ff317230 */ /* 0x000fe20000004100 */
[----:B------:R-:W-:Y:S01]  /*6870*/  F2FP.F16.E4M3.UNPACK_B R67, R152.H1 ;  /* 0x00000098ff43723e */ /* 0x000fe200030006ff */
[----:B------:R-:W-:Y:S01]  /*6880*/  HADD2.F32 R71, -RZ, R68.H1_H1 ;  /* 0x30000044ff477230 */ /* 0x000fe20000004100 */
[----:B------:R-:W-:Y:S01]  /*6890*/  F2FP.F16.E4M3.UNPACK_B R153, R153 ;  /* 0x00000099ff99723e */ /* 0x000fe200020006ff */
[----:B------:R-:W-:-:S02]  /*68a0*/  HADD2.F32 R66, -RZ, R41.H1_H1 ;  /* 0x30000029ff427230 */ /* 0x000fc40000004100 */
[----:B------:R-:W-:Y:S01]  /*68b0*/  FMUL.FTZ R73, R49, R70 ;  /* 0x0000004631497220 */ /* 0x000fe20000410000 */
[----:B------:R-:W-:Y:S01]  /*68c0*/  HADD2.F32 R40, -RZ, R40.H0_H0 ;  /* 0x20000028ff287230 */ /* 0x000fe20000004100 */
[----:B------:R-:W-:Y:S01]  /*68d0*/  F2FP.F16.E4M3.UNPACK_B R152, R152 ;  /* 0x00000098ff98723e */ /* 0x000fe200020006ff */
[----:B------:R-:W-:Y:S02]  /*68e0*/  HADD2.F32 R68, -RZ, R67.H0_H0 ;  /* 0x20000043ff447230 */ /* 0x000fe40000004100 */
[-C--:B------:R-:W-:Y:S01]  /*68f0*/  FMUL.FTZ R74, R66, R71.reuse ;  /* 0x00000047424a7220 */ /* 0x080fe20000410000 */
[----:B------:R-:W-:Y:S02]  /*6900*/  HADD2.F32 R41, -RZ, R41.H0_H0 ;  /* 0x20000029ff297230 */ /* 0x000fe40000004100 */
[C---:B------:R-:W-:Y:S01]  /*6910*/  FMUL.FTZ R70, R40.reuse, R70 ;  /* 0x0000004628467220 */ /* 0x040fe20000410000 */
[----:B------:R-:W-:Y:S02]  /*6920*/  HADD2.F32 R67, -RZ, R67.H1_H1 ;  /* 0x30000043ff437230 */ /* 0x000fe40000004100 */
[-C--:B------:R-:W-:Y:S01]  /*6930*/  FFMA.FTZ R40, R40, R68.reuse, -R73 ;  /* 0x0000004428287223 */ /* 0x080fe20000010849 */
[----:B------:R-:W-:Y:S01]  /*6940*/  FMUL.FTZ R71, R41, R71 ;  /* 0x0000004729477220 */ /* 0x000fe20000410000 */
[----:B------:R-:W-:Y:S01]  /*6950*/  FFMA.FTZ R75, R49, R68, R70 ;  /* 0x00000044314b7223 */ /* 0x000fe20000010046 */
[-C--:B------:R-:W-:Y:S01]  /*6960*/  FFMA.FTZ R73, R41, R67.reuse, -R74 ;  /* 0x0000004329497223 */ /* 0x080fe2000001084a */
[-C--:B------:R-:W-:Y:S01]  /*6970*/  F2FP.F16.E4M3.UNPACK_B R41, R48.reuse.H1 ;  /* 0x00000030ff29723e */ /* 0x080fe200030006ff */
        /* <DEDUP_REMOVED lines=8> */
[----:B------:R-:W-:Y:S02]  /*6a00*/  HADD2.F32 R153, -RZ, R153.H0_H0 ;  /* 0x20000099ff997230 */ /* 0x000fe40000004100 */
[----:B------:R-:W-:Y:S01]  /*6a10*/  FMUL.FTZ R70, R66, R68 ;  /* 0x0000004442467220 */ /* 0x000fe20000410000 */
[----:B------:R-:W-:-:S02]  /*6a20*/  HADD2.F32 R48, -RZ, R48.H1_H1 ;  /* 0x30000030ff307230 */ /* 0x000fc40000004100 */
        /* <DEDUP_REMOVED lines=10> */
[----:B------:R-:W-:Y:S01]  /*6ad0*/  F2FP.F16.E4M3.UNPACK_B R70, R72.H1 ;  /* 0x00000048ff46723e */ /* 0x000fe200030006ff */
[--C-:B------:R-:W-:Y:S01]  /*6ae0*/  HADD2.F32 R66, -RZ, R48.reuse.H1_H1 ;  /* 0x30000030ff427230 */ /* 0x100fe20000004100 */
[-C--:B------:R-:W-:Y:S01]  /*6af0*/  F2FP.F16.E4M3.UNPACK_B R67, R69.reuse.H1 ;  /* 0x00000045ff43723e */ /* 0x080fe200030006ff */
[----:B------:R-:W-:Y:S01]  /*6b00*/  HADD2.F32 R49, -RZ, R48.H0_H0 ;  /* 0x20000030ff317230 */ /* 0x000fe20000004100 */
[----:B------:R-:W-:Y:S01]  /*6b10*/  F2FP.F16.E4M3.UNPACK_B R41, R42.H1 ;  /* 0x0000002aff29723e */ /* 0x000fe200030006ff */
[----:B------:R-:W-:Y:S01]  /*6b20*/  HADD2.F32 R73, -RZ, R70.H1_H1 ;  /* 0x30000046ff497230 */ /* 0x000fe20000004100 */
        /* <DEDUP_REMOVED lines=19> */
[----:B------:R-:W-:Y:S02]  /*6c60*/  HADD2.F32 R43, -RZ, R43.H1_H1 ;  /* 0x3000002bff2b7230 */ /* 0x000fe40000004100 */
[--C-:B------:R-:W-:Y:S01]  /*6c70*/  HADD2.F32 R41, -RZ, R42.reuse.H0_H0 ;  /* 0x2000002aff297230 */ /* 0x100fe20000004100 */
[----:B------:R-:W-:Y:S01]  /*6c80*/  F2FP.SATFINITE.E4M3.F32.PACK_AB_MERGE_C R71, R71, R76, RZ ;  /* 0x0000004c4747723e */ /* 0x000fe200048070ff */
[----:B------:R-:W-:Y:S02]  /*6c90*/  HADD2.F32 R42, -RZ, R42.H1_H1 ;  /* 0x3000002aff2a7230 */ /* 0x000fe40000004100 */
[----:B------:R-:W-:Y:S01]  /*6ca0*/  FMUL.FTZ R73, R43, R70 ;  /* 0x000000462b497220 */ /* 0x000fe20000410000 */
        /* <DEDUP_REMOVED lines=15> */
.L_x_465:
[----:B------:R-:W-:Y:S05]  /*6da0*/  BSYNC B2 ;  /* 0x0000000000027941 */ /* 0x000fea0003800000 */
.L_x_464:
[----:B-1----:R0:W-:Y:S02]  /*6db0*/  STG.E.128 desc[UR54][R44.64+0x20], R40 ;  /* 0x000020282c007986 */ /* 0x0021e4000c101d36 */
.L_x_463:
[----:B------:R-:W-:Y:S05]  /*6dc0*/  BSYNC B1 ;  /* 0x0000000000017941 */ /* 0x000fea0003800000 */
.L_x_462:
        /* <DEDUP_REMOVED lines=8> */
[----:B------:R-:W-:Y:S01]  /*6e50*/  SHF.R.U32.HI R68, RZ, 0x8, R63 ;  /* 0x00000008ff447819 */ /* 0x000fe2000001163f */
[----:B-1----:R-:W-:Y:S01]  /*6e60*/  IMAD.MOV.U32 R62, RZ, RZ, R43 ;  /* 0x000000ffff3e7224 */ /* 0x002fe200078e002b */
[--C-:B------:R-:W-:Y:S01]  /*6e70*/  SHF.R.U32.HI R64, RZ, 0x8, R65.reuse ;  /* 0x00000008ff407819 */ /* 0x100fe20000011641 */
[----:B------:R-:W-:Y:S01]  /*6e80*/  IMAD.MOV.U32 R49, RZ, RZ, R42 ;  /* 0x000000ffff317224 */ /* 0x000fe200078e002a */
[----:B------:R-:W-:Y:S01]  /*6e90*/  SHF.R.U32.HI R66, RZ, 0x10, R65 ;  /* 0x00000010ff427819 */ /* 0x000fe20000011641 */
[----:B------:R-:W-:Y:S01]  /*6ea0*/  IMAD.SHL.U32 R43, R68, 0x100, RZ ;  /* 0x00000100442b7824 */ /* 0x000fe200078e00ff */
[----:B------:R-:W-:Y:S02]  /*6eb0*/  LOP3.LUT R48, R63, 0xff0000ff, RZ, 0xc0, !PT ;  /* 0xff0000ff3f307812 */ /* 0x000fe400078ec0ff */
[----:B------:R-:W-:Y:S01]  /*6ec0*/  SHF.R.U32.HI R67, RZ, 0x10, R63 ;  /* 0x00000010ff437819 */ /* 0x000fe2000001163f */
[----:B------:R-:W-:Y:S01]  /*6ed0*/  IMAD.U32 R66, R66, 0x10000, RZ ;  /* 0x0001000042427824 */ /* 0x000fe200078e00ff */
[----:B------:R-:W-:-:S02]  /*6ee0*/  LOP3.LUT R63, R65, 0xff0000ff, RZ, 0xc0, !PT ;  /* 0xff0000ff413f7812 */ /* 0x000fc400078ec0ff */
[----:B------:R-:W-:Y:S02]  /*6ef0*/  SHF.L.U32 R42, R64, 0x8, RZ ;  /* 0x00000008402a7819 */ /* 0x000fe400000006ff */
[----:B------:R-:W-:Y:S01]  /*6f00*/  LOP3.LUT R43, R48, 0xff00, R43, 0xf8, !PT ;  /* 0x0000ff00302b7812 */ /* 0x000fe200078ef82b */
[----:B------:R-:W-:Y:S01]  /*6f10*/  IMAD.U32 R48, R67, 0x10000, RZ ;  /* 0x0001000043307824 */ /* 0x000fe200078e00ff */
[----:B------:R-:W-:Y:S02]  /*6f20*/  LOP3.LUT R63, R63, 0xff00, R42, 0xf8, !PT ;  /* 0x0000ff003f3f7812 */ /* 0x000fe400078ef82a */
[----:B------:R-:W-:Y:S02]  /*6f30*/  F2FP.F16.E4M3.UNPACK_B R64, R150.H1 ;  /* 0x00000096ff40723e */ /* 0x000fe400030006ff */
[----:B------:R-:W-:Y:S02]  /*6f40*/  F2FP.F16.E4M3.UNPACK_B R42, R41 ;  /* 0x00000029ff2a723e */ /* 0x000fe400020006ff */
[----:B------:R-:W-:Y:S01]  /*6f50*/  LOP3.LUT R68, R63, 0xff0000, R66, 0xf8, !PT ;  /* 0x00ff00003f447812 */ /* 0x000fe200078ef842 */
[----:B------:R-:W-:Y:S01]  /*6f60*/  HADD2.F32 R66, -RZ, R64.H0_H0 ;  /* 0x20000040ff427230 */ /* 0x000fe20000004100 */
[----:B------:R-:W-:Y:S01]  /*6f70*/  LOP3.LUT R65, R43, 0xff0000, R48, 0xf8, !PT ;  /* 0x00ff00002b417812 */ /* 0x000fe200078ef830 */
[----:B------:R-:W-:Y:S01]  /*6f80*/  HADD2.F32 R43, -RZ, R42.H1_H1 ;  /* 0x3000002aff2b7230 */ /* 0x000fe20000004100 */
[----:B------:R-:W-:Y:S01]  /*6f90*/  F2FP.F16.E4M3.UNPACK_B R63, R149.H1 ;  /* 0x00000095ff3f723e */ /* 0x000fe200030006ff */
[----:B------:R-:W-:Y:S01]  /*6fa0*/  HADD2.F32 R67, -RZ, R64.H1_H1 ;  /* 0x30000040ff437230 */ /* 0x000fe20000004100 */
[----:B------:R-:W-:Y:S01]  /*6fb0*/  F2FP.F16.E4M3.UNPACK_B R41, R41.H1 ;  /* 0x00000029ff29723e */ /* 0x000fe200030006ff */
[----:B------:R-:W-:-:S02]  /*6fc0*/  HADD2.F32 R42, -RZ, R42.H0_H0 ;  /* 0x2000002aff2a7230 */ /* 0x000fc40000004100 */
[C---:B------:R-:W-:Y:S01]  /*6fd0*/  FMUL.FTZ R69, R43.reuse, R66 ;  /* 0x000000422b457220 */ /* 0x040fe20000410000 */
[----:B------:R-:W-:Y:S01]  /*6fe0*/  HADD2.F32 R64, -RZ, R63.H0_H0 ;  /* 0x2000003fff407230 */ /* 0x000fe20000004100 */
[----:B------:R-:W-:Y:S01]  /*6ff0*/  F2FP.F16.E4M3.UNPACK_B R150, R150 ;  /* 0x00000096ff96723e */ /* 0x000fe200020006ff */
[--C-:B------:R-:W-:Y:S02]  /*7000*/  HADD2.F32 R48, -RZ, R41.reuse.H1_H1 ;  /* 0x30000029ff307230 */ /* 0x100fe40000004100 */
[C---:B------:R-:W-:Y:S01]  /*7010*/  FMUL.FTZ R66, R42.reuse, R66 ;  /* 0x000000422a427220 */ /* 0x040fe20000410000 */
[----:B------:R-:W-:Y:S02]  /*7020*/  HADD2.F32 R41, -RZ, R41.H0_H0 ;  /* 0x20000029ff297230 */ /* 0x000fe40000004100 */
[-C--:B------:R-:W-:Y:S01]  /*7030*/  FFMA.FTZ R71, R42, R64.reuse, -R69 ;  /* 0x000000402a477223 */ /* 0x080fe20000010845 */
[----:B------:R-:W-:Y:S02]  /*7040*/  HADD2.F32 R63, -RZ, R63.H1_H1 ;  /* 0x3000003fff3f7230 */ /* 0x000fe40000004100 */
[CC--:B------:R-:W-:Y:S01]  /*7050*/  FMUL.FTZ R42, R48.reuse, R67.reuse ;  /* 0x00000043302a7220 */ /* 0x0c0fe20000410000 */
[----:B------:R-:W-:Y:S01]  /*7060*/  FFMA.FTZ R72, R43, R64, R66 ;  /* 0x000000402b487223 */ /* 0x000fe20000010042 */
[C---:B------:R-:W-:Y:S01]  /*7070*/  FMUL.FTZ R67, R41.reuse, R67 ;  /* 0x0000004329437220 */ /* 0x040fe20000410000 */
[----:B------:R-:W-:Y:S01]  /*7080*/  F2FP.F16.E4M3.UNPACK_B R149, R149 ;  /* 0x00000095ff95723e */ /* 0x000fe200020006ff */
        /* <DEDUP_REMOVED lines=10> */
[----:B------:R-:W-:Y:S02]  /*7130*/  HADD2.F32 R150, -RZ, R150.H0_H0 ;  /* 0x20000096ff967230 */ /* 0x000fe40000004100 */
[----:B------:R-:W-:Y:S01]  /*7140*/  FMUL.FTZ R67, R43, R63 ;  /* 0x0000003f2b437220 */ /* 0x000fe20000410000 */
[----:B------:R-:W-:-:S02]  /*7150*/  HADD2.F32 R40, -RZ, R40.H1_H1 ;  /* 0x30000028ff287230 */ /* 0x000fc40000004100 */
[--C-:B------:R-:W-:Y:S02]  /*7160*/  HADD2.F32 R48, -RZ, R149.reuse.H1_H1 ;  /* 0x30000095ff307230 */ /* 0x100fe40000004100 */
[-C--:B------:R-:W-:Y:S01]  /*7170*/  FMUL.FTZ R63, R41, R150.reuse ;  /* 0x00000096293f7220 */ /* 0x080fe20000410000 */
[----:B------:R-:W-:Y:S02]  /*7180*/  HADD2.F32 R149, -RZ, R149.H0_H0 ;  /* 0x20000095ff957230 */ /* 0x000fe40000004100 */
[----:B------:R-:W-:Y:S01]  /*7190*/  FMUL.FTZ R64, R40, R150 ;  /* 0x0000009628407220 */ /* 0x000fe20000410000 */
[-C--:B------:R-:W-:Y:S01]  /*71a0*/  FFMA.FTZ R67, R42, R48.reuse, -R67 ;  /* 0x000000302a437223 */ /* 0x080fe20000010843 */
[----:B------:R-:W-:Y:S02]  /*71b0*/  FFMA.FTZ R66, R43, R48, R66 ;  /* 0x000000302b427223 */ /* 0x000fe40000010042 */
[-C--:B------:R-:W-:Y:S01]  /*71c0*/  FFMA.FTZ R69, R41, R149.reuse, -R64 ;  /* 0x0000009529457223 */ /* 0x080fe20000010840 */
[----:B------:R-:W-:Y:S01]  /*71d0*/  F2FP.F16.E4M3.UNPACK_B R41, R62.H1 ;  /* 0x0000003eff29723e */ /* 0x000fe200030006ff */
[----:B------:R-:W-:Y:S01]  /*71e0*/  FFMA.FTZ R70, R40, R149, R63 ;  /* 0x0000009528467223 */ /* 0x000fe2000001003f */
[----:B------:R-:W-:-:S02]  /*71f0*/  F2FP.F16.E4M3.UNPACK_B R64, R68.H1 ;  /* 0x00000044ff40723e */ /* 0x000fc400030006ff */
[----:B------:R-:W-:Y:S01]  /*7200*/  F2FP.SATFINITE.E4M3.F32.PACK_AB_MERGE_C R75, R66, R67, RZ ;  /* 0x00000043424b723e */ /* 0x000fe200048070ff */
[--C-:B------:R-:W-:Y:S01]  /*7210*/  HADD2.F32 R43, -RZ, R41.reuse.H1_H1 ;  /* 0x30000029ff2b7230 */ /* 0x100fe20000004100 */
[----:B------:R-:W-:Y:S01]  /*7220*/  F2FP.F16.E4M3.UNPACK_B R48, R65.H1 ;  /* 0x00000041ff30723e */ /* 0x000fe200030006ff */
[----:B------:R-:W-:Y:S01]  /*7230*/  HADD2.F32 R67, -RZ, R64.H1_H1 ;  /* 0x30000040ff437230 */ /* 0x000fe20000004100 */
[----:B------:R-:W-:Y:S01]  /*7240*/  F2FP.F16.E4M3.UNPACK_B R40, R49.H1 ;  /* 0x00000031ff28723e */ /* 0x000fe200030006ff */
[----:B------:R-:W-:Y:S01]  /*7250*/  HADD2.F32 R42, -RZ, R41.H0_H0 ;  /* 0x20000029ff2a7230 */ /* 0x000fe20000004100 */
[----:B------:R-:W-:Y:S01]  /*7260*/  F2FP.F16.E4M3.UNPACK_B R68, R68 ;  /* 0x00000044ff44723e */ /* 0x000fe200020006ff */
[----:B------:R-:W-:Y:S01]  /*7270*/  HADD2.F32 R63, -RZ, R48.H1_H1 ;  /* 0x30000030ff3f7230 */ /* 0x000fe20000004100 */
[----:B------:R-:W-:Y:S01]  /*7280*/  F2FP.F16.E4M3.UNPACK_B R65, R65 ;  /* 0x00000041ff41723e */ /* 0x000fe200020006ff */
[----:B------:R-:W-:Y:S01]  /*7290*/  FMUL.FTZ R73, R43, R67 ;  /* 0x000000432b497220 */ /* 0x000fe20000410000 */
[----:B------:R-:W-:-:S02]  /*72a0*/  HADD2.F32 R41, -RZ, R40.H1_H1 ;  /* 0x30000028ff297230 */ /* 0x000fc40000004100 */
[C---:B------:R-:W-:Y:S01]  /*72b0*/  FMUL.FTZ R74, R42.reuse, R67 ;  /* 0x000000432a4a7220 */ /* 0x040fe20000410000 */
[----:B------:R-:W-:Y:S02]  /*72c0*/  HADD2.F32 R66, -RZ, R68.H1_H1 ;  /* 0x30000044ff427230 */ /* 0x000fe40000004100 */
[----:B------:R-:W-:Y:S01]  /*72d0*/  FFMA.FTZ R73, R42, R63, -R73 ;  /* 0x0000003f2a497223 */ /* 0x000fe20000010849 */
[----:B------:R-:W-:Y:S01]  /*72e0*/  HADD2.F32 R40, -RZ, R40.H0_H0 ;  /* 0x20000028ff287230 */ /* 0x000fe20000004100 */
[----:B------:R-:W-:Y:S01]  /*72f0*/  F2FP.F16.E4M3.UNPACK_B R49, R49 ;  /* 0x00000031ff31723e */ /* 0x000fe200020006ff */
        /* <DEDUP_REMOVED lines=10> */
[--C-:B------:R-:W-:Y:S02]  /*73a0*/  HADD2.F32 R41, -RZ, R62.reuse.H0_H0 ;  /* 0x2000003eff297230 */ /* 0x100fe40000004100 */
        /* <DEDUP_REMOVED lines=13> */
[----:B------:R-:W-:-:S02]  /*7480*/  F2FP.SATFINITE.E4M3.F32.PACK_AB_MERGE_C R73, R74, R73, RZ ;  /* 0x000000494a49723e */ /* 0x000fc400048070ff */
[----:B------:R-:W-:Y:S02]  /*7490*/  F2FP.SATFINITE.E4M3.F32.PACK_AB_MERGE_C R66, R68, R43, R66 ;  /* 0x0000002b4442723e */ /* 0x000fe40004807042 */
[----:B------:R-:W-:Y:S02]  /*74a0*/  F2FP.SATFINITE.E4M3.F32.PACK_AB_MERGE_C R43, R63, R42, R73 ;  /* 0x0000002a3f2b723e */ /* 0x000fe40004807049 */
[----:B------:R-:W-:Y:S01]  /*74b0*/  F2FP.SATFINITE.E4M3.F32.PACK_AB_MERGE_C R41, R72, R71, R76 ;  /* 0x000000474829723e */ /* 0x000fe2000480704c */
[----:B------:R-:W-:Y:S01]  /*74c0*/  IMAD.MOV.U32 R42, RZ, RZ, R66 ;  /* 0x000000ffff2a7224 */ /* 0x000fe200078e0042 */
[----:B------:R-:W-:-:S07]  /*74d0*/  F2FP.SATFINITE.E4M3.F32.PACK_AB_MERGE_C R40, R70, R69, R75 ;  /* 0x000000454628723e */ /* 0x000fce000480704b */
.L_x_469:
[----:B------:R-:W-:Y:S05]  /*74e0*/  BSYNC B2 ;  /* 0x0000000000027941 */ /* 0x000fea0003800000 */
.L_x_468:
[----:B-1----:R0:W-:Y:S02]  /*74f0*/  STG.E.128 desc[UR54][R44.64+0x40], R40 ;  /* 0x000040282c007986 */ /* 0x0021e4000c101d36 */
.L_x_467:
[----:B------:R-:W-:Y:S05]  /*7500*/  BSYNC B1 ;  /* 0x0000000000017941 */ /* 0x000fea0003800000 */
.L_x_466:
        /* <DEDUP_REMOVED lines=10> */
[----:B------:R-:W-:Y:S02]  /*75b0*/  SHF.R.U32.HI R48, RZ, 0x8, R61 ;  /* 0x00000008ff307819 */ /* 0x000fe4000001163d */
[----:B------:R-:W-:Y:S01]  /*75c0*/  MOV R58, R43 ;  /* 0x0000002b003a7202 */ /* 0x000fe20000000f00 */
[----:B------:R-:W-:Y:S01]  /*75d0*/  IMAD.SHL.U32 R42, R62, 0x100, RZ ;  /* 0x000001003e2a7824 */ /* 0x000fe200078e00ff */
[----:B------:R-:W-:Y:S01]  /*75e0*/  SHF.R.U32.HI R64, RZ, 0x10, R59 ;  /* 0x00000010ff407819 */ /* 0x000fe2000001163b */
[----:B------:R-:W-:Y:S01]  /*75f0*/  IMAD.SHL.U32 R43, R48, 0x100, RZ ;  /* 0x00000100302b7824 */ /* 0x000fe200078e00ff */
[----:B------:R-:W-:Y:S02]  /*7600*/  LOP3.LUT R59, R59, 0xff0000ff, RZ, 0xc0, !PT ;  /* 0xff0000ff3b3b7812 */ /* 0x000fe400078ec0ff */
[----:B------:R-:W-:-:S02]  /*7610*/  LOP3.LUT R60, R61, 0xff0000ff, RZ, 0xc0, !PT ;  /* 0xff0000ff3d3c7812 */ /* 0x000fc400078ec0ff */
[----:B------:R-:W-:Y:S02]  /*7620*/  SHF.R.U32.HI R63, RZ, 0x10, R61 ;  /* 0x00000010ff3f7819 */ /* 0x000fe4000001163d */
[----:B------:R-:W-:Y:S02]  /*7630*/  LOP3.LUT R48, R59, 0xff00, R42, 0xf8, !PT ;  /* 0x0000ff003b307812 */ /* 0x000fe400078ef82a */
[----:B------:R-:W-:Y:S01]  /*7640*/  LOP3.LUT R62, R60, 0xff00, R43, 0xf8, !PT ;  /* 0x0000ff003c3e7812 */ /* 0x000fe200078ef82b */
[----:B------:R-:W-:Y:S01]  /*7650*/  IMAD.U32 R43, R64, 0x10000, RZ ;  /* 0x00010000402b7824 */ /* 0x000fe200078e00ff */
[----:B------:R-:W-:Y:S02]  /*7660*/  SHF.L.U32 R59, R63, 0x10, RZ ;  /* 0x000000103f3b7819 */ /* 0x000fe400000006ff */
[----:B------:R-:W-:Y:S02]  /*7670*/  F2FP.F16.E4M3.UNPACK_B R60, R143.H1 ;  /* 0x0000008fff3c723e */ /* 0x000fe400030006ff */
[----:B------:R-:W-:-:S02]  /*7680*/  F2FP.F16.E4M3.UNPACK_B R42, R41 ;  /* 0x00000029ff2a723e */ /* 0x000fc400020006ff */
[----:B------:R-:W-:Y:S01]  /*7690*/  LOP3.LUT R64, R62, 0xff0000, R59, 0xf8, !PT ;  /* 0x00ff00003e407812 */ /* 0x000fe200078ef83b */
[----:B------:R-:W-:Y:S01]  /*76a0*/  HADD2.F32 R62, -RZ, R60.H0_H0 ;  /* 0x2000003cff3e7230 */ /* 0x000fe20000004100 */
[----:B------:R-:W-:Y:S01]  /*76b0*/  LOP3.LUT R61, R48, 0xff0000, R43, 0xf8, !PT ;  /* 0x00ff0000303d7812 */ /* 0x000fe200078ef82b */
[----:B------:R-:W-:Y:S01]  /*76c0*/  HADD2.F32 R43, -RZ, R42.H1_H1 ;  /* 0x3000002aff2b7230 */ /* 0x000fe20000004100 */
[----:B------:R-:W-:Y:S01]  /*76d0*/  F2FP.F16.E4M3.UNPACK_B R59, R142.H1 ;  /* 0x0000008eff3b723e */ /* 0x000fe200030006ff */
[----:B------:R-:W-:Y:S01]  /*76e0*/  HADD2.F32 R63, -RZ, R60.H1_H1 ;  /* 0x3000003cff3f7230 */ /* 0x000fe20000004100 */
[----:B------:R-:W-:Y:S01]  /*76f0*/  F2FP.F16.E4M3.UNPACK_B R41, R41.H1 ;  /* 0x00000029ff29723e */ /* 0x000fe200030006ff */
[----:B------:R-:W-:Y:S02]  /*7700*/  HADD2.F32 R42, -RZ, R42.H0_H0 ;  /* 0x2000002aff2a7230 */ /* 0x000fe40000004100 */
[----:B------:R-:W-:Y:S01]  /*7710*/  FMUL.FTZ R65, R43, R62 ;  /* 0x0000003e2b417220 */ /* 0x000fe20000410000 */
[----:B------:R-:W-:Y:S01]  /*7720*/  HADD2.F32 R60, -RZ, R59.H0_H0 ;  /* 0x2000003bff3c7230 */ /* 0x000fe20000004100 */
[----:B------:R-:W-:Y:S01]  /*7730*/  F2FP.F16.E4M3.UNPACK_B R143, R143 ;  /* 0x0000008fff8f723e */ /* 0x000fe200020006ff */
[----:B------:R-:W-:-:S02]  /*7740*/  HADD2.F32 R48, -RZ, R41.H1_H1 ;  /* 0x30000029ff307230 */ /* 0x000fc40000004100 */
        /* <DEDUP_REMOVED lines=27> */
[----:B------:R-:W-:Y:S01]  /*7900*/  FFMA.FTZ R65, R41, R142, -R60 ;  /* 0x0000008e29417223 */ /* 0x000fe2000001083c */
        /* <DEDUP_REMOVED lines=49> */
.L_x_473:
[----:B------:R-:W-:Y:S05]  /*7c20*/  BSYNC B2 ;  /* 0x0000000000027941 */ /* 0x000fea0003800000 */
.L_x_472:
[----:B-1----:R0:W-:Y:S02]  /*7c30*/  STG.E.128 desc[UR54][R44.64+0x60], R40 ;  /* 0x000060282c007986 */ /* 0x0021e4000c101d36 */
.L_x_471:
[----:B------:R-:W-:Y:S05]  /*7c40*/  BSYNC B1 ;  /* 0x0000000000017941 */ /* 0x000fea0003800000 */
.L_x_470:
        /* <DEDUP_REMOVED lines=10> */
[----:B------:R-:W-:Y:S01]  /*7cf0*/  LOP3.LUT R47, R55, 0xff0000ff, RZ, 0xc0, !PT ;  /* 0xff0000ff372f7812 */ /* 0x000fe200078ec0ff */
[----:B------:R-:W-:Y:S01]  /*7d00*/  IMAD.MOV.U32 R48, RZ, RZ, R42 ;  /* 0x000000ffff307224 */ /* 0x000fe200078e002a */
[----:B------:R-:W-:Y:S02]  /*7d10*/  SHF.R.U32.HI R56, RZ, 0x10, R55 ;  /* 0x00000010ff387819 */ /* 0x000fe40000011637 */
[--C-:B------:R-:W-:Y:S02]  /*7d20*/  SHF.R.U32.HI R55, RZ, 0x8, R57.reuse ;  /* 0x00000008ff377819 */ /* 0x100fe40000011639 */
[----:B------:R-:W-:Y:S02]  /*7d30*/  LOP3.LUT R54, R57, 0xff0000ff, RZ, 0xc0, !PT ;  /* 0xff0000ff39367812 */ /* 0x000fe400078ec0ff */
[----:B------:R-:W-:Y:S01]  /*7d40*/  SHF.R.U32.HI R58, RZ, 0x10, R57 ;  /* 0x00000010ff3a7819 */ /* 0x000fe20000011639 */
[----:B------:R-:W-:Y:S01]  /*7d50*/  IMAD.SHL.U32 R43, R55, 0x100, RZ ;  /* 0x00000100372b7824 */ /* 0x000fe200078e00ff */
[----:B------:R-:W-:-:S02]  /*7d60*/  SHF.L.U32 R42, R59, 0x8, RZ ;  /* 0x000000083b2a7819 */ /* 0x000fc400000006ff */
[----:B------:R-:W-:Y:S01]  /*7d70*/  F2FP.F16.E4M3.UNPACK_B R55, R91.H1 ;  /* 0x0000005bff37723e */ /* 0x000fe200030006ff */
[----:B------:R-:W-:Y:S01]  /*7d80*/  IMAD.U32 R58, R58, 0x10000, RZ ;  /* 0x000100003a3a7824 */ /* 0x000fe200078e00ff */
[----:B------:R-:W-:Y:S01]  /*7d90*/  LOP3.LUT R43, R54, 0xff00, R43, 0xf8, !PT ;  /* 0x0000ff00362b7812 */ /* 0x000fe200078ef82b */
[----:B------:R-:W-:Y:S01]  /*7da0*/  IMAD.U32 R54, R56, 0x10000, RZ ;  /* 0x0001000038367824 */ /* 0x000fe200078e00ff */
[----:B------:R-:W-:Y:S01]  /*7db0*/  LOP3.LUT R47, R47, 0xff00, R42, 0xf8, !PT ;  /* 0x0000ff002f2f7812 */ /* 0x000fe200078ef82a */
[--C-:B------:R-:W-:Y:S01]  /*7dc0*/  HADD2.F32 R57, -RZ, R55.reuse.H0_H0 ;  /* 0x20000037ff397230 */ /* 0x100fe20000004100 */
[-C--:B------:R-:W-:Y:S02]  /*7dd0*/  F2FP.F16.E4M3.UNPACK_B R42, R41.reuse ;  /* 0x00000029ff2a723e */ /* 0x080fe400020006ff */
[----:B------:R-:W-:Y:S02]  /*7de0*/  LOP3.LUT R56, R47, 0xff0000, R54, 0xf8, !PT ;  /* 0x00ff00002f387812 */ /* 0x000fe400078ef836 */
[----:B------:R-:W-:Y:S01]  /*7df0*/  LOP3.LUT R59, R43, 0xff0000, R58, 0xf8, !PT ;  /* 0x00ff00002b3b7812 */ /* 0x000fe200078ef83a */
[--C-:B------:R-:W-:Y:S01]  /*7e00*/  HADD2.F32 R43, -RZ, R42.reuse.H1_H1 ;  /* 0x3000002aff2b7230 */ /* 0x100fe20000004100 */
[----:B------:R-:W-:Y:S01]  /*7e10*/  F2FP.F16.E4M3.UNPACK_B R54, R90.H1 ;  /* 0x0000005aff36723e */ /* 0x000fe200030006ff */
[----:B------:R-:W-:Y:S01]  /*7e20*/  HADD2.F32 R58, -RZ, R55.H1_H1 ;  /* 0x30000037ff3a7230 */ /* 0x000fe20000004100 */
[----:B------:R-:W-:Y:S01]  /*7e30*/  F2FP.F16.E4M3.UNPACK_B R41, R41.H1 ;  /* 0x00000029ff29723e */ /* 0x000fe200030006ff */
[----:B------:R-:W-:-:S02]  /*7e40*/  HADD2.F32 R42, -RZ, R42.H0_H0 ;  /* 0x2000002aff2a7230 */ /* 0x000fc40000004100 */
[----:B------:R-:W-:Y:S01]  /*7e50*/  FMUL.FTZ R61, R43, R57 ;  /* 0x000000392b3d7220 */ /* 0x000fe20000410000 */
[--C-:B------:R-:W-:Y:S01]  /*7e60*/  HADD2.F32 R55, -RZ, R54.reuse.H0_H0 ;  /* 0x20000036ff377230 */ /* 0x100fe20000004100 */
[----:B------:R-:W-:Y:S01]  /*7e70*/  F2FP.F16.E4M3.UNPACK_B R91, R91 ;  /* 0x0000005bff5b723e */ /* 0x000fe200020006ff */
[--C-:B------:R-:W-:Y:S02]  /*7e80*/  HADD2.F32 R47, -RZ, R41.reuse.H1_H1 ;  /* 0x30000029ff2f7230 */ /* 0x100fe40000004100 */
[C---:B------:R-:W-:Y:S01]  /*7e90*/  FMUL.FTZ R60, R42.reuse, R57 ;  /* 0x000000392a3c7220 */ /* 0x040fe20000410000 */
[----:B------:R-:W-:Y:S02]  /*7ea0*/  HADD2.F32 R41, -RZ, R41.H0_H0 ;  /* 0x20000029ff297230 */ /* 0x000fe40000004100 */
[-C--:B------:R-:W-:Y:S01]  /*7eb0*/  FFMA.FTZ R61, R42, R55.reuse, -R61 ;  /* 0x000000372a3d7223 */ /* 0x080fe2000001083d */
[----:B------:R-:W-:Y:S02]  /*7ec0*/  HADD2.F32 R54, -RZ, R54.H1_H1 ;  /* 0x30000036ff367230 */ /* 0x000fe40000004100 */
[-C--:B------:R-:W-:Y:S01]  /*7ed0*/  FMUL.FTZ R42, R47, R58.reuse ;  /* 0x0000003a2f2a7220 */ /* 0x080fe20000410000 */
[----:B------:R-:W-:Y:S01]  /*7ee0*/  FFMA.FTZ R62, R43, R55, R60 ;  /* 0x000000372b3e7223 */ /* 0x000fe2000001003c */
[C---:B------:R-:W-:Y:S01]  /*7ef0*/  FMUL.FTZ R58, R41.reuse, R58 ;  /* 0x0000003a293a7220 */ /* 0x040fe20000410000 */
[----:B------:R-:W-:Y:S01]  /*7f00*/  F2FP.F16.E4M3.UNPACK_B R90, R90 ;  /* 0x0000005aff5a723e */ /* 0x000fe200020006ff */
[----:B------:R-:W-:Y:S01]  /*7f10*/  FFMA.FTZ R57, R41, R54, -R42 ;  /* 0x0000003629397223 */ /* 0x000fe2000001082a */
[----:B------:R-:W-:Y:S01]  /*7f20*/  F2FP.F16.E4M3.UNPACK_B R41, R40.H1 ;  /* 0x00000028ff29723e */ /* 0x000fe200030006ff */
        /* <DEDUP_REMOVED lines=10> */
[----:B------:R-:W-:-:S02]  /*7fd0*/  HADD2.F32 R91, -RZ, R91.H0_H0 ;  /* 0x2000005bff5b7230 */ /* 0x000fc40000004100 */
[----:B------:R-:W-:Y:S02]  /*7fe0*/  HADD2.F32 R40, -RZ, R40.H1_H1 ;  /* 0x30000028ff287230 */ /* 0x000fe40000004100 */
[-C--:B------:R-:W-:Y:S01]  /*7ff0*/  FFMA.FTZ R55, R42, R47.reuse, -R55 ;  /* 0x0000002f2a377223 */ /* 0x080fe20000010837 */
[----:B------:R-:W-:Y:S02]  /*8000*/  HADD2.F32 R90, -RZ, R90.H0_H0 ;  /* 0x2000005aff5a7230 */ /* 0x000fe40000004100 */
[----:B------:R-:W-:Y:S01]  /*8010*/  FFMA.FTZ R58, R43, R47, R58 ;  /* 0x0000002f2b3a7223 */ /* 0x000fe2000001003a */
[-C--:B------:R-:W-:Y:S01]  /*8020*/  F2FP.F16.E4M3.UNPACK_B R47, R56.reuse.H1 ;  /* 0x00000038ff2f723e */ /* 0x080fe200030006ff */
[-C--:B------:R-:W-:Y:S01]  /*8030*/  FMUL.FTZ R54, R40, R91.reuse ;  /* 0x0000005b28367220 */ /* 0x080fe20000410000 */
[C---:B------:R-:W-:Y:S01]  /*8040*/  FMUL.FTZ R91, R41.reuse, R91 ;  /* 0x0000005b295b7220 */ /* 0x040fe20000410000 */
[----:B------:R-:W-:Y:S02]  /*8050*/  F2FP.F16.E4M3.UNPACK_B R56, R56 ;  /* 0x00000038ff38723e */ /* 0x000fe400020006ff */
[-C--:B------:R-:W-:Y:S01]  /*8060*/  FFMA.FTZ R60, R41, R90.reuse, -R54 ;  /* 0x0000005a293c7223 */ /* 0x080fe20000010836 */
[----:B------:R-:W-:Y:S01]  /*8070*/  F2FP.SATFINITE.E4M3.F32.PACK_AB_MERGE_C R65, R58, R55, RZ ;  /* 0x000000373a41723e */ /* 0x000fe200048070ff */
[----:B------:R-:W-:Y:S01]  /*8080*/  FFMA.FTZ R91, R40, R90, R91 ;  /* 0x0000005a285b7223 */ /* 0x000fe2000001005b */
[----:B------:R-:W-:Y:S01]  /*8090*/  F2FP.F16.E4M3.UNPACK_B R41, R49.H1 ;  /* 0x00000031ff29723e */ /* 0x000fe200030006ff */
[----:B------:R-:W-:Y:S01]  /*80a0*/  HADD2.F32 R54, -RZ, R47.H1_H1 ;  /* 0x3000002fff367230 */ /* 0x000fe20000004100 */
[----:B------:R-:W-:-:S02]  /*80b0*/  F2FP.F16.E4M3.UNPACK_B R55, R59.H1 ;  /* 0x0000003bff37723e */ /* 0x000fc400030006ff */
[-C--:B------:R-:W-:Y:S01]  /*80c0*/  F2FP.F16.E4M3.UNPACK_B R40, R48.reuse.H1 ;  /* 0x00000030ff28723e */ /* 0x080fe200030006ff */
[----:B------:R-:W-:Y:S01]  /*80d0*/  HADD2.F32 R43, -RZ, R41.H1_H1 ;  /* 0x30000029ff2b7230 */ /* 0x000fe20000004100 */
[----:B------:R-:W-:Y:S01]  /*80e0*/  F2FP.F16.E4M3.UNPACK_B R59, R59 ;  /* 0x0000003bff3b723e */ /* 0x000fe200020006ff */
[----:B------:R-:W-:Y:S01]  /*80f0*/  HADD2.F32 R58, -RZ, R55.H1_H1 ;  /* 0x30000037ff3a7230 */ /* 0x000fe20000004100 */
[----:B------:R-:W-:Y:S01]  /*8100*/  F2FP.F16.E4M3.UNPACK_B R49, R49 ;  /* 0x00000031ff31723e */ /* 0x000fe200020006ff */
[----:B------:R-:W-:Y:S01]  /*8110*/  HADD2.F32 R42, -RZ, R41.H0_H0 ;  /* 0x20000029ff2a7230 */ /* 0x000fe20000004100 */
[----:B------:R-:W-:Y:S01]  /*8120*/  F2FP.F16.E4M3.UNPACK_B R48, R48 ;  /* 0x00000030ff30723e */ /* 0x000fe200020006ff */
[----:B------:R-:W-:Y:S02]  /*8130*/  HADD2.F32 R41, -RZ, R40.H1_H1 ;  /* 0x30000028ff297230 */ /* 0x000fe40000004100 */
[----:B------:R-:W-:Y:S01]  /*8140*/  FMUL.FTZ R63, R43, R58 ;  /* 0x0000003a2b3f7220 */ /* 0x000fe20000410000 */
[----:B------:R-:W-:-:S02]  /*8150*/  HADD2.F32 R57, -RZ, R59.H1_H1 ;  /* 0x3000003bff397230 */ /* 0x000fc40000004100 */
[C---:B------:R-:W-:Y:S01]  /*8160*/  FMUL.FTZ R66, R42.reuse, R58 ;  /* 0x0000003a2a427220 */ /* 0x040fe20000410000 */
[----:B------:R-:W-:Y:S02]  /*8170*/  HADD2.F32 R40, -RZ, R40.H0_H0 ;  /* 0x20000028ff287230 */ /* 0x000fe40000004100 */
[-C--:B------:R-:W-:Y:S01]  /*8180*/  FFMA.FTZ R64, R42, R54.reuse, -R63 ;  /* 0x000000362a407223 */ /* 0x080fe2000001083f */
[----:B------:R-:W-:Y:S02]  /*8190*/  HADD2.F32 R42, -RZ, R56.H1_H1 ;  /* 0x30000038ff2a7230 */ /* 0x000fe40000004100 */
[-C--:B------:R-:W-:Y:S01]  /*81a0*/  FMUL.FTZ R63, R41, R57.reuse ;  /* 0x00000039293f7220 */ /* 0x080fe20000410000 */
[----:B------:R-:W-:Y:S02]  /*81b0*/  HADD2.F32 R59, -RZ, R59.H0_H0 ;  /* 0x2000003bff3b7230 */ /* 0x000fe40000004100 */
[C---:B------:R-:W-:Y:S01]  /*81c0*/  FMUL.FTZ R58, R40.reuse, R57 ;  /* 0x00000039283a7220 */ /* 0x040fe20000410000 */
[----:B------:R-:W-:Y:S01]  /*81d0*/  FFMA.FTZ R57, R43, R54, R66 ;  /* 0x000000362b397223 */ /* 0x000fe20000010042 */
[----:B------:R-:W-:Y:S01]  /*81e0*/  FFMA.FTZ R63, R40, R42, -R63 ;  /* 0x0000002a283f7223 */ /* 0x000fe2000001083f */
[----:B------:R-:W-:-:S02]  /*81f0*/  HADD2.F32 R40, -RZ, R48.H0_H0 ;  /* 0x20000030ff287230 */ /* 0x000fc40000004100 */
[----:B------:R-:W-:Y:S01]  /*8200*/  FFMA.FTZ R58, R41, R42, R58 ;  /* 0x0000002a293a7223 */ /* 0x000fe2000001003a */
[--C-:B------:R-:W-:Y:S01]  /*8210*/  HADD2.F32 R41, -RZ, R49.reuse.H0_H0 ;  /* 0x20000031ff297230 */ /* 0x100fe20000004100 */
[----:B------:R-:W-:Y:S01]  /*8220*/  F2FP.SATFINITE.E4M3.F32.PACK_AB_MERGE_C R57, R57, R64, RZ ;  /* 0x000000403939723e */ /* 0x000fe200048070ff */
[----:B------:R-:W-:Y:S02]  /*8230*/  HADD2.F32 R49, -RZ, R49.H1_H1 ;  /* 0x30000031ff317230 */ /* 0x000fe40000004100 */
[----:B------:R-:W-:Y:S01]  /*8240*/  HADD2.F32 R54, -RZ, R55.H0_H0 ;  /* 0x20000037ff367230 */ /* 0x000fe20000004100 */
[----:B------:R-:W-:Y:S01]  /*8250*/  F2FP.SATFINITE.E4M3.F32.PACK_AB_MERGE_C R58, R58, R63, RZ ;  /* 0x0000003f3a3a723e */ /* 0x000fe200048070ff */
[----:B------:R-:W-:Y:S02]  /*8260*/  HADD2.F32 R48, -RZ, R48.H1_H1 ;  /* 0x30000030ff307230 */ /* 0x000fe40000004100 */
[----:B------:R-:W-:Y:S02]  /*8270*/  HADD2.F32 R42, -RZ, R47.H0_H0 ;  /* 0x2000002fff2a7230 */ /* 0x000fe40000004100 */
[----:B------:R-:W-:-:S02]  /*8280*/  HADD2.F32 R43, -RZ, R56.H0_H0 ;  /* 0x20000038ff2b7230 */ /* 0x000fc40000004100 */
[-C--:B------:R-:W-:Y:S01]  /*8290*/  FMUL.FTZ R56, R49, R54.reuse ;  /* 0x0000003631387220 */ /* 0x080fe20000410000 */
[-C--:B------:R-:W-:Y:S01]  /*82a0*/  FMUL.FTZ R47, R48, R59.reuse ;  /* 0x0000003b302f7220 */ /* 0x080fe20000410000 */
[C---:B------:R-:W-:Y:S01]  /*82b0*/  FMUL.FTZ R54, R41.reuse, R54 ;  /* 0x0000003629367220 */ /* 0x040fe20000410000 */
[C---:B------:R-:W-:Y:S01]  /*82c0*/  FMUL.FTZ R59, R40.reuse, R59 ;  /* 0x0000003b283b7220 */ /* 0x040fe20000410000 */
[-C--:B------:R-:W-:Y:S01]  /*82d0*/  FFMA.FTZ R56, R41, R42.reuse, -R56 ;  /* 0x0000002a29387223 */ /* 0x080fe20000010838 */
[-C--:B------:R-:W-:Y:S01]  /*82e0*/  FFMA.FTZ R47, R40, R43.reuse, -R47 ;  /* 0x0000002b282f7223 */ /* 0x080fe2000001082f */
[----:B------:R-:W-:Y:S01]  /*82f0*/  FFMA.FTZ R49, R49, R42, R54 ;  /* 0x0000002a31317223 */ /* 0x000fe20000010036 */
[----:B------:R-:W-:Y:S01]  /*8300*/  FFMA.FTZ R48, R48, R43, R59 ;  /* 0x0000002b30307223 */ /* 0x000fe2000001003b */
[----:B------:R-:W-:Y:S02]  /*8310*/  F2FP.SATFINITE.E4M3.F32.PACK_AB_MERGE_C R41, R62, R61, R67 ;  /* 0x0000003d3e29723e */ /* 0x000fe40004807043 */
[----:B------:R-:W-:-:S02]  /*8320*/  F2FP.SATFINITE.E4M3.F32.PACK_AB_MERGE_C R40, R91, R60, R65 ;  /* 0x0000003c5b28723e */ /* 0x000fc40004807041 */
[----:B------:R-:W-:Y:S02]  /*8330*/  F2FP.SATFINITE.E4M3.F32.PACK_AB_MERGE_C R42, R48, R47, R58 ;  /* 0x0000002f302a723e */ /* 0x000fe4000480703a */
[----:B------:R-:W-:-:S07]  /*8340*/  F2FP.SATFINITE.E4M3.F32.PACK_AB_MERGE_C R43, R49, R56, R57 ;  /* 0x00000038312b723e */ /* 0x000fce0004807039 */
.L_x_477:
[----:B------:R-:W-:Y:S05]  /*8350*/  BSYNC B2 ;  /* 0x0000000000027941 */ /* 0x000fea0003800000 */
.L_x_476:
[----:B-1----:R0:W-:Y:S02]  /*8360*/  STG.E.128 desc[UR54][R44.64+0x80], R40 ;  /* 0x000080282c007986 */ /* 0x0021e4000c101d36 */
.L_x_475:
[----:B------:R-:W-:Y:S05]  /*8370*/  BSYNC B1 ;  /* 0x0000000000017941 */ /* 0x000fea0003800000 */
.L_x_474:
[----:B------:R-:W-:-:S13]  /*8380*/  ISETP.NE.AND P2, PT, R37, RZ, PT ;  /* 0x000000ff2500720c */ /* 0x000fda0003f45270 */
        /* <DEDUP_REMOVED lines=111> */
.L_x_479:
[----:B------:R-:W-:Y:S05]  /*8a80*/  BSYNC B1 ;  /* 0x0000000000017941 */ /* 0x000fea0003800000 */
.L_x_478:
[----:B-1----:R0:W-:Y:S01]  /*8a90*/  STG.E.128 desc[UR54][R44.64+0xa0], R40 ;  /* 0x0000a0282c007986 */ /* 0x0021e2000c101d36 */
[----:B------:R-:W-:Y:S05]  /*8aa0*/  BRA `(.L_x_457) ;  /* 0x0000006800587947 */ /* 0x000fea0003800000 */
.L_x_425:
[----:B------:R-:W-:Y:S01]  /*8ab0*/  ISETP.GE.AND P4, PT, R168, R38, PT ;  /* 0x00000026a800720c */ /* 0x000fe20003f86270 */
[----:B------:R-:W-:Y:S01]  /*8ac0*/  BSSY B1, `(.L_x_480) ;  /* 0x000002a000017945 */ /* 0x000fe20003800000 */
[----:B------:R-:W-:Y:S02]  /*8ad0*/  CS2R R64, SRZ ;  /* 0x0000000000407805 */ /* 0x000fe4000001ff00 */
[----:B0-----:R-:W-:Y:S02]  /*8ae0*/  CS2R R40, SRZ ;  /* 0x0000000000287805 */ /* 0x001fe4000001ff00 */
        /* <DEDUP_REMOVED lines=14> */
[----:B------:R-:W-:Y:S02]  /*8bd0*/  IADD3 R66, P1, P2, R108, UR4, R90 ;  /* 0x000000046c427c10 */ /* 0x000fe4000fa3e05a */
[----:B------:R-:W-:Y:S02]  /*8be0*/  CS2R R54, SRZ ;  /* 0x0000000000367805 */ /* 0x000fe4000001ff00 */
[----:B------:R-:W-:Y:S02]  /*8bf0*/  CS2R R40, SRZ ;  /* 0x0000000000287805 */ /* 0x000fe4000001ff00 */
[----:B------:R-:W-:Y:S02]  /*8c00*/  CS2R R42, SRZ ;  /* 0x00000000002a7805 */ /* 0x000fe4000001ff00 */
[----:B------:R-:W-:Y:S01]  /*8c10*/  IADD3.X R67, R12, UR5, R39, P1, P2 ;  /* 0x000000050c437c10 */ /* 0x000fe20008fe4427 */
[----:B------:R-:W-:-:S02]  /*8c20*/  ULDC.64 UR4, c[0x0][0x3e0] ;  /* 0x0000f80000047ab9 */ /* 0x000fc40000000a00 */
[----:B------:R-:W-:-:S04]  /*8c30*/  IADD3 R68, P1, P2, R102, UR4, R88 ;  /* 0x0000000466447c10 */ /* 0x000fc8000fa3e058 */
[----:B------:R-:W-:Y:S02]  /*8c40*/  IADD3.X R69, R14, UR5, R96, P1, P2 ;  /* 0x000000050e457c10 */ /* 0x000fe40008fe4460 */
[----:B------:R-:W-:Y:S02]  /*8c50*/  ISETP.GE.AND P1, PT, R22, R136, PT ;  /* 0x000000881600720c */ /* 0x000fe40003f26270 */
[----:B------:R-:W-:Y:S02]  /*8c60*/  CS2R R56, SRZ ;  /* 0x0000000000387805 */ /* 0x000fe4000001ff00 */
[----:B------:R-:W-:Y:S02]  /*8c70*/  CS2R R58, SRZ ;  /* 0x00000000003a7805 */ /* 0x000fe4000001ff00 */
[----:B------:R-:W-:Y:S02]  /*8c80*/  CS2R R44, SRZ ;  /* 0x00000000002c7805 */ /* 0x000fe4000001ff00 */
[----:B------:R-:W-:-:S05]  /*8c90*/  CS2R R46, SRZ ;  /* 0x00000000002e7805 */ /* 0x000fca000001ff00 */
[----:B------:R0:W5:Y:S04]  /*8ca0*/  @!P1 LDG.E.128 R52, desc[UR54][R66.64] ;  /* 0x0000003642349981 */ /* 0x000168000c1e1d00 */
[----:B------:R0:W5:Y:S01]  /*8cb0*/  @!P1 LDG.E.128 R40, desc[UR54][R68.64] ;  /* 0x0000003644289981 */ /* 0x000162000c1e1d00 */
[----:B------:R-:W-:Y:S02]  /*8cc0*/  ISETP.GE.AND P1, PT, R169, R136, PT ;  /* 0x00000088a900720c */ /* 0x000fe40003f26270 */
[----:B------:R-:W-:Y:S02]  /*8cd0*/  CS2R R60, SRZ ;  /* 0x00000000003c7805 */ /* 0x000fe4000001ff00 */
[----:B------:R-:W-:Y:S02]  /*8ce0*/  CS2R R62, SRZ ;  /* 0x00000000003e7805 */ /* 0x000fe4000001ff00 */
[----:B------:R-:W-:-:S02]  /*8cf0*/  CS2R R48, SRZ ;  /* 0x0000000000307805 */ /* 0x000fc4000001ff00 */
[----:B------:R-:W-:-:S05]  /*8d00*/  CS2R R50, SRZ ;  /* 0x0000000000327805 */ /* 0x000fca000001ff00 */
[----:B------:R0:W5:Y:S04]  /*8d10*/  @!P1 LDG.E.128 R56, desc[UR54][R66.64+0x20] ;  /* 0x0000203642389981 */ /* 0x000168000c1e1d00 */
[----:B------:R0:W5:Y:S01]  /*8d20*/  @!P1 LDG.E.128 R44, desc[UR54][R68.64+0x20] ;  /* 0x00002036442c9981 */ /* 0x000162000c1e1d00 */
[----:B------:R-:W-:-:S13]  /*8d30*/  ISETP.GE.AND P1, PT, R170, R136, PT ;  /* 0x00000088aa00720c */ /* 0x000fda0003f26270 */
[----:B------:R0:W5:Y:S04]  /*8d40*/  @!P1 LDG.E.128 R60, desc[UR54][R66.64+0x40] ;  /* 0x00004036423c9981 */ /* 0x000168000c1e1d00 */
[----:B------:R0:W5:Y:S02]  /*8d50*/  @!P1 LDG.E.128 R48, desc[UR54][R68.64+0x40] ;  /* 0x0000403644309981 */ /* 0x000164000c1e1d00 */
.L_x_481:
[----:B------:R-:W-:Y:S05]  /*8d60*/  BSYNC B1 ;  /* 0x0000000000017941 */ /* 0x000fea0003800000 */
.L_x_480:
[----:B------:R-:W-:Y:S01]  /*8d70*/  ISETP.GE.AND P2, PT, R211, R38, PT ;  /* 0x00000026d300720c */ /* 0x000fe20003f46270 */
[----:B------:R-:W-:Y:S01]  /*8d80*/  BSSY B1, `(.L_x_482) ;  /* 0x000002e000017945 */ /* 0x000fe20003800000 */
[----:B0-----:R-:W-:Y:S02]  /*8d90*/  CS2R R66, SRZ ;  /* 0x0000000000427805 */ /* 0x001fe4000001ff00 */
        /* <DEDUP_REMOVED lines=10> */
[----:B------:R-:W-:Y:S01]  /*8e40*/  CS2R R86, SRZ ;  /* 0x0000000000567805 */ /* 0x000fe2000001ff00 */
[----:B------:R-:W-:Y:S01]  /*8e50*/  IMAD.MOV.U32 R183, RZ, RZ, R42 ;  /* 0x000000ffffb77224 */ /* 0x000fe200078e002a */
[----:B------:R-:W-:Y:S06]  /*8e60*/  @P2 BRA `(.L_x_483) ;  /* 0x00000000007c2947 */ /* 0x000fec0003800000 */
[----:B------:R-:W-:Y:S01]  /*8e70*/  IADD3 R89, P1, P5, R108, R90, R8 ;  /* 0x0000005a6c597210 */ /* 0x000fe20007d3e008 */
[----:B------:R-:W-:Y:S01]  /*8e80*/  ULDC.64 UR4, c[0x0][0x3c8] ;  /* 0x0000f20000047ab9 */ /* 0x000fe20000000a00 */
[----:B------:R-:W-:Y:S02]  /*8e90*/  CS2R R76, SRZ ;  /* 0x00000000004c7805 */ /* 0x000fe4000001ff00 */
[----:B------:R-:W-:Y:S02]  /*8ea0*/  CS2R R78, SRZ ;  /* 0x00000000004e7805 */ /* 0x000fe4000001ff00 */
[----:B------:R-:W-:Y:S02]  /*8eb0*/  IADD3.X R39, R12, R39, R7, P1, P5 ;  /* 0x000000270c277210 */ /* 0x000fe40000fea407 */
[----:B------:R-:W-:Y:S02]  /*8ec0*/  CS2R R64, SRZ ;  /* 0x0000000000407805 */ /* 0x000fe4000001ff00 */
[----:B------:R-:W-:-:S02]  /*8ed0*/  IADD3 R90, P1, P5, R102, R88, R10 ;  /* 0x00000058665a7210 */ /* 0x000fc40007d3e00a */
[----:B------:R-:W-:Y:S02]  /*8ee0*/  CS2R R66, SRZ ;  /* 0x0000000000427805 */ /* 0x000fe4000001ff00 */
[----:B------:R-:W-:Y:S02]  /*8ef0*/  IADD3.X R96, R14, R96, R9, P1, P5 ;  /* 0x000000600e607210 */ /* 0x000fe40000fea409 */
[----:B------:R-:W-:-:S04]  /*8f00*/  IADD3 R88, P1, R89, UR4, RZ ;  /* 0x0000000459587c10 */ /* 0x000fc8000ff3e0ff */
[----:B------:R-:W-:Y:S01]  /*8f10*/  IADD3.X R89, R39, UR5, RZ, P1, !PT ;  /* 0x0000000527597c10 */ /* 0x000fe20008ffe4ff */
[----:B------:R-:W-:Y:S02]  /*8f20*/  ULDC.64 UR4, c[0x0][0x3e0] ;  /* 0x0000f80000047ab9 */ /* 0x000fe40000000a00 */
[----:B------:R-:W-:-:S04]  /*8f30*/  IADD3 R90, P1, R90, UR4, RZ ;  /* 0x000000045a5a7c10 */ /* 0x000fc8000ff3e0ff */
[----:B------:R-:W-:Y:S02]  /*8f40*/  IADD3.X R91, R96, UR5, RZ, P1, !PT ;  /* 0x00000005605b7c10 */ /* 0x000fe40008ffe4ff */
        /* <DEDUP_REMOVED lines=17> */
.L_x_483:
[----:B------:R-:W-:Y:S05]  /*9060*/  BSYNC B1 ;  /* 0x0000000000017941 */ /* 0x000fea0003800000 */
.L_x_482:
        /* <DEDUP_REMOVED lines=23> */
[----:B------:R-:W-:Y:S01]  /*91e0*/  IMAD.MOV.U32 R151, RZ, RZ, R84 ;  /* 0x000000ffff977224 */ /* 0x000fe200078e0054 */
[----:B------:R-:W-:Y:S06]  /*91f0*/  @!P1 BRA `(.L_x_484) ;  /* 0x0000000000049947 */ /* 0x000fec0003800000 */
[----:B------:R-:W-:Y:S01]  /*9200*/  BPT.TRAP 0x1 ;  /* 0x000000040000795c */ /* 0x000fe20000300000 */
.L_x_484:
[----:B------:R-:W-:Y:S01]  /*9210*/  IMAD R39, R19, 0x8, R18 ;  /* 0x0000000813277824 */ /* 0x000fe200078e0212 */
[----:B------:R-:W-:Y:S01]  /*9220*/  SHF.L.U32 R96, R171, 0x1f, RZ ;  /* 0x0000001fab607819 */ /* 0x000fe200000006ff */
[----:B------:R-:W1:Y:S01]  /*9230*/  LDC R153, c[0x0][0x2e4] ;  /* 0x0000b900ff997b82 */ /* 0x000e620000000800 */
[----:B------:R-:W-:Y:S02]  /*9240*/  BSSY B1, `(.L_x_485) ;  /* 0x0000004000017945 */ /* 0x000fe40003800000 */
[----:B------:R-:W2:Y:S05]  /*9250*/  SYNCS.PHASECHK.TRANS64.TRYWAIT P5, [R39+URZ+0x29890], R96 ;  /* 0x02989060270075a7 */ /* 0x000eaa00080a017f */
[----:B------:R-:W3:Y:S01]  /*9260*/  LDC.64 R138, c[0x0][0x2f0] ;  /* 0x0000bc00ff8a7b82 */ /* 0x000ee20000000a00 */
[----:B--2---:R-:W-:Y:S05]  /*9270*/  @!P5 BRA `(.L_x_486) ;  /* 0x000001d400fcd947 */ /* 0x004fea0003800000 */
.L_x_737:
[----:B------:R-:W-:Y:S05]  /*9280*/  BSYNC B1 ;  /* 0x0000000000017941 */ /* 0x000fea0003800000 */
.L_x_485:
[----:B------:R-:W-:Y:S01]  /*9290*/  BSSY B1, `(.L_x_487) ;  /* 0x00002ee000017945 */ /* 0x000fe20003800000 */
[----:B-1----:R-:W-:Y:S02]  /*92a0*/  IMAD.IADD R158, R153, 0x1, -R97 ;  /* 0x00000001999e7824 */ /* 0x002fe400078e0a61 */
[----:B------:R-:W-:Y:S01]  /*92b0*/  IMAD.MOV.U32 R141, RZ, RZ, R93 ;  /* 0x000000ffff8d7224 */ /* 0x000fe200078e005d */
[----:B------:R-:W-:Y:S06]  /*92c0*/  @P4 BRA `(.L_x_488) ;  /* 0x0000002c00a84947 */ /* 0x000fec0003800000 */
[----:B------:R-:W-:Y:S01]  /*92d0*/  ISETP.NE.AND P4, PT, R32, RZ, PT ;  /* 0x000000ff2000720c */ /* 0x000fe20003f85270 */
[-C--:B0--3--:R-:W-:Y:S01]  /*92e0*/  IMAD R88, R137, R138.reuse, RZ ;  /* 0x0000008a89587224 */ /* 0x089fe200078e02ff */
[----:B------:R-:W-:Y:S01]  /*92f0*/  BSSY B2, `(.L_x_489) ;  /* 0x00000f6000027945 */ /* 0x000fe20003800000 */
[----:B------:R-:W-:-:S04]  /*9300*/  IMAD.WIDE.U32 R142, R168, R138, R140 ;  /* 0x0000008aa88e7225 */ /* 0x000fc800078e008c */
[----:B------:R-:W-:-:S04]  /*9310*/  IMAD R89, R168, R139, R88 ;  /* 0x0000008ba8597224 */ /* 0x000fc800078e0258 */
[----:B------:R-:W-:Y:S02]  /*9320*/  IMAD.IADD R178, R89, 0x1, R143 ;  /* 0x0000000159b27824 */ /* 0x000fe400078e028f */
[----:B------:R-:W-:Y:S05]  /*9330*/  @!P4 BRA `(.L_x_490) ;  /* 0x0000000c00c4c947 */ /* 0x000fea0003800000 */
[----:B------:R-:W-:Y:S01]  /*9340*/  SEL R88, R97, R158, !P0 ;  /* 0x0000009e61587207 */ /* 0x000fe20004000000 */
[----:B------:R-:W-:Y:S01]  /*9350*/  BSSY B3, `(.L_x_491) ;  /* 0x00000e5000037945 */ /* 0x000fe20003800000 */
[----:B------:R-:W-:Y:S02]  /*9360*/  IADD3 R186, P4, P5, R116, R142, R20 ;  /* 0x0000008e74ba7210 */ /* 0x000fe40007d9e014 */
[----:B------:R-:W-:Y:S02]  /*9370*/  SHF.R.S32.HI R89, RZ, 0x1f, R88 ;  /* 0x0000001fff597819 */ /* 0x000fe40000011458 */
[----:B------:R-:W-:Y:S02]  /*9380*/  IADD3.X R184, R0, R178, R28, P4, P5 ;  /* 0x000000b200b87210 */ /* 0x000fe400027ea41c */
[----:B------:R-:W-:Y:S02]  /*9390*/  LEA.HI R88, R89, R88, RZ, 0x5 ;  /* 0x0000005859587211 */ /* 0x000fe400078f28ff */
[----:B------:R-:W-:-:S02]  /*93a0*/  ISETP.GE.AND P4, PT, R22, R136, PT ;  /* 0x000000881600720c */ /* 0x000fc40003f86270 */
[----:B------:R-:W-:-:S04]  /*93b0*/  LEA.HI.SX32 R88, R88, R15, 0x1b ;  /* 0x0000000f58587211 */ /* 0x000fc800078fdaff */
[----:B------:R-:W-:Y:S02]  /*93c0*/  SHF.R.S32.HI R89, RZ, 0x1f, R88 ;  /* 0x0000001fff597819 */ /* 0x000fe40000011458 */
[----:B------:R-:W-:Y:S02]  /*93d0*/  SHF.L.U32 R187, R88, 0x4, RZ ;  /* 0x0000000458bb7819 */ /* 0x000fe400000006ff */
[----:B------:R-:W-:Y:S02]  /*93e0*/  LEA.HI R89, R89, R88, RZ, 0x2 ;  /* 0x0000005859597211 */ /* 0x000fe400078f10ff */
[----:B------:R-:W-:Y:S02]  /*93f0*/  LOP3.LUT R88, R172, 0x30, R187, 0xf8, !PT ;  /* 0x00000030ac587812 */ /* 0x000fe400078ef8bb */
[----:B------:R-:W-:Y:S02]  /*9400*/  SHF.R.S32.HI R89, RZ, 0x2, R89 ;  /* 0x00000002ff597819 */ /* 0x000fe40000011459 */
[----:B------:R-:W-:-:S03]  /*9410*/  LOP3.LUT R88, R88, R173, RZ, 0x3c, !PT ;  /* 0x000000ad58587212 */ /* 0x000fc600078e3cff */
[----:B------:R-:W-:-:S04]  /*9420*/  IMAD R89, R89, 0x2800, R174 ;  /* 0x0000280059597824 */ /* 0x000fc800078e02ae */
[----:B------:R-:W-:Y:S02]  /*9430*/  IMAD.IADD R88, R89, 0x1, R88 ;  /* 0x0000000159587824 */ /* 0x000fe400078e0258 */
[C---:B------:R-:W-:Y:S02]  /*9440*/  IMAD R89, R19.reuse, 0x7800, R135 ;  /* 0x0000780013597824 */ /* 0x040fe400078e0287 */
[----:B------:R-:W-:Y:S02]  /*9450*/  IMAD R91, R19, 0x7800, R88 ;  /* 0x00007800135b7824 */ /* 0x000fe400078e0258 */
[C---:B------:R-:W-:Y:S02]  /*9460*/  IMAD.IADD R89, R18.reuse, 0x1, R89 ;  /* 0x0000000112597824 */ /* 0x040fe400078e0259 */
[----:B------:R-:W-:-:S04]  /*9470*/  IMAD.IADD R92, R18, 0x1, R91 ;  /* 0x00000001125c7824 */ /* 0x000fc800078e025b */
[----:B------:R-:W0:Y:S04]  /*9480*/  LDS.128 R88, [R89+0x1a400] ;  /* 0x01a4000059587984 */ /* 0x000e280000000c00 */
[----:B------:R-:W1:Y:S01]  /*9490*/  LDS.128 R92, [R92+0x1a400] ;  /* 0x01a400005c5c7984 */ /* 0x000e620000000c00 */
[----:B------:R-:W-:Y:S05]  /*94a0*/  @P4 BRA `(.L_x_492) ;  /* 0x0000000c003c4947 */ /* 0x000fea0003800000 */
[----:B------:R-:W-:Y:S02]  /*94b0*/  F2FP.F16.E4M3.UNPACK_B R192, R188.H1 ;  /* 0x000000bcffc0723e */ /* 0x000fe400030006ff */
[----:B-1----:R-:W-:Y:S02]  /*94c0*/  F2FP.F16.E4M3.UNPACK_B R189, R92.H1 ;  /* 0x0000005cffbd723e */ /* 0x002fe400030006ff */
[----:B0-----:R-:W-:Y:S01]  /*94d0*/  F2FP.F16.E4M3.UNPACK_B R54, R88.H1 ;  /* 0x00000058ff36723e */ /* 0x001fe200030006ff */
[----:B------:R-:W-:Y:S01]  /*94e0*/  HADD2.F32 R193, -RZ, R192.H0_H0 ;  /* 0x200000c0ffc17230 */ /* 0x000fe20000004100 */
[----:B------:R-:W-:Y:S01]  /*94f0*/  F2FP.F16.E4M3.UNPACK_B R52, R190.H1 ;  /* 0x000000beff34723e */ /* 0x000fe200030006ff */
[----:B------:R-:W-:Y:S01]  /*9500*/  HADD2.F32 R40, -RZ, R189.H0_H0 ;  /* 0x200000bdff287230 */ /* 0x000fe20000004100 */
[----:B------:R-:W-:Y:S01]  /*9510*/  F2FP.F16.E4M3.UNPACK_B R88, R88 ;  /* 0x00000058ff58723e */ /* 0x000fe200020006ff */
[----:B------:R-:W-:Y:S01]  /*9520*/  HADD2.F32 R42, -RZ, R54.H0_H0 ;  /* 0x20000036ff2a7230 */ /* 0x000fe20000004100 */
[----:B------:R-:W-:Y:S01]  /*9530*/  F2FP.F16.E4M3.UNPACK_B R226, R90.H1 ;  /* 0x0000005affe2723e */ /* 0x000fe200030006ff */
[----:B------:R-:W-:-:S02]  /*9540*/  HADD2.F32 R191, -RZ, R52.H0_H0 ;  /* 0x20000034ffbf7230 */ /* 0x000fc40000004100 */
[-C--:B------:R-:W-:Y:S01]  /*9550*/  FMUL.FTZ R195, R40, R193.reuse ;  /* 0x000000c128c37220 */ /* 0x080fe20000410000 */
[----:B------:R-:W-:Y:S02]  /*9560*/  HADD2.F32 R192, -RZ, R192.H1_H1 ;  /* 0x300000c0ffc07230 */ /* 0x000fe40000004100 */
[C---:B------:R-:W-:Y:S01]  /*9570*/  FMUL.FTZ R193, R42.reuse, R193 ;  /* 0x000000c12ac17220 */ /* 0x040fe20000410000 */
[----:B------:R-:W-:Y:S02]  /*9580*/  HADD2.F32 R189, -RZ, R189.H1_H1 ;  /* 0x300000bdffbd7230 */ /* 0x000fe40000004100 */
[-C--:B------:R-:W-:Y:S01]  /*9590*/  FFMA.FTZ R42, R42, R191.reuse, -R195 ;  /* 0x000000bf2a2a7223 */ /* 0x080fe200000108c3 */
[----:B------:R-:W-:Y:S02]  /*95a0*/  HADD2.F32 R54, -RZ, R54.H1_H1 ;  /* 0x30000036ff367230 */ /* 0x000fe40000004100 */
[----:B------:R-:W-:Y:S01]  /*95b0*/  FFMA.FTZ R40, R40, R191, R193 ;  /* 0x000000bf28287223 */ /* 0x000fe200000100c1 */
[----:B------:R-:W-:-:S02]  /*95c0*/  HADD2.F32 R52, -RZ, R52.H1_H1 ;  /* 0x30000034ff347230 */ /* 0x000fc40000004100 */
[CC--:B------:R-:W-:Y:S01]  /*95d0*/  FMUL.FTZ R191, R189.reuse, R192.reuse ;  /* 0x000000c0bdbf7220 */ /* 0x0c0fe20000410000 */
[----:B------:R-:W-:Y:S01]  /*95e0*/  F2FP.F16.E4M3.UNPACK_B R229, R185.H1 ;  /* 0x000000b9ffe5723e */ /* 0x000fe200030006ff */
[C---:B------:R-:W-:Y:S01]  /*95f0*/  FMUL.FTZ R192, R54.reuse, R192 ;  /* 0x000000c036c07220 */ /* 0x040fe20000410000 */
[--C-:B------:R-:W-:Y:S02]  /*9600*/  HADD2.F32 R230, -RZ, R226.reuse.H0_H0 ;  /* 0x200000e2ffe67230 */ /* 0x100fe40000004100 */
[-C--:B------:R-:W-:Y:S01]  /*9610*/  FFMA.FTZ R191, R54, R52.reuse, -R191 ;  /* 0x0000003436bf7223 */ /* 0x080fe200000108bf */
[----:B------:R-:W-:Y:S02]  /*9620*/  HADD2.F32 R226, -RZ, R226.H1_H1 ;  /* 0x300000e2ffe27230 */ /* 0x000fe40000004100 */
[----:B------:R-:W-:Y:S01]  /*9630*/  FFMA.FTZ R189, R189, R52, R192 ;  /* 0x00000034bdbd7223 */ /* 0x000fe200000100c0 */
[----:B------:R-:W-:Y:S01]  /*9640*/  F2FP.F16.E4M3.UNPACK_B R192, R188 ;  /* 0x000000bcffc0723e */ /* 0x000fe200020006ff */
[--C-:B------:R-:W-:Y:S01]  /*9650*/  HADD2.F32 R188, -RZ, R88.reuse.H0_H0 ;  /* 0x20000058ffbc7230 */ /* 0x100fe20000004100 */
[----:B------:R-:W-:Y:S01]  /*9660*/  F2FP.F16.E4M3.UNPACK_B R52, R92 ;  /* 0x0000005cff34723e */ /* 0x000fe200020006ff */
[----:B------:R-:W-:Y:S01]  /*9670*/  HADD2.F32 R88, -RZ, R88.H1_H1 ;  /* 0x30000058ff587230 */ /* 0x000fe20000004100 */
[----:B------:R-:W-:Y:S01]  /*9680*/  F2FP.F16.E4M3.UNPACK_B R92, R190 ;  /* 0x000000beff5c723e */ /* 0x000fe200020006ff */
[----:B------:R-:W-:Y:S01]  /*9690*/  HADD2.F32 R195, -RZ, R192.H0_H0 ;  /* 0x200000c0ffc37230 */ /* 0x000fe20000004100 */
[----:B------:R-:W-:Y:S01]  /*96a0*/  F2FP.F16.E4M3.UNPACK_B R90, R90 ;  /* 0x0000005aff5a723e */ /* 0x000fe200020006ff */
[----:B------:R-:W-:Y:S01]  /*96b0*/  HADD2.F32 R54, -RZ, R52.H0_H0 ;  /* 0x20000034ff367230 */ /* 0x000fe20000004100 */
[----:B------:R-:W-:Y:S01]  /*96c0*/  SHF.R.U32.HI R190, RZ, 0x10, R53 ;  /* 0x00000010ffbe7819 */ /* 0x000fe20000011635 */
[----:B------:R-:W-:Y:S01]  /*96d0*/  HADD2.F32 R193, -RZ, R92.H0_H0 ;  /* 0x2000005cffc17230 */ /* 0x000fe20000004100 */
[----:B------:R-:W-:Y:S01]  /*96e0*/  SHF.R.U32.HI R194, RZ, 0x8, R41 ;  /* 0x00000008ffc27819 */ /* 0x000fe20000011629 */
[----:B------:R-:W-:-:S02]  /*96f0*/  HADD2.F32 R52, -RZ, R52.H1_H1 ;  /* 0x30000034ff347230 */ /* 0x000fc40000004100 */
[-C--:B------:R-:W-:Y:S01]  /*9700*/  FMUL.FTZ R225, R54, R195.reuse ;  /* 0x000000c336e17220 */ /* 0x080fe20000410000 */
[C---:B------:R-:W-:Y:S01]  /*9710*/  FMUL.FTZ R195, R188.reuse, R195 ;  /* 0x000000c3bcc37220 */ /* 0x040fe20000410000 */
[--C-:B------:R-:W-:Y:S01]  /*9720*/  HADD2.F32 R231, -RZ, R229.reuse.H0_H0 ;  /* 0x200000e5ffe77230 */ /* 0x100fe20000004100 */
[----:B------:R-:W-:Y:S01]  /*9730*/  F2FP.F16.E4M3.UNPACK_B R185, R185 ;  /* 0x000000b9ffb9723e */ /* 0x000fe200020006ff */
[-C--:B------:R-:W-:Y:S01]  /*9740*/  FFMA.FTZ R188, R188, R193.reuse, -R225 ;  /* 0x000000c1bcbc7223 */ /* 0x080fe200000108e1 */
[----:B------:R-:W-:Y:S01]  /*9750*/  FFMA.FTZ R54, R54, R193, R195 ;  /* 0x000000c136367223 */ /* 0x000fe200000100c3 */
[----:B------:R-:W-:Y:S01]  /*9760*/  HADD2.F32 R195, -RZ, R192.H1_H1 ;  /* 0x300000c0ffc37230 */ /* 0x000fe20000004100 */
[----:B------:R-:W-:Y:S01]  /*9770*/  SHF.R.U32.HI R192, RZ, 0x10, R55 ;  /* 0x00000010ffc07819 */ /* 0x000fe20000011637 */
[----:B------:R-:W-:Y:S01]  /*9780*/  HADD2.F32 R193, -RZ, R92.H1_H1 ;  /* 0x3000005cffc17230 */ /* 0x000fe20000004100 */
[----:B------:R-:W-:Y:S01]  /*9790*/  LOP3.LUT R206, R41, 0xff0000ff, RZ, 0xc0, !PT ;  /* 0xff0000ff29ce7812 */ /* 0x000fe200078ec0ff */
[----:B------:R-:W-:-:S02]  /*97a0*/  HADD2.F32 R229, -RZ, R229.H1_H1 ;  /* 0x300000e5ffe57230 */ /* 0x000fc40000004100 */
[-C--:B------:R-:W-:Y:S01]  /*97b0*/  FMUL.FTZ R225, R52, R195.reuse ;  /* 0x000000c334e17220 */ /* 0x080fe20000410000 */
[----:B------:R-:W-:Y:S01]  /*97c0*/  FMUL.FTZ R195, R88, R195 ;  /* 0x000000c358c37220 */ /* 0x000fe20000410000 */
[----:B------:R-:W-:Y:S01]  /*97d0*/  F2FP.SATFINITE.E4M3.F32.PACK_AB_MERGE_C R191, R191, R42, RZ ;  /* 0x0000002abfbf723e */ /* 0x000fe200048070ff */
[----:B------:R-:W-:Y:S02]  /*97e0*/  IMAD.U32 R190, R190, 0x10000, RZ ;  /* 0x00010000bebe7824 */ /* 0x000fe400078e00ff */
[----:B------:R-:W-:Y:S01]  /*97f0*/  FFMA.FTZ R92, R88, R193, -R225 ;  /* 0x000000c1585c7223 */ /* 0x000fe200000108e1 */
[----:B------:R-:W-:Y:S01]  /*9800*/  IMAD.MOV.U32 R225, RZ, RZ, R94 ;  /* 0x000000ffffe17224 */ /* 0x000fe200078e005e */
[----:B------:R-:W-:Y:S01]  /*9810*/  F2FP.F16.E4M3.UNPACK_B R94, R183.H1 ;  /* 0x000000b7ff5e723e */ /* 0x000fe200030006ff */
[----:B------:R-:W-:Y:S01]  /*9820*/  FFMA.FTZ R52, R52, R193, R195 ;  /* 0x000000c134347223 */ /* 0x000fe200000100c3 */
[----:B------:R-:W-:Y:S02]  /*9830*/  SHF.R.U32.HI R88, RZ, 0x8, R53 ;  /* 0x00000008ff587819 */ /* 0x000fe40000011635 */
[----:B------:R-:W-:Y:S01]  /*9840*/  F2FP.F16.E4M3.UNPACK_B R227, R225.H1 ;  /* 0x000000e1ffe3723e */ /* 0x000fe200030006ff */
[--C-:B------:R-:W-:Y:S01]  /*9850*/  HADD2.F32 R233, -RZ, R94.reuse.H0_H0 ;  /* 0x2000005effe97230 */ /* 0x100fe20000004100 */
[----:B------:R-:W-:Y:S01]  /*9860*/  F2FP.F16.E4M3.UNPACK_B R183, R183 ;  /* 0x000000b7ffb7723e */ /* 0x000fe200020006ff */
[----:B------:R-:W-:Y:S01]  /*9870*/  HADD2.F32 R94, -RZ, R94.H1_H1 ;  /* 0x3000005eff5e7230 */ /* 0x000fe20000004100 */
[----:B------:R-:W-:Y:S01]  /*9880*/  F2FP.F16.E4M3.UNPACK_B R225, R225 ;  /* 0x000000e1ffe1723e */ /* 0x000fe200020006ff */
[--C-:B------:R-:W-:Y:S01]  /*9890*/  HADD2.F32 R228, -RZ, R227.reuse.H0_H0 ;  /* 0x200000e3ffe47230 */ /* 0x100fe20000004100 */
[----:B------:R-:W-:Y:S01]  /*98a0*/  LOP3.LUT R193, R53, 0xff0000ff, RZ, 0xc0, !PT ;  /* 0xff0000ff35c17812 */ /* 0x000fe200078ec0ff */
[----:B------:R-:W-:Y:S01]  /*98b0*/  HADD2.F32 R227, -RZ, R227.H1_H1 ;  /* 0x300000e3ffe37230 */ /* 0x000fe20000004100 */
[----:B------:R-:W-:-:S02]  /*98c0*/  SHF.R.U32.HI R53, RZ, 0x8, R55 ;  /* 0x00000008ff357819 */ /* 0x000fc40000011637 */
[-C--:B------:R-:W-:Y:S01]  /*98d0*/  FMUL.FTZ R232, R228, R233.reuse ;  /* 0x000000e9e4e87220 */ /* 0x080fe20000410000 */
[----:B------:R-:W-:Y:S01]  /*98e0*/  FMUL.FTZ R233, R230, R233 ;  /* 0x000000e9e6e97220 */ /* 0x000fe20000410000 */
[----:B------:R-:W-:Y:S02]  /*98f0*/  SHF.L.U32 R88, R88, 0x8, RZ ;  /* 0x0000000858587819 */ /* 0x000fe400000006ff */
[-C--:B------:R-:W-:Y:S01]  /*9900*/  FFMA.FTZ R232, R230, R231.reuse, -R232 ;  /* 0x000000e7e6e87223 */ /* 0x080fe200000108e8 */
[----:B------:R-:W-:Y:S01]  /*9910*/  FFMA.FTZ R233, R228, R231, R233 ;  /* 0x000000e7e4e97223 */ /* 0x000fe200000100e9 */
[-C--:B------:R-:W-:Y:S01]  /*9920*/  FMUL.FTZ R228, R227, R94.reuse ;  /* 0x0000005ee3e47220 */ /* 0x080fe20000410000 */
[C---:B------:R-:W-:Y:S01]  /*9930*/  FMUL.FTZ R94, R226.reuse, R94 ;  /* 0x0000005ee25e7220 */ /* 0x040fe20000410000 */
[----:B------:R-:W-:Y:S01]  /*9940*/  HADD2.F32 R231, -RZ, R183.H0_H0 ;  /* 0x200000b7ffe77230 */ /* 0x000fe20000004100 */
[----:B------:R-:W-:Y:S01]  /*9950*/  LOP3.LUT R195, R55, 0xff0000ff, RZ, 0xc0, !PT ;  /* 0xff0000ff37c37812 */ /* 0x000fe200078ec0ff */
[-C--:B------:R-:W-:Y:S01]  /*9960*/  FFMA.FTZ R226, R226, R229.reuse, -R228 ;  /* 0x000000e5e2e27223 */ /* 0x080fe200000108e4 */
[----:B------:R-:W-:Y:S01]  /*9970*/  FFMA.FTZ R94, R227, R229, R94 ;  /* 0x000000e5e35e7223 */ /* 0x000fe2000001005e */
[----:B------:R-:W-:Y:S01]  /*9980*/  HADD2.F32 R227, -RZ, R225.H0_H0 ;  /* 0x200000e1ffe37230 */ /* 0x000fe20000004100 */
[----:B------:R-:W-:Y:S01]  /*9990*/  LOP3.LUT R193, R193, 0xff00, R88, 0xf8, !PT ;  /* 0x0000ff00c1c17812 */ /* 0x000fe200078ef858 */
[----:B------:R-:W-:Y:S01]  /*99a0*/  HADD2.F32 R229, -RZ, R90.H0_H0 ;  /* 0x2000005affe57230 */ /* 0x000fe20000004100 */
[----:B------:R-:W-:Y:S01]  /*99b0*/  SHF.R.U32.HI R55, RZ, 0x10, R41 ;  /* 0x00000010ff377819 */ /* 0x000fe20000011629 */
[----:B------:R-:W-:-:S02]  /*99c0*/  IMAD.SHL.U32 R88, R53, 0x100, RZ ;  /* 0x0000010035587824 */ /* 0x000fc400078e00ff */
[-C--:B------:R-:W-:Y:S01]  /*99d0*/  FMUL.FTZ R230, R227, R231.reuse ;  /* 0x000000e7e3e67220 */ /* 0x080fe20000410000 */
[----:B------:R-:W-:Y:S02]  /*99e0*/  IMAD.SHL.U32 R53, R194, 0x100, RZ ;  /* 0x00000100c2357824 */ /* 0x000fe400078e00ff */
[----:B------:R-:W-:Y:S01]  /*99f0*/  FMUL.FTZ R231, R229, R231 ;  /* 0x000000e7e5e77220 */ /* 0x000fe20000410000 */
[----:B------:R-:W-:Y:S01]  /*9a00*/  HADD2.F32 R228, -RZ, R185.H0_H0 ;  /* 0x200000b9ffe47230 */ /* 0x000fe20000004100 */
[----:B------:R-:W-:Y:S01]  /*9a10*/  F2FP.SATFINITE.E4M3.F32.PACK_AB_MERGE_C R189, R189, R40, RZ ;  /* 0x00000028bdbd723e */ /* 0x000fe200048070ff */
[----:B------:R-:W-:Y:S01]  /*9a20*/  HADD2.F32 R183, -RZ, R183.H1_H1 ;  /* 0x300000b7ffb77230 */ /* 0x000fe20000004100 */
[----:B------:R-:W-:Y:S01]  /*9a30*/  LOP3.LUT R206, R206, 0xff00, R53, 0xf8, !PT ;  /* 0x0000ff00cece7812 */ /* 0x000fe200078ef835 */
[----:B------:R-:W-:Y:S02]  /*9a40*/  HADD2.F32 R225, -RZ, R225.H1_H1 ;  /* 0x300000e1ffe17230 */ /* 0x000fe40000004100 */
[----:B------:R-:W-:Y:S01]  /*9a50*/  FFMA.FTZ R231, R227, R228, R231 ;  /* 0x000000e4e3e77223 */ /* 0x000fe200000100e7 */
[----:B------:R-:W-:Y:S01]  /*9a60*/  HADD2.F32 R90, -RZ, R90.H1_H1 ;  /* 0x3000005aff5a7230 */ /* 0x000fe20000004100 */
[----:B------:R-:W-:Y:S01]  /*9a70*/  LOP3.LUT R195, R195, 0xff00, R88, 0xf8, !PT ;  /* 0x0000ff00c3c37812 */ /* 0x000fe200078ef858 */
[----:B------:R-:W-:-:S02]  /*9a80*/  IMAD.U32 R55, R55, 0x10000, RZ ;  /* 0x0001000037377824 */ /* 0x000fc400078e00ff */
[-C--:B------:R-:W-:Y:S01]  /*9a90*/  FMUL.FTZ R227, R225, R183.reuse ;  /* 0x000000b7e1e37220 */ /* 0x080fe20000410000 */
[----:B------:R-:W-:Y:S02]  /*9aa0*/  HADD2.F32 R185, -RZ, R185.H1_H1 ;  /* 0x300000b9ffb97230 */ /* 0x000fe40000004100 */
[----:B------:R-:W-:Y:S01]  /*9ab0*/  FMUL.FTZ R183, R90, R183 ;  /* 0x000000b75ab77220 */ /* 0x000fe20000410000 */
[----:B------:R-:W-:Y:S01]  /*9ac0*/  F2FP.SATFINITE.E4M3.F32.PACK_AB_MERGE_C R88, R92, R188, R191 ;  /* 0x000000bc5c58723e */ /* 0x000fe200048070bf */
[----:B------:R-:W-:Y:S01]  /*9ad0*/  FFMA.FTZ R230, R229, R228, -R230 ;  /* 0x000000e4e5e67223 */ /* 0x000fe200000108e6 */
[----:B------:R-:W-:Y:S01]  /*9ae0*/  LOP3.LUT R55, R206, 0xff0000, R55, 0xf8, !PT ;  /* 0x00ff0000ce377812 */ /* 0x000fe200078ef837 */
[-C--:B------:R-:W-:Y:S01]  /*9af0*/  FFMA.FTZ R227, R90, R185.reuse, -R227 ;  /* 0x000000b95ae37223 */ /* 0x080fe200000108e3 */
[----:B------:R-:W-:Y:S01]  /*9b00*/  FFMA.FTZ R90, R225, R185, R183 ;  /* 0x000000b9e15a7223 */ /* 0x000fe200000100b7 */
[----:B------:R-:W-:Y:S02]  /*9b10*/  F2FP.F16.E4M3.UNPACK_B R183, R93 ;  /* 0x0000005dffb7723e */ /* 0x000fe400020006ff */
[----:B------:R-:W-:-:S02]  /*9b20*/  F2FP.SATFINITE.E4M3.F32.PACK_AB_MERGE_C R92, R52, R54, R189 ;  /* 0x00000036345c723e */ /* 0x000fc400048070bd */
[----:B------:R-:W-:Y:S01]  /*9b30*/  F2FP.F16.E4M3.UNPACK_B R188, R55 ;  /* 0x00000037ffbc723e */ /* 0x000fe200020006ff */
[--C-:B------:R-:W-:Y:S01]  /*9b40*/  HADD2.F32 R40, -RZ, R183.reuse.H0_H0 ;  /* 0x200000b7ff287230 */ /* 0x100fe20000004100 */
[----:B------:R-:W-:Y:S01]  /*9b50*/  LOP3.LUT R53, R193, 0xff0000, R190, 0xf8, !PT ;  /* 0x00ff0000c1357812 */ /* 0x000fe200078ef8be */
[----:B------:R-:W-:Y:S01]  /*9b60*/  HADD2.F32 R183, -RZ, R183.H1_H1 ;  /* 0x300000b7ffb77230 */ /* 0x000fe20000004100 */
[----:B------:R-:W-:Y:S01]  /*9b70*/  F2FP.F16.E4M3.UNPACK_B R52, R89 ;  /* 0x00000059ff34723e */ /* 0x000fe200020006ff */
[----:B------:R-:W-:Y:S01]  /*9b80*/  HADD2.F32 R189, -RZ, R188.H0_H0 ;  /* 0x200000bcffbd7230 */ /* 0x000fe20000004100 */
[----:B------:R-:W-:Y:S02]  /*9b90*/  F2FP.F16.E4M3.UNPACK_B R54, R53 ;  /* 0x00000035ff36723e */ /* 0x000fe400020006ff */
[----:B------:R-:W-:Y:S01]  /*9ba0*/  F2FP.SATFINITE.E4M3.F32.PACK_AB_MERGE_C R94, R94, R233, RZ ;  /* 0x000000e95e5e723e */ /* 0x000fe200048070ff */
[----:B------:R-:W-:Y:S02]  /*9bb0*/  HADD2.F32 R42, -RZ, R52.H0_H0 ;  /* 0x20000034ff2a7230 */ /* 0x000fe40000004100 */
[----:B------:R-:W-:Y:S01]  /*9bc0*/  FMUL.FTZ R191, R40, R189 ;  /* 0x000000bd28bf7220 */ /* 0x000fe20000410000 */
[----:B------:R-:W-:Y:S01]  /*9bd0*/  HADD2.F32 R185, -RZ, R54.H0_H0 ;  /* 0x20000036ffb97230 */ /* 0x000fe20000004100 */
[----:B------:R-:W-:Y:S01]  /*9be0*/  F2FP.SATFINITE.E4M3.F32.PACK_AB_MERGE_C R94, R90, R231, R94 ;  /* 0x000000e75a5e723e */ /* 0x000fe2000480705e */
[----:B------:R-:W-:-:S02]  /*9bf0*/  HADD2.F32 R90, -RZ, R188.H1_H1 ;  /* 0x300000bcff5a7230 */ /* 0x000fc40000004100 */
[C---:B------:R-:W-:Y:S01]  /*9c00*/  FMUL.FTZ R189, R42.reuse, R189 ;  /* 0x000000bd2abd7220 */ /* 0x040fe20000410000 */
[----:B------:R-:W-:Y:S01]  /*9c10*/  HADD2.F32 R52, -RZ, R52.H1_H1 ;  /* 0x30000034ff347230 */ /* 0x000fe20000004100 */
[----:B------:R-:W-:Y:S01]  /*9c20*/  SHF.R.U32.HI R198, RZ, 0x8, R43 ;  /* 0x00000008ffc67819 */ /* 0x000fe2000001162b */
[-C--:B------:R-:W-:Y:S01]  /*9c30*/  FFMA.FTZ R42, R42, R185.reuse, -R191 ;  /* 0x000000b92a2a7223 */ /* 0x080fe200000108bf */
[----:B------:R-:W-:Y:S01]  /*9c40*/  FFMA.FTZ R40, R40, R185, R189 ;  /* 0x000000b928287223 */ /* 0x000fe200000100bd */
[----:B------:R-:W-:Y:S01]  /*9c50*/  HADD2.F32 R185, -RZ, R54.H1_H1 ;  /* 0x30000036ffb97230 */ /* 0x000fe20000004100 */
[----:B------:R-:W-:Y:S01]  /*9c60*/  F2FP.F16.E4M3.UNPACK_B R188, R55.H1 ;  /* 0x00000037ffbc723e */ /* 0x000fe200030006ff */
[-C--:B------:R-:W-:Y:S01]  /*9c70*/  FMUL.FTZ R55, R183, R90.reuse ;  /* 0x0000005ab7377220 */ /* 0x080fe20000410000 */
[----:B------:R-:W-:Y:S01]  /*9c80*/  F2FP.F16.E4M3.UNPACK_B R93, R93.H1 ;  /* 0x0000005dff5d723e */ /* 0x000fe200030006ff */
[----:B------:R-:W-:Y:S01]  /*9c90*/  FMUL.FTZ R190, R52, R90 ;  /* 0x0000005a34be7220 */ /* 0x000fe20000410000 */
[----:B------:R-:W-:Y:S01]  /*9ca0*/  F2FP.F16.E4M3.UNPACK_B R89, R89.H1 ;  /* 0x00000059ff59723e */ /* 0x000fe200030006ff */
[----:B------:R-:W-:Y:S01]  /*9cb0*/  IMAD.SHL.U32 R198, R198, 0x100, RZ ;  /* 0x00000100c6c67824 */ /* 0x000fe200078e00ff */
[----:B------:R-:W-:Y:S01]  /*9cc0*/  SHF.R.U32.HI R41, RZ, 0x10, R43 ;  /* 0x00000010ff297819 */ /* 0x000fe2000001162b */
[----:B------:R-:W-:Y:S01]  /*9cd0*/  HADD2.F32 R54, -RZ, R93.H0_H0 ;  /* 0x2000005dff367230 */ /* 0x000fe20000004100 */
[----:B------:R-:W-:Y:S01]  /*9ce0*/  F2FP.F16.E4M3.UNPACK_B R90, R53.H1 ;  /* 0x00000035ff5a723e */ /* 0x000fe200030006ff */
[----:B------:R-:W-:Y:S01]  /*9cf0*/  FFMA.FTZ R53, R52, R185, -R55 ;  /* 0x000000b934357223 */ /* 0x000fe20000010837 */
[----:B------:R-:W-:Y:S01]  /*9d00*/  LOP3.LUT R43, R43, 0xff0000ff, RZ, 0xc0, !PT ;  /* 0xff0000ff2b2b7812 */ /* 0x000fe200078ec0ff */
[----:B------:R-:W-:-:S02]  /*9d10*/  HADD2.F32 R189, -RZ, R188.H0_H0 ;  /* 0x200000bcffbd7230 */ /* 0x000fc40000004100 */
[----:B------:R-:W-:Y:S01]  /*9d20*/  FFMA.FTZ R55, R183, R185, R190 ;  /* 0x000000b9b7377223 */ /* 0x000fe200000100be */
[----:B------:R-:W-:Y:S01]  /*9d30*/  HADD2.F32 R52, -RZ, R89.H0_H0 ;  /* 0x20000059ff347230 */ /* 0x000fe20000004100 */
[----:B------:R-:W-:Y:S01]  /*9d40*/  LOP3.LUT R198, R43, 0xff00, R198, 0xf8, !PT ;  /* 0x0000ff002bc67812 */ /* 0x000fe200078ef8c6 */
[----:B------:R-:W-:Y:S02]  /*9d50*/  HADD2.F32 R185, -RZ, R93.H1_H1 ;  /* 0x3000005dffb97230 */ /* 0x000fe40000004100 */
[-C--:B------:R-:W-:Y:S01]  /*9d60*/  FMUL.FTZ R191, R54, R189.reuse ;  /* 0x000000bd36bf7220 */ /* 0x080fe20000410000 */
[----:B------:R-:W-:Y:S02]  /*9d70*/  HADD2.F32 R190, -RZ, R188.H1_H1 ;  /* 0x300000bcffbe7230 */ /* 0x000fe40000004100 */
[----:B------:R-:W-:Y:S01]  /*9d80*/  FMUL.FTZ R189, R52, R189 ;  /* 0x000000bd34bd7220 */ /* 0x000fe20000410000 */
[----:B------:R-:W-:Y:S01]  /*9d90*/  IMAD.U32 R41, R41, 0x10000, RZ ;  /* 0x0001000029297824 */ /* 0x000fe200078e00ff */
[----:B------:R-:W-:Y:S01]  /*9da0*/  SHF.L.U32 R192, R192, 0x10, RZ ;  /* 0x00000010c0c07819 */ /* 0x000fe200000006ff */
[----:B------:R-:W-:Y:S01]  /*9db0*/  HADD2.F32 R89, -RZ, R89.H1_H1 ;  /* 0x30000059ff597230 */ /* 0x000fe20000004100 */
[----:B------:R-:W-:Y:S01]  /*9dc0*/  F2FP.F16.E4M3.UNPACK_B R93, R95 ;  /* 0x0000005fff5d723e */ /* 0x000fe200020006ff */
[--C-:B------:R-:W-:Y:S01]  /*9dd0*/  HADD2.F32 R183, -RZ, R90.reuse.H0_H0 ;  /* 0x2000005affb77230 */ /* 0x100fe20000004100 */
[----:B------:R-:W-:Y:S01]  /*9de0*/  LOP3.LUT R41, R198, 0xff0000, R41, 0xf8, !PT ;  /* 0x00ff0000c6297812 */ /* 0x000fe200078ef829 */
[----:B------:R-:W-:-:S02]  /*9df0*/  HADD2.F32 R188, -RZ, R90.H1_H1 ;  /* 0x3000005affbc7230 */ /* 0x000fc40000004100 */
[-C--:B------:R-:W-:Y:S01]  /*9e00*/  FMUL.FTZ R90, R185, R190.reuse ;  /* 0x000000beb95a7220 */ /* 0x080fe20000410000 */
[C---:B------:R-:W-:Y:S01]  /*9e10*/  FMUL.FTZ R190, R89.reuse, R190 ;  /* 0x000000be59be7220 */ /* 0x040fe20000410000 */
[-C--:B------:R-:W-:Y:S01]  /*9e20*/  FFMA.FTZ R52, R52, R183.reuse, -R191 ;  /* 0x000000b734347223 */ /* 0x080fe200000108bf */
[----:B------:R-:W-:Y:S01]  /*9e30*/  FFMA.FTZ R54, R54, R183, R189 ;  /* 0x000000b736367223 */ /* 0x000fe200000100bd */
[-C--:B------:R-:W-:Y:S01]  /*9e40*/  FFMA.FTZ R89, R89, R188.reuse, -R90 ;  /* 0x000000bc59597223 */ /* 0x080fe2000001085a */
[----:B------:R-:W-:Y:S01]  /*9e50*/  LOP3.LUT R43, R195, 0xff0000, R192, 0xf8, !PT ;  /* 0x00ff0000c32b7812 */ /* 0x000fe200078ef8c0 */
[----:B------:R-:W-:Y:S01]  /*9e60*/  FFMA.FTZ R185, R185, R188, R190 ;  /* 0x000000bcb9b97223 */ /* 0x000fe200000100be */
[----:B------:R-:W-:Y:S01]  /*9e70*/  F2FP.F16.E4M3.UNPACK_B R183, R41 ;  /* 0x00000029ffb7723e */ /* 0x000fe200020006ff */
[--C-:B------:R-:W-:Y:S01]  /*9e80*/  HADD2.F32 R190, -RZ, R93.reuse.H0_H0 ;  /* 0x2000005dffbe7230 */ /* 0x100fe20000004100 */
[----:B------:R-:W-:Y:S01]  /*9e90*/  F2FP.F16.E4M3.UNPACK_B R90, R91 ;  /* 0x0000005bff5a723e */ /* 0x000fe200020006ff */
[----:B------:R-:W-:Y:S01]  /*9ea0*/  HADD2.F32 R93, -RZ, R93.H1_H1 ;  /* 0x3000005dff5d7230 */ /* 0x000fe20000004100 */
[----:B------:R-:W-:Y:S01]  /*9eb0*/  F2FP.F16.E4M3.UNPACK_B R188, R43 ;  /* 0x0000002bffbc723e */ /* 0x000fe200020006ff */
[----:B------:R-:W-:Y:S01]  /*9ec0*/  HADD2.F32 R192, -RZ, R183.H0_H0 ;  /* 0x200000b7ffc07230 */ /* 0x000fe20000004100 */
[----:B------:R-:W-:Y:S01]  /*9ed0*/  F2FP.F16.E4M3.UNPACK_B R95, R95.H1 ;  /* 0x0000005fff5f723e */ /* 0x000fe200030006ff */
[----:B------:R-:W-:Y:S01]  /*9ee0*/  HADD2.F32 R189, -RZ, R90.H0_H0 ;  /* 0x2000005affbd7230 */ /* 0x000fe20000004100 */
[----:B------:R-:W-:Y:S01]  /*9ef0*/  F2FP.F16.E4M3.UNPACK_B R91, R91.H1 ;  /* 0x0000005bff5b723e */ /* 0x000fe200030006ff */
[----:B------:R-:W-:-:S02]  /*9f00*/  HADD2.F32 R191, -RZ, R188.H0_H0 ;  /* 0x200000bcffbf7230 */ /* 0x000fc40000004100 */
[CC--:B------:R-:W-:Y:S01]  /*9f10*/  FMUL.FTZ R194, R190.reuse, R192.reuse ;  /* 0x000000c0bec27220 */ /* 0x0c0fe20000410000 */
[----:B------:R-:W-:Y:S02]  /*9f20*/  HADD2.F32 R183, -RZ, R183.H1_H1 ;  /* 0x300000b7ffb77230 */ /* 0x000fe40000004100 */
[C---:B------:R-:W-:Y:S01]  /*9f30*/  FMUL.FTZ R193, R189.reuse, R192 ;  /* 0x000000c0bdc17220 */ /* 0x040fe20000410000 */
[----:B------:R-:W-:Y:S01]  /*9f40*/  F2FP.F16.E4M3.UNPACK_B R192, R43.H1 ;  /* 0x0000002bffc0723e */ /* 0x000fe200030006ff */
[-C--:B------:R-:W-:Y:S01]  /*9f50*/  FFMA.FTZ R189, R189, R191.reuse, -R194 ;  /* 0x000000bfbdbd7223 */ /* 0x080fe200000108c2 */
[----:B------:R-:W-:Y:S02]  /*9f60*/  HADD2.F32 R90, -RZ, R90.H1_H1 ;  /* 0x3000005aff5a7230 */ /* 0x000fe40000004100 */
[----:B------:R-:W-:Y:S01]  /*9f70*/  FFMA.FTZ R190, R190, R191, R193 ;  /* 0x000000bfbebe7223 */ /* 0x000fe200000100c1 */
[----:B------:R-:W-:Y:S01]  /*9f80*/  F2FP.F16.E4M3.UNPACK_B R193, R41.H1 ;  /* 0x00000029ffc1723e */ /* 0x000fe200030006ff */
[----:B------:R-:W-:Y:S01]  /*9f90*/  HADD2.F32 R191, -RZ, R95.H0_H0 ;  /* 0x2000005fffbf7230 */ /* 0x000fe20000004100 */
[----:B------:R-:W-:Y:S01]  /*9fa0*/  F2FP.SATFINITE.E4M3.F32.PACK_AB_MERGE_C R226, R226, R232, RZ ;  /* 0x000000e8e2e2723e */ /* 0x000fe200048070ff */
[----:B------:R-:W-:Y:S01]  /*9fb0*/  HADD2.F32 R41, -RZ, R91.H0_H0 ;  /* 0x2000005bff297230 */ /* 0x000fe20000004100 */
[----:B------:R-:W-:Y:S01]  /*9fc0*/  F2FP.SATFINITE.E4M3.F32.PACK_AB_MERGE_C R54, R185, R54, RZ ;  /* 0x00000036b936723e */ /* 0x000fe200048070ff */
[----:B------:R-:W-:Y:S01]  /*9fd0*/  HADD2.F32 R198, -RZ, R193.H0_H0 ;  /* 0x200000c1ffc67230 */ /* 0x000fe20000004100 */
[----:B------:R-:W-:Y:S01]  /*9fe0*/  F2FP.SATFINITE.E4M3.F32.PACK_AB_MERGE_C R227, R227, R230, R226 ;  /* 0x000000e6e3e3723e */ /* 0x000fe200048070e2 */
[----:B------:R-:W-:Y:S01]  /*9ff0*/  HADD2.F32 R194, -RZ, R192.H0_H0 ;  /* 0x200000c0ffc27230 */ /* 0x000fe20000004100 */
[----:B------:R-:W-:Y:S01]  /*a000*/  F2FP.SATFINITE.E4M3.F32.PACK_AB_MERGE_C R55, R55, R40, R54 ;  /* 0x000000283737723e */ /* 0x000fe20004807036 */
[----:B------:R-:W-:-:S02]  /*a010*/  HADD2.F32 R95, -RZ, R95.H1_H1 ;  /* 0x3000005fff5f7230 */ /* 0x000fc40000004100 */
[-C--:B------:R-:W-:Y:S01]  /*a020*/  FMUL.FTZ R206, R191, R198.reuse ;  /* 0x000000c6bfce7220 */ /* 0x080fe20000410000 */
[----:B------:R-:W-:Y:S01]  /*a030*/  FMUL.FTZ R198, R41, R198 ;  /* 0x000000c629c67220 */ /* 0x000fe20000410000 */
[----:B------:R-:W-:Y:S01]  /*a040*/  HADD2.F32 R91, -RZ, R91.H1_H1 ;  /* 0x3000005bff5b7230 */ /* 0x000fe20000004100 */
[----:B------:R-:W-:Y:S01]  /*a050*/  F2FP.SATFINITE.E4M3.F32.PACK_AB_MERGE_C R52, R89, R52, RZ ;  /* 0x000000345934723e */ /* 0x000fe200048070ff */
[-C--:B------:R-:W-:Y:S01]  /*a060*/  FFMA.FTZ R41, R41, R194.reuse, -R206 ;  /* 0x000000c229297223 */ /* 0x080fe200000108ce */
[----:B------:R-:W-:Y:S01]  /*a070*/  FFMA.FTZ R43, R191, R194, R198 ;  /* 0x000000c2bf2b7223 */ /* 0x000fe200000100c6 */
[----:B------:R-:W-:Y:S01]  /*a080*/  HADD2.F32 R194, -RZ, R193.H1_H1 ;  /* 0x300000c1ffc27230 */ /* 0x000fe20000004100 */
[----:B------:R-:W-:Y:S01]  /*a090*/  F2FP.SATFINITE.E4M3.F32.PACK_AB_MERGE_C R89, R53, R42, R52 ;  /* 0x0000002a3559723e */ /* 0x000fe20004807034 */
[----:B------:R-:W-:Y:S02]  /*a0a0*/  HADD2.F32 R192, -RZ, R192.H1_H1 ;  /* 0x300000c0ffc07230 */ /* 0x000fe40000004100 */
[----:B------:R-:W-:-:S02]  /*a0b0*/  HADD2.F32 R188, -RZ, R188.H1_H1 ;  /* 0x300000bcffbc7230 */ /* 0x000fc40000004100 */
[-C--:B------:R-:W-:Y:S01]  /*a0c0*/  FMUL.FTZ R198, R95, R194.reuse ;  /* 0x000000c25fc67220 */ /* 0x080fe20000410000 */
[----:B------:R-:W-:-:S03]  /*a0d0*/  FMUL.FTZ R194, R91, R194 ;  /* 0x000000c25bc27220 */ /* 0x000fc60000410000 */
[-C--:B------:R-:W-:Y:S01]  /*a0e0*/  FFMA.FTZ R198, R91, R192.reuse, -R198 ;  /* 0x000000c05bc67223 */ /* 0x080fe200000108c6 */
[----:B------:R-:W-:Y:S01]  /*a0f0*/  FFMA.FTZ R194, R95, R192, R194 ;  /* 0x000000c05fc27223 */ /* 0x000fe200000100c2 */
[CC--:B------:R-:W-:Y:S01]  /*a100*/  FMUL.FTZ R91, R93.reuse, R183.reuse ;  /* 0x000000b75d5b7220 */ /* 0x0c0fe20000410000 */
[----:B------:R-:W-:Y:S02]  /*a110*/  FMUL.FTZ R192, R90, R183 ;  /* 0x000000b75ac07220 */ /* 0x000fe40000410000 */
[----:B------:R-:W-:Y:S01]  /*a120*/  F2FP.SATFINITE.E4M3.F32.PACK_AB_MERGE_C R41, R198, R41, RZ ;  /* 0x00000029c629723e */ /* 0x000fe200048070ff */
[-C--:B------:R-:W-:Y:S01]  /*a130*/  FFMA.FTZ R90, R90, R188.reuse, -R91 ;  /* 0x000000bc5a5a7223 */ /* 0x080fe2000001085b */
[----:B------:R-:W-:Y:S01]  /*a140*/  FFMA.FTZ R93, R93, R188, R192 ;  /* 0x000000bc5d5d7223 */ /* 0x000fe200000100c0 */
[----:B------:R-:W-:-:S03]  /*a150*/  F2FP.SATFINITE.E4M3.F32.PACK_AB_MERGE_C R43, R194, R43, RZ ;  /* 0x0000002bc22b723e */ /* 0x000fc600048070ff */
[----:B------:R-:W-:Y:S01]  /*a160*/  F2FP.SATFINITE.E4M3.F32.PACK_AB_MERGE_C R91, R90, R189, R41 ;  /* 0x000000bd5a5b723e */ /* 0x000fe20004807029 */
[----:B------:R-:W-:Y:S01]  /*a170*/  IMAD.MOV.U32 R90, RZ, RZ, R227 ;  /* 0x000000ffff5a7224 */ /* 0x000fe200078e00e3 */
[----:B------:R-:W-:Y:S01]  /*a180*/  F2FP.SATFINITE.E4M3.F32.PACK_AB_MERGE_C R95, R93, R190, R43 ;  /* 0x000000be5d5f723e */ /* 0x000fe2000480702b */
[----:B------:R-:W-:-:S07]  /*a190*/  IMAD.MOV.U32 R93, RZ, RZ, R55 ;  /* 0x000000ffff5d7224 */ /* 0x000fce00078e0037 */
.L_x_492:
[----:B------:R-:W-:Y:S05]  /*a1a0*/  BSYNC B3 ;  /* 0x0000000000037941 */ /* 0x000fea0003800000 */
.L_x_491:
[----:B------:R-:W-:-:S13]  /*a1b0*/  ISETP.GE.AND P4, PT, R187, R153, PT ;  /* 0x00000099bb00720c */ /* 0x000fda0003f86270 */
[--C-:B------:R-:W-:Y:S02]  /*a1c0*/  @!P4 SHF.R.S32.HI R41, RZ, 0x1f, R187.reuse ;  /* 0x0000001fff29c819 */ /* 0x100fe400000114bb */
[----:B------:R-:W-:-:S04]  /*a1d0*/  @!P4 IADD3 R43, P5, P6, R116, R142, R187 ;  /* 0x0000008e742bc210 */ /* 0x000fc80007ebe0bb */
[----:B------:R-:W-:Y:S02]  /*a1e0*/  @!P4 IADD3.X R52, R0, R178, R41, P5, P6 ;  /* 0x000000b20034c210 */ /* 0x000fe40002fec429 */
[----:B------:R-:W-:-:S04]  /*a1f0*/  IADD3 R40, P5, R186, R126, RZ ;  /* 0x0000007eba287210 */ /* 0x000fc80007fbe0ff */
[----:B------:R-:W-:Y:S02]  /*a200*/  IADD3.X R41, R184, R127, RZ, P5, !PT ;  /* 0x0000007fb8297210 */ /* 0x000fe40002ffe4ff */
[----:B------:R-:W-:-:S03]  /*a210*/  @!P4 IADD3 R42, P5, R43, R126, RZ ;  /* 0x0000007e2b2ac210 */ /* 0x000fc60007fbe0ff */
[----:B0-----:R0:W-:Y:S02]  /*a220*/  STG.E.128 desc[UR54][R40.64], R88 ;  /* 0x0000005828007986 */ /* 0x0011e4000c101d36 */
[----:B------:R-:W-:-:S05]  /*a230*/  @!P4 IMAD.X R43, R52, 0x1, R127, P5 ;  /* 0x00000001342bc824 */ /* 0x000fca00028e067f */
[----:B-1----:R0:W-:Y:S03]  /*a240*/  @!P4 STG.E.128 desc[UR54][R42.64], R92 ;  /* 0x0000005c2a00c986 */ /* 0x0021e6000c101d36 */
.L_x_490:
[----:B------:R-:W-:Y:S05]  /*a250*/  BSYNC B2 ;  /* 0x0000000000027941 */ /* 0x000fea0003800000 */
.L_x_489:
[----:B------:R-:W-:Y:S01]  /*a260*/  ISETP.NE.AND P4, PT, R33, RZ, PT ;  /* 0x000000ff2100720c */ /* 0x000fe20003f85270 */
[----:B------:R-:W-:-:S12]  /*a270*/  BSSY B2, `(.L_x_493) ;  /* 0x00000f5000027945 */ /* 0x000fd80003800000 */
[----:B------:R-:W-:Y:S05]  /*a280*/  @!P4 BRA `(.L_x_494) ;  /* 0x0000000c00ccc947 */ /* 0x000fea0003800000 */
[----:B0-----:R-:W-:Y:S01]  /*a290*/  SEL R40, R97, R158, !P3 ;  /* 0x0000009e61287207 */ /* 0x001fe20005800000 */
[----:B------:R-:W-:Y:S01]  /*a2a0*/  BSSY B3, `(.L_x_495) ;  /* 0x00000e7000037945 */ /* 0x000fe20003800000 */
[----:B------:R-:W-:Y:S02]  /*a2b0*/  IADD3 R89, P4, P5, R116, R142, R25 ;  /* 0x0000008e74597210 */ /* 0x000fe40007d9e019 */
[----:B------:R-:W-:Y:S02]  /*a2c0*/  SHF.R.S32.HI R41, RZ, 0x1f, R40 ;  /* 0x0000001fff297819 */ /* 0x000fe40000011428 */
[----:B------:R-:W-:Y:S02]  /*a2d0*/  IADD3.X R88, R0, R178, R29, P4, P5 ;  /* 0x000000b200587210 */ /* 0x000fe400027ea41d */
[----:B------:R-:W-:Y:S02]  /*a2e0*/  LEA.HI R40, R41, R40, RZ, 0x5 ;  /* 0x0000002829287211 */ /* 0x000fe400078f28ff */
[----:B------:R-:W-:-:S02]  /*a2f0*/  ISETP.GE.AND P4, PT, R169, R136, PT ;  /* 0x00000088a900720c */ /* 0x000fc40003f86270 */
[----:B------:R-:W-:-:S04]  /*a300*/  LEA.HI.SX32 R40, R40, R21, 0x1b ;  /* 0x0000001528287211 */ /* 0x000fc800078fdaff */
[----:B------:R-:W-:Y:S01]  /*a310*/  SHF.R.S32.HI R41, RZ, 0x1f, R40 ;  /* 0x0000001fff297819 */ /* 0x000fe20000011428 */
[----:B------:R-:W-:-:S03]  /*a320*/  IMAD.SHL.U32 R91, R40, 0x10, RZ ;  /* 0x00000010285b7824 */ /* 0x000fc600078e00ff */
        /* <DEDUP_REMOVED lines=8> */
[----:B------:R-:W-:-:S03]  /*a3b0*/  IMAD.IADD R41, R18, 0x1, R41 ;  /* 0x0000000112297824 */ /* 0x000fc600078e0229 */
[----:B------:R-:W-:-:S03]  /*a3c0*/  IADD3 R52, R18, R43, RZ ;  /* 0x0000002b12347210 */ /* 0x000fc60007ffe0ff */
[----:B------:R-:W0:Y:S04]  /*a3d0*/  LDS.128 R40, [R41+0x1a400] ;  /* 0x01a4000029287984 */ /* 0x000e280000000c00 */
[----:B------:R-:W1:Y:S01]  /*a3e0*/  LDS.128 R52, [R52+0x1a400] ;  /* 0x01a4000034347984 */ /* 0x000e620000000c00 */
[----:B------:R-:W-:Y:S05]  /*a3f0*/  @P4 BRA `(.L_x_496) ;  /* 0x0000000c00444947 */ /* 0x000fea0003800000 */
[----:B------:R-:W-:Y:S01]  /*a400*/  SHF.R.U32.HI R185, RZ, 0x8, R57 ;  /* 0x00000008ffb97819 */ /* 0x000fe20000011639 */
[----:B0-----:R-:W-:Y:S01]  /*a410*/  IMAD.MOV.U32 R56, RZ, RZ, R40 ;  /* 0x000000ffff387224 */ /* 0x001fe200078e0028 */
        /* <DEDUP_REMOVED lines=8> */
[----:B------:R-:W-:Y:S01]  /*a4a0*/  SHF.R.U32.HI R93, RZ, 0x8, R45 ;  /* 0x00000008ff5d7819 */ /* 0x000fe2000001162d */
[----:B------:R-:W-:Y:S01]  /*a4b0*/  IMAD.MOV.U32 R52, RZ, RZ, R42 ;  /* 0x000000ffff347224 */ /* 0x000fe200078e002a */
[----:B------:R-:W-:Y:S01]  /*a4c0*/  SHF.R.U32.HI R95, RZ, 0x8, R59 ;  /* 0x00000008ff5f7819 */ /* 0x000fe2000001163b */
[----:B------:R-:W-:Y:S01]  /*a4d0*/  IMAD.U32 R46, R46, 0x10000, RZ ;  /* 0x000100002e2e7824 */ /* 0x000fe200078e00ff */
[----:B------:R-:W-:Y:S01]  /*a4e0*/  LOP3.LUT R44, R44, 0xff00, R47, 0xf8, !PT ;  /* 0x0000ff002c2c7812 */ /* 0x000fe200078ef82f */
[----:B------:R-:W-:Y:S01]  /*a4f0*/  IMAD.SHL.U32 R93, R93, 0x100, RZ ;  /* 0x000001005d5d7824 */ /* 0x000fe200078e00ff */
[----:B------:R-:W-:Y:S01]  /*a500*/  LOP3.LUT R58, R59, 0xff0000ff, RZ, 0xc0, !PT ;  /* 0xff0000ff3b3a7812 */ /* 0x000fe200078ec0ff */
[----:B------:R-:W-:Y:S01]  /*a510*/  IMAD.U32 R47, R184, 0x10000, RZ ;  /* 0x00010000b82f7824 */ /* 0x000fe200078e00ff */
[----:B------:R-:W-:-:S02]  /*a520*/  SHF.R.U32.HI R94, RZ, 0x10, R59 ;  /* 0x00000010ff5e7819 */ /* 0x000fc4000001163b */
[----:B------:R-:W-:Y:S02]  /*a530*/  LOP3.LUT R90, R45, 0xff0000ff, RZ, 0xc0, !PT ;  /* 0xff0000ff2d5a7812 */ /* 0x000fe400078ec0ff */
[----:B------:R-:W-:Y:S02]  /*a540*/  SHF.L.U32 R59, R95, 0x8, RZ ;  /* 0x000000085f3b7819 */ /* 0x000fe400000006ff */
[----:B------:R-:W-:Y:S02]  /*a550*/  LOP3.LUT R95, R90, 0xff00, R93, 0xf8, !PT ;  /* 0x0000ff005a5f7812 */ /* 0x000fe400078ef85d */
[----:B------:R-:W-:Y:S01]  /*a560*/  LOP3.LUT R44, R44, 0xff0000, R47, 0xf8, !PT ;  /* 0x00ff00002c2c7812 */ /* 0x000fe200078ef82f */
[----:B------:R-:W-:Y:S01]  /*a570*/  IMAD.U32 R47, R94, 0x10000, RZ ;  /* 0x000100005e2f7824 */ /* 0x000fe200078e00ff */
[----:B------:R-:W-:Y:S02]  /*a580*/  LOP3.LUT R40, R58, 0xff00, R59, 0xf8, !PT ;  /* 0x0000ff003a287812 */ /* 0x000fe400078ef83b */
[----:B------:R-:W-:-:S02]  /*a590*/  F2FP.F16.E4M3.UNPACK_B R93, R179.H1 ;  /* 0x000000b3ff5d723e */ /* 0x000fc400030006ff */
[----:B------:R-:W-:Y:S02]  /*a5a0*/  F2FP.F16.E4M3.UNPACK_B R90, R57.H1 ;  /* 0x00000039ff5a723e */ /* 0x000fe400030006ff */
[----:B------:R-:W-:Y:S01]  /*a5b0*/  F2FP.F16.E4M3.UNPACK_B R58, R56.H1 ;  /* 0x00000038ff3a723e */ /* 0x000fe200030006ff */
[--C-:B------:R-:W-:Y:S01]  /*a5c0*/  HADD2.F32 R42, -RZ, R93.reuse.H0_H0 ;  /* 0x2000005dff2a7230 */ /* 0x100fe20000004100 */
[----:B------:R-:W-:Y:S01]  /*a5d0*/  LOP3.LUT R183, R92, 0xff00, R183, 0xf8, !PT ;  /* 0x0000ff005cb77812 */ /* 0x000fe200078ef8b7 */
[----:B------:R-:W-:Y:S01]  /*a5e0*/  HADD2.F32 R59, -RZ, R90.H0_H0 ;  /* 0x2000005aff3b7230 */ /* 0x000fe20000004100 */
[----:B------:R-:W-:Y:S01]  /*a5f0*/  F2FP.F16.E4M3.UNPACK_B R92, R181.H1 ;  /* 0x000000b5ff5c723e */ /* 0x000fe200030006ff */
[----:B------:R-:W-:Y:S01]  /*a600*/  HADD2.F32 R93, -RZ, R93.H1_H1 ;  /* 0x3000005dff5d7230 */ /* 0x000fe20000004100 */
[----:B------:R-:W-:Y:S01]  /*a610*/  LOP3.LUT R40, R40, 0xff0000, R47, 0xf8, !PT ;  /* 0x00ff000028287812 */ /* 0x000fe200078ef82f */
[----:B------:R-:W-:Y:S01]  /*a620*/  HADD2.F32 R47, -RZ, R58.H0_H0 ;  /* 0x2000003aff2f7230 */ /* 0x000fe20000004100 */
[----:B------:R-:W-:Y:S01]  /*a630*/  SHF.R.U32.HI R45, RZ, 0x10, R45 ;  /* 0x00000010ff2d7819 */ /* 0x000fe2000001162d */
[----:B------:R-:W-:-:S02]  /*a640*/  HADD2.F32 R94, -RZ, R92.H0_H0 ;  /* 0x2000005cff5e7230 */ /* 0x000fc40000004100 */
[-C--:B------:R-:W-:Y:S01]  /*a650*/  FMUL.FTZ R186, R59, R42.reuse ;  /* 0x0000002a3bba7220 */ /* 0x080fe20000410000 */
[----:B------:R-:W-:Y:S01]  /*a660*/  F2FP.F16.E4M3.UNPACK_B R179, R179 ;  /* 0x000000b3ffb3723e */ /* 0x000fe200020006ff */
[----:B------:R-:W-:Y:S01]  /*a670*/  FMUL.FTZ R188, R47, R42 ;  /* 0x0000002a2fbc7220 */ /* 0x000fe20000410000 */
[----:B------:R-:W-:Y:S02]  /*a680*/  SHF.L.U32 R184, R45, 0x10, RZ ;  /* 0x000000102db87819 */ /* 0x000fe400000006ff */
[----:B------:R-:W-:Y:S01]  /*a690*/  LOP3.LUT R42, R183, 0xff0000, R46, 0xf8, !PT ;  /* 0x00ff0000b72a7812 */ /* 0x000fe200078ef82e */
[-C--:B------:R-:W-:Y:S01]  /*a6a0*/  FFMA.FTZ R46, R47, R94.reuse, -R186 ;  /* 0x0000005e2f2e7223 */ /* 0x080fe200000108ba */
[----:B------:R-:W-:Y:S01]  /*a6b0*/  LOP3.LUT R45, R95, 0xff0000, R184, 0xf8, !PT ;  /* 0x00ff00005f2d7812 */ /* 0x000fe200078ef8b8 */
[----:B------:R-:W-:Y:S01]  /*a6c0*/  FFMA.FTZ R47, R59, R94, R188 ;  /* 0x0000005e3b2f7223 */ /* 0x000fe200000100bc */
[----:B------:R-:W-:Y:S01]  /*a6d0*/  HADD2.F32 R95, -RZ, R92.H1_H1 ;  /* 0x3000005cff5f7230 */ /* 0x000fe20000004100 */
[----:B------:R-:W-:Y:S01]  /*a6e0*/  F2FP.F16.E4M3.UNPACK_B R92, R57 ;  /* 0x00000039ff5c723e */ /* 0x000fe200020006ff */
[----:B------:R-:W-:Y:S01]  /*a6f0*/  HADD2.F32 R59, -RZ, R58.H1_H1 ;  /* 0x3000003aff3b7230 */ /* 0x000fe20000004100 */
[----:B------:R-:W-:Y:S01]  /*a700*/  F2FP.F16.E4M3.UNPACK_B R181, R181 ;  /* 0x000000b5ffb5723e */ /* 0x000fe200020006ff */
[----:B------:R-:W-:Y:S01]  /*a710*/  HADD2.F32 R94, -RZ, R90.H1_H1 ;  /* 0x3000005aff5e7230 */ /* 0x000fe20000004100 */
[----:B------:R-:W-:Y:S01]  /*a720*/  F2FP.F16.E4M3.UNPACK_B R90, R56 ;  /* 0x00000038ff5a723e */ /* 0x000fe200020006ff */
[----:B------:R-:W-:-:S02]  /*a730*/  HADD2.F32 R183, -RZ, R179.H0_H0 ;  /* 0x200000b3ffb77230 */ /* 0x000fc40000004100 */
[CC--:B------:R-:W-:Y:S01]  /*a740*/  FMUL.FTZ R185, R59.reuse, R93.reuse ;  /* 0x0000005d3bb97220 */ /* 0x0c0fe20000410000 */
[----:B------:R-:W-:Y:S02]  /*a750*/  HADD2.F32 R179, -RZ, R179.H1_H1 ;  /* 0x300000b3ffb37230 */ /* 0x000fe40000004100 */
[C---:B------:R-:W-:Y:S01]  /*a760*/  FMUL.FTZ R56, R94.reuse, R93 ;  /* 0x0000005d5e387220 */ /* 0x040fe20000410000 */
[----:B------:R-:W-:Y:S02]  /*a770*/  HADD2.F32 R93, -RZ, R92.H0_H0 ;  /* 0x2000005cff5d7230 */ /* 0x000fe40000004100 */
[----:B------:R-:W-:Y:S02]  /*a780*/  HADD2.F32 R58, -RZ, R90.H0_H0 ;  /* 0x2000005aff3a7230 */ /* 0x000fe40000004100 */
[-C--:B------:R-:W-:Y:S01]  /*a790*/  FFMA.FTZ R57, R59, R95.reuse, -R56 ;  /* 0x0000005f3b397223 */ /* 0x080fe20000010838 */
[----:B------:R-:W-:Y:S01]  /*a7a0*/  FFMA.FTZ R56, R94, R95, R185 ;  /* 0x0000005f5e387223 */ /* 0x000fe200000100b9 */
[----:B------:R-:W-:-:S02]  /*a7b0*/  HADD2.F32 R59, -RZ, R181.H0_H0 ;  /* 0x200000b5ff3b7230 */ /* 0x000fc40000004100 */
[CC--:B------:R-:W-:Y:S01]  /*a7c0*/  FMUL.FTZ R95, R93.reuse, R183.reuse ;  /* 0x000000b75d5f7220 */ /* 0x0c0fe20000410000 */
[C---:B------:R-:W-:Y:S01]  /*a7d0*/  FMUL.FTZ R184, R58.reuse, R183 ;  /* 0x000000b73ab87220 */ /* 0x040fe20000410000 */
[----:B------:R-:W-:Y:S01]  /*a7e0*/  HADD2.F32 R94, -RZ, R92.H1_H1 ;  /* 0x3000005cff5e7230 */ /* 0x000fe20000004100 */
[----:B------:R-:W-:Y:S01]  /*a7f0*/  F2FP.F16.E4M3.UNPACK_B R92, R52.H1 ;  /* 0x00000034ff5c723e */ /* 0x000fe200030006ff */
[----:B------:R-:W-:Y:S02]  /*a800*/  HADD2.F32 R90, -RZ, R90.H1_H1 ;  /* 0x3000005aff5a7230 */ /* 0x000fe40000004100 */
[-C--:B------:R-:W-:Y:S01]  /*a810*/  FFMA.FTZ R58, R58, R59.reuse, -R95 ;  /* 0x0000003b3a3a7223 */ /* 0x080fe2000001085f */
[----:B------:R-:W-:Y:S01]  /*a820*/  FFMA.FTZ R59, R93, R59, R184 ;  /* 0x0000003b5d3b7223 */ /* 0x000fe200000100b8 */
[----:B------:R-:W-:Y:S02]  /*a830*/  HADD2.F32 R181, -RZ, R181.H1_H1 ;  /* 0x300000b5ffb57230 */ /* 0x000fe40000004100 */
[-C--:B------:R-:W-:Y:S01]  /*a840*/  FMUL.FTZ R93, R94, R179.reuse ;  /* 0x000000b35e5d7220 */ /* 0x080fe20000410000 */
[----:B------:R-:W-:Y:S01]  /*a850*/  F2FP.F16.E4M3.UNPACK_B R184, R180.H1 ;  /* 0x000000b4ffb8723e */ /* 0x000fe200030006ff */
[C---:B------:R-:W-:Y:S01]  /*a860*/  FMUL.FTZ R187, R90.reuse, R179 ;  /* 0x000000b35abb7220 */ /* 0x040fe20000410000 */
[----:B------:R-:W-:Y:S01]  /*a870*/  F2FP.F16.E4M3.UNPACK_B R95, R54.H1 ;  /* 0x00000036ff5f723e */ /* 0x000fe200030006ff */
[----:B------:R-:W-:Y:S01]  /*a880*/  FFMA.FTZ R93, R90, R181, -R93 ;  /* 0x000000b55a5d7223 */ /* 0x000fe2000001085d */
[----:B------:R-:W-:Y:S01]  /*a890*/  F2FP.F16.E4M3.UNPACK_B R183, R182.H1 ;  /* 0x000000b6ffb7723e */ /* 0x000fe200030006ff */
[----:B------:R-:W-:-:S02]  /*a8a0*/  HADD2.F32 R185, -RZ, R184.H0_H0 ;  /* 0x200000b8ffb97230 */ /* 0x000fc40000004100 */
[----:B------:R-:W-:Y:S01]  /*a8b0*/  FFMA.FTZ R90, R94, R181, R187 ;  /* 0x000000b55e5a7223 */ /* 0x000fe200000100bb */
[----:B------:R-:W-:Y:S01]  /*a8c0*/  HADD2.F32 R179, -RZ, R95.H0_H0 ;  /* 0x2000005fffb37230 */ /* 0x000fe20000004100 */
[----:B------:R-:W-:Y:S01]  /*a8d0*/  F2FP.F16.E4M3.UNPACK_B R180, R180 ;  /* 0x000000b4ffb4723e */ /* 0x000fe200020006ff */
[----:B------:R-:W-:Y:S01]  /*a8e0*/  HADD2.F32 R94, -RZ, R92.H0_H0 ;  /* 0x2000005cff5e7230 */ /* 0x000fe20000004100 */
[----:B------:R-:W-:Y:S01]  /*a8f0*/  F2FP.F16.E4M3.UNPACK_B R52, R52 ;  /* 0x00000034ff34723e */ /* 0x000fe200020006ff */
[----:B------:R-:W-:Y:S02]  /*a900*/  HADD2.F32 R188, -RZ, R184.H1_H1 ;  /* 0x300000b8ffbc7230 */ /* 0x000fe40000004100 */
[-C--:B------:R-:W-:Y:S01]  /*a910*/  FMUL.FTZ R187, R179, R185.reuse ;  /* 0x000000b9b3bb7220 */ /* 0x080fe20000410000 */
[----:B------:R-:W-:Y:S02]  /*a920*/  HADD2.F32 R184, -RZ, R183.H0_H0 ;  /* 0x200000b7ffb87230 */ /* 0x000fe40000004100 */
[----:B------:R-:W-:Y:S01]  /*a930*/  FMUL.FTZ R190, R94, R185 ;  /* 0x000000b95ebe7220 */ /* 0x000fe20000410000 */
[----:B------:R-:W-:Y:S01]  /*a940*/  HADD2.F32 R181, -RZ, R95.H1_H1 ;  /* 0x3000005fffb57230 */ /* 0x000fe20000004100 */
[----:B------:R-:W-:Y:S01]  /*a950*/  F2FP.F16.E4M3.UNPACK_B R182, R182 ;  /* 0x000000b6ffb6723e */ /* 0x000fe200020006ff */
[----:B------:R-:W-:-:S02]  /*a960*/  HADD2.F32 R95, -RZ, R92.H1_H1 ;  /* 0x3000005cff5f7230 */ /* 0x000fc40000004100 */
[-C--:B------:R-:W-:Y:S01]  /*a970*/  FFMA.FTZ R92, R94, R184.reuse, -R187 ;  /* 0x000000b85e5c7223 */ /* 0x080fe200000108bb */
[----:B------:R-:W-:Y:S01]  /*a980*/  FFMA.FTZ R94, R179, R184, R190 ;  /* 0x000000b8b35e7223 */ /* 0x000fe200000100be */
[----:B------:R-:W-:Y:S01]  /*a990*/  F2FP.F16.E4M3.UNPACK_B R179, R54 ;  /* 0x00000036ffb3723e */ /* 0x000fe200020006ff */
[----:B------:R-:W-:Y:S02]  /*a9a0*/  HADD2.F32 R186, -RZ, R183.H1_H1 ;  /* 0x300000b7ffba7230 */ /* 0x000fe40000004100 */
[-C--:B------:R-:W-:Y:S01]  /*a9b0*/  FMUL.FTZ R192, R181, R188.reuse ;  /* 0x000000bcb5c07220 */ /* 0x080fe20000410000 */
[----:B------:R-:W-:Y:S01]  /*a9c0*/  FMUL.FTZ R188, R95, R188 ;  /* 0x000000bc5fbc7220 */ /* 0x000fe20000410000 */
[--C-:B------:R-:W-:Y:S01]  /*a9d0*/  HADD2.F32 R183, -RZ, R180.reuse.H0_H0 ;  /* 0x200000b4ffb77230 */ /* 0x100fe20000004100 */
[----:B------:R-:W-:Y:S01]  /*a9e0*/  F2FP.SATFINITE.E4M3.F32.PACK_AB_MERGE_C R46, R57, R46, RZ ;  /* 0x0000002e392e723e */ /* 0x000fe200048070ff */
[----:B------:R-:W-:Y:S02]  /*a9f0*/  HADD2.F32 R184, -RZ, R180.H1_H1 ;  /* 0x300000b4ffb87230 */ /* 0x000fe40000004100 */
[----:B------:R-:W-:Y:S01]  /*aa00*/  FFMA.FTZ R189, R181, R186, R188 ;  /* 0x000000bab5bd7223 */ /* 0x000fe200000100bc */
[----:B------:R-:W-:-:S02]  /*aa10*/  HADD2.F32 R180, -RZ, R179.H0_H0 ;  /* 0x200000b3ffb47230 */ /* 0x000fc40000004100 */
[----:B------:R-:W-:Y:S01]  /*aa20*/  FFMA.FTZ R95, R95, R186, -R192 ;  /* 0x000000ba5f5f7223 */ /* 0x000fe200000108c0 */
[----:B------:R-:W-:Y:S01]  /*aa30*/  HADD2.F32 R54, -RZ, R52.H0_H0 ;  /* 0x20000034ff367230 */ /* 0x000fe20000004100 */
[----:B------:R-:W-:Y:S01]  /*aa40*/  F2FP.F16.E4M3.UNPACK_B R57, R41 ;  /* 0x00000029ff39723e */ /* 0x000fe200020006ff */
[----:B------:R-:W-:Y:S02]  /*aa50*/  HADD2.F32 R179, -RZ, R179.H1_H1 ;  /* 0x300000b3ffb37230 */ /* 0x000fe40000004100 */
[-C--:B------:R-:W-:Y:S01]  /*aa60*/  FMUL.FTZ R185, R180, R183.reuse ;  /* 0x000000b7b4b97220 */ /* 0x080fe20000410000 */
[----:B------:R-:W-:Y:S02]  /*aa70*/  HADD2.F32 R181, -RZ, R182.H0_H0 ;  /* 0x200000b6ffb57230 */ /* 0x000fe40000004100 */
[----:B------:R-:W-:Y:S01]  /*aa80*/  FMUL.FTZ R183, R54, R183 ;  /* 0x000000b736b77220 */ /* 0x000fe20000410000 */
[----:B------:R-:W-:Y:S02]  /*aa90*/  HADD2.F32 R52, -RZ, R52.H1_H1 ;  /* 0x30000034ff347230 */ /* 0x000fe40000004100 */
[----:B------:R-:W-:Y:S01]  /*aaa0*/  FMUL.FTZ R187, R179, R184 ;  /* 0x000000b8b3bb7220 */ /* 0x000fe20000410000 */
[----:B------:R-:W-:-:S02]  /*aab0*/  HADD2.F32 R182, -RZ, R182.H1_H1 ;  /* 0x300000b6ffb67230 */ /* 0x000fc40000004100 */
[-C--:B------:R-:W-:Y:S01]  /*aac0*/  FFMA.FTZ R185, R54, R181.reuse, -R185 ;  /* 0x000000b536b97223 */ /* 0x080fe200000108b9 */
[----:B------:R-:W-:Y:S01]  /*aad0*/  FFMA.FTZ R54, R180, R181, R183 ;  /* 0x000000b5b4367223 */ /* 0x000fe200000100b7 */
[C---:B------:R-:W-:Y:S01]  /*aae0*/  FMUL.FTZ R184, R52.reuse, R184 ;  /* 0x000000b834b87220 */ /* 0x040fe20000410000 */
[----:B------:R-:W-:Y:S01]  /*aaf0*/  F2FP.SATFINITE.E4M3.F32.PACK_AB_MERGE_C R95, R95, R92, RZ ;  /* 0x0000005c5f5f723e */ /* 0x000fe200048070ff */
[-C--:B------:R-:W-:Y:S01]  /*ab00*/  FFMA.FTZ R180, R52, R182.reuse, -R187 ;  /* 0x000000b634b47223 */ /* 0x080fe200000108bb */
[----:B------:R-:W-:Y:S01]  /*ab10*/  F2FP.SATFINITE.E4M3.F32.PACK_AB_MERGE_C R52, R56, R47, RZ ;  /* 0x0000002f3834723e */ /* 0x000fe200048070ff */
[----:B------:R-:W-:Y:S01]  /*ab20*/  FFMA.FTZ R179, R179, R182, R184 ;  /* 0x000000b6b3b37223 */ /* 0x000fe200000100b8 */
[----:B------:R-:W-:Y:S01]  /*ab30*/  F2FP.SATFINITE.E4M3.F32.PACK_AB_MERGE_C R47, R93, R58, R46 ;  /* 0x0000003a5d2f723e */ /* 0x000fe2000480702e */
[----:B------:R-:W-:Y:S01]  /*ab40*/  HADD2.F32 R56, -RZ, R57.H0_H0 ;  /* 0x20000039ff387230 */ /* 0x000fe20000004100 */
[----:B------:R-:W-:Y:S02]  /*ab50*/  F2FP.F16.E4M3.UNPACK_B R92, R53 ;  /* 0x00000035ff5c723e */ /* 0x000fe400020006ff */
[----:B------:R-:W-:-:S02]  /*ab60*/  F2FP.F16.E4M3.UNPACK_B R58, R45 ;  /* 0x0000002dff3a723e */ /* 0x000fc400020006ff */
[----:B------:R-:W-:Y:S02]  /*ab70*/  F2FP.SATFINITE.E4M3.F32.PACK_AB_MERGE_C R189, R189, R94, RZ ;  /* 0x0000005ebdbd723e */ /* 0x000fe400048070ff */
[----:B------:R-:W-:Y:S01]  /*ab80*/  F2FP.SATFINITE.E4M3.F32.PACK_AB_MERGE_C R52, R90, R59, R52 ;  /* 0x0000003b5a34723e */ /* 0x000fe20004807034 */
[----:B------:R-:W-:Y:S01]  /*ab90*/  HADD2.F32 R59, -RZ, R92.H0_H0 ;  /* 0x2000005cff3b7230 */ /* 0x000fe20000004100 */
[----:B------:R-:W-:Y:S01]  /*aba0*/  F2FP.F16.E4M3.UNPACK_B R90, R44 ;  /* 0x0000002cff5a723e */ /* 0x000fe200020006ff */
[----:B------:R-:W-:Y:S01]  /*abb0*/  HADD2.F32 R94, -RZ, R58.H0_H0 ;  /* 0x2000003aff5e7230 */ /* 0x000fe20000004100 */
[----:B------:R-:W-:Y:S01]  /*abc0*/  F2FP.SATFINITE.E4M3.F32.PACK_AB_MERGE_C R54, R179, R54, R189 ;  /* 0x00000036b336723e */ /* 0x000fe200048070bd */
[----:B------:R-:W-:Y:S01]  /*abd0*/  HADD2.F32 R92, -RZ, R92.H1_H1 ;  /* 0x3000005cff5c7230 */ /* 0x000fe20000004100 */
[----:B------:R-:W-:Y:S01]  /*abe0*/  F2FP.SATFINITE.E4M3.F32.PACK_AB_MERGE_C R46, R180, R185, R95 ;  /* 0x000000b9b42e723e */ /* 0x000fe2000480705f */
[----:B------:R-:W-:Y:S02]  /*abf0*/  HADD2.F32 R93, -RZ, R90.H0_H0 ;  /* 0x2000005aff5d7230 */ /* 0x000fe40000004100 */
[-C--:B------:R-:W-:Y:S01]  /*ac00*/  FMUL.FTZ R179, R59, R94.reuse ;  /* 0x0000005e3bb37220 */ /* 0x080fe20000410000 */
[----:B------:R-:W-:Y:S01]  /*ac10*/  FMUL.FTZ R94, R56, R94 ;  /* 0x0000005e385e7220 */ /* 0x000fe20000410000 */
[----:B------:R-:W-:Y:S01]  /*ac20*/  HADD2.F32 R95, -RZ, R58.H1_H1 ;  /* 0x3000003aff5f7230 */ /* 0x000fe20000004100 */
[----:B------:R-:W-:Y:S01]  /*ac30*/  F2FP.F16.E4M3.UNPACK_B R53, R53.H1 ;  /* 0x00000035ff35723e */ /* 0x000fe200030006ff */
[----:B------:R-:W-:-:S02]  /*ac40*/  HADD2.F32 R58, -RZ, R57.H1_H1 ;  /* 0x30000039ff3a7230 */ /* 0x000fc40000004100 */
[-C--:B------:R-:W-:Y:S01]  /*ac50*/  FFMA.FTZ R56, R56, R93.reuse, -R179 ;  /* 0x0000005d38387223 */ /* 0x080fe200000108b3 */
[----:B------:R-:W-:Y:S01]  /*ac60*/  FFMA.FTZ R57, R59, R93, R94 ;  /* 0x0000005d3b397223 */ /* 0x000fe2000001005e */
[----:B------:R-:W-:Y:S02]  /*ac70*/  HADD2.F32 R93, -RZ, R90.H1_H1 ;  /* 0x3000005aff5d7230 */ /* 0x000fe40000004100 */
[-C--:B------:R-:W-:Y:S01]  /*ac80*/  FMUL.FTZ R179, R92, R95.reuse ;  /* 0x0000005f5cb37220 */ /* 0x080fe20000410000 */
[C---:B------:R-:W-:Y:S01]  /*ac90*/  FMUL.FTZ R95, R58.reuse, R95 ;  /* 0x0000005f3a5f7220 */ /* 0x040fe20000410000 */
[----:B------:R-:W-:Y:S01]  /*aca0*/  F2FP.F16.E4M3.UNPACK_B R94, R45.H1 ;  /* 0x0000002dff5e723e */ /* 0x000fe200030006ff */
[----:B------:R-:W-:Y:S01]  /*acb0*/  HADD2.F32 R90, -RZ, R53.H0_H0 ;  /* 0x20000035ff5a7230 */ /* 0x000fe20000004100 */
[----:B------:R-:W-:Y:S01]  /*acc0*/  F2FP.F16.E4M3.UNPACK_B R59, R41.H1 ;  /* 0x00000029ff3b723e */ /* 0x000fe200030006ff */
[-C--:B------:R-:W-:Y:S01]  /*acd0*/  FFMA.FTZ R41, R58, R93.reuse, -R179 ;  /* 0x0000005d3a297223 */ /* 0x080fe200000108b3 */
[----:B------:R-:W-:Y:S01]  /*ace0*/  FFMA.FTZ R58, R92, R93, R95 ;  /* 0x0000005d5c3a7223 */ /* 0x000fe2000001005f */
[----:B------:R-:W-:Y:S01]  /*acf0*/  F2FP.F16.E4M3.UNPACK_B R44, R44.H1 ;  /* 0x0000002cff2c723e */ /* 0x000fe200030006ff */
[----:B------:R-:W-:Y:S01]  /*ad00*/  HADD2.F32 R93, -RZ, R94.H0_H0 ;  /* 0x2000005eff5d7230 */ /* 0x000fe20000004100 */
[-C--:B------:R-:W-:Y:S01]  /*ad10*/  F2FP.F16.E4M3.UNPACK_B R184, R42.reuse.H1 ;  /* 0x0000002affb8723e */ /* 0x080fe200030006ff */
[----:B------:R-:W-:Y:S01]  /*ad20*/  HADD2.F32 R45, -RZ, R59.H0_H0 ;  /* 0x2000003bff2d7230 */ /* 0x000fe20000004100 */
[----:B------:R-:W-:Y:S01]  /*ad30*/  F2FP.F16.E4M3.UNPACK_B R183, R42 ;  /* 0x0000002affb7723e */ /* 0x000fe200020006ff */
[----:B------:R-:W-:-:S02]  /*ad40*/  HADD2.F32 R92, -RZ, R53.H1_H1 ;  /* 0x30000035ff5c7230 */ /* 0x000fc40000004100 */
[-C--:B------:R-:W-:Y:S01]  /*ad50*/  FMUL.FTZ R180, R90, R93.reuse ;  /* 0x0000005d5ab47220 */ /* 0x080fe20000410000 */
[----:B------:R-:W-:Y:S02]  /*ad60*/  HADD2.F32 R95, -RZ, R94.H1_H1 ;  /* 0x3000005eff5f7230 */ /* 0x000fe40000004100 */
[----:B------:R-:W-:Y:S01]  /*ad70*/  FMUL.FTZ R93, R45, R93 ;  /* 0x0000005d2d5d7220 */ /* 0x000fe20000410000 */
[----:B------:R-:W-:Y:S01]  /*ad80*/  HADD2.F32 R59, -RZ, R59.H1_H1 ;  /* 0x3000003bff3b7230 */ /* 0x000fe20000004100 */
[----:B------:R-:W-:Y:S01]  /*ad90*/  F2FP.F16.E4M3.UNPACK_B R181, R40.H1 ;  /* 0x00000028ffb5723e */ /* 0x000fe200030006ff */
[--C-:B------:R-:W-:Y:S02]  /*ada0*/  HADD2.F32 R53, -RZ, R44.reuse.H0_H0 ;  /* 0x2000002cff357230 */ /* 0x100fe40000004100 */
[-C--:B------:R-:W-:Y:S01]  /*adb0*/  FMUL.FTZ R182, R92, R95.reuse ;  /* 0x0000005f5cb67220 */ /* 0x080fe20000410000 */
[----:B------:R-:W-:Y:S02]  /*adc0*/  HADD2.F32 R94, -RZ, R44.H1_H1 ;  /* 0x3000002cff5e7230 */ /* 0x000fe40000004100 */
[----:B------:R-:W-:Y:S01]  /*add0*/  FMUL.FTZ R95, R59, R95 ;  /* 0x0000005f3b5f7220 */ /* 0x000fe20000410000 */
[----:B------:R-:W-:-:S02]  /*ade0*/  HADD2.F32 R185, -RZ, R184.H0_H0 ;  /* 0x200000b8ffb97230 */ /* 0x000fc40000004100 */
[-C--:B------:R-:W-:Y:S01]  /*adf0*/  FFMA.FTZ R44, R45, R53.reuse, -R180 ;  /* 0x000000352d2c7223 */ /* 0x080fe200000108b4 */
[----:B------:R-:W-:Y:S01]  /*ae00*/  FFMA.FTZ R45, R90, R53, R93 ;  /* 0x000000355a2d7223 */ /* 0x000fe2000001005d */
[-C--:B------:R-:W-:Y:S01]  /*ae10*/  FFMA.FTZ R53, R59, R94.reuse, -R182 ;  /* 0x0000005e3b357223 */ /* 0x080fe200000108b6 */
[----:B------:R-:W-:Y:S01]  /*ae20*/  FFMA.FTZ R90, R92, R94, R95 ;  /* 0x0000005e5c5a7223 */ /* 0x000fe2000001005f */
[-C--:B------:R-:W-:Y:S01]  /*ae30*/  F2FP.F16.E4M3.UNPACK_B R94, R55.reuse.H1 ;  /* 0x00000037ff5e723e */ /* 0x080fe200030006ff */
[----:B------:R-:W-:Y:S01]  /*ae40*/  HADD2.F32 R182, -RZ, R181.H0_H0 ;  /* 0x200000b5ffb67230 */ /* 0x000fe20000004100 */
[----:B------:R-:W-:Y:S01]  /*ae50*/  F2FP.F16.E4M3.UNPACK_B R93, R55 ;  /* 0x00000037ff5d723e */ /* 0x000fe200020006ff */
[----:B------:R-:W-:Y:S01]  /*ae60*/  HADD2.F32 R184, -RZ, R184.H1_H1 ;  /* 0x300000b8ffb87230 */ /* 0x000fe20000004100 */
[-C--:B------:R-:W-:Y:S01]  /*ae70*/  F2FP.F16.E4M3.UNPACK_B R59, R43.reuse ;  /* 0x0000002bff3b723e */ /* 0x080fe200020006ff */
[----:B------:R-:W-:Y:S01]  /*ae80*/  HADD2.F32 R179, -RZ, R94.H0_H0 ;  /* 0x2000005effb37230 */ /* 0x000fe20000004100 */
[----:B------:R-:W-:Y:S01]  /*ae90*/  F2FP.F16.E4M3.UNPACK_B R43, R43.H1 ;  /* 0x0000002bff2b723e */ /* 0x000fe200030006ff */
[----:B------:R-:W-:Y:S01]  /*aea0*/  HADD2.F32 R95, -RZ, R93.H0_H0 ;  /* 0x2000005dff5f7230 */ /* 0x000fe20000004100 */
[----:B------:R-:W-:Y:S01]  /*aeb0*/  F2FP.F16.E4M3.UNPACK_B R180, R40 ;  /* 0x00000028ffb4723e */ /* 0x000fe200020006ff */
[----:B------:R-:W-:-:S02]  /*aec0*/  HADD2.F32 R40, -RZ, R183.H0_H0 ;  /* 0x200000b7ff287230 */ /* 0x000fc40000004100 */
[-C--:B------:R-:W-:Y:S01]  /*aed0*/  FMUL.FTZ R187, R179, R185.reuse ;  /* 0x000000b9b3bb7220 */ /* 0x080fe20000410000 */
[----:B------:R-:W-:Y:S01]  /*aee0*/  HADD2.F32 R92, -RZ, R43.H0_H0 ;  /* 0x2000002bff5c7230 */ /* 0x000fe20000004100 */
[----:B------:R-:W-:Y:S01]  /*aef0*/  F2FP.SATFINITE.E4M3.F32.PACK_AB_MERGE_C R44, R53, R44, RZ ;  /* 0x0000002c352c723e */ /* 0x000fe200048070ff */
[----:B------:R-:W-:Y:S02]  /*af00*/  HADD2.F32 R55, -RZ, R59.H0_H0 ;  /* 0x2000003bff377230 */ /* 0x000fe40000004100 */
[----:B------:R-:W-:Y:S01]  /*af10*/  FMUL.FTZ R186, R95, R40 ;  /* 0x000000285fba7220 */ /* 0x000fe20000410000 */
[----:B------:R-:W-:Y:S02]  /*af20*/  HADD2.F32 R42, -RZ, R180.H0_H0 ;  /* 0x200000b4ff2a7230 */ /* 0x000fe40000004100 */
[C---:B------:R-:W-:Y:S01]  /*af30*/  FMUL.FTZ R190, R92.reuse, R185 ;  /* 0x000000b95cbe7220 */ /* 0x040fe20000410000 */
[----:B------:R-:W-:Y:S02]  /*af40*/  HADD2.F32 R94, -RZ, R94.H1_H1 ;  /* 0x3000005eff5e7230 */ /* 0x000fe40000004100 */
[----:B------:R-:W-:Y:S01]  /*af50*/  FFMA.FTZ R187, R92, R182, -R187 ;  /* 0x000000b65cbb7223 */ /* 0x000fe200000108bb */
[----:B------:R-:W-:-:S02]  /*af60*/  HADD2.F32 R43, -RZ, R43.H1_H1 ;  /* 0x3000002bff2b7230 */ /* 0x000fc40000004100 */
[C---:B------:R-:W-:Y:S01]  /*af70*/  FMUL.FTZ R188, R55.reuse, R40 ;  /* 0x0000002837bc7220 */ /* 0x040fe20000410000 */
[----:B------:R-:W-:Y:S02]  /*af80*/  HADD2.F32 R93, -RZ, R93.H1_H1 ;  /* 0x3000005dff5d7230 */ /* 0x000fe40000004100 */
[----:B------:R-:W-:Y:S01]  /*af90*/  FFMA.FTZ R40, R55, R42, -R186 ;  /* 0x0000002a37287223 */ /* 0x000fe200000108ba */
[----:B------:R-:W-:Y:S02]  /*afa0*/  HADD2.F32 R92, -RZ, R183.H1_H1 ;  /* 0x300000b7ff5c7230 */ /* 0x000fe40000004100 */
[-C--:B------:R-:W-:Y:S01]  /*afb0*/  FMUL.FTZ R186, R94, R184.reuse ;  /* 0x000000b85eba7220 */ /* 0x080fe20000410000 */
[----:B------:R-:W-:Y:S02]  /*afc0*/  HADD2.F32 R59, -RZ, R59.H1_H1 ;  /* 0x3000003bff3b7230 */ /* 0x000fe40000004100 */
[----:B------:R-:W-:Y:S01]  /*afd0*/  FMUL.FTZ R55, R43, R184 ;  /* 0x000000b82b377220 */ /* 0x000fe20000410000 */
[----:B------:R-:W-:-:S02]  /*afe0*/  HADD2.F32 R181, -RZ, R181.H1_H1 ;  /* 0x300000b5ffb57230 */ /* 0x000fc40000004100 */
[----:B------:R-:W-:Y:S01]  /*aff0*/  FFMA.FTZ R190, R179, R182, R190 ;  /* 0x000000b6b3be7223 */ /* 0x000fe200000100be */
[----:B------:R-:W-:Y:S02]  /*b000*/  HADD2.F32 R180, -RZ, R180.H1_H1 ;  /* 0x300000b4ffb47230 */ /* 0x000fe40000004100 */
[-C--:B------:R-:W-:Y:S01]  /*b010*/  FMUL.FTZ R182, R93, R92.reuse ;  /* 0x0000005c5db67220 */ /* 0x080fe20000410000 */
[----:B------:R-:W-:Y:S01]  /*b020*/  FMUL.FTZ R92, R59, R92 ;  /* 0x0000005c3b5c7220 */ /* 0x000fe20000410000 */
[-C--:B------:R-:W-:Y:S01]  /*b030*/  FFMA.FTZ R186, R43, R181.reuse, -R186 ;  /* 0x000000b52bba7223 */ /* 0x080fe200000108ba */
[----:B------:R-:W-:Y:S01]  /*b040*/  FFMA.FTZ R55, R94, R181, R55 ;  /* 0x000000b55e377223 */ /* 0x000fe20000010037 */
[----:B------:R-:W-:Y:S01]  /*b050*/  FFMA.FTZ R42, R95, R42, R188 ;  /* 0x0000002a5f2a7223 */ /* 0x000fe200000100bc */
[-C--:B------:R-:W-:Y:S01]  /*b060*/  FFMA.FTZ R59, R59, R180.reuse, -R182 ;  /* 0x000000b43b3b7223 */ /* 0x080fe200000108b6 */
[----:B------:R-:W-:Y:S01]  /*b070*/  FFMA.FTZ R93, R93, R180, R92 ;  /* 0x000000b45d5d7223 */ /* 0x000fe2000001005c */
[----:B------:R-:W-:-:S02]  /*b080*/  F2FP.SATFINITE.E4M3.F32.PACK_AB_MERGE_C R186, R186, R187, RZ ;  /* 0x000000bbbaba723e */ /* 0x000fc400048070ff */
[----:B------:R-:W-:Y:S02]  /*b090*/  F2FP.SATFINITE.E4M3.F32.PACK_AB_MERGE_C R55, R55, R190, RZ ;  /* 0x000000be3737723e */ /* 0x000fe400048070ff */
[----:B------:R-:W-:Y:S02]  /*b0a0*/  F2FP.SATFINITE.E4M3.F32.PACK_AB_MERGE_C R45, R90, R45, RZ ;  /* 0x0000002d5a2d723e */ /* 0x000fe400048070ff */
[----:B------:R-:W-:Y:S01]  /*b0b0*/  F2FP.SATFINITE.E4M3.F32.PACK_AB_MERGE_C R43, R59, R40, R186 ;  /* 0x000000283b2b723e */ /* 0x000fe200048070ba */
[----:B------:R-:W-:Y:S01]  /*b0c0*/  IMAD.MOV.U32 R40, RZ, RZ, R47 ;  /* 0x000000ffff287224 */ /* 0x000fe200078e002f */
[----:B------:R-:W-:Y:S01]  /*b0d0*/  F2FP.SATFINITE.E4M3.F32.PACK_AB_MERGE_C R55, R93, R42, R55 ;  /* 0x0000002a5d37723e */ /* 0x000fe20004807037 */
[----:B------:R-:W-:Y:S01]  /*b0e0*/  IMAD.MOV.U32 R42, RZ, RZ, R46 ;  /* 0x000000ffff2a7224 */ /* 0x000fe200078e002e */
[----:B------:R-:W-:Y:S02]  /*b0f0*/  F2FP.SATFINITE.E4M3.F32.PACK_AB_MERGE_C R41, R41, R56, R44 ;  /* 0x000000382929723e */ /* 0x000fe4000480702c */
[----:B------:R-:W-:-:S07]  /*b100*/  F2FP.SATFINITE.E4M3.F32.PACK_AB_MERGE_C R53, R58, R57, R45 ;  /* 0x000000393a35723e */ /* 0x000fce000480702d */
.L_x_496:
[----:B------:R-:W-:Y:S05]  /*b110*/  BSYNC B3 ;  /* 0x0000000000037941 */ /* 0x000fea0003800000 */
.L_x_495:
[----:B------:R-:W-:-:S13]  /*b120*/  ISETP.GE.AND P4, PT, R91, R153, PT ;  /* 0x000000995b00720c */ /* 0x000fda0003f86270 */
[--C-:B------:R-:W-:Y:S02]  /*b130*/  @!P4 SHF.R.S32.HI R45, RZ, 0x1f, R91.reuse ;  /* 0x0000001fff2dc819 */ /* 0x100fe4000001145b */
[----:B------:R-:W-:-:S04]  /*b140*/  @!P4 IADD3 R47, P5, P6, R116, R142, R91 ;  /* 0x0000008e742fc210 */ /* 0x000fc80007ebe05b */
[----:B------:R-:W-:Y:S02]  /*b150*/  @!P4 IADD3.X R56, R0, R178, R45, P5, P6 ;  /* 0x000000b20038c210 */ /* 0x000fe40002fec42d */
[----:B------:R-:W-:-:S05]  /*b160*/  IADD3 R44, P5, R89, R126, RZ ;  /* 0x0000007e592c7210 */ /* 0x000fca0007fbe0ff */
[----:B------:R-:W-:Y:S01]  /*b170*/  IMAD.X R45, R88, 0x1, R127, P5 ;  /* 0x00000001582d7824 */ /* 0x000fe200028e067f */
[----:B------:R-:W-:-:S04]  /*b180*/  @!P4 IADD3 R46, P5, R47, R126, RZ ;  /* 0x0000007e2f2ec210 */ /* 0x000fc80007fbe0ff */
[----:B------:R-:W-:Y:S01]  /*b190*/  @!P4 IADD3.X R47, R56, R127, RZ, P5, !PT ;  /* 0x0000007f382fc210 */ /* 0x000fe20002ffe4ff */
[----:B0-----:R3:W-:Y:S04]  /*b1a0*/  STG.E.128 desc[UR54][R44.64], R40 ;  /* 0x000000282c007986 */ /* 0x0017e8000c101d36 */
[----:B-1----:R3:W-:Y:S04]  /*b1b0*/  @!P4 STG.E.128 desc[UR54][R46.64], R52 ;  /* 0x000000342e00c986 */ /* 0x0027e8000c101d36 */
.L_x_494:
[----:B------:R-:W-:Y:S05]  /*b1c0*/  BSYNC B2 ;  /* 0x0000000000027941 */ /* 0x000fea0003800000 */
.L_x_493:
[----:B------:R-:W-:-:S13]  /*b1d0*/  ISETP.NE.AND P4, PT, R34, RZ, PT ;  /* 0x000000ff2200720c */ /* 0x000fda0003f85270 */
[----:B------:R-:W-:Y:S05]  /*b1e0*/  @!P4 BRA `(.L_x_488) ;  /* 0x0000000c00e0c947 */ /* 0x000fea0003800000 */
[----:B0--3--:R-:W3:Y:S01]  /*b1f0*/  LDL R40, [R1+0x18] ;  /* 0x0000180001287983 */ /* 0x009ee20000100800 */
[----:B------:R-:W-:Y:S01]  /*b200*/  IADD3 R53, P4, P5, R116, R142, R27 ;  /* 0x0000008e74357210 */ /* 0x000fe20007d9e01b */
[----:B------:R-:W-:Y:S03]  /*b210*/  BSSY B2, `(.L_x_497) ;  /* 0x00000eb000027945 */ /* 0x000fe60003800000 */
[----:B------:R-:W-:Y:S02]  /*b220*/  IADD3.X R52, R0, R178, R30, P4, P5 ;  /* 0x000000b200347210 */ /* 0x000fe400027ea41e */
[----:B------:R-:W-:Y:S02]  /*b230*/  ISETP.GE.AND P4, PT, R170, R136, PT ;  /* 0x00000088aa00720c */ /* 0x000fe40003f86270 */
[----:B---3--:R-:W-:-:S04]  /*b240*/  LOP3.LUT P6, RZ, R40, 0x1, RZ, 0xc0, !PT ;  /* 0x0000000128ff7812 */ /* 0x008fc800078cc0ff */
[----:B------:R-:W-:-:S04]  /*b250*/  SEL R40, R97, R158, !P6 ;  /* 0x0000009e61287207 */ /* 0x000fc80007000000 */
[----:B------:R-:W-:-:S04]  /*b260*/  SHF.R.S32.HI R41, RZ, 0x1f, R40 ;  /* 0x0000001fff297819 */ /* 0x000fc80000011428 */
[----:B------:R-:W-:-:S04]  /*b270*/  LEA.HI R41, R41, R40, RZ, 0x5 ;  /* 0x0000002829297211 */ /* 0x000fc800078f28ff */
[----:B------:R-:W-:-:S04]  /*b280*/  LEA.HI.SX32 R41, R41, R26, 0x1b ;  /* 0x0000001a29297211 */ /* 0x000fc800078fdaff */
[----:B------:R-:W-:Y:S01]  /*b290*/  SHF.R.S32.HI R40, RZ, 0x1f, R41 ;  /* 0x0000001fff287819 */ /* 0x000fe20000011429 */
[----:B------:R-:W-:-:S03]  /*b2a0*/  IMAD.SHL.U32 R55, R41, 0x10, RZ ;  /* 0x0000001029377824 */ /* 0x000fc600078e00ff */
[----:B------:R-:W-:-:S04]  /*b2b0*/  LEA.HI R40, R40, R41, RZ, 0x2 ;  /* 0x0000002928287211 */ /* 0x000fc800078f10ff */
[----:B------:R-:W-:Y:S02]  /*b2c0*/  SHF.R.S32.HI R41, RZ, 0x2, R40 ;  /* 0x00000002ff297819 */ /* 0x000fe40000011428 */
[----:B------:R-:W-:-:S03]  /*b2d0*/  LOP3.LUT R40, R172, 0x30, R55, 0xf8, !PT ;  /* 0x00000030ac287812 */ /* 0x000fc600078ef837 */
[----:B------:R-:W-:Y:S01]  /*b2e0*/  IMAD R41, R41, 0x2800, R174 ;  /* 0x0000280029297824 */ /* 0x000fe200078e02ae */
[----:B------:R-:W-:-:S05]  /*b2f0*/  LOP3.LUT R40, R40, R173, RZ, 0x3c, !PT ;  /* 0x000000ad28287212 */ /* 0x000fca00078e3cff */
        /* <DEDUP_REMOVED lines=8> */
[--C-:B------:R-:W-:Y:S01]  /*b380*/  SHF.R.U32.HI R89, RZ, 0x8, R61.reuse ;  /* 0x00000008ff597819 */ /* 0x100fe2000001163d */
[----:B0-----:R-:W-:Y:S01]  /*b390*/  IMAD.MOV.U32 R54, RZ, RZ, R40 ;  /* 0x000000ffff367224 */ /* 0x001fe200078e0028 */
[----:B------:R-:W-:Y:S01]  /*b3a0*/  SHF.R.U32.HI R91, RZ, 0x10, R61 ;  /* 0x00000010ff5b7819 */ /* 0x000fe2000001163d */
[----:B-1----:R-:W-:Y:S01]  /*b3b0*/  IMAD.MOV.U32 R56, RZ, RZ, R44 ;  /* 0x000000ffff387224 */ /* 0x002fe200078e002c */
[----:B------:R-:W-:Y:S01]  /*b3c0*/  LOP3.LUT R57, R61, 0xff0000ff, RZ, 0xc0, !PT ;  /* 0xff0000ff3d397812 */ /* 0x000fe200078ec0ff */
[----:B------:R-:W-:Y:S01]  /*b3d0*/  IMAD.SHL.U32 R40, R89, 0x100, RZ ;  /* 0x0000010059287824 */ /* 0x000fe200078e00ff */
[----:B------:R-:W-:Y:S02]  /*b3e0*/  SHF.R.U32.HI R61, RZ, 0x8, R63 ;  /* 0x00000008ff3d7819 */ /* 0x000fe4000001163f */
[--C-:B------:R-:W-:Y:S02]  /*b3f0*/  SHF.R.U32.HI R88, RZ, 0x10, R49.reuse ;  /* 0x00000010ff587819 */ /* 0x100fe40000011631 */
[----:B------:R-:W-:-:S02]  /*b400*/  SHF.R.U32.HI R60, RZ, 0x8, R49 ;  /* 0x00000008ff3c7819 */ /* 0x000fc40000011631 */
[----:B------:R-:W-:Y:S01]  /*b410*/  LOP3.LUT R50, R49, 0xff0000ff, RZ, 0xc0, !PT ;  /* 0xff0000ff31327812 */ /* 0x000fe200078ec0ff */
[----:B------:R-:W-:Y:S01]  /*b420*/  IMAD.MOV.U32 R49, RZ, RZ, R42 ;  /* 0x000000ffff317224 */ /* 0x000fe200078e002a */
[----:B------:R-:W-:Y:S01]  /*b430*/  LOP3.LUT R57, R57, 0xff00, R40, 0xf8, !PT ;  /* 0x0000ff0039397812 */ /* 0x000fe200078ef828 */
[----:B------:R-:W-:Y:S01]  /*b440*/  IMAD.U32 R42, R91, 0x10000, RZ ;  /* 0x000100005b2a7824 */ /* 0x000fe200078e00ff */
[----:B------:R-:W-:Y:S02]  /*b450*/  SHF.R.U32.HI R90, RZ, 0x10, R63 ;  /* 0x00000010ff5a7819 */ /* 0x000fe4000001163f */
[----:B------:R-:W-:Y:S02]  /*b460*/  LOP3.LUT R59, R63, 0xff0000ff, RZ, 0xc0, !PT ;  /* 0xff0000ff3f3b7812 */ /* 0x000fe400078ec0ff */
[----:B------:R-:W-:Y:S02]  /*b470*/  SHF.L.U32 R40, R61, 0x8, RZ ;  /* 0x000000083d287819 */ /* 0x000fe400000006ff */
[----:B------:R-:W-:-:S02]  /*b480*/  SHF.R.U32.HI R58, RZ, 0x8, R51 ;  /* 0x00000008ff3a7819 */ /* 0x000fc40000011633 */
[----:B------:R-:W-:Y:S01]  /*b490*/  LOP3.LUT R59, R59, 0xff00, R40, 0xf8, !PT ;  /* 0x0000ff003b3b7812 */ /* 0x000fe200078ef828 */
[----:B------:R-:W-:Y:S01]  /*b4a0*/  IMAD.U32 R40, R90, 0x10000, RZ ;  /* 0x000100005a287824 */ /* 0x000fe200078e00ff */
[----:B------:R-:W-:Y:S01]  /*b4b0*/  MOV R48, R41 ;  /* 0x0000002900307202 */ /* 0x000fe20000000f00 */
[----:B------:R-:W-:Y:S01]  /*b4c0*/  IMAD.SHL.U32 R41, R60, 0x100, RZ ;  /* 0x000001003c297824 */ /* 0x000fe200078e00ff */
[----:B------:R-:W-:Y:S01]  /*b4d0*/  SHF.R.U32.HI R62, RZ, 0x10, R51 ;  /* 0x00000010ff3e7819 */ /* 0x000fe20000011633 */
[----:B------:R-:W-:Y:S01]  /*b4e0*/  IMAD.SHL.U32 R44, R58, 0x100, RZ ;  /* 0x000001003a2c7824 */ /* 0x000fe200078e00ff */
[----:B------:R-:W-:Y:S02]  /*b4f0*/  LOP3.LUT R42, R57, 0xff0000, R42, 0xf8, !PT ;  /* 0x00ff0000392a7812 */ /* 0x000fe400078ef82a */
[----:B------:R-:W-:Y:S01]  /*b500*/  LOP3.LUT R51, R51, 0xff0000ff, RZ, 0xc0, !PT ;  /* 0xff0000ff33337812 */ /* 0x000fe200078ec0ff */
[----:B------:R-:W-:Y:S01]  /*b510*/  IMAD.U32 R62, R62, 0x10000, RZ ;  /* 0x000100003e3e7824 */ /* 0x000fe200078e00ff */
[----:B------:R-:W-:-:S02]  /*b520*/  F2FP.F16.E4M3.UNPACK_B R61, R167.H1 ;  /* 0x000000a7ff3d723e */ /* 0x000fc400030006ff */
[----:B------:R-:W-:Y:S02]  /*b530*/  F2FP.F16.E4M3.UNPACK_B R58, R56.H1 ;  /* 0x00000038ff3a723e */ /* 0x000fe400030006ff */
[----:B------:R-:W-:Y:S02]  /*b540*/  F2FP.F16.E4M3.UNPACK_B R57, R54.H1 ;  /* 0x00000036ff39723e */ /* 0x000fe400030006ff */
[----:B------:R-:W-:Y:S02]  /*b550*/  LOP3.LUT R40, R59, 0xff0000, R40, 0xf8, !PT ;  /* 0x00ff00003b287812 */ /* 0x000fe400078ef828 */
[----:B------:R-:W-:Y:S01]  /*b560*/  LOP3.LUT R63, R50, 0xff00, R41, 0xf8, !PT ;  /* 0x0000ff00323f7812 */ /* 0x000fe200078ef829 */
[----:B------:R-:W-:Y:S01]  /*b570*/  HADD2.F32 R41, -RZ, R61.H0_H0 ;  /* 0x2000003dff297230 */ /* 0x000fe20000004100 */
[----:B------:R-:W-:Y:S01]  /*b580*/  LOP3.LUT R89, R51, 0xff00, R44, 0xf8, !PT ;  /* 0x0000ff0033597812 */ /* 0x000fe200078ef82c */
[----:B------:R-:W-:Y:S01]  /*b590*/  HADD2.F32 R51, -RZ, R58.H0_H0 ;  /* 0x2000003aff337230 */ /* 0x000fe20000004100 */
[----:B------:R-:W-:Y:S01]  /*b5a0*/  F2FP.F16.E4M3.UNPACK_B R59, R176.H1 ;  /* 0x000000b0ff3b723e */ /* 0x000fe200030006ff */
[--C-:B------:R-:W-:Y:S01]  /*b5b0*/  HADD2.F32 R50, -RZ, R57.reuse.H0_H0 ;  /* 0x20000039ff327230 */ /* 0x100fe20000004100 */
[----:B------:R-:W-:Y:S01]  /*b5c0*/  SHF.L.U32 R44, R88, 0x10, RZ ;  /* 0x00000010582c7819 */ /* 0x000fe200000006ff */
[----:B------:R-:W-:-:S02]  /*b5d0*/  HADD2.F32 R57, -RZ, R57.H1_H1 ;  /* 0x30000039ff397230 */ /* 0x000fc40000004100 */
[-C--:B------:R-:W-:Y:S01]  /*b5e0*/  FMUL.FTZ R91, R51, R41.reuse ;  /* 0x00000029335b7220 */ /* 0x080fe20000410000 */
[--C-:B------:R-:W-:Y:S02]  /*b5f0*/  HADD2.F32 R60, -RZ, R59.reuse.H0_H0 ;  /* 0x2000003bff3c7230 */ /* 0x100fe40000004100 */
[C---:B------:R-:W-:Y:S01]  /*b600*/  FMUL.FTZ R88, R50.reuse, R41 ;  /* 0x0000002932587220 */ /* 0x040fe20000410000 */
[----:B------:R-:W-:Y:S01]  /*b610*/  LOP3.LUT R41, R89, 0xff0000, R62, 0xf8, !PT ;  /* 0x00ff000059297812 */ /* 0x000fe200078ef83e */
[----:B------:R-:W-:Y:S01]  /*b620*/  HADD2.F32 R62, -RZ, R59.H1_H1 ;  /* 0x3000003bff3e7230 */ /* 0x000fe20000004100 */
[----:B------:R-:W-:Y:S01]  /*b630*/  F2FP.F16.E4M3.UNPACK_B R167, R167 ;  /* 0x000000a7ffa7723e */ /* 0x000fe200020006ff */
[-C--:B------:R-:W-:Y:S01]  /*b640*/  FFMA.FTZ R50, R50, R60.reuse, -R91 ;  /* 0x0000003c32327223 */ /* 0x080fe2000001085b */
[----:B------:R-:W-:Y:S01]  /*b650*/  FFMA.FTZ R51, R51, R60, R88 ;  /* 0x0000003c33337223 */ /* 0x000fe20000010058 */
[----:B------:R-:W-:Y:S01]  /*b660*/  HADD2.F32 R60, -RZ, R61.H1_H1 ;  /* 0x3000003dff3c7230 */ /* 0x000fe20000004100 */
[----:B------:R-:W-:Y:S01]  /*b670*/  F2FP.F16.E4M3.UNPACK_B R59, R54 ;  /* 0x00000036ff3b723e */ /* 0x000fe200020006ff */
[----:B------:R-:W-:Y:S01]  /*b680*/  HADD2.F32 R61, -RZ, R58.H1_H1 ;  /* 0x3000003aff3d7230 */ /* 0x000fe20000004100 */
[----:B------:R-:W-:Y:S01]  /*b690*/  F2FP.F16.E4M3.UNPACK_B R58, R56 ;  /* 0x00000038ff3a723e */ /* 0x000fe200020006ff */
[----:B------:R-:W-:-:S02]  /*b6a0*/  HADD2.F32 R89, -RZ, R167.H0_H0 ;  /* 0x200000a7ff597230 */ /* 0x000fc40000004100 */
[----:B------:R-:W-:Y:S01]  /*b6b0*/  FMUL.FTZ R88, R57, R60 ;  /* 0x0000003c39587220 */ /* 0x000fe20000410000 */
[----:B------:R-:W-:Y:S01]  /*b6c0*/  F2FP.F16.E4M3.UNPACK_B R176, R176 ;  /* 0x000000b0ffb0723e */ /* 0x000fe200020006ff */
[----:B------:R-:W-:Y:S01]  /*b6d0*/  FMUL.FTZ R54, R61, R60 ;  /* 0x0000003c3d367220 */ /* 0x000fe20000410000 */
[----:B------:R-:W-:Y:S01]  /*b6e0*/  HADD2.F32 R60, -RZ, R58.H0_H0 ;  /* 0x2000003aff3c7230 */ /* 0x000fe20000004100 */
[----:B------:R-:W-:Y:S01]  /*b6f0*/  LOP3.LUT R44, R63, 0xff0000, R44, 0xf8, !PT ;  /* 0x00ff00003f2c7812 */ /* 0x000fe200078ef82c */
[----:B------:R-:W-:Y:S02]  /*b700*/  HADD2.F32 R56, -RZ, R59.H0_H0 ;  /* 0x2000003bff387230 */ /* 0x000fe40000004100 */
[-C--:B------:R-:W-:Y:S01]  /*b710*/  FFMA.FTZ R57, R57, R62.reuse, -R54 ;  /* 0x0000003e39397223 */ /* 0x080fe20000010836 */
[----:B------:R-:W-:Y:S01]  /*b720*/  FFMA.FTZ R54, R61, R62, R88 ;  /* 0x0000003e3d367223 */ /* 0x000fe20000010058 */
[----:B------:R-:W-:Y:S02]  /*b730*/  HADD2.F32 R63, -RZ, R176.H0_H0 ;  /* 0x200000b0ff3f7230 */ /* 0x000fe40000004100 */
[-C--:B------:R-:W-:Y:S01]  /*b740*/  FMUL.FTZ R91, R60, R89.reuse ;  /* 0x000000593c5b7220 */ /* 0x080fe20000410000 */
[----:B------:R-:W-:Y:S01]  /*b750*/  FMUL.FTZ R89, R56, R89 ;  /* 0x0000005938597220 */ /* 0x000fe20000410000 */
[----:B------:R-:W-:Y:S01]  /*b760*/  HADD2.F32 R62, -RZ, R167.H1_H1 ;  /* 0x300000a7ff3e7230 */ /* 0x000fe20000004100 */
[----:B------:R-:W-:Y:S01]  /*b770*/  F2FP.F16.E4M3.UNPACK_B R90, R166.H1 ;  /* 0x000000a6ff5a723e */ /* 0x000fe200030006ff */
[----:B------:R-:W-:-:S02]  /*b780*/  HADD2.F32 R61, -RZ, R58.H1_H1 ;  /* 0x3000003aff3d7230 */ /* 0x000fc40000004100 */
[-C--:B------:R-:W-:Y:S01]  /*b790*/  FFMA.FTZ R58, R60, R63.reuse, R89 ;  /* 0x0000003f3c3a7223 */ /* 0x080fe20000010059 */
[----:B------:R-:W-:Y:S02]  /*b7a0*/  HADD2.F32 R59, -RZ, R59.H1_H1 ;  /* 0x3000003bff3b7230 */ /* 0x000fe40000004100 */
[----:B------:R-:W-:Y:S01]  /*b7b0*/  FFMA.FTZ R56, R56, R63, -R91 ;  /* 0x0000003f38387223 */ /* 0x000fe2000001085b */
[----:B------:R-:W-:Y:S02]  /*b7c0*/  HADD2.F32 R176, -RZ, R176.H1_H1 ;  /* 0x300000b0ffb07230 */ /* 0x000fe40000004100 */
[----:B------:R-:W-:Y:S01]  /*b7d0*/  FMUL.FTZ R60, R61, R62 ;  /* 0x0000003e3d3c7220 */ /* 0x000fe20000410000 */
[----:B------:R-:W-:Y:S01]  /*b7e0*/  F2FP.F16.E4M3.UNPACK_B R63, R46.H1 ;  /* 0x0000002eff3f723e */ /* 0x000fe200030006ff */
[C---:B------:R-:W-:Y:S01]  /*b7f0*/  FMUL.FTZ R62, R59.reuse, R62 ;  /* 0x0000003e3b3e7220 */ /* 0x040fe20000410000 */
[----:B------:R-:W-:Y:S01]  /*b800*/  F2FP.F16.E4M3.UNPACK_B R89, R177.H1 ;  /* 0x000000b1ff59723e */ /* 0x000fe200030006ff */
[----:B------:R-:W-:Y:S01]  /*b810*/  FFMA.FTZ R59, R59, R176, -R60 ;  /* 0x000000b03b3b7223 */ /* 0x000fe2000001083c */
[----:B------:R-:W-:Y:S01]  /*b820*/  F2FP.F16.E4M3.UNPACK_B R60, R49.H1 ;  /* 0x00000031ff3c723e */ /* 0x000fe200030006ff */
[----:B------:R-:W-:-:S02]  /*b830*/  HADD2.F32 R93, -RZ, R90.H0_H0 ;  /* 0x2000005aff5d7230 */ /* 0x000fc40000004100 */
[----:B------:R-:W-:Y:S01]  /*b840*/  FFMA.FTZ R61, R61, R176, R62 ;  /* 0x000000b03d3d7223 */ /* 0x000fe2000001003e */
[--C-:B------:R-:W-:Y:S01]  /*b850*/  HADD2.F32 R88, -RZ, R63.reuse.H0_H0 ;  /* 0x2000003fff587230 */ /* 0x100fe20000004100 */
[----:B------:R-:W-:Y:S01]  /*b860*/  F2FP.F16.E4M3.UNPACK_B R166, R166 ;  /* 0x000000a6ffa6723e */ /* 0x000fe200020006ff */
[----:B------:R-:W-:Y:S01]  /*b870*/  HADD2.F32 R90, -RZ, R90.H1_H1 ;  /* 0x3000005aff5a7230 */ /* 0x000fe20000004100 */
[----:B------:R-:W-:Y:S01]  /*b880*/  F2FP.F16.E4M3.UNPACK_B R49, R49 ;  /* 0x00000031ff31723e */ /* 0x000fe200020006ff */
[----:B------:R-:W-:Y:S02]  /*b890*/  HADD2.F32 R63, -RZ, R63.H1_H1 ;  /* 0x3000003fff3f7230 */ /* 0x000fe40000004100 */
[----:B------:R-:W-:Y:S01]  /*b8a0*/  FMUL.FTZ R95, R88, R93 ;  /* 0x0000005d585f7220 */ /* 0x000fe20000410000 */
[----:B------:R-:W-:Y:S01]  /*b8b0*/  HADD2.F32 R62, -RZ, R60.H0_H0 ;  /* 0x2000003cff3e7230 */ /* 0x000fe20000004100 */
[----:B------:R-:W-:Y:S01]  /*b8c0*/  F2FP.F16.E4M3.UNPACK_B R177, R177 ;  /* 0x000000b1ffb1723e */ /* 0x000fe200020006ff */
[----:B------:R-:W-:-:S02]  /*b8d0*/  HADD2.F32 R91, -RZ, R89.H0_H0 ;  /* 0x20000059ff5b7230 */ /* 0x000fc40000004100 */
[----:B------:R-:W-:Y:S01]  /*b8e0*/  FMUL.FTZ R167, R63, R90 ;  /* 0x0000005a3fa77220 */ /* 0x000fe20000410000 */
[----:B------:R-:W-:Y:S02]  /*b8f0*/  HADD2.F32 R60, -RZ, R60.H1_H1 ;  /* 0x3000003cff3c7230 */ /* 0x000fe40000004100 */
[C---:B------:R-:W-:Y:S01]  /*b900*/  FMUL.FTZ R93, R62.reuse, R93 ;  /* 0x0000005d3e5d7220 */ /* 0x040fe20000410000 */
[----:B------:R-:W-:Y:S02]  /*b910*/  HADD2.F32 R89, -RZ, R89.H1_H1 ;  /* 0x30000059ff597230 */ /* 0x000fe40000004100 */
[-C--:B------:R-:W-:Y:S01]  /*b920*/  FFMA.FTZ R95, R62, R91.reuse, -R95 ;  /* 0x0000005b3e5f7223 */ /* 0x080fe2000001085f */
[----:B------:R-:W-:Y:S01]  /*b930*/  F2FP.SATFINITE.E4M3.F32.PACK_AB_MERGE_C R50, R57, R50, RZ ;  /* 0x000000323932723e */ /* 0x000fe200048070ff */
[----:B------:R-:W-:Y:S01]  /*b940*/  FMUL.FTZ R62, R60, R90 ;  /* 0x0000005a3c3e7220 */ /* 0x000fe20000410000 */
[----:B------:R-:W-:Y:S01]  /*b950*/  FFMA.FTZ R90, R88, R91, R93 ;  /* 0x0000005b585a7223 */ /* 0x000fe2000001005d */
[-C--:B------:R-:W-:Y:S01]  /*b960*/  FFMA.FTZ R92, R60, R89.reuse, -R167 ;  /* 0x000000593c5c7223 */ /* 0x080fe200000108a7 */
[----:B------:R-:W-:Y:S01]  /*b970*/  F2FP.F16.E4M3.UNPACK_B R60, R46 ;  /* 0x0000002eff3c723e */ /* 0x000fe200020006ff */
[----:B------:R-:W-:Y:S01]  /*b980*/  FFMA.FTZ R167, R63, R89, R62 ;  /* 0x000000593fa77223 */ /* 0x000fe2000001003e */
[----:B------:R-:W-:Y:S01]  /*b990*/  HADD2.F32 R89, -RZ, R166.H0_H0 ;  /* 0x200000a6ff597230 */ /* 0x000fe20000004100 */
[----:B------:R-:W-:Y:S01]  /*b9a0*/  F2FP.SATFINITE.E4M3.F32.PACK_AB_MERGE_C R54, R54, R51, RZ ;  /* 0x000000333636723e */ /* 0x000fe200048070ff */
[----:B------:R-:W-:Y:S01]  /*b9b0*/  HADD2.F32 R46, -RZ, R49.H0_H0 ;  /* 0x20000031ff2e7230 */ /* 0x000fe20000004100 */
[----:B------:R-:W-:Y:S01]  /*b9c0*/  F2FP.F16.E4M3.UNPACK_B R57, R45 ;  /* 0x0000002dff39723e */ /* 0x000fe200020006ff */
[----:B------:R-:W-:Y:S01]  /*b9d0*/  HADD2.F32 R62, -RZ, R60.H0_H0 ;  /* 0x2000003cff3e7230 */ /* 0x000fe20000004100 */
[----:B------:R-:W-:Y:S01]  /*b9e0*/  F2FP.SATFINITE.E4M3.F32.PACK_AB_MERGE_C R51, R59, R56, R50 ;  /* 0x000000383b33723e */ /* 0x000fe20004807032 */
[----:B------:R-:W-:Y:S01]  /*b9f0*/  HADD2.F32 R63, -RZ, R177.H0_H0 ;  /* 0x200000b1ff3f7230 */ /* 0x000fe20000004100 */
[----:B------:R-:W-:Y:S01]  /*ba00*/  F2FP.F16.E4M3.UNPACK_B R56, R48 ;  /* 0x00000030ff38723e */ /* 0x000fe200020006ff */
[----:B------:R-:W-:-:S02]  /*ba10*/  HADD2.F32 R166, -RZ, R166.H1_H1 ;  /* 0x300000a6ffa67230 */ /* 0x000fc40000004100 */
[-C--:B------:R-:W-:Y:S01]  /*ba20*/  FMUL.FTZ R91, R62, R89.reuse ;  /* 0x000000593e5b7220 */ /* 0x080fe20000410000 */
[----:B------:R-:W-:Y:S02]  /*ba30*/  HADD2.F32 R49, -RZ, R49.H1_H1 ;  /* 0x30000031ff317230 */ /* 0x000fe40000004100 */
[C---:B------:R-:W-:Y:S01]  /*ba40*/  FMUL.FTZ R89, R46.reuse, R89 ;  /* 0x000000592e597220 */ /* 0x040fe20000410000 */
[----:B------:R-:W-:Y:S02]  /*ba50*/  HADD2.F32 R60, -RZ, R60.H1_H1 ;  /* 0x3000003cff3c7230 */ /* 0x000fe40000004100 */
[-C--:B------:R-:W-:Y:S01]  /*ba60*/  FFMA.FTZ R91, R46, R63.reuse, -R91 ;  /* 0x0000003f2e5b7223 */ /* 0x080fe2000001085b */
[----:B------:R-:W-:Y:S02]  /*ba70*/  HADD2.F32 R177, -RZ, R177.H1_H1 ;  /* 0x300000b1ffb17230 */ /* 0x000fe40000004100 */
[----:B------:R-:W-:Y:S01]  /*ba80*/  FFMA.FTZ R46, R62, R63, R89 ;  /* 0x0000003f3e2e7223 */ /* 0x000fe20000010059 */
[----:B------:R-:W-:Y:S01]  /*ba90*/  FMUL.FTZ R93, R49, R166 ;  /* 0x000000a6315d7220 */ /* 0x000fe20000410000 */
[----:B------:R-:W-:Y:S01]  /*baa0*/  F2FP.F16.E4M3.UNPACK_B R62, R44 ;  /* 0x0000002cff3e723e */ /* 0x000fe200020006ff */
[C---:B------:R-:W-:Y:S01]  /*bab0*/  FMUL.FTZ R88, R60.reuse, R166 ;  /* 0x000000a63c587220 */ /* 0x040fe20000410000 */
[----:B------:R-:W-:Y:S01]  /*bac0*/  F2FP.SATFINITE.E4M3.F32.PACK_AB_MERGE_C R50, R61, R58, R54 ;  /* 0x0000003a3d32723e */ /* 0x000fe20004807036 */
[----:B------:R-:W-:Y:S01]  /*bad0*/  FFMA.FTZ R93, R60, R177, R93 ;  /* 0x000000b13c5d7223 */ /* 0x000fe2000001005d */
[----:B------:R-:W-:Y:S01]  /*bae0*/  HADD2.F32 R58, -RZ, R57.H0_H0 ;  /* 0x20000039ff3a7230 */ /* 0x000fe20000004100 */
[----:B------:R-:W-:Y:S01]  /*baf0*/  F2FP.F16.E4M3.UNPACK_B R60, R42 ;  /* 0x0000002aff3c723e */ /* 0x000fe200020006ff */
[----:B------:R-:W-:-:S02]  /*bb00*/  HADD2.F32 R63, -RZ, R62.H0_H0 ;  /* 0x2000003eff3f7230 */ /* 0x000fc40000004100 */
[----:B------:R-:W-:Y:S01]  /*bb10*/  FFMA.FTZ R88, R49, R177, -R88 ;  /* 0x000000b131587223 */ /* 0x000fe20000010858 */
[----:B------:R-:W-:Y:S01]  /*bb20*/  HADD2.F32 R54, -RZ, R56.H0_H0 ;  /* 0x20000038ff367230 */ /* 0x000fe20000004100 */
[----:B------:R-:W-:Y:S01]  /*bb30*/  F2FP.SATFINITE.E4M3.F32.PACK_AB_MERGE_C R49, R92, R95, RZ ;  /* 0x0000005f5c31723e */ /* 0x000fe200048070ff */
[----:B------:R-:W-:Y:S02]  /*bb40*/  HADD2.F32 R61, -RZ, R60.H0_H0 ;  /* 0x2000003cff3d7230 */ /* 0x000fe40000004100 */
[-C--:B------:R-:W-:Y:S01]  /*bb50*/  FMUL.FTZ R89, R58, R63.reuse ;  /* 0x0000003f3a597220 */ /* 0x080fe20000410000 */
[----:B------:R-:W-:Y:S02]  /*bb60*/  HADD2.F32 R59, -RZ, R57.H1_H1 ;  /* 0x30000039ff3b7230 */ /* 0x000fe40000004100 */
[----:B------:R-:W-:Y:S01]  /*bb70*/  FMUL.FTZ R63, R54, R63 ;  /* 0x0000003f363f7220 */ /* 0x000fe20000410000 */
[----:B------:R-:W-:Y:S01]  /*bb80*/  HADD2.F32 R62, -RZ, R62.H1_H1 ;  /* 0x3000003eff3e7230 */ /* 0x000fe20000004100 */
[----:B------:R-:W-:Y:S01]  /*bb90*/  F2FP.SATFINITE.E4M3.F32.PACK_AB_MERGE_C R49, R88, R91, R49 ;  /* 0x0000005b5831723e */ /* 0x000fe20004807031 */
[----:B------:R-:W-:-:S02]  /*bba0*/  HADD2.F32 R57, -RZ, R56.H1_H1 ;  /* 0x30000038ff397230 */ /* 0x000fc40000004100 */
[-C--:B------:R-:W-:Y:S01]  /*bbb0*/  FFMA.FTZ R54, R54, R61.reuse, -R89 ;  /* 0x0000003d36367223 */ /* 0x080fe20000010859 */
[----:B------:R-:W-:Y:S02]  /*bbc0*/  HADD2.F32 R60, -RZ, R60.H1_H1 ;  /* 0x3000003cff3c7230 */ /* 0x000fe40000004100 */
[----:B------:R-:W-:Y:S01]  /*bbd0*/  FFMA.FTZ R56, R58, R61, R63 ;  /* 0x0000003d3a387223 */ /* 0x000fe2000001003f */
[-C--:B------:R-:W-:Y:S01]  /*bbe0*/  FMUL.FTZ R88, R59, R62.reuse ;  /* 0x0000003e3b587220 */ /* 0x080fe20000410000 */
[C---:B------:R-:W-:Y:S01]  /*bbf0*/  FMUL.FTZ R62, R57.reuse, R62 ;  /* 0x0000003e393e7220 */ /* 0x040fe20000410000 */
[----:B------:R-:W-:Y:S02]  /*bc00*/  F2FP.F16.E4M3.UNPACK_B R58, R45.H1 ;  /* 0x0000002dff3a723e */ /* 0x000fe400030006ff */
[----:B------:R-:W-:Y:S01]  /*bc10*/  F2FP.F16.E4M3.UNPACK_B R61, R44.H1 ;  /* 0x0000002cff3d723e */ /* 0x000fe200030006ff */
[----:B------:R-:W-:Y:S01]  /*bc20*/  FFMA.FTZ R45, R57, R60, -R88 ;  /* 0x0000003c392d7223 */ /* 0x000fe20000010858 */
[----:B------:R-:W-:Y:S01]  /*bc30*/  F2FP.F16.E4M3.UNPACK_B R48, R48.H1 ;  /* 0x00000030ff30723e */ /* 0x000fe200030006ff */
[----:B------:R-:W-:Y:S01]  /*bc40*/  FFMA.FTZ R57, R59, R60, R62 ;  /* 0x0000003c3b397223 */ /* 0x000fe2000001003e */
[----:B------:R-:W-:Y:S01]  /*bc50*/  F2FP.F16.E4M3.UNPACK_B R42, R42.H1 ;  /* 0x0000002aff2a723e */ /* 0x000fe200030006ff */
[----:B------:R-:W-:Y:S01]  /*bc60*/  HADD2.F32 R59, -RZ, R58.H0_H0 ;  /* 0x2000003aff3b7230 */ /* 0x000fe20000004100 */
[----:B------:R-:W-:Y:S01]  /*bc70*/  F2FP.SATFINITE.E4M3.F32.PACK_AB_MERGE_C R90, R167, R90, RZ ;  /* 0x0000005aa75a723e */ /* 0x000fe200048070ff */
[----:B------:R-:W-:-:S02]  /*bc80*/  HADD2.F32 R62, -RZ, R61.H0_H0 ;  /* 0x2000003dff3e7230 */ /* 0x000fc40000004100 */
[----:B------:R-:W-:Y:S01]  /*bc90*/  HADD2.F32 R44, -RZ, R48.H0_H0 ;  /* 0x20000030ff2c7230 */ /* 0x000fe20000004100 */
[----:B------:R-:W-:Y:S01]  /*bca0*/  F2FP.SATFINITE.E4M3.F32.PACK_AB_MERGE_C R46, R93, R46, R90 ;  /* 0x0000002e5d2e723e */ /* 0x000fe2000480705a */
[----:B------:R-:W-:Y:S02]  /*bcb0*/  HADD2.F32 R58, -RZ, R58.H1_H1 ;  /* 0x3000003aff3a7230 */ /* 0x000fe40000004100 */
[-C--:B------:R-:W-:Y:S01]  /*bcc0*/  FMUL.FTZ R89, R59, R62.reuse ;  /* 0x0000003e3b597220 */ /* 0x080fe20000410000 */
[----:B------:R-:W-:Y:S02]  /*bcd0*/  HADD2.F32 R63, -RZ, R61.H1_H1 ;  /* 0x3000003dff3f7230 */ /* 0x000fe40000004100 */
[----:B------:R-:W-:Y:S01]  /*bce0*/  FMUL.FTZ R62, R44, R62 ;  /* 0x0000003e2c3e7220 */ /* 0x000fe20000410000 */
[----:B------:R-:W-:Y:S01]  /*bcf0*/  HADD2.F32 R60, -RZ, R42.H0_H0 ;  /* 0x2000002aff3c7230 */ /* 0x000fe20000004100 */
[----:B------:R-:W-:Y:S01]  /*bd00*/  F2FP.F16.E4M3.UNPACK_B R90, R41.H1 ;  /* 0x00000029ff5a723e */ /* 0x000fe200030006ff */
[----:B------:R-:W-:-:S02]  /*bd10*/  HADD2.F32 R48, -RZ, R48.H1_H1 ;  /* 0x30000030ff307230 */ /* 0x000fc40000004100 */
[-C--:B------:R-:W-:Y:S01]  /*bd20*/  FMUL.FTZ R91, R58, R63.reuse ;  /* 0x0000003f3a5b7220 */ /* 0x080fe20000410000 */
[----:B------:R-:W-:Y:S02]  /*bd30*/  HADD2.F32 R61, -RZ, R42.H1_H1 ;  /* 0x3000002aff3d7230 */ /* 0x000fe40000004100 */
[-C--:B------:R-:W-:Y:S01]  /*bd40*/  FFMA.FTZ R42, R44, R60.reuse, -R89 ;  /* 0x0000003c2c2a7223 */ /* 0x080fe20000010859 */
[----:B------:R-:W-:Y:S01]  /*bd50*/  FFMA.FTZ R44, R59, R60, R62 ;  /* 0x0000003c3b2c7223 */ /* 0x000fe2000001003e */
[C---:B------:R-:W-:Y:S01]  /*bd60*/  FMUL.FTZ R63, R48.reuse, R63 ;  /* 0x0000003f303f7220 */ /* 0x040fe20000410000 */
[----:B------:R-:W-:Y:S01]  /*bd70*/  F2FP.F16.E4M3.UNPACK_B R59, R47 ;  /* 0x0000002fff3b723e */ /* 0x000fe200020006ff */
[----:B------:R-:W-:Y:S01]  /*bd80*/  FFMA.FTZ R93, R48, R61, -R91 ;  /* 0x0000003d305d7223 */ /* 0x000fe2000001085b */
[----:B------:R-:W-:Y:S01]  /*bd90*/  F2FP.F16.E4M3.UNPACK_B R60, R47.H1 ;  /* 0x0000002fff3c723e */ /* 0x000fe200030006ff */
[----:B------:R-:W-:Y:S01]  /*bda0*/  FFMA.FTZ R95, R58, R61, R63 ;  /* 0x0000003d3a5f7223 */ /* 0x000fe2000001003f */
[----:B------:R-:W-:Y:S01]  /*bdb0*/  F2FP.F16.E4M3.UNPACK_B R89, R41 ;  /* 0x00000029ff59723e */ /* 0x000fe200020006ff */
[----:B------:R-:W-:Y:S01]  /*bdc0*/  HADD2.F32 R61, -RZ, R59.H0_H0 ;  /* 0x2000003bff3d7230 */ /* 0x000fe20000004100 */
[-C--:B------:R-:W-:Y:S01]  /*bdd0*/  F2FP.F16.E4M3.UNPACK_B R48, R43.reuse ;  /* 0x0000002bff30723e */ /* 0x080fe200020006ff */
[----:B------:R-:W-:Y:S01]  /*bde0*/  HADD2.F32 R91, -RZ, R90.H0_H0 ;  /* 0x2000005aff5b7230 */ /* 0x000fe20000004100 */
[----:B------:R-:W-:Y:S01]  /*bdf0*/  F2FP.F16.E4M3.UNPACK_B R43, R43.H1 ;  /* 0x0000002bff2b723e */ /* 0x000fe200030006ff */
[----:B------:R-:W-:Y:S01]  /*be00*/  HADD2.F32 R92, -RZ, R89.H0_H0 ;  /* 0x20000059ff5c7230 */ /* 0x000fe20000004100 */
[-C--:B------:R-:W-:Y:S01]  /*be10*/  F2FP.F16.E4M3.UNPACK_B R41, R40.reuse ;  /* 0x00000028ff29723e */ /* 0x080fe200020006ff */
[----:B------:R-:W-:Y:S01]  /*be20*/  HADD2.F32 R47, -RZ, R48.H0_H0 ;  /* 0x20000030ff2f7230 */ /* 0x000fe20000004100 */
[----:B------:R-:W-:Y:S01]  /*be30*/  F2FP.F16.E4M3.UNPACK_B R62, R40.H1 ;  /* 0x00000028ff3e723e */ /* 0x000fe200030006ff */
[----:B------:R-:W-:-:S02]  /*be40*/  HADD2.F32 R40, -RZ, R60.H0_H0 ;  /* 0x2000003cff287230 */ /* 0x000fc40000004100 */
[-C--:B------:R-:W-:Y:S01]  /*be50*/  FMUL.FTZ R94, R61, R92.reuse ;  /* 0x0000005c3d5e7220 */ /* 0x080fe20000410000 */
[----:B------:R-:W-:Y:S02]  /*be60*/  HADD2.F32 R58, -RZ, R43.H0_H0 ;  /* 0x2000002bff3a7230 */ /* 0x000fe40000004100 */
[----:B------:R-:W-:Y:S01]  /*be70*/  FMUL.FTZ R92, R47, R92 ;  /* 0x0000005c2f5c7220 */ /* 0x000fe20000410000 */
[----:B------:R-:W-:Y:S02]  /*be80*/  HADD2.F32 R63, -RZ, R62.H0_H0 ;  /* 0x2000003eff3f7230 */ /* 0x000fe40000004100 */
[-C--:B------:R-:W-:Y:S01]  /*be90*/  FMUL.FTZ R167, R40, R91.reuse ;  /* 0x0000005b28a77220 */ /* 0x080fe20000410000 */
[----:B------:R-:W-:Y:S02]  /*bea0*/  HADD2.F32 R88, -RZ, R41.H0_H0 ;  /* 0x20000029ff587230 */ /* 0x000fe40000004100 */
[----:B------:R-:W-:Y:S01]  /*beb0*/  FMUL.FTZ R91, R58, R91 ;  /* 0x0000005b3a5b7220 */ /* 0x000fe20000410000 */
[----:B------:R-:W-:-:S02]  /*bec0*/  HADD2.F32 R60, -RZ, R60.H1_H1 ;  /* 0x3000003cff3c7230 */ /* 0x000fc40000004100 */
[----:B------:R-:W-:Y:S01]  /*bed0*/  FFMA.FTZ R167, R58, R63, -R167 ;  /* 0x0000003f3aa77223 */ /* 0x000fe200000108a7 */
[----:B------:R-:W-:Y:S02]  /*bee0*/  HADD2.F32 R90, -RZ, R90.H1_H1 ;  /* 0x3000005aff5a7230 */ /* 0x000fe40000004100 */
[-C--:B------:R-:W-:Y:S01]  /*bef0*/  FFMA.FTZ R92, R61, R88.reuse, R92 ;  /* 0x000000583d5c7223 */ /* 0x080fe2000001005c */
[----:B------:R-:W-:Y:S02]  /*bf00*/  HADD2.F32 R43, -RZ, R43.H1_H1 ;  /* 0x3000002bff2b7230 */ /* 0x000fe40000004100 */
[----:B------:R-:W-:Y:S01]  /*bf10*/  FFMA.FTZ R94, R47, R88, -R94 ;  /* 0x000000582f5e7223 */ /* 0x000fe2000001085e */
[----:B------:R-:W-:Y:S02]  /*bf20*/  HADD2.F32 R59, -RZ, R59.H1_H1 ;  /* 0x3000003bff3b7230 */ /* 0x000fe40000004100 */
[----:B------:R-:W-:Y:S01]  /*bf30*/  FMUL.FTZ R58, R60, R90 ;  /* 0x0000005a3c3a7220 */ /* 0x000fe20000410000 */
[----:B------:R-:W-:-:S02]  /*bf40*/  HADD2.F32 R89, -RZ, R89.H1_H1 ;  /* 0x30000059ff597230 */ /* 0x000fc40000004100 */
[----:B------:R-:W-:Y:S01]  /*bf50*/  FMUL.FTZ R61, R43, R90 ;  /* 0x0000005a2b3d7220 */ /* 0x000fe20000410000 */
[----:B------:R-:W-:Y:S02]  /*bf60*/  HADD2.F32 R62, -RZ, R62.H1_H1 ;  /* 0x3000003eff3e7230 */ /* 0x000fe40000004100 */
[----:B------:R-:W-:Y:S01]  /*bf70*/  FFMA.FTZ R91, R40, R63, R91 ;  /* 0x0000003f285b7223 */ /* 0x000fe2000001005b */
[----:B------:R-:W-:Y:S02]  /*bf80*/  HADD2.F32 R48, -RZ, R48.H1_H1 ;  /* 0x30000030ff307230 */ /* 0x000fe40000004100 */
[-C--:B------:R-:W-:Y:S01]  /*bf90*/  FMUL.FTZ R47, R59, R89.reuse ;  /* 0x000000593b2f7220 */ /* 0x080fe20000410000 */
[----:B------:R-:W-:Y:S02]  /*bfa0*/  HADD2.F32 R41, -RZ, R41.H1_H1 ;  /* 0x30000029ff297230 */ /* 0x000fe40000004100 */
[-C--:B------:R-:W-:Y:S01]  /*bfb0*/  FFMA.FTZ R58, R43, R62.reuse, -R58 ;  /* 0x0000003e2b3a7223 */ /* 0x080fe2000001083a */
[----:B------:R-:W-:Y:S01]  /*bfc0*/  FFMA.FTZ R60, R60, R62, R61 ;  /* 0x0000003e3c3c7223 */ /* 0x000fe2000001003d */
[C---:B------:R-:W-:Y:S01]  /*bfd0*/  FMUL.FTZ R40, R48.reuse, R89 ;  /* 0x0000005930287220 */ /* 0x040fe20000410000 */
[----:B------:R-:W-:Y:S01]  /*bfe0*/  F2FP.SATFINITE.E4M3.F32.PACK_AB_MERGE_C R42, R93, R42, RZ ;  /* 0x0000002a5d2a723e */ /* 0x000fe200048070ff */
[----:B------:R-:W-:Y:S01]  /*bff0*/  FFMA.FTZ R47, R48, R41, -R47 ;  /* 0x00000029302f7223 */ /* 0x000fe2000001082f */
[----:B------:R-:W-:Y:S01]  /*c000*/  F2FP.SATFINITE.E4M3.F32.PACK_AB_MERGE_C R58, R58, R167, RZ ;  /* 0x000000a73a3a723e */ /* 0x000fe200048070ff */
[----:B------:R-:W-:Y:S01]  /*c010*/  FFMA.FTZ R41, R59, R41, R40 ;  /* 0x000000293b297223 */ /* 0x000fe20000010028 */
[----:B------:R-:W-:Y:S01]  /*c020*/  F2FP.SATFINITE.E4M3.F32.PACK_AB_MERGE_C R60, R60, R91, RZ ;  /* 0x0000005b3c3c723e */ /* 0x000fe200048070ff */
[----:B------:R-:W-:Y:S01]  /*c030*/  IMAD.MOV.U32 R40, RZ, RZ, R51 ;  /* 0x000000ffff287224 */ /* 0x000fe200078e0033 */
[----:B------:R-:W-:-:S02]  /*c040*/  F2FP.SATFINITE.E4M3.F32.PACK_AB_MERGE_C R42, R45, R54, R42 ;  /* 0x000000362d2a723e */ /* 0x000fc4000480702a */
[----:B------:R-:W-:Y:S02]  /*c050*/  F2FP.SATFINITE.E4M3.F32.PACK_AB_MERGE_C R44, R95, R44, RZ ;  /* 0x0000002c5f2c723e */ /* 0x000fe400048070ff */
[----:B------:R-:W-:Y:S02]  /*c060*/  F2FP.SATFINITE.E4M3.F32.PACK_AB_MERGE_C R43, R47, R94, R58 ;  /* 0x0000005e2f2b723e */ /* 0x000fe4000480703a */
[----:B------:R-:W-:Y:S01]  /*c070*/  F2FP.SATFINITE.E4M3.F32.PACK_AB_MERGE_C R47, R41, R92, R60 ;  /* 0x0000005c292f723e */ /* 0x000fe2000480703c */
[----:B------:R-:W-:Y:S01]  /*c080*/  IMAD.MOV.U32 R41, RZ, RZ, R42 ;  /* 0x000000ffff297224 */ /* 0x000fe200078e002a */
[----:B------:R-:W-:Y:S01]  /*c090*/  F2FP.SATFINITE.E4M3.F32.PACK_AB_MERGE_C R45, R57, R56, R44 ;  /* 0x00000038392d723e */ /* 0x000fe2000480702c */
[----:B------:R-:W-:Y:S01]  /*c0a0*/  IMAD.MOV.U32 R44, RZ, RZ, R50 ;  /* 0x000000ffff2c7224 */ /* 0x000fe200078e0032 */
[----:B------:R-:W-:-:S07]  /*c0b0*/  MOV R42, R49 ;  /* 0x00000031002a7202 */ /* 0x000fce0000000f00 */
.L_x_498:
[----:B------:R-:W-:Y:S05]  /*c0c0*/  BSYNC B2 ;  /* 0x0000000000027941 */ /* 0x000fea0003800000 */
.L_x_497:
[----:B------:R-:W-:-:S13]  /*c0d0*/  ISETP.GE.AND P4, PT, R55, R153, PT ;  /* 0x000000993700720c */ /* 0x000fda0003f86270 */
[--C-:B------:R-:W-:Y:S02]  /*c0e0*/  @!P4 SHF.R.S32.HI R49, RZ, 0x1f, R55.reuse ;  /* 0x0000001fff31c819 */ /* 0x100fe40000011437 */
[----:B------:R-:W-:-:S04]  /*c0f0*/  @!P4 IADD3 R51, P5, P6, R116, R142, R55 ;  /* 0x0000008e7433c210 */ /* 0x000fc80007ebe037 */
[----:B------:R-:W-:Y:S02]  /*c100*/  @!P4 IADD3.X R178, R0, R178, R49, P5, P6 ;  /* 0x000000b200b2c210 */ /* 0x000fe40002fec431 */
[----:B------:R-:W-:-:S05]  /*c110*/  IADD3 R48, P5, R53, R126, RZ ;  /* 0x0000007e35307210 */ /* 0x000fca0007fbe0ff */
[----:B------:R-:W-:Y:S01]  /*c120*/  IMAD.X R49, R52, 0x1, R127, P5 ;  /* 0x0000000134317824 */ /* 0x000fe200028e067f */
[----:B------:R-:W-:-:S04]  /*c130*/  @!P4 IADD3 R50, P5, R51, R126, RZ ;  /* 0x0000007e3332c210 */ /* 0x000fc80007fbe0ff */
[----:B0-----:R4:W-:Y:S01]  /*c140*/  STG.E.128 desc[UR54][R48.64], R40 ;  /* 0x0000002830007986 */ /* 0x0019e2000c101d36 */
[----:B------:R-:W-:-:S05]  /*c150*/  @!P4 IMAD.X R51, R178, 0x1, R127, P5 ;  /* 0x00000001b233c824 */ /* 0x000fca00028e067f */
[----:B-1----:R4:W-:Y:S03]  /*c160*/  @!P4 STG.E.128 desc[UR54][R50.64], R44 ;  /* 0x0000002c3200c986 */ /* 0x0029e6000c101d36 */
.L_x_488:
[----:B------:R-:W-:Y:S05]  /*c170*/  BSYNC B1 ;  /* 0x0000000000017941 */ /* 0x000fea0003800000 */
.L_x_487:
[-C--:B0--34-:R-:W-:Y:S02]  /*c180*/  IMAD R40, R144, R138.reuse, RZ ;  /* 0x0000008a90287224 */ /* 0x099fe400078e02ff */
[----:B------:R-:W-:-:S04]  /*c190*/  IMAD.WIDE.U32 R140, R211, R138, R140 ;  /* 0x0000008ad38c7225 */ /* 0x000fc800078e008c */
[----:B------:R-:W-:Y:S01]  /*c1a0*/  IMAD R53, R211, R139, R40 ;  /* 0x0000008bd3357224 */ /* 0x000fe200078e0228 */
[----:B------:R-:W-:Y:S06]  /*c1b0*/  @P2 BRA `(.L_x_457) ;  /* 0x0000003000942947 */ /* 0x000fec0003800000 */
[----:B------:R-:W-:Y:S01]  /*c1c0*/  ISETP.NE.AND P2, PT, R32, RZ, PT ;  /* 0x000000ff2000720c */ /* 0x000fe20003f45270 */
[----:B------:R-:W-:Y:S01]  /*c1d0*/  BSSY B1, `(.L_x_499) ;  /* 0x00000f8000017945 */ /* 0x000fe20003800000 */
[----:B------:R-:W-:-:S11]  /*c1e0*/  IMAD.IADD R53, R141, 0x1, R53 ;  /* 0x000000018d357824 */ /* 0x000fd600078e0235 */
[----:B------:R-:W-:Y:S05]  /*c1f0*/  @!P2 BRA `(.L_x_500) ;  /* 0x0000000c00d4a947 */ /* 0x000fea0003800000 */
[----:B------:R-:W-:Y:S01]  /*c200*/  SEL R40, R97, R158, !P0 ;  /* 0x0000009e61287207 */ /* 0x000fe20004000000 */
[----:B------:R-:W-:Y:S01]  /*c210*/  BSSY B2, `(.L_x_501) ;  /* 0x00000f1000027945 */ /* 0x000fe20003800000 */
[----:B------:R-:W-:Y:S02]  /*c220*/  IADD3 R49, P2, P4, R116, R140, R20 ;  /* 0x0000008c74317210 */ /* 0x000fe40007c5e014 */
[----:B------:R-:W-:Y:S02]  /*c230*/  SHF.R.S32.HI R41, RZ, 0x1f, R40 ;  /* 0x0000001fff297819 */ /* 0x000fe40000011428 */
[----:B------:R-:W-:Y:S02]  /*c240*/  IADD3.X R42, R0, R53, R28, P2, P4 ;  /* 0x00000035002a7210 */ /* 0x000fe400017e841c */
[----:B------:R-:W-:-:S04]  /*c250*/  LEA.HI R40, R41, R40, RZ, 0x5 ;  /* 0x0000002829287211 */ /* 0x000fc800078f28ff */
[----:B------:R-:W-:-:S05]  /*c260*/  LEA.HI.SX32 R41, R40, R15, 0x1b ;  /* 0x0000000f28297211 */ /* 0x000fca00078fdaff */
[----:B------:R-:W-:-:S05]  /*c270*/  IMAD.SHL.U32 R43, R41, 0x10, RZ ;  /* 0x00000010292b7824 */ /* 0x000fca00078e00ff */
[----:B------:R-:W-:-:S13]  /*c280*/  ISETP.GE.AND P2, PT, R43, R153, PT ;  /* 0x000000992b00720c */ /* 0x000fda0003f46270 */
[--C-:B------:R-:W-:Y:S02]  /*c290*/  @!P2 SHF.R.S32.HI R40, RZ, 0x1f, R43.reuse ;  /* 0x0000001fff28a819 */ /* 0x100fe4000001142b */
[----:B------:R-:W-:-:S04]  /*c2a0*/  @!P2 IADD3 R51, P4, P5, R116, R140, R43 ;  /* 0x0000008c7433a210 */ /* 0x000fc80007d9e02b */
[----:B------:R-:W-:Y:S02]  /*c2b0*/  @!P2 IADD3.X R40, R0, R53, R40, P4, P5 ;  /* 0x000000350028a210 */ /* 0x000fe400027ea428 */
[----:B------:R-:W-:-:S04]  /*c2c0*/  IADD3 R48, P4, R49, R126, RZ ;  /* 0x0000007e31307210 */ /* 0x000fc80007f9e0ff */
[----:B------:R-:W-:Y:S02]  /*c2d0*/  IADD3.X R49, R42, R127, RZ, P4, !PT ;  /* 0x0000007f2a317210 */ /* 0x000fe400027fe4ff */
[----:B------:R-:W-:-:S05]  /*c2e0*/  @!P2 IADD3 R50, P4, R51, R126, RZ ;  /* 0x0000007e3332a210 */ /* 0x000fca0007f9e0ff */
[----:B------:R-:W-:Y:S01]  /*c2f0*/  @!P2 IMAD.X R51, R40, 0x1, R127, P4 ;  /* 0x000000012833a824 */ /* 0x000fe200020e067f */
[----:B------:R-:W-:Y:S02]  /*c300*/  SHF.R.S32.HI R40, RZ, 0x1f, R41 ;  /* 0x0000001fff287819 */ /* 0x000fe40000011429 */
[----:B------:R-:W-:Y:S02]  /*c310*/  ISETP.GE.AND P4, PT, R22, R136, PT ;  /* 0x000000881600720c */ /* 0x000fe40003f86270 */
        /* <DEDUP_REMOVED lines=17> */
[----:B------:R-:W-:Y:S01]  /*c430*/  SHF.R.U32.HI R61, RZ, 0x8, R65 ;  /* 0x00000008ff3d7819 */ /* 0x000fe20000011641 */
[----:B------:R-:W-:Y:S01]  /*c440*/  IMAD.SHL.U32 R40, R54, 0x100, RZ ;  /* 0x0000010036287824 */ /* 0x000fe200078e00ff */
[----:B------:R-:W-:Y:S01]  /*c450*/  SHF.R.U32.HI R63, RZ, 0x8, R67 ;  /* 0x00000008ff3f7819 */ /* 0x000fe20000011643 */
[----:B------:R-:W-:Y:S01]  /*c460*/  IMAD.MOV.U32 R54, RZ, RZ, R42 ;  /* 0x000000ffff367224 */ /* 0x000fe200078e002a */
[----:B------:R-:W-:Y:S01]  /*c470*/  LOP3.LUT R55, R77, 0xff0000ff, RZ, 0xc0, !PT ;  /* 0xff0000ff4d377812 */ /* 0x000fe200078ec0ff */
[----:B------:R-:W-:Y:S01]  /*c480*/  IMAD.SHL.U32 R61, R61, 0x100, RZ ;  /* 0x000001003d3d7824 */ /* 0x000fe200078e00ff */
[--C-:B------:R-:W-:Y:S01]  /*c490*/  SHF.R.U32.HI R64, RZ, 0x8, R79.reuse ;  /* 0x00000008ff407819 */ /* 0x100fe2000001164f */
[----:B------:R-:W-:Y:S01]  /*c4a0*/  IMAD.SHL.U32 R63, R63, 0x100, RZ ;  /* 0x000001003f3f7824 */ /* 0x000fe200078e00ff */
[----:B------:R-:W-:Y:S01]  /*c4b0*/  MOV R52, R41 ;  /* 0x0000002900347202 */ /* 0x000fe20000000f00 */
[----:B------:R-:W-:Y:S01]  /*c4c0*/  IMAD.U32 R41, R66, 0x10000, RZ ;  /* 0x0001000042297824 */ /* 0x000fe200078e00ff */
[----:B------:R-:W-:-:S02]  /*c4d0*/  SHF.R.U32.HI R62, RZ, 0x10, R79 ;  /* 0x00000010ff3e7819 */ /* 0x000fc4000001164f */
[----:B------:R-:W-:Y:S02]  /*c4e0*/  LOP3.LUT R40, R55, 0xff00, R40, 0xf8, !PT ;  /* 0x0000ff0037287812 */ /* 0x000fe400078ef828 */
[----:B------:R-:W-:Y:S02]  /*c4f0*/  LOP3.LUT R58, R65, 0xff0000ff, RZ, 0xc0, !PT ;  /* 0xff0000ff413a7812 */ /* 0x000fe400078ec0ff */
[----:B------:R-:W-:Y:S02]  /*c500*/  LOP3.LUT R60, R67, 0xff0000ff, RZ, 0xc0, !PT ;  /* 0xff0000ff433c7812 */ /* 0x000fe400078ec0ff */
[----:B------:R-:W-:Y:S02]  /*c510*/  LOP3.LUT R56, R79, 0xff0000ff, RZ, 0xc0, !PT ;  /* 0xff0000ff4f387812 */ /* 0x000fe400078ec0ff */
[----:B------:R-:W-:Y:S02]  /*c520*/  SHF.L.U32 R55, R64, 0x8, RZ ;  /* 0x0000000840377819 */ /* 0x000fe400000006ff */
[----:B------:R-:W-:Y:S01]  /*c530*/  LOP3.LUT R42, R40, 0xff0000, R41, 0xf8, !PT ;  /* 0x00ff0000282a7812 */ /* 0x000fe200078ef829 */
[----:B------:R-:W-:Y:S01]  /*c540*/  IMAD.U32 R40, R62, 0x10000, RZ ;  /* 0x000100003e287824 */ /* 0x000fe200078e00ff */
[----:B------:R-:W-:-:S02]  /*c550*/  LOP3.LUT R44, R58, 0xff00, R61, 0xf8, !PT ;  /* 0x0000ff003a2c7812 */ /* 0x000fc400078ef83d */
[----:B------:R-:W-:Y:S02]  /*c560*/  LOP3.LUT R64, R60, 0xff00, R63, 0xf8, !PT ;  /* 0x0000ff003c407812 */ /* 0x000fe400078ef83f */
[----:B------:R-:W-:Y:S02]  /*c570*/  LOP3.LUT R55, R56, 0xff00, R55, 0xf8, !PT ;  /* 0x0000ff0038377812 */ /* 0x000fe400078ef837 */
[----:B------:R-:W-:Y:S02]  /*c580*/  F2FP.F16.E4M3.UNPACK_B R63, R162.H1 ;  /* 0x000000a2ff3f723e */ /* 0x000fe400030006ff */
[----:B------:R-:W-:Y:S02]  /*c590*/  F2FP.F16.E4M3.UNPACK_B R60, R59.H1 ;  /* 0x0000003bff3c723e */ /* 0x000fe400030006ff */
[----:B------:R-:W-:Y:S02]  /*c5a0*/  F2FP.F16.E4M3.UNPACK_B R58, R57.H1 ;  /* 0x00000039ff3a723e */ /* 0x000fe400030006ff */
[----:B------:R-:W-:Y:S01]  /*c5b0*/  LOP3.LUT R41, R55, 0xff0000, R40, 0xf8, !PT ;  /* 0x00ff000037297812 */ /* 0x000fe200078ef828 */
[----:B------:R-:W-:Y:S01]  /*c5c0*/  HADD2.F32 R40, -RZ, R63.H0_H0 ;  /* 0x2000003fff287230 */ /* 0x000fe20000004100 */
[----:B------:R-:W-:Y:S01]  /*c5d0*/  F2FP.F16.E4M3.UNPACK_B R61, R164.H1 ;  /* 0x000000a4ff3d723e */ /* 0x000fe200030006ff */
[----:B------:R-:W-:Y:S01]  /*c5e0*/  HADD2.F32 R56, -RZ, R60.H0_H0 ;  /* 0x2000003cff387230 */ /* 0x000fe20000004100 */
[----:B------:R-:W-:Y:S01]  /*c5f0*/  SHF.R.U32.HI R67, RZ, 0x10, R67 ;  /* 0x00000010ff437819 */ /* 0x000fe20000011643 */
[----:B------:R-:W-:Y:S01]  /*c600*/  HADD2.F32 R55, -RZ, R58.H0_H0 ;  /* 0x2000003aff377230 */ /* 0x000fe20000004100 */
[----:B------:R-:W-:Y:S01]  /*c610*/  SHF.R.U32.HI R65, RZ, 0x10, R65 ;  /* 0x00000010ff417819 */ /* 0x000fe20000011641 */
[----:B------:R-:W-:-:S02]  /*c620*/  HADD2.F32 R62, -RZ, R61.H0_H0 ;  /* 0x2000003dff3e7230 */ /* 0x000fc40000004100 */
[CC--:B------:R-:W-:Y:S01]  /*c630*/  FMUL.FTZ R66, R56.reuse, R40.reuse ;  /* 0x0000002838427220 */ /* 0x0c0fe20000410000 */
[----:B------:R-:W-:Y:S02]  /*c640*/  IMAD.U32 R67, R67, 0x10000, RZ ;  /* 0x0001000043437824 */ /* 0x000fe400078e00ff */
[C---:B------:R-:W-:Y:S01]  /*c650*/  FMUL.FTZ R77, R55.reuse, R40 ;  /* 0x00000028374d7220 */ /* 0x040fe20000410000 */
[----:B------:R-:W-:Y:S02]  /*c660*/  HADD2.F32 R58, -RZ, R58.H1_H1 ;  /* 0x3000003aff3a7230 */ /* 0x000fe40000004100 */
[-C--:B------:R-:W-:Y:S01]  /*c670*/  FFMA.FTZ R55, R55, R62.reuse, -R66 ;  /* 0x0000003e37377223 */ /* 0x080fe20000010842 */
[----:B------:R-:W-:Y:S01]  /*c680*/  SHF.L.U32 R65, R65, 0x10, RZ ;  /* 0x0000001041417819 */ /* 0x000fe200000006ff */
[----:B------:R-:W-:Y:S01]  /*c690*/  FFMA.FTZ R56, R56, R62, R77 ;  /* 0x0000003e38387223 */ /* 0x000fe2000001004d */
[----:B------:R-:W-:Y:S01]  /*c6a0*/  HADD2.F32 R62, -RZ, R63.H1_H1 ;  /* 0x3000003fff3e7230 */ /* 0x000fe20000004100 */
[----:B------:R-:W-:Y:S01]  /*c6b0*/  LOP3.LUT R40, R64, 0xff0000, R67, 0xf8, !PT ;  /* 0x00ff000040287812 */ /* 0x000fe200078ef843 */
[----:B------:R-:W-:Y:S01]  /*c6c0*/  HADD2.F32 R63, -RZ, R60.H1_H1 ;  /* 0x3000003cff3f7230 */ /* 0x000fe20000004100 */
[----:B------:R-:W-:Y:S01]  /*c6d0*/  F2FP.F16.E4M3.UNPACK_B R162, R162 ;  /* 0x000000a2ffa2723e */ /* 0x000fe200020006ff */
[----:B------:R-:W-:Y:S01]  /*c6e0*/  HADD2.F32 R64, -RZ, R61.H1_H1 ;  /* 0x3000003dff407230 */ /* 0x000fe20000004100 */
[----:B------:R-:W-:Y:S01]  /*c6f0*/  F2FP.F16.E4M3.UNPACK_B R60, R59 ;  /* 0x0000003bff3c723e */ /* 0x000fe200020006ff */
[-C--:B------:R-:W-:Y:S01]  /*c700*/  FMUL.FTZ R66, R58, R62.reuse ;  /* 0x0000003e3a427220 */ /* 0x080fe20000410000 */
[----:B------:R-:W-:Y:S01]  /*c710*/  F2FP.F16.E4M3.UNPACK_B R61, R57 ;  /* 0x00000039ff3d723e */ /* 0x000fe200020006ff */
[----:B------:R-:W-:Y:S01]  /*c720*/  FMUL.FTZ R57, R63, R62 ;  /* 0x0000003e3f397220 */ /* 0x000fe20000410000 */
[----:B------:R-:W-:Y:S01]  /*c730*/  LOP3.LUT R44, R44, 0xff0000, R65, 0xf8, !PT ;  /* 0x00ff00002c2c7812 */ /* 0x000fe200078ef841 */
[----:B------:R-:W-:Y:S01]  /*c740*/  HADD2.F32 R65, -RZ, R162.H0_H0 ;  /* 0x200000a2ff417230 */ /* 0x000fe20000004100 */
[----:B------:R-:W-:Y:S01]  /*c750*/  F2FP.F16.E4M3.UNPACK_B R164, R164 ;  /* 0x000000a4ffa4723e */ /* 0x000fe200020006ff */
[----:B------:R-:W-:-:S02]  /*c760*/  HADD2.F32 R62, -RZ, R60.H0_H0 ;  /* 0x2000003cff3e7230 */ /* 0x000fc40000004100 */
[-C--:B------:R-:W-:Y:S01]  /*c770*/  FFMA.FTZ R58, R58, R64.reuse, -R57 ;  /* 0x000000403a3a7223 */ /* 0x080fe20000010839 */
[----:B------:R-:W-:Y:S02]  /*c780*/  HADD2.F32 R59, -RZ, R61.H0_H0 ;  /* 0x2000003dff3b7230 */ /* 0x000fe40000004100 */
[----:B------:R-:W-:Y:S01]  /*c790*/  FFMA.FTZ R57, R63, R64, R66 ;  /* 0x000000403f397223 */ /* 0x000fe20000010042 */
[----:B------:R-:W-:Y:S02]  /*c7a0*/  HADD2.F32 R64, -RZ, R164.H0_H0 ;  /* 0x200000a4ff407230 */ /* 0x000fe40000004100 */
[-C--:B------:R-:W-:Y:S01]  /*c7b0*/  FMUL.FTZ R66, R62, R65.reuse ;  /* 0x000000413e427220 */ /* 0x080fe20000410000 */
[----:B------:R-:W-:Y:S02]  /*c7c0*/  HADD2.F32 R162, -RZ, R162.H1_H1 ;  /* 0x300000a2ffa27230 */ /* 0x000fe40000004100 */
[----:B------:R-:W-:Y:S01]  /*c7d0*/  FMUL.FTZ R65, R59, R65 ;  /* 0x000000413b417220 */ /* 0x000fe20000410000 */
[----:B------:R-:W-:-:S02]  /*c7e0*/  HADD2.F32 R63, -RZ, R60.H1_H1 ;  /* 0x3000003cff3f7230 */ /* 0x000fc40000004100 */
[-C--:B------:R-:W-:Y:S01]  /*c7f0*/  FFMA.FTZ R59, R59, R64.reuse, -R66 ;  /* 0x000000403b3b7223 */ /* 0x080fe20000010842 */
[----:B------:R-:W-:Y:S02]  /*c800*/  HADD2.F32 R61, -RZ, R61.H1_H1 ;  /* 0x3000003dff3d7230 */ /* 0x000fe40000004100 */
        /* <DEDUP_REMOVED lines=8> */
[----:B------:R-:W-:Y:S01]  /*c890*/  HADD2.F32 R67, -RZ, R62.H0_H0 ;  /* 0x2000003eff437230 */ /* 0x000fe20000004100 */
[----:B------:R-:W-:Y:S01]  /*c8a0*/  F2FP.F16.E4M3.UNPACK_B R61, R54.H1 ;  /* 0x00000036ff3d723e */ /* 0x000fe200030006ff */
[----:B------:R-:W-:-:S02]  /*c8b0*/  HADD2.F32 R65, -RZ, R64.H0_H0 ;  /* 0x20000040ff417230 */ /* 0x000fc40000004100 */
[----:B------:R-:W-:Y:S01]  /*c8c0*/  FFMA.FTZ R77, R63, R164, R162 ;  /* 0x000000a43f4d7223 */ /* 0x000fe200000100a2 */
[----:B------:R-:W-:Y:S01]  /*c8d0*/  HADD2.F32 R76, -RZ, R62.H1_H1 ;  /* 0x3000003eff4c7230 */ /* 0x000fe20000004100 */
[----:B------:R-:W-:Y:S01]  /*c8e0*/  F2FP.F16.E4M3.UNPACK_B R163, R163 ;  /* 0x000000a3ffa3723e */ /* 0x000fe200020006ff */
[--C-:B------:R-:W-:Y:S02]  /*c8f0*/  HADD2.F32 R62, -RZ, R61.reuse.H0_H0 ;  /* 0x2000003dff3e7230 */ /* 0x100fe40000004100 */
[-C--:B------:R-:W-:Y:S01]  /*c900*/  FMUL.FTZ R79, R65, R67.reuse ;  /* 0x00000043414f7220 */ /* 0x080fe20000410000 */
[----:B------:R-:W-:Y:S01]  /*c910*/  HADD2.F32 R63, -RZ, R66.H0_H0 ;  /* 0x20000042ff3f7230 */ /* 0x000fe20000004100 */
[----:B------:R-:W-:Y:S01]  /*c920*/  F2FP.F16.E4M3.UNPACK_B R54, R54 ;  /* 0x00000036ff36723e */ /* 0x000fe200020006ff */
[----:B------:R-:W-:Y:S02]  /*c930*/  HADD2.F32 R64, -RZ, R64.H1_H1 ;  /* 0x30000040ff407230 */ /* 0x000fe40000004100 */
[----:B------:R-:W-:Y:S01]  /*c940*/  FMUL.FTZ R90, R62, R67 ;  /* 0x000000433e5a7220 */ /* 0x000fe20000410000 */
[----:B------:R-:W-:-:S02]  /*c950*/  HADD2.F32 R61, -RZ, R61.H1_H1 ;  /* 0x3000003dff3d7230 */ /* 0x000fc40000004100 */
[-C--:B------:R-:W-:Y:S01]  /*c960*/  FFMA.FTZ R88, R62, R63.reuse, -R79 ;  /* 0x0000003f3e587223 */ /* 0x080fe2000001084f */
[----:B------:R-:W-:Y:S02]  /*c970*/  HADD2.F32 R66, -RZ, R66.H1_H1 ;  /* 0x30000042ff427230 */ /* 0x000fe40000004100 */
[CC--:B------:R-:W-:Y:S01]  /*c980*/  FMUL.FTZ R62, R64.reuse, R76.reuse ;  /* 0x0000004c403e7220 */ /* 0x0c0fe20000410000 */
[----:B------:R-:W-:Y:S01]  /*c990*/  FFMA.FTZ R90, R65, R63, R90 ;  /* 0x0000003f415a7223 */ /* 0x000fe2000001005a */
[C---:B------:R-:W-:Y:S01]  /*c9a0*/  FMUL.FTZ R67, R61.reuse, R76 ;  /* 0x0000004c3d437220 */ /* 0x040fe20000410000 */
[----:B------:R-:W-:Y:S01]  /*c9b0*/  F2FP.F16.E4M3.UNPACK_B R165, R165 ;  /* 0x000000a5ffa5723e */ /* 0x000fe200020006ff */
[----:B------:R-:W-:Y:S01]  /*c9c0*/  FFMA.FTZ R89, R61, R66, -R62 ;  /* 0x000000423d597223 */ /* 0x000fe2000001083e */
[----:B------:R-:W-:Y:S01]  /*c9d0*/  F2FP.F16.E4M3.UNPACK_B R61, R46 ;  /* 0x0000002eff3d723e */ /* 0x000fe200020006ff */
[--C-:B------:R-:W-:Y:S02]  /*c9e0*/  HADD2.F32 R65, -RZ, R163.reuse.H0_H0 ;  /* 0x200000a3ff417230 */ /* 0x100fe40000004100 */
[----:B------:R-:W-:Y:S01]  /*c9f0*/  FFMA.FTZ R91, R64, R66, R67 ;  /* 0x00000042405b7223 */ /* 0x000fe20000010043 */
[----:B------:R-:W-:Y:S01]  /*ca00*/  HADD2.F32 R163, -RZ, R163.H1_H1 ;  /* 0x300000a3ffa37230 */ /* 0x000fe20000004100 */
[----:B------:R-:W-:Y:S01]  /*ca10*/  F2FP.SATFINITE.E4M3.F32.PACK_AB_MERGE_C R55, R58, R55, RZ ;  /* 0x000000373a37723e */ /* 0x000fe200048070ff */
[--C-:B------:R-:W-:Y:S01]  /*ca20*/  HADD2.F32 R62, -RZ, R61.reuse.H0_H0 ;  /* 0x2000003dff3e7230 */ /* 0x100fe20000004100 */
[----:B------:R-:W-:Y:S01]  /*ca30*/  F2FP.SATFINITE.E4M3.F32.PACK_AB_MERGE_C R57, R57, R56, RZ ;  /* 0x000000383939723e */ /* 0x000fe200048070ff */
[----:B------:R-:W-:Y:S01]  /*ca40*/  HADD2.F32 R46, -RZ, R54.H0_H0 ;  /* 0x20000036ff2e7230 */ /* 0x000fe20000004100 */
[----:B------:R-:W-:Y:S01]  /*ca50*/  F2FP.F16.E4M3.UNPACK_B R58, R52 ;  /* 0x00000034ff3a723e */ /* 0x000fe200020006ff */
[----:B------:R-:W-:-:S02]  /*ca60*/  HADD2.F32 R61, -RZ, R61.H1_H1 ;  /* 0x3000003dff3d7230 */ /* 0x000fc40000004100 */
[-C--:B------:R-:W-:Y:S01]  /*ca70*/  FMUL.FTZ R67, R62, R65.reuse ;  /* 0x000000413e437220 */ /* 0x080fe20000410000 */
[----:B------:R-:W-:Y:S02]  /*ca80*/  HADD2.F32 R54, -RZ, R54.H1_H1 ;  /* 0x30000036ff367230 */ /* 0x000fe40000004100 */
[----:B------:R-:W-:Y:S01]  /*ca90*/  FMUL.FTZ R65, R46, R65 ;  /* 0x000000412e417220 */ /* 0x000fe20000410000 */
[--C-:B------:R-:W-:Y:S02]  /*caa0*/  HADD2.F32 R63, -RZ, R165.reuse.H0_H0 ;  /* 0x200000a5ff3f7230 */ /* 0x100fe40000004100 */
[CC--:B------:R-:W-:Y:S01]  /*cab0*/  FMUL.FTZ R79, R61.reuse, R163.reuse ;  /* 0x000000a33d4f7220 */ /* 0x0c0fe20000410000 */
[----:B------:R-:W-:Y:S02]  /*cac0*/  HADD2.F32 R165, -RZ, R165.H1_H1 ;  /* 0x300000a5ffa57230 */ /* 0x000fe40000004100 */
[----:B------:R-:W-:Y:S01]  /*cad0*/  FMUL.FTZ R64, R54, R163 ;  /* 0x000000a336407220 */ /* 0x000fe20000410000 */
[----:B------:R-:W-:Y:S01]  /*cae0*/  F2FP.SATFINITE.E4M3.F32.PACK_AB_MERGE_C R56, R78, R59, R55 ;  /* 0x0000003b4e38723e */ /* 0x000fe20004807037 */
[-C--:B------:R-:W-:Y:S01]  /*caf0*/  FFMA.FTZ R67, R46, R63.reuse, -R67 ;  /* 0x0000003f2e437223 */ /* 0x080fe20000010843 */
[----:B------:R-:W-:Y:S01]  /*cb00*/  FFMA.FTZ R46, R62, R63, R65 ;  /* 0x0000003f3e2e7223 */ /* 0x000fe20000010041 */
[-C--:B------:R-:W-:Y:S01]  /*cb10*/  FFMA.FTZ R54, R54, R165.reuse, -R79 ;  /* 0x000000a536367223 */ /* 0x080fe2000001084f */
[----:B------:R-:W-:Y:S01]  /*cb20*/  FFMA.FTZ R165, R61, R165, R64 ;  /* 0x000000a53da57223 */ /* 0x000fe20000010040 */
[----:B------:R-:W-:-:S02]  /*cb30*/  F2FP.F16.E4M3.UNPACK_B R61, R45 ;  /* 0x0000002dff3d723e */ /* 0x000fc400020006ff */
[----:B------:R-:W-:Y:S02]  /*cb40*/  F2FP.F16.E4M3.UNPACK_B R65, R44 ;  /* 0x0000002cff41723e */ /* 0x000fe400020006ff */
[----:B------:R-:W-:Y:S01]  /*cb50*/  F2FP.SATFINITE.E4M3.F32.PACK_AB_MERGE_C R55, R77, R60, R57 ;  /* 0x0000003c4d37723e */ /* 0x000fe20004807039 */
[----:B------:R-:W-:Y:S01]  /*cb60*/  HADD2.F32 R59, -RZ, R61.H0_H0 ;  /* 0x2000003dff3b7230 */ /* 0x000fe20000004100 */
[----:B------:R-:W-:Y:S01]  /*cb70*/  F2FP.F16.E4M3.UNPACK_B R63, R42 ;  /* 0x0000002aff3f723e */ /* 0x000fe200020006ff */
[----:B------:R-:W-:Y:S01]  /*cb80*/  HADD2.F32 R60, -RZ, R65.H0_H0 ;  /* 0x20000041ff3c7230 */ /* 0x000fe20000004100 */
[----:B------:R-:W-:Y:S01]  /*cb90*/  F2FP.SATFINITE.E4M3.F32.PACK_AB_MERGE_C R88, R89, R88, RZ ;  /* 0x000000585958723e */ /* 0x000fe200048070ff */
[----:B------:R-:W-:Y:S01]  /*cba0*/  HADD2.F32 R57, -RZ, R58.H0_H0 ;  /* 0x2000003aff397230 */ /* 0x000fe20000004100 */
[----:B------:R-:W-:Y:S01]  /*cbb0*/  F2FP.F16.E4M3.UNPACK_B R42, R42.H1 ;  /* 0x0000002aff2a723e */ /* 0x000fe200030006ff */
[----:B------:R-:W-:Y:S02]  /*cbc0*/  HADD2.F32 R64, -RZ, R63.H0_H0 ;  /* 0x2000003fff407230 */ /* 0x000fe40000004100 */
[----:B------:R-:W-:Y:S01]  /*cbd0*/  FMUL.FTZ R66, R59, R60 ;  /* 0x0000003c3b427220 */ /* 0x000fe20000410000 */
[----:B------:R-:W-:-:S02]  /*cbe0*/  HADD2.F32 R62, -RZ, R61.H1_H1 ;  /* 0x3000003dff3e7230 */ /* 0x000fc40000004100 */
[C---:B------:R-:W-:Y:S01]  /*cbf0*/  FMUL.FTZ R76, R57.reuse, R60 ;  /* 0x0000003c394c7220 */ /* 0x040fe20000410000 */
[----:B------:R-:W-:Y:S01]  /*cc00*/  HADD2.F32 R65, -RZ, R65.H1_H1 ;  /* 0x30000041ff417230 */ /* 0x000fe20000004100 */
[----:B------:R-:W-:Y:S01]  /*cc10*/  F2FP.SATFINITE.E4M3.F32.PACK_AB_MERGE_C R54, R54, R67, R88 ;  /* 0x000000433636723e */ /* 0x000fe20004807058 */
[----:B------:R-:W-:Y:S02]  /*cc20*/  HADD2.F32 R60, -RZ, R58.H1_H1 ;  /* 0x3000003aff3c7230 */ /* 0x000fe40000004100 */
[-C--:B------:R-:W-:Y:S01]  /*cc30*/  FFMA.FTZ R57, R57, R64.reuse, -R66 ;  /* 0x0000004039397223 */ /* 0x080fe20000010842 */
[----:B------:R-:W-:Y:S01]  /*cc40*/  FFMA.FTZ R58, R59, R64, R76 ;  /* 0x000000403b3a7223 */ /* 0x000fe2000001004c */
[----:B------:R-:W-:Y:S02]  /*cc50*/  HADD2.F32 R63, -RZ, R63.H1_H1 ;  /* 0x3000003fff3f7230 */ /* 0x000fe40000004100 */
[-C--:B------:R-:W-:Y:S01]  /*cc60*/  FMUL.FTZ R67, R62, R65.reuse ;  /* 0x000000413e437220 */ /* 0x080fe20000410000 */
[----:B------:R-:W-:Y:S01]  /*cc70*/  FMUL.FTZ R65, R60, R65 ;  /* 0x000000413c417220 */ /* 0x000fe20000410000 */
[----:B------:R-:W-:-:S02]  /*cc80*/  F2FP.F16.E4M3.UNPACK_B R61, R45.H1 ;  /* 0x0000002dff3d723e */ /* 0x000fc400030006ff */
[----:B------:R-:W-:Y:S01]  /*cc90*/  F2FP.F16.E4M3.UNPACK_B R64, R44.H1 ;  /* 0x0000002cff40723e */ /* 0x000fe200030006ff */
[-C--:B------:R-:W-:Y:S01]  /*cca0*/  FFMA.FTZ R45, R62, R63.reuse, R65 ;  /* 0x0000003f3e2d7223 */ /* 0x080fe20000010041 */
[----:B------:R-:W-:Y:S01]  /*ccb0*/  F2FP.F16.E4M3.UNPACK_B R59, R52.H1 ;  /* 0x00000034ff3b723e */ /* 0x000fe200030006ff */
[----:B------:R-:W-:Y:S01]  /*ccc0*/  FFMA.FTZ R52, R60, R63, -R67 ;  /* 0x0000003f3c347223 */ /* 0x000fe20000010843 */
[----:B------:R-:W-:Y:S01]  /*ccd0*/  HADD2.F32 R60, -RZ, R61.H0_H0 ;  /* 0x2000003dff3c7230 */ /* 0x000fe20000004100 */
[----:B------:R-:W-:Y:S01]  /*cce0*/  F2FP.F16.E4M3.UNPACK_B R66, R40.H1 ;  /* 0x00000028ff42723e */ /* 0x000fe200030006ff */
[----:B------:R-:W-:Y:S01]  /*ccf0*/  HADD2.F32 R65, -RZ, R64.H0_H0 ;  /* 0x20000040ff417230 */ /* 0x000fe20000004100 */
[----:B------:R-:W-:Y:S01]  /*cd00*/  F2FP.SATFINITE.E4M3.F32.PACK_AB_MERGE_C R90, R91, R90, RZ ;  /* 0x0000005a5b5a723e */ /* 0x000fe200048070ff */
[----:B------:R-:W-:Y:S02]  /*cd10*/  HADD2.F32 R44, -RZ, R59.H0_H0 ;  /* 0x2000003bff2c7230 */ /* 0x000fe40000004100 */
[----:B------:R-:W-:-:S02]  /*cd20*/  HADD2.F32 R61, -RZ, R61.H1_H1 ;  /* 0x3000003dff3d7230 */ /* 0x000fc40000004100 */
[-C--:B------:R-:W-:Y:S01]  /*cd30*/  FMUL.FTZ R67, R60, R65.reuse ;  /* 0x000000413c437220 */ /* 0x080fe20000410000 */
[----:B------:R-:W-:Y:S02]  /*cd40*/  HADD2.F32 R64, -RZ, R64.H1_H1 ;  /* 0x30000040ff407230 */ /* 0x000fe40000004100 */
[----:B------:R-:W-:Y:S01]  /*cd50*/  FMUL.FTZ R65, R44, R65 ;  /* 0x000000412c417220 */ /* 0x000fe20000410000 */
[----:B------:R-:W-:Y:S01]  /*cd60*/  HADD2.F32 R59, -RZ, R59.H1_H1 ;  /* 0x3000003bff3b7230 */ /* 0x000fe20000004100 */
[----:B------:R-:W-:Y:S01]  /*cd70*/  F2FP.SATFINITE.E4M3.F32.PACK_AB_MERGE_C R46, R165, R46, R90 ;  /* 0x0000002ea52e723e */ /* 0x000fe2000480705a */
[--C-:B------:R-:W-:Y:S02]  /*cd80*/  HADD2.F32 R63, -RZ, R42.reuse.H0_H0 ;  /* 0x2000002aff3f7230 */ /* 0x100fe40000004100 */
[----:B------:R-:W-:Y:S02]  /*cd90*/  HADD2.F32 R62, -RZ, R42.H1_H1 ;  /* 0x3000002aff3e7230 */ /* 0x000fe40000004100 */
[-C--:B------:R-:W-:Y:S01]  /*cda0*/  FMUL.FTZ R42, R61, R64.reuse ;  /* 0x000000403d2a7220 */ /* 0x080fe20000410000 */
[C---:B------:R-:W-:Y:S01]  /*cdb0*/  FMUL.FTZ R64, R59.reuse, R64 ;  /* 0x000000403b407220 */ /* 0x040fe20000410000 */
[----:B------:R-:W-:Y:S01]  /*cdc0*/  FFMA.FTZ R78, R60, R63, R65 ;  /* 0x0000003f3c4e7223 */ /* 0x000fe20000010041 */
[----:B------:R-:W-:Y:S01]  /*cdd0*/  F2FP.F16.E4M3.UNPACK_B R65, R40 ;  /* 0x00000028ff41723e */ /* 0x000fe200020006ff */
[-C--:B------:R-:W-:Y:S01]  /*cde0*/  FFMA.FTZ R88, R59, R62.reuse, -R42 ;  /* 0x0000003e3b587223 */ /* 0x080fe2000001082a */
[----:B------:R-:W-:Y:S01]  /*cdf0*/  F2FP.F16.E4M3.UNPACK_B R59, R47 ;  /* 0x0000002fff3b723e */ /* 0x000fe200020006ff */
[----:B------:R-:W-:Y:S01]  /*ce00*/  FFMA.FTZ R79, R61, R62, R64 ;  /* 0x0000003e3d4f7223 */ /* 0x000fe20000010040 */
[----:B------:R-:W-:Y:S01]  /*ce10*/  F2FP.F16.E4M3.UNPACK_B R42, R43 ;  /* 0x0000002bff2a723e */ /* 0x000fe200020006ff */
[----:B------:R-:W-:Y:S01]  /*ce20*/  FFMA.FTZ R77, R44, R63, -R67 ;  /* 0x0000003f2c4d7223 */ /* 0x000fe20000010843 */
[----:B------:R-:W-:Y:S01]  /*ce30*/  F2FP.F16.E4M3.UNPACK_B R60, R47.H1 ;  /* 0x0000002fff3c723e */ /* 0x000fe200030006ff */
[----:B------:R-:W-:Y:S01]  /*ce40*/  HADD2.F32 R61, -RZ, R59.H0_H0 ;  /* 0x2000003bff3d7230 */ /* 0x000fe20000004100 */
[----:B------:R-:W-:Y:S01]  /*ce50*/  F2FP.F16.E4M3.UNPACK_B R62, R41 ;  /* 0x00000029ff3e723e */ /* 0x000fe200020006ff */
[----:B------:R-:W-:Y:S01]  /*ce60*/  HADD2.F32 R67, -RZ, R65.H0_H0 ;  /* 0x20000041ff437230 */ /* 0x000fe20000004100 */
[----:B------:R-:W-:Y:S01]  /*ce70*/  F2FP.F16.E4M3.UNPACK_B R43, R43.H1 ;  /* 0x0000002bff2b723e */ /* 0x000fe200030006ff */
[----:B------:R-:W-:Y:S01]  /*ce80*/  HADD2.F32 R44, -RZ, R42.H0_H0 ;  /* 0x2000002aff2c7230 */ /* 0x000fe20000004100 */
[----:B------:R-:W-:Y:S01]  /*ce90*/  F2FP.F16.E4M3.UNPACK_B R41, R41.H1 ;  /* 0x00000029ff29723e */ /* 0x000fe200030006ff */
[----:B------:R-:W-:-:S02]  /*cea0*/  HADD2.F32 R40, -RZ, R60.H0_H0 ;  /* 0x2000003cff287230 */ /* 0x000fc40000004100 */
[-C--:B------:R-:W-:Y:S01]  /*ceb0*/  FMUL.FTZ R89, R61, R67.reuse ;  /* 0x000000433d597220 */ /* 0x080fe20000410000 */
[----:B------:R-:W-:Y:S02]  /*cec0*/  HADD2.F32 R76, -RZ, R66.H0_H0 ;  /* 0x20000042ff4c7230 */ /* 0x000fe40000004100 */
[----:B------:R-:W-:Y:S01]  /*ced0*/  FMUL.FTZ R90, R44, R67 ;  /* 0x000000432c5a7220 */ /* 0x000fe20000410000 */
[----:B------:R-:W-:Y:S01]  /*cee0*/  HADD2.F32 R63, -RZ, R62.H0_H0 ;  /* 0x2000003eff3f7230 */ /* 0x000fe20000004100 */
[----:B------:R-:W-:Y:S01]  /*cef0*/  F2FP.SATFINITE.E4M3.F32.PACK_AB_MERGE_C R77, R88, R77, RZ ;  /* 0x0000004d584d723e */ /* 0x000fe200048070ff */
[----:B------:R-:W-:Y:S02]  /*cf00*/  HADD2.F32 R47, -RZ, R43.H0_H0 ;  /* 0x2000002bff2f7230 */ /* 0x000fe40000004100 */
[----:B------:R-:W-:Y:S01]  /*cf10*/  FMUL.FTZ R92, R40, R76 ;  /* 0x0000004c285c7220 */ /* 0x000fe20000410000 */
[----:B------:R-:W-:Y:S02]  /*cf20*/  HADD2.F32 R60, -RZ, R60.H1_H1 ;  /* 0x3000003cff3c7230 */ /* 0x000fe40000004100 */
[----:B------:R-:W-:Y:S01]  /*cf30*/  FFMA.FTZ R89, R44, R63, -R89 ;  /* 0x0000003f2c597223 */ /* 0x000fe20000010859 */
[----:B------:R-:W-:-:S02]  /*cf40*/  HADD2.F32 R66, -RZ, R66.H1_H1 ;  /* 0x30000042ff427230 */ /* 0x000fc40000004100 */
[----:B------:R-:W-:Y:S01]  /*cf50*/  FMUL.FTZ R67, R47, R76 ;  /* 0x0000004c2f437220 */ /* 0x000fe20000410000 */
[----:B------:R-:W-:Y:S02]  /*cf60*/  HADD2.F32 R43, -RZ, R43.H1_H1 ;  /* 0x3000002bff2b7230 */ /* 0x000fe40000004100 */
        /* <DEDUP_REMOVED lines=10> */
[----:B------:R-:W-:Y:S01]  /*d010*/  FMUL.FTZ R47, R59, R65 ;  /* 0x000000413b2f7220 */ /* 0x000fe20000410000 */
        /* <DEDUP_REMOVED lines=10> */
[----:B------:R-:W-:Y:S01]  /*d0c0*/  F2FP.SATFINITE.E4M3.F32.PACK_AB_MERGE_C R43, R42, R89, R43 ;  /* 0x000000592a2b723e */ /* 0x000fe2000480702b */
[----:B------:R-:W-:Y:S01]  /*d0d0*/  IMAD.MOV.U32 R44, RZ, RZ, R55 ;  /* 0x000000ffff2c7224 */ /* 0x000fe200078e0037 */
[----:B------:R-:W-:Y:S01]  /*d0e0*/  F2FP.SATFINITE.E4M3.F32.PACK_AB_MERGE_C R41, R52, R57, R77 ;  /* 0x000000393429723e */ /* 0x000fe2000480704d */
[----:B------:R-:W-:Y:S01]  /*d0f0*/  IMAD.MOV.U32 R42, RZ, RZ, R54 ;  /* 0x000000ffff2a7224 */ /* 0x000fe200078e0036 */
[----:B------:R-:W-:-:S02]  /*d100*/  F2FP.SATFINITE.E4M3.F32.PACK_AB_MERGE_C R45, R45, R58, R78 ;  /* 0x0000003a2d2d723e */ /* 0x000fc4000480704e */
[----:B------:R-:W-:-:S07]  /*d110*/  F2FP.SATFINITE.E4M3.F32.PACK_AB_MERGE_C R47, R59, R90, R60 ;  /* 0x0000005a3b2f723e */ /* 0x000fce000480703c */
.L_x_502:
[----:B------:R-:W-:Y:S05]  /*d120*/  BSYNC B2 ;  /* 0x0000000000027941 */ /* 0x000fea0003800000 */
.L_x_501:
[----:B0-----:R0:W-:Y:S04]  /*d130*/  STG.E.128 desc[UR54][R48.64], R40 ;  /* 0x0000002830007986 */ /* 0x0011e8000c101d36 */
[----:B-1----:R0:W-:Y:S02]  /*d140*/  @!P2 STG.E.128 desc[UR54][R50.64], R44 ;  /* 0x0000002c3200a986 */ /* 0x0021e4000c101d36 */
.L_x_500:
[----:B------:R-:W-:Y:S05]  /*d150*/  BSYNC B1 ;  /* 0x0000000000017941 */ /* 0x000fea0003800000 */
.L_x_499:
        /* <DEDUP_REMOVED lines=8> */
[----:B------:R-:W-:-:S04]  /*d1e0*/  LEA.HI R40, R41, R40, RZ, 0x5 ;  /* 0x0000002829287211 */ /* 0x000fc800078f28ff */
[----:B------:R-:W-:-:S04]  /*d1f0*/  LEA.HI.SX32 R41, R40, R21, 0x1b ;  /* 0x0000001528297211 */ /* 0x000fc800078fdaff */
[----:B------:R-:W-:-:S04]  /*d200*/  SHF.L.U32 R43, R41, 0x4, RZ ;  /* 0x00000004292b7819 */ /* 0x000fc800000006ff */
[----:B------:R-:W-:-:S13]  /*d210*/  ISETP.GE.AND P2, PT, R43, R153, PT ;  /* 0x000000992b00720c */ /* 0x000fda0003f46270 */
[--C-:B------:R-:W-:Y:S02]  /*d220*/  @!P2 SHF.R.S32.HI R40, RZ, 0x1f, R43.reuse ;  /* 0x0000001fff28a819 */ /* 0x100fe4000001142b */
[----:B------:R-:W-:-:S04]  /*d230*/  @!P2 IADD3 R51, P4, P5, R116, R140, R43 ;  /* 0x0000008c7433a210 */ /* 0x000fc80007d9e02b */
[----:B------:R-:W-:Y:S02]  /*d240*/  @!P2 IADD3.X R40, R0, R53, R40, P4, P5 ;  /* 0x000000350028a210 */ /* 0x000fe400027ea428 */
[----:B------:R-:W-:-:S05]  /*d250*/  IADD3 R48, P4, R49, R126, RZ ;  /* 0x0000007e31307210 */ /* 0x000fca0007f9e0ff */
[----:B------:R-:W-:Y:S01]  /*d260*/  IMAD.X R49, R42, 0x1, R127, P4 ;  /* 0x000000012a317824 */ /* 0x000fe200020e067f */
        /* <DEDUP_REMOVED lines=19> */
[----:B------:R-:W-:Y:S01]  /*d3a0*/  LOP3.LUT R55, R81, 0xff0000ff, RZ, 0xc0, !PT ;  /* 0xff0000ff51377812 */ /* 0x000fe200078ec0ff */
[----:B-1----:R-:W-:Y:S01]  /*d3b0*/  IMAD.MOV.U32 R60, RZ, RZ, R44 ;  /* 0x000000ffff3c7224 */ /* 0x002fe200078e002c */
[----:B------:R-:W-:Y:S01]  /*d3c0*/  SHF.R.U32.HI R63, RZ, 0x8, R83 ;  /* 0x00000008ff3f7819 */ /* 0x000fe20000011653 */
[----:B------:R-:W-:Y:S01]  /*d3d0*/  IMAD.SHL.U32 R40, R54, 0x100, RZ ;  /* 0x0000010036287824 */ /* 0x000fe200078e00ff */
[----:B------:R-:W-:Y:S01]  /*d3e0*/  SHF.R.U32.HI R58, RZ, 0x8, R71 ;  /* 0x00000008ff3a7819 */ /* 0x000fe20000011647 */
[----:B------:R-:W-:Y:S01]  /*d3f0*/  IMAD.MOV.U32 R52, RZ, RZ, R41 ;  /* 0x000000ffff347224 */ /* 0x000fe200078e0029 */
[----:B------:R-:W-:Y:S02]  /*d400*/  SHF.R.U32.HI R66, RZ, 0x10, R81 ;  /* 0x00000010ff427819 */ /* 0x000fe40000011651 */
[----:B------:R-:W-:Y:S01]  /*d410*/  LOP3.LUT R55, R55, 0xff00, R40, 0xf8, !PT ;  /* 0x0000ff0037377812 */ /* 0x000fe200078ef828 */
[----:B------:R-:W-:Y:S01]  /*d420*/  IMAD.SHL.U32 R40, R63, 0x100, RZ ;  /* 0x000001003f287824 */ /* 0x000fe200078e00ff */
[----:B------:R-:W-:Y:S01]  /*d430*/  LOP3.LUT R59, R83, 0xff0000ff, RZ, 0xc0, !PT ;  /* 0xff0000ff533b7812 */ /* 0x000fe200078ec0ff */
[----:B------:R-:W-:Y:S01]  /*d440*/  IMAD.SHL.U32 R44, R58, 0x100, RZ ;  /* 0x000001003a2c7824 */ /* 0x000fe200078e00ff */
[----:B------:R-:W-:-:S02]  /*d450*/  SHF.R.U32.HI R62, RZ, 0x8, R69 ;  /* 0x00000008ff3e7819 */ /* 0x000fc40000011645 */
[----:B------:R-:W-:Y:S02]  /*d460*/  SHF.R.U32.HI R64, RZ, 0x10, R83 ;  /* 0x00000010ff407819 */ /* 0x000fe40000011653 */
[----:B------:R-:W-:Y:S01]  /*d470*/  LOP3.LUT R61, R71, 0xff0000ff, RZ, 0xc0, !PT ;  /* 0xff0000ff473d7812 */ /* 0x000fe200078ec0ff */
[----:B------:R-:W-:Y:S01]  /*d480*/  IMAD.SHL.U32 R41, R62, 0x100, RZ ;  /* 0x000001003e297824 */ /* 0x000fe200078e00ff */
[----:B------:R-:W-:Y:S01]  /*d490*/  MOV R54, R42 ;  /* 0x0000002a00367202 */ /* 0x000fe20000000f00 */
[----:B------:R-:W-:Y:S01]  /*d4a0*/  IMAD.U32 R42, R66, 0x10000, RZ ;  /* 0x00010000422a7824 */ /* 0x000fe200078e00ff */
[----:B------:R-:W-:Y:S02]  /*d4b0*/  LOP3.LUT R59, R59, 0xff00, R40, 0xf8, !PT ;  /* 0x0000ff003b3b7812 */ /* 0x000fe400078ef828 */
[----:B------:R-:W-:Y:S02]  /*d4c0*/  LOP3.LUT R66, R61, 0xff00, R44, 0xf8, !PT ;  /* 0x0000ff003d427812 */ /* 0x000fe400078ef82c */
[----:B------:R-:W-:-:S02]  /*d4d0*/  SHF.L.U32 R40, R64, 0x10, RZ ;  /* 0x0000001040287819 */ /* 0x000fc400000006ff */
[----:B------:R-:W-:Y:S02]  /*d4e0*/  LOP3.LUT R56, R69, 0xff0000ff, RZ, 0xc0, !PT ;  /* 0xff0000ff45387812 */ /* 0x000fe400078ec0ff */
[----:B------:R-:W-:Y:S02]  /*d4f0*/  F2FP.F16.E4M3.UNPACK_B R64, R154.H1 ;  /* 0x0000009aff40723e */ /* 0x000fe400030006ff */
[----:B------:R-:W-:Y:S02]  /*d500*/  F2FP.F16.E4M3.UNPACK_B R61, R60.H1 ;  /* 0x0000003cff3d723e */ /* 0x000fe400030006ff */
[----:B------:R-:W-:Y:S02]  /*d510*/  F2FP.F16.E4M3.UNPACK_B R58, R57.H1 ;  /* 0x00000039ff3a723e */ /* 0x000fe400030006ff */
[----:B------:R-:W-:Y:S02]  /*d520*/  LOP3.LUT R40, R59, 0xff0000, R40, 0xf8, !PT ;  /* 0x00ff00003b287812 */ /* 0x000fe400078ef828 */
[----:B------:R-:W-:-:S02]  /*d530*/  SHF.R.U32.HI R67, RZ, 0x10, R69 ;  /* 0x00000010ff437819 */ /* 0x000fc40000011645 */
[----:B------:R-:W-:Y:S02]  /*d540*/  SHF.R.U32.HI R65, RZ, 0x10, R71 ;  /* 0x00000010ff417819 */ /* 0x000fe40000011647 */
[----:B------:R-:W-:Y:S01]  /*d550*/  LOP3.LUT R63, R56, 0xff00, R41, 0xf8, !PT ;  /* 0x0000ff00383f7812 */ /* 0x000fe200078ef829 */
[----:B------:R-:W-:Y:S01]  /*d560*/  HADD2.F32 R41, -RZ, R64.H0_H0 ;  /* 0x20000040ff297230 */ /* 0x000fe20000004100 */
[----:B------:R-:W-:Y:S01]  /*d570*/  LOP3.LUT R42, R55, 0xff0000, R42, 0xf8, !PT ;  /* 0x00ff0000372a7812 */ /* 0x000fe200078ef82a */
[----:B------:R-:W-:Y:S01]  /*d580*/  HADD2.F32 R56, -RZ, R61.H0_H0 ;  /* 0x2000003dff387230 */ /* 0x000fe20000004100 */
[----:B------:R-:W-:Y:S01]  /*d590*/  F2FP.F16.E4M3.UNPACK_B R59, R156.H1 ;  /* 0x0000009cff3b723e */ /* 0x000fe200030006ff */
[----:B------:R-:W-:Y:S01]  /*d5a0*/  HADD2.F32 R55, -RZ, R58.H0_H0 ;  /* 0x2000003aff377230 */ /* 0x000fe20000004100 */
[----:B------:R-:W-:Y:S01]  /*d5b0*/  F2FP.F16.E4M3.UNPACK_B R154, R154 ;  /* 0x0000009aff9a723e */ /* 0x000fe200020006ff */
[----:B------:R-:W-:Y:S02]  /*d5c0*/  IMAD.U32 R44, R67, 0x10000, RZ ;  /* 0x00010000432c7824 */ /* 0x000fe400078e00ff */
[----:B------:R-:W-:Y:S01]  /*d5d0*/  FMUL.FTZ R68, R56, R41 ;  /* 0x0000002938447220 */ /* 0x000fe20000410000 */
[----:B------:R-:W-:-:S02]  /*d5e0*/  IMAD.U32 R65, R65, 0x10000, RZ ;  /* 0x0001000041417824 */ /* 0x000fc400078e00ff */
[----:B------:R-:W-:Y:S01]  /*d5f0*/  FMUL.FTZ R67, R55, R41 ;  /* 0x0000002937437220 */ /* 0x000fe20000410000 */
[--C-:B------:R-:W-:Y:S01]  /*d600*/  HADD2.F32 R62, -RZ, R59.reuse.H0_H0 ;  /* 0x2000003bff3e7230 */ /* 0x100fe20000004100 */
[----:B------:R-:W-:Y:S01]  /*d610*/  LOP3.LUT R44, R63, 0xff0000, R44, 0xf8, !PT ;  /* 0x00ff00003f2c7812 */ /* 0x000fe200078ef82c */
[----:B------:R-:W-:Y:S01]  /*d620*/  HADD2.F32 R63, -RZ, R59.H1_H1 ;  /* 0x3000003bff3f7230 */ /* 0x000fe20000004100 */
[----:B------:R-:W-:Y:S01]  /*d630*/  LOP3.LUT R41, R66, 0xff0000, R65, 0xf8, !PT ;  /* 0x00ff000042297812 */ /* 0x000fe200078ef841 */
[----:B------:R-:W-:Y:S02]  /*d640*/  HADD2.F32 R65, -RZ, R64.H1_H1 ;  /* 0x30000040ff417230 */ /* 0x000fe40000004100 */
[-C--:B------:R-:W-:Y:S01]  /*d650*/  FFMA.FTZ R55, R55, R62.reuse, -R68 ;  /* 0x0000003e37377223 */ /* 0x080fe20000010844 */
[----:B------:R-:W-:Y:S01]  /*d660*/  FFMA.FTZ R56, R56, R62, R67 ;  /* 0x0000003e38387223 */ /* 0x000fe20000010043 */
[----:B------:R-:W-:Y:S01]  /*d670*/  HADD2.F32 R62, -RZ, R61.H1_H1 ;  /* 0x3000003dff3e7230 */ /* 0x000fe20000004100 */
[----:B------:R-:W-:Y:S01]  /*d680*/  F2FP.F16.E4M3.UNPACK_B R60, R60 ;  /* 0x0000003cff3c723e */ /* 0x000fe200020006ff */
[----:B------:R-:W-:Y:S01]  /*d690*/  HADD2.F32 R59, -RZ, R58.H1_H1 ;  /* 0x3000003aff3b7230 */ /* 0x000fe20000004100 */
[----:B------:R-:W-:Y:S01]  /*d6a0*/  F2FP.F16.E4M3.UNPACK_B R57, R57 ;  /* 0x00000039ff39723e */ /* 0x000fe200020006ff */
[----:B------:R-:W-:-:S02]  /*d6b0*/  HADD2.F32 R64, -RZ, R154.H0_H0 ;  /* 0x2000009aff407230 */ /* 0x000fc40000004100 */
[CC--:B------:R-:W-:Y:S01]  /*d6c0*/  FMUL.FTZ R66, R62.reuse, R65.reuse ;  /* 0x000000413e427220 */ /* 0x0c0fe20000410000 */
[----:B------:R-:W-:Y:S01]  /*d6d0*/  F2FP.F16.E4M3.UNPACK_B R156, R156 ;  /* 0x0000009cff9c723e */ /* 0x000fe200020006ff */
[C---:B------:R-:W-:Y:S01]  /*d6e0*/  FMUL.FTZ R65, R59.reuse, R65 ;  /* 0x000000413b417220 */ /* 0x040fe20000410000 */
[----:B------:R-:W-:Y:S02]  /*d6f0*/  HADD2.F32 R61, -RZ, R60.H0_H0 ;  /* 0x2000003cff3d7230 */ /* 0x000fe40000004100 */
[-C--:B------:R-:W-:Y:S01]  /*d700*/  FFMA.FTZ R70, R59, R63.reuse, -R66 ;  /* 0x0000003f3b467223 */ /* 0x080fe20000010842 */
[----:B------:R-:W-:Y:S02]  /*d710*/  HADD2.F32 R58, -RZ, R57.H0_H0 ;  /* 0x20000039ff3a7230 */ /* 0x000fe40000004100 */
[----:B------:R-:W-:Y:S01]  /*d720*/  FFMA.FTZ R69, R62, R63, R65 ;  /* 0x0000003f3e457223 */ /* 0x000fe20000010041 */
[----:B------:R-:W-:Y:S02]  /*d730*/  HADD2.F32 R59, -RZ, R156.H0_H0 ;  /* 0x2000009cff3b7230 */ /* 0x000fe40000004100 */
[----:B------:R-:W-:Y:S01]  /*d740*/  FMUL.FTZ R63, R61, R64 ;  /* 0x000000403d3f7220 */ /* 0x000fe20000410000 */
[----:B------:R-:W-:-:S02]  /*d750*/  HADD2.F32 R154, -RZ, R154.H1_H1 ;  /* 0x3000009aff9a7230 */ /* 0x000fc40000004100 */
[C---:B------:R-:W-:Y:S01]  /*d760*/  FMUL.FTZ R64, R58.reuse, R64 ;  /* 0x000000403a407220 */ /* 0x040fe20000410000 */
[----:B------:R-:W-:Y:S02]  /*d770*/  HADD2.F32 R60, -RZ, R60.H1_H1 ;  /* 0x3000003cff3c7230 */ /* 0x000fe40000004100 */
        /* <DEDUP_REMOVED lines=16> */
[----:B------:R-:W-:Y:S02]  /*d880*/  HADD2.F32 R58, -RZ, R57.H0_H0 ;  /* 0x20000039ff3a7230 */ /* 0x000fe40000004100 */
[-C--:B------:R-:W-:Y:S01]  /*d890*/  FMUL.FTZ R71, R61, R63.reuse ;  /* 0x0000003f3d477220 */ /* 0x080fe20000410000 */
[----:B------:R-:W-:Y:S01]  /*d8a0*/  HADD2.F32 R60, -RZ, R62.H0_H0 ;  /* 0x2000003eff3c7230 */ /* 0x000fe20000004100 */
[----:B------:R-:W-:Y:S01]  /*d8b0*/  F2FP.F16.E4M3.UNPACK_B R54, R54 ;  /* 0x00000036ff36723e */ /* 0x000fe200020006ff */
[----:B------:R-:W-:Y:S02]  /*d8c0*/  HADD2.F32 R59, -RZ, R59.H1_H1 ;  /* 0x3000003bff3b7230 */ /* 0x000fe40000004100 */
[----:B------:R-:W-:Y:S01]  /*d8d0*/  FMUL.FTZ R78, R58, R63 ;  /* 0x0000003f3a4e7220 */ /* 0x000fe20000410000 */
[----:B------:R-:W-:-:S02]  /*d8e0*/  HADD2.F32 R57, -RZ, R57.H1_H1 ;  /* 0x30000039ff397230 */ /* 0x000fc40000004100 */
[----:B------:R-:W-:Y:S01]  /*d8f0*/  FFMA.FTZ R76, R58, R60, -R71 ;  /* 0x0000003c3a4c7223 */ /* 0x000fe20000010847 */
[----:B------:R-:W-:Y:S02]  /*d900*/  HADD2.F32 R62, -RZ, R62.H1_H1 ;  /* 0x3000003eff3e7230 */ /* 0x000fe40000004100 */
[----:B------:R-:W-:Y:S01]  /*d910*/  FMUL.FTZ R58, R59, R64 ;  /* 0x000000403b3a7220 */ /* 0x000fe20000410000 */
[----:B------:R-:W-:Y:S01]  /*d920*/  FFMA.FTZ R78, R61, R60, R78 ;  /* 0x0000003c3d4e7223 */ /* 0x000fe2000001004e */
[C---:B------:R-:W-:Y:S01]  /*d930*/  FMUL.FTZ R64, R57.reuse, R64 ;  /* 0x0000004039407220 */ /* 0x040fe20000410000 */
[----:B------:R-:W-:Y:S01]  /*d940*/  F2FP.F16.E4M3.UNPACK_B R157, R157 ;  /* 0x0000009dff9d723e */ /* 0x000fe200020006ff */
[----:B------:R-:W-:Y:S01]  /*d950*/  FFMA.FTZ R77, R57, R62, -R58 ;  /* 0x0000003e394d7223 */ /* 0x000fe2000001083a */
[----:B------:R-:W-:Y:S01]  /*d960*/  F2FP.F16.E4M3.UNPACK_B R57, R46 ;  /* 0x0000002eff39723e */ /* 0x000fe200020006ff */
[----:B------:R-:W-:Y:S02]  /*d970*/  HADD2.F32 R61, -RZ, R155.H0_H0 ;  /* 0x2000009bff3d7230 */ /* 0x000fe40000004100 */
[----:B------:R-:W-:Y:S01]  /*d980*/  FFMA.FTZ R79, R59, R62, R64 ;  /* 0x0000003e3b4f7223 */ /* 0x000fe20000010040 */
[----:B------:R-:W-:Y:S01]  /*d990*/  HADD2.F32 R46, -RZ, R54.H0_H0 ;  /* 0x20000036ff2e7230 */ /* 0x000fe20000004100 */
[----:B------:R-:W-:Y:S01]  /*d9a0*/  F2FP.SATFINITE.E4M3.F32.PACK_AB_MERGE_C R55, R70, R55, RZ ;  /* 0x000000374637723e */ /* 0x000fe200048070ff */
[----:B------:R-:W-:Y:S01]  /*d9b0*/  HADD2.F32 R58, -RZ, R57.H0_H0 ;  /* 0x20000039ff3a7230 */ /* 0x000fe20000004100 */
[----:B------:R-:W-:Y:S01]  /*d9c0*/  F2FP.F16.E4M3.UNPACK_B R64, R44 ;  /* 0x0000002cff40723e */ /* 0x000fe200020006ff */
[----:B------:R-:W-:Y:S01]  /*d9d0*/  HADD2.F32 R59, -RZ, R157.H0_H0 ;  /* 0x2000009dff3b7230 */ /* 0x000fe20000004100 */
[----:B------:R-:W-:Y:S01]  /*d9e0*/  F2FP.SATFINITE.E4M3.F32.PACK_AB_MERGE_C R69, R69, R56, RZ ;  /* 0x000000384545723e */ /* 0x000fe200048070ff */
[----:B------:R-:W-:-:S02]  /*d9f0*/  HADD2.F32 R155, -RZ, R155.H1_H1 ;  /* 0x3000009bff9b7230 */ /* 0x000fc40000004100 */
[-C--:B------:R-:W-:Y:S01]  /*da00*/  FMUL.FTZ R63, R58, R61.reuse ;  /* 0x0000003d3a3f7220 */ /* 0x080fe20000410000 */
[----:B------:R-:W-:Y:S02]  /*da10*/  HADD2.F32 R57, -RZ, R57.H1_H1 ;  /* 0x30000039ff397230 */ /* 0x000fe40000004100 */
[C---:B------:R-:W-:Y:S01]  /*da20*/  FMUL.FTZ R61, R46.reuse, R61 ;  /* 0x0000003d2e3d7220 */ /* 0x040fe20000410000 */
[----:B------:R-:W-:Y:S02]  /*da30*/  HADD2.F32 R54, -RZ, R54.H1_H1 ;  /* 0x30000036ff367230 */ /* 0x000fe40000004100 */
[----:B------:R-:W-:Y:S01]  /*da40*/  FFMA.FTZ R63, R46, R59, -R63 ;  /* 0x0000003b2e3f7223 */ /* 0x000fe2000001083f */
[----:B------:R-:W-:Y:S02]  /*da50*/  HADD2.F32 R157, -RZ, R157.H1_H1 ;  /* 0x3000009dff9d7230 */ /* 0x000fe40000004100 */
[C---:B------:R-:W-:Y:S01]  /*da60*/  FMUL.FTZ R71, R57.reuse, R155 ;  /* 0x0000009b39477220 */ /* 0x040fe20000410000 */
[----:B------:R-:W-:Y:S01]  /*da70*/  FFMA.FTZ R46, R58, R59, R61 ;  /* 0x0000003b3a2e7223 */ /* 0x000fe2000001003d */
[C---:B------:R-:W-:Y:S01]  /*da80*/  FMUL.FTZ R60, R54.reuse, R155 ;  /* 0x0000009b363c7220 */ /* 0x040fe20000410000 */
[----:B------:R-:W-:Y:S01]  /*da90*/  F2FP.F16.E4M3.UNPACK_B R59, R45 ;  /* 0x0000002dff3b723e */ /* 0x000fe200020006ff */
[-C--:B------:R-:W-:Y:S01]  /*daa0*/  FFMA.FTZ R54, R54, R157.reuse, -R71 ;  /* 0x0000009d36367223 */ /* 0x080fe20000010847 */
[----:B------:R-:W-:Y:S01]  /*dab0*/  F2FP.F16.E4M3.UNPACK_B R58, R52 ;  /* 0x00000034ff3a723e */ /* 0x000fe200020006ff */
[----:B------:R-:W-:Y:S01]  /*dac0*/  FFMA.FTZ R157, R57, R157, R60 ;  /* 0x0000009d399d7223 */ /* 0x000fe2000001003c */
[----:B------:R-:W-:Y:S01]  /*dad0*/  F2FP.SATFINITE.E4M3.F32.PACK_AB_MERGE_C R56, R68, R65, R55 ;  /* 0x000000414438723e */ /* 0x000fe20004807037 */
[--C-:B------:R-:W-:Y:S01]  /*dae0*/  HADD2.F32 R60, -RZ, R59.reuse.H0_H0 ;  /* 0x2000003bff3c7230 */ /* 0x100fe20000004100 */
[----:B------:R-:W-:Y:S01]  /*daf0*/  F2FP.SATFINITE.E4M3.F32.PACK_AB_MERGE_C R76, R77, R76, RZ ;  /* 0x0000004c4d4c723e */ /* 0x000fe200048070ff */
[----:B------:R-:W-:Y:S01]  /*db00*/  HADD2.F32 R65, -RZ, R64.H0_H0 ;  /* 0x20000040ff417230 */ /* 0x000fe20000004100 */
[----:B------:R-:W-:Y:S01]  /*db10*/  F2FP.F16.E4M3.UNPACK_B R62, R42 ;  /* 0x0000002aff3e723e */ /* 0x000fe200020006ff */
[----:B------:R-:W-:Y:S01]  /*db20*/  HADD2.F32 R57, -RZ, R58.H0_H0 ;  /* 0x2000003aff397230 */ /* 0x000fe20000004100 */
[----:B------:R-:W-:Y:S01]  /*db30*/  F2FP.SATFINITE.E4M3.F32.PACK_AB_MERGE_C R55, R67, R66, R69 ;  /* 0x000000424337723e */ /* 0x000fe20004807045 */
[----:B------:R-:W-:Y:S01]  /*db40*/  HADD2.F32 R61, -RZ, R59.H1_H1 ;  /* 0x3000003bff3d7230 */ /* 0x000fe20000004100 */
[----:B------:R-:W-:Y:S01]  /*db50*/  F2FP.SATFINITE.E4M3.F32.PACK_AB_MERGE_C R54, R54, R63, R76 ;  /* 0x0000003f3636723e */ /* 0x000fe2000480704c */
[----:B------:R-:W-:-:S02]  /*db60*/  HADD2.F32 R63, -RZ, R62.H0_H0 ;  /* 0x2000003eff3f7230 */ /* 0x000fc40000004100 */
[CC--:B------:R-:W-:Y:S01]  /*db70*/  FMUL.FTZ R66, R60.reuse, R65.reuse ;  /* 0x000000413c427220 */ /* 0x0c0fe20000410000 */
[----:B------:R-:W-:Y:S01]  /*db80*/  FMUL.FTZ R65, R57, R65 ;  /* 0x0000004139417220 */ /* 0x000fe20000410000 */
[----:B------:R-:W-:Y:S01]  /*db90*/  HADD2.F32 R64, -RZ, R64.H1_H1 ;  /* 0x30000040ff407230 */ /* 0x000fe20000004100 */
[----:B------:R-:W-:Y:S01]  /*dba0*/  F2FP.F16.E4M3.UNPACK_B R52, R52.H1 ;  /* 0x00000034ff34723e */ /* 0x000fe200030006ff */
        /* <DEDUP_REMOVED lines=9> */
[----:B------:R-:W-:Y:S01]  /*dc40*/  FFMA.FTZ R67, R61, R62, R64 ;  /* 0x0000003e3d437223 */ /* 0x000fe20000010040 */
[----:B------:R-:W-:-:S02]  /*dc50*/  HADD2.F32 R44, -RZ, R52.H0_H0 ;  /* 0x20000034ff2c7230 */ /* 0x000fc40000004100 */
[----:B------:R-:W-:Y:S01]  /*dc60*/  FFMA.FTZ R57, R57, R63, -R66 ;  /* 0x0000003f39397223 */ /* 0x000fe20000010842 */
[--C-:B------:R-:W-:Y:S01]  /*dc70*/  HADD2.F32 R59, -RZ, R45.reuse.H0_H0 ;  /* 0x2000002dff3b7230 */ /* 0x100fe20000004100 */
[----:B------:R-:W-:Y:S01]  /*dc80*/  F2FP.SATFINITE.E4M3.F32.PACK_AB_MERGE_C R78, R79, R78, RZ ;  /* 0x0000004e4f4e723e */ /* 0x000fe200048070ff */
[--C-:B------:R-:W-:Y:S02]  /*dc90*/  HADD2.F32 R61, -RZ, R60.reuse.H0_H0 ;  /* 0x2000003cff3d7230 */ /* 0x100fe40000004100 */
[----:B------:R-:W-:Y:S01]  /*dca0*/  HADD2.F32 R45, -RZ, R45.H1_H1 ;  /* 0x3000002dff2d7230 */ /* 0x000fe20000004100 */
[----:B------:R-:W-:Y:S01]  /*dcb0*/  F2FP.SATFINITE.E4M3.F32.PACK_AB_MERGE_C R46, R157, R46, R78 ;  /* 0x0000002e9d2e723e */ /* 0x000fe2000480704e */
[----:B------:R-:W-:Y:S02]  /*dcc0*/  HADD2.F32 R62, -RZ, R60.H1_H1 ;  /* 0x3000003cff3e7230 */ /* 0x000fe40000004100 */
[-C--:B------:R-:W-:Y:S01]  /*dcd0*/  FMUL.FTZ R63, R59, R61.reuse ;  /* 0x0000003d3b3f7220 */ /* 0x080fe20000410000 */
[----:B------:R-:W-:Y:S01]  /*dce0*/  FMUL.FTZ R64, R44, R61 ;  /* 0x0000003d2c407220 */ /* 0x000fe20000410000 */
[----:B------:R-:W-:-:S02]  /*dcf0*/  HADD2.F32 R52, -RZ, R52.H1_H1 ;  /* 0x30000034ff347230 */ /* 0x000fc40000004100 */
[--C-:B------:R-:W-:Y:S02]  /*dd00*/  HADD2.F32 R60, -RZ, R42.reuse.H0_H0 ;  /* 0x2000002aff3c7230 */ /* 0x100fe40000004100 */
[-C--:B------:R-:W-:Y:S01]  /*dd10*/  FMUL.FTZ R65, R45, R62.reuse ;  /* 0x0000003e2d417220 */ /* 0x080fe20000410000 */
[----:B------:R-:W-:Y:S02]  /*dd20*/  HADD2.F32 R61, -RZ, R42.H1_H1 ;  /* 0x3000002aff3d7230 */ /* 0x000fe40000004100 */
[----:B------:R-:W-:Y:S01]  /*dd30*/  FMUL.FTZ R62, R52, R62 ;  /* 0x0000003e343e7220 */ /* 0x000fe20000410000 */
[----:B------:R-:W-:Y:S01]  /*dd40*/  F2FP.F16.E4M3.UNPACK_B R42, R43 ;  /* 0x0000002bff2a723e */ /* 0x000fe200020006ff */
[-C--:B------:R-:W-:Y:S01]  /*dd50*/  FFMA.FTZ R69, R44, R60.reuse, -R63 ;  /* 0x0000003c2c457223 */ /* 0x080fe2000001083f */
[----:B------:R-:W-:Y:S01]  /*dd60*/  FFMA.FTZ R70, R59, R60, R64 ;  /* 0x0000003c3b467223 */ /* 0x000fe20000010040 */
[----:B------:R-:W-:Y:S01]  /*dd70*/  FFMA.FTZ R76, R52, R61, -R65 ;  /* 0x0000003d344c7223 */ /* 0x000fe20000010841 */
[----:B------:R-:W-:Y:S01]  /*dd80*/  F2FP.F16.E4M3.UNPACK_B R52, R47 ;  /* 0x0000002fff34723e */ /* 0x000fe200020006ff */
[----:B------:R-:W-:Y:S01]  /*dd90*/  FFMA.FTZ R71, R45, R61, R62 ;  /* 0x0000003d2d477223 */ /* 0x000fe2000001003e */
[----:B------:R-:W-:Y:S01]  /*dda0*/  F2FP.F16.E4M3.UNPACK_B R63, R41 ;  /* 0x00000029ff3f723e */ /* 0x000fe200020006ff */
[----:B------:R-:W-:Y:S01]  /*ddb0*/  HADD2.F32 R44, -RZ, R42.H0_H0 ;  /* 0x2000002aff2c7230 */ /* 0x000fe20000004100 */
[----:B------:R-:W-:Y:S01]  /*ddc0*/  F2FP.F16.E4M3.UNPACK_B R43, R43.H1 ;  /* 0x0000002bff2b723e */ /* 0x000fe200030006ff */
[----:B------:R-:W-:Y:S01]  /*ddd0*/  HADD2.F32 R59, -RZ, R52.H0_H0 ;  /* 0x20000034ff3b7230 */ /* 0x000fe20000004100 */
[----:B------:R-:W-:Y:S01]  /*dde0*/  F2FP.F16.E4M3.UNPACK_B R64, R41.H1 ;  /* 0x00000029ff40723e */ /* 0x000fe200030006ff */
[----:B------:R-:W-:Y:S01]  /*ddf0*/  HADD2.F32 R65, -RZ, R63.H0_H0 ;  /* 0x2000003fff417230 */ /* 0x000fe20000004100 */
[----:B------:R-:W-:Y:S01]  /*de00*/  F2FP.F16.E4M3.UNPACK_B R47, R47.H1 ;  /* 0x0000002fff2f723e */ /* 0x000fe200030006ff */
[----:B------:R-:W-:Y:S01]  /*de10*/  HADD2.F32 R45, -RZ, R43.H0_H0 ;  /* 0x2000002bff2d7230 */ /* 0x000fe20000004100 */
[-C--:B------:R-:W-:Y:S01]  /*de20*/  F2FP.F16.E4M3.UNPACK_B R60, R40.reuse.H1 ;  /* 0x00000028ff3c723e */ /* 0x080fe200030006ff */
[----:B------:R-:W-:Y:S01]  /*de30*/  HADD2.F32 R66, -RZ, R64.H0_H0 ;  /* 0x20000040ff427230 */ /* 0x000fe20000004100 */
[----:B------:R-:W-:Y:S01]  /*de40*/  F2FP.F16.E4M3.UNPACK_B R41, R40 ;  /* 0x00000028ff29723e */ /* 0x000fe200020006ff */
[----:B------:R-:W-:-:S02]  /*de50*/  HADD2.F32 R40, -RZ, R47.H0_H0 ;  /* 0x2000002fff287230 */ /* 0x000fc40000004100 */
[-C--:B------:R-:W-:Y:S01]  /*de60*/  FMUL.FTZ R77, R59, R65.reuse ;  /* 0x000000413b4d7220 */ /* 0x080fe20000410000 */
[----:B------:R-:W-:Y:S02]  /*de70*/  HADD2.F32 R62, -RZ, R60.H0_H0 ;  /* 0x2000003cff3e7230 */ /* 0x000fe40000004100 */
[----:B------:R-:W-:Y:S01]  /*de80*/  FMUL.FTZ R78, R44, R65 ;  /* 0x000000412c4e7220 */ /* 0x000fe20000410000 */
[-C--:B------:R-:W-:Y:S01]  /*de90*/  FMUL.FTZ R65, R45, R66.reuse ;  /* 0x000000422d417220 */ /* 0x080fe20000410000 */
[----:B------:R-:W-:Y:S02]  /*dea0*/  HADD2.F32 R47, -RZ, R47.H1_H1 ;  /* 0x3000002fff2f7230 */ /* 0x000fe40000004100 */
[C---:B------:R-:W-:Y:S01]  /*deb0*/  FMUL.FTZ R80, R40.reuse, R66 ;  /* 0x0000004228507220 */ /* 0x040fe20000410000 */
[----:B------:R-:W-:Y:S02]  /*dec0*/  HADD2.F32 R64, -RZ, R64.H1_H1 ;  /* 0x30000040ff407230 */ /* 0x000fe40000004100 */
[----:B------:R-:W-:Y:S01]  /*ded0*/  FFMA.FTZ R65, R40, R62, R65 ;  /* 0x0000003e28417223 */ /* 0x000fe20000010041 */
[----:B------:R-:W-:-:S02]  /*dee0*/  HADD2.F32 R43, -RZ, R43.H1_H1 ;  /* 0x3000002bff2b7230 */ /* 0x000fc40000004100 */
[----:B------:R-:W-:Y:S01]  /*def0*/  FFMA.FTZ R80, R45, R62, -R80 ;  /* 0x0000003e2d507223 */ /* 0x000fe20000010850 */
[----:B------:R-:W-:Y:S02]  /*df00*/  HADD2.F32 R52, -RZ, R52.H1_H1 ;  /* 0x30000034ff347230 */ /* 0x000fe40000004100 */
[-C--:B------:R-:W-:Y:S01]  /*df10*/  FMUL.FTZ R40, R47, R64.reuse ;  /* 0x000000402f287220 */ /* 0x080fe20000410000 */
[----:B------:R-:W-:Y:S02]  /*df20*/  HADD2.F32 R63, -RZ, R63.H1_H1 ;  /* 0x3000003fff3f7230 */ /* 0x000fe40000004100 */
[----:B------:R-:W-:Y:S01]  /*df30*/  FMUL.FTZ R64, R43, R64 ;  /* 0x000000402b407220 */ /* 0x000fe20000410000 */
[----:B------:R-:W-:Y:S01]  /*df40*/  HADD2.F32 R60, -RZ, R60.H1_H1 ;  /* 0x3000003cff3c7230 */ /* 0x000fe20000004100 */
[----:B------:R-:W-:Y:S01]  /*df50*/  F2FP.SATFINITE.E4M3.F32.PACK_AB_MERGE_C R69, R76, R69, RZ ;  /* 0x000000454c45723e */ /* 0x000fe200048070ff */
[----:B------:R-:W-:Y:S02]  /*df60*/  HADD2.F32 R42, -RZ, R42.H1_H1 ;  /* 0x3000002aff2a7230 */ /* 0x000fe40000004100 */
[----:B------:R-:W-:Y:S01]  /*df70*/  FMUL.FTZ R45, R52, R63 ;  /* 0x0000003f342d7220 */ /* 0x000fe20000410000 */
[----:B------:R-:W-:-:S02]  /*df80*/  HADD2.F32 R61, -RZ, R41.H0_H0 ;  /* 0x20000029ff3d7230 */ /* 0x000fc40000004100 */
[-C--:B------:R-:W-:Y:S01]  /*df90*/  FFMA.FTZ R43, R43, R60.reuse, -R40 ;  /* 0x0000003c2b2b7223 */ /* 0x080fe20000010828 */
[----:B------:R-:W-:Y:S02]  /*dfa0*/  HADD2.F32 R41, -RZ, R41.H1_H1 ;  /* 0x30000029ff297230 */ /* 0x000fe40000004100 */
[----:B------:R-:W-:Y:S01]  /*dfb0*/  FMUL.FTZ R63, R42, R63 ;  /* 0x0000003f2a3f7220 */ /* 0x000fe20000410000 */
[----:B------:R-:W-:Y:S01]  /*dfc0*/  FFMA.FTZ R64, R47, R60, R64 ;  /* 0x0000003c2f407223 */ /* 0x000fe20000010040 */
[-C--:B------:R-:W-:Y:S01]  /*dfd0*/  FFMA.FTZ R77, R44, R61.reuse, -R77 ;  /* 0x0000003d2c4d7223 */ /* 0x080fe2000001084d */
[----:B------:R-:W-:Y:S01]  /*dfe0*/  FFMA.FTZ R78, R59, R61, R78 ;  /* 0x0000003d3b4e7223 */ /* 0x000fe2000001004e */
[-C--:B------:R-:W-:Y:S01]  /*dff0*/  FFMA.FTZ R42, R42, R41.reuse, -R45 ;  /* 0x000000292a2a7223 */ /* 0x080fe2000001082d */
[----:B------:R-:W-:Y:S01]  /*e000*/  FFMA.FTZ R63, R52, R41, R63 ;  /* 0x00000029343f7223 */ /* 0x000fe2000001003f */
[----:B------:R-:W-:Y:S01]  /*e010*/  F2FP.SATFINITE.E4M3.F32.PACK_AB_MERGE_C R43, R43, R80, RZ ;  /* 0x000000502b2b723e */ /* 0x000fe200048070ff */
[----:B------:R-:W-:Y:S01]  /*e020*/  IMAD.MOV.U32 R40, RZ, RZ, R56 ;  /* 0x000000ffff287224 */ /* 0x000fe200078e0038 */
[----:B------:R-:W-:Y:S01]  /*e030*/  F2FP.SATFINITE.E4M3.F32.PACK_AB_MERGE_C R70, R71, R70, RZ ;  /* 0x000000464746723e */ /* 0x000fe200048070ff */
[----:B------:R-:W-:Y:S01]  /*e040*/  IMAD.MOV.U32 R44, RZ, RZ, R55 ;  /* 0x000000ffff2c7224 */ /* 0x000fe200078e0037 */
[----:B------:R-:W-:-:S02]  /*e050*/  F2FP.SATFINITE.E4M3.F32.PACK_AB_MERGE_C R64, R64, R65, RZ ;  /* 0x000000414040723e */ /* 0x000fc400048070ff */
[----:B------:R-:W-:Y:S02]  /*e060*/  F2FP.SATFINITE.E4M3.F32.PACK_AB_MERGE_C R43, R42, R77, R43 ;  /* 0x0000004d2a2b723e */ /* 0x000fe4000480702b */
[----:B------:R-:W-:Y:S02]  /*e070*/  F2FP.SATFINITE.E4M3.F32.PACK_AB_MERGE_C R41, R68, R57, R69 ;  /* 0x000000394429723e */ /* 0x000fe40004807045 */
[----:B------:R-:W-:Y:S02]  /*e080*/  F2FP.SATFINITE.E4M3.F32.PACK_AB_MERGE_C R45, R67, R58, R70 ;  /* 0x0000003a432d723e */ /* 0x000fe40004807046 */
[----:B------:R-:W-:Y:S02]  /*e090*/  F2FP.SATFINITE.E4M3.F32.PACK_AB_MERGE_C R47, R63, R78, R64 ;  /* 0x0000004e3f2f723e */ /* 0x000fe40004807040 */
[----:B------:R-:W-:-:S07]  /*e0a0*/  MOV R42, R54 ;  /* 0x00000036002a7202 */ /* 0x000fce0000000f00 */
.L_x_506:
[----:B------:R-:W-:Y:S05]  /*e0b0*/  BSYNC B2 ;  /* 0x0000000000027941 */ /* 0x000fea0003800000 */
.L_x_505:
[----:B0-----:R3:W-:Y:S04]  /*e0c0*/  STG.E.128 desc[UR54][R48.64], R40 ;  /* 0x0000002830007986 */ /* 0x0017e8000c101d36 */
[----:B-1----:R3:W-:Y:S02]  /*e0d0*/  @!P2 STG.E.128 desc[UR54][R50.64], R44 ;  /* 0x0000002c3200a986 */ /* 0x0027e4000c101d36 */
.L_x_504:
[----:B------:R-:W-:Y:S05]  /*e0e0*/  BSYNC B1 ;  /* 0x0000000000017941 */ /* 0x000fea0003800000 */
.L_x_503:
[----:B------:R-:W-:-:S13]  /*e0f0*/  ISETP.NE.AND P2, PT, R34, RZ, PT ;  /* 0x000000ff2200720c */ /* 0x000fda0003f45270 */
[----:B------:R-:W-:Y:S05]  /*e100*/  @!P2 BRA `(.L_x_457) ;  /* 0x0000001000c0a947 */ /* 0x000fea0003800000 */
[----:B0--3--:R-:W3:Y:S01]  /*e110*/  LDL R40, [R1+0x18] ;  /* 0x0000180001287983 */ /* 0x009ee20000100800 */
[----:B------:R-:W-:Y:S01]  /*e120*/  IADD3 R49, P2, P4, R116, R140, R27 ;  /* 0x0000008c74317210 */ /* 0x000fe20007c5e01b */
[----:B------:R-:W-:Y:S03]  /*e130*/  BSSY B1, `(.L_x_507) ;  /* 0x00000ed000017945 */ /* 0x000fe60003800000 */
[----:B------:R-:W-:Y:S02]  /*e140*/  IADD3.X R42, R0, R53, R30, P2, P4 ;  /* 0x00000035002a7210 */ /* 0x000fe400017e841e */
[----:B------:R-:W-:-:S04]  /*e150*/  IADD3 R48, P2, R49, R126, RZ ;  /* 0x0000007e31307210 */ /* 0x000fc80007f5e0ff */
[----:B------:R-:W-:Y:S02]  /*e160*/  IADD3.X R49, R42, R127, RZ, P2, !PT ;  /* 0x0000007f2a317210 */ /* 0x000fe400017fe4ff */
        /* <DEDUP_REMOVED lines=22> */
[----:B-1----:R-:W-:Y:S01]  /*e2d0*/  IMAD.MOV.U32 R56, RZ, RZ, R44 ;  /* 0x000000ffff387224 */ /* 0x002fe200078e002c */
[----:B------:R-:W-:Y:S01]  /*e2e0*/  LOP3.LUT R54, R85, 0xff0000ff, RZ, 0xc0, !PT ;  /* 0xff0000ff55367812 */ /* 0x000fe200078ec0ff */
[----:B0-----:R-:W-:Y:S01]  /*e2f0*/  IMAD.MOV.U32 R52, RZ, RZ, R40 ;  /* 0x000000ffff347224 */ /* 0x001fe200078e0028 */
[----:B------:R-:W-:Y:S01]  /*e300*/  SHF.R.U32.HI R67, RZ, 0x10, R85 ;  /* 0x00000010ff437819 */ /* 0x000fe20000011655 */
[----:B------:R-:W-:Y:S01]  /*e310*/  IMAD.SHL.U32 R55, R55, 0x100, RZ ;  /* 0x0000010037377824 */ /* 0x000fe200078e00ff */
[----:B------:R-:W-:Y:S01]  /*e320*/  SHF.R.U32.HI R64, RZ, 0x8, R87 ;  /* 0x00000008ff407819 */ /* 0x000fe20000011657 */
[----:B------:R-:W-:Y:S01]  /*e330*/  IMAD.MOV.U32 R50, RZ, RZ, R42 ;  /* 0x000000ffff327224 */ /* 0x000fe200078e002a */
[----:B------:R-:W-:Y:S02]  /*e340*/  SHF.R.U32.HI R63, RZ, 0x8, R75 ;  /* 0x00000008ff3f7819 */ /* 0x000fe4000001164b */
[----:B------:R-:W-:Y:S01]  /*e350*/  LOP3.LUT R44, R54, 0xff00, R55, 0xf8, !PT ;  /* 0x0000ff00362c7812 */ /* 0x000fe200078ef837 */
[----:B------:R-:W-:Y:S01]  /*e360*/  IMAD.U32 R55, R67, 0x10000, RZ ;  /* 0x0001000043377824 */ /* 0x000fe200078e00ff */
[----:B------:R-:W-:Y:S01]  /*e370*/  SHF.R.U32.HI R62, RZ, 0x10, R87 ;  /* 0x00000010ff3e7819 */ /* 0x000fe20000011657 */
[----:B------:R-:W-:Y:S01]  /*e380*/  IMAD.SHL.U32 R40, R64, 0x100, RZ ;  /* 0x0000010040287824 */ /* 0x000fe200078e00ff */
[----:B------:R-:W-:Y:S01]  /*e390*/  SHF.R.U32.HI R61, RZ, 0x8, R73 ;  /* 0x00000008ff3d7819 */ /* 0x000fe20000011649 */
[----:B------:R-:W-:Y:S01]  /*e3a0*/  IMAD.SHL.U32 R63, R63, 0x100, RZ ;  /* 0x000001003f3f7824 */ /* 0x000fe200078e00ff */
[----:B------:R-:W-:-:S02]  /*e3b0*/  LOP3.LUT R57, R87, 0xff0000ff, RZ, 0xc0, !PT ;  /* 0xff0000ff57397812 */ /* 0x000fc400078ec0ff */
[----:B------:R-:W-:Y:S01]  /*e3c0*/  LOP3.LUT R44, R44, 0xff0000, R55, 0xf8, !PT ;  /* 0x00ff00002c2c7812 */ /* 0x000fe200078ef837 */
[----:B------:R-:W-:Y:S01]  /*e3d0*/  IMAD.SHL.U32 R61, R61, 0x100, RZ ;  /* 0x000001003d3d7824 */ /* 0x000fe200078e00ff */
[----:B------:R-:W-:Y:S02]  /*e3e0*/  LOP3.LUT R60, R75, 0xff0000ff, RZ, 0xc0, !PT ;  /* 0xff0000ff4b3c7812 */ /* 0x000fe400078ec0ff */
[----:B------:R-:W-:Y:S02]  /*e3f0*/  SHF.L.U32 R55, R62, 0x10, RZ ;  /* 0x000000103e377819 */ /* 0x000fe400000006ff */
[----:B------:R-:W-:Y:S02]  /*e400*/  LOP3.LUT R40, R57, 0xff00, R40, 0xf8, !PT ;  /* 0x0000ff0039287812 */ /* 0x000fe400078ef828 */
[----:B------:R-:W-:Y:S02]  /*e410*/  F2FP.F16.E4M3.UNPACK_B R62, R149.H1 ;  /* 0x00000095ff3e723e */ /* 0x000fe400030006ff */
[----:B------:R-:W-:-:S02]  /*e420*/  F2FP.F16.E4M3.UNPACK_B R54, R52.H1 ;  /* 0x00000034ff36723e */ /* 0x000fc400030006ff */
[----:B------:R-:W-:Y:S01]  /*e430*/  LOP3.LUT R58, R73, 0xff0000ff, RZ, 0xc0, !PT ;  /* 0xff0000ff493a7812 */ /* 0x000fe200078ec0ff */
[--C-:B------:R-:W-:Y:S01]  /*e440*/  HADD2.F32 R42, -RZ, R62.reuse.H0_H0 ;  /* 0x2000003eff2a7230 */ /* 0x100fe20000004100 */
[----:B------:R-:W-:Y:S01]  /*e450*/  F2FP.F16.E4M3.UNPACK_B R57, R56.H1 ;  /* 0x00000038ff39723e */ /* 0x000fe200030006ff */
[----:B------:R-:W-:Y:S01]  /*e460*/  HADD2.F32 R62, -RZ, R62.H1_H1 ;  /* 0x3000003eff3e7230 */ /* 0x000fe20000004100 */
[----:B------:R-:W-:Y:S02]  /*e470*/  LOP3.LUT R64, R60, 0xff00, R63, 0xf8, !PT ;  /* 0x0000ff003c407812 */ /* 0x000fe400078ef83f */
[----:B------:R-:W-:Y:S02]  /*e480*/  MOV R59, R46 ;  /* 0x0000002e003b7202 */ /* 0x000fe40000000f00 */
[----:B------:R-:W-:Y:S01]  /*e490*/  LOP3.LUT R40, R40, 0xff0000, R55, 0xf8, !PT ;  /* 0x00ff000028287812 */ /* 0x000fe200078ef837 */
[----:B------:R-:W-:Y:S01]  /*e4a0*/  HADD2.F32 R55, -RZ, R54.H0_H0 ;  /* 0x20000036ff377230 */ /* 0x000fe20000004100 */
[----:B------:R-:W-:-:S02]  /*e4b0*/  F2FP.F16.E4M3.UNPACK_B R60, R151.H1 ;  /* 0x00000097ff3c723e */ /* 0x000fc400030006ff */
[----:B------:R-:W-:Y:S02]  /*e4c0*/  SHF.R.U32.HI R66, RZ, 0x10, R73 ;  /* 0x00000010ff427819 */ /* 0x000fe40000011649 */
[----:B------:R-:W-:Y:S01]  /*e4d0*/  LOP3.LUT R46, R58, 0xff00, R61, 0xf8, !PT ;  /* 0x0000ff003a2e7812 */ /* 0x000fe200078ef83d */
[----:B------:R-:W-:Y:S01]  /*e4e0*/  HADD2.F32 R58, -RZ, R57.H0_H0 ;  /* 0x20000039ff3a7230 */ /* 0x000fe20000004100 */
[----:B------:R-:W-:Y:S01]  /*e4f0*/  SHF.R.U32.HI R65, RZ, 0x10, R75 ;  /* 0x00000010ff417819 */ /* 0x000fe2000001164b */
[----:B------:R-:W-:Y:S02]  /*e500*/  HADD2.F32 R61, -RZ, R60.H0_H0 ;  /* 0x2000003cff3d7230 */ /* 0x000fe40000004100 */
[-C--:B------:R-:W-:Y:S01]  /*e510*/  FMUL.FTZ R67, R55, R42.reuse ;  /* 0x0000002a37437220 */ /* 0x080fe20000410000 */
[----:B------:R-:W-:Y:S02]  /*e520*/  IMAD.U32 R63, R66, 0x10000, RZ ;  /* 0x00010000423f7824 */ /* 0x000fe400078e00ff */
[----:B------:R-:W-:Y:S01]  /*e530*/  FMUL.FTZ R66, R58, R42 ;  /* 0x0000002a3a427220 */ /* 0x000fe20000410000 */
[----:B------:R-:W-:-:S02]  /*e540*/  IMAD.U32 R65, R65, 0x10000, RZ ;  /* 0x0001000041417824 */ /* 0x000fc400078e00ff */
[-C--:B------:R-:W-:Y:S01]  /*e550*/  FFMA.FTZ R67, R58, R61.reuse, R67 ;  /* 0x0000003d3a437223 */ /* 0x080fe20000010043 */
[----:B------:R-:W-:Y:S02]  /*e560*/  HADD2.F32 R58, -RZ, R57.H1_H1 ;  /* 0x30000039ff3a7230 */ /* 0x000fe40000004100 */
[----:B------:R-:W-:Y:S01]  /*e570*/  FFMA.FTZ R66, R55, R61, -R66 ;  /* 0x0000003d37427223 */ /* 0x000fe20000010842 */
[----:B------:R-:W-:Y:S01]  /*e580*/  HADD2.F32 R55, -RZ, R54.H1_H1 ;  /* 0x30000036ff377230 */ /* 0x000fe20000004100 */
[----:B------:R-:W-:Y:S01]  /*e590*/  F2FP.F16.E4M3.UNPACK_B R149, R149 ;  /* 0x00000095ff95723e */ /* 0x000fe200020006ff */
[----:B------:R-:W-:Y:S01]  /*e5a0*/  HADD2.F32 R60, -RZ, R60.H1_H1 ;  /* 0x3000003cff3c7230 */ /* 0x000fe20000004100 */
[----:B------:R-:W-:Y:S02]  /*e5b0*/  F2FP.F16.E4M3.UNPACK_B R52, R52 ;  /* 0x00000034ff34723e */ /* 0x000fe400020006ff */
[----:B------:R-:W-:Y:S01]  /*e5c0*/  F2FP.F16.E4M3.UNPACK_B R56, R56 ;  /* 0x00000038ff38723e */ /* 0x000fe200020006ff */
[----:B------:R-:W-:Y:S01]  /*e5d0*/  HADD2.F32 R61, -RZ, R149.H0_H0 ;  /* 0x20000095ff3d7230 */ /* 0x000fe20000004100 */
[----:B------:R-:W-:Y:S01]  /*e5e0*/  LOP3.LUT R42, R64, 0xff0000, R65, 0xf8, !PT ;  /* 0x00ff0000402a7812 */ /* 0x000fe200078ef841 */
[-C--:B------:R-:W-:Y:S01]  /*e5f0*/  FMUL.FTZ R64, R58, R62.reuse ;  /* 0x0000003e3a407220 */ /* 0x080fe20000410000 */
[----:B------:R-:W-:Y:S01]  /*e600*/  LOP3.LUT R46, R46, 0xff0000, R63, 0xf8, !PT ;  /* 0x00ff00002e2e7812 */ /* 0x000fe200078ef83f */
[----:B------:R-:W-:Y:S01]  /*e610*/  FMUL.FTZ R63, R55, R62 ;  /* 0x0000003e373f7220 */ /* 0x000fe20000410000 */
[----:B------:R-:W-:Y:S01]  /*e620*/  F2FP.F16.E4M3.UNPACK_B R151, R151 ;  /* 0x00000097ff97723e */ /* 0x000fe200020006ff */
[----:B------:R-:W-:-:S02]  /*e630*/  HADD2.F32 R54, -RZ, R52.H0_H0 ;  /* 0x20000034ff367230 */ /* 0x000fc40000004100 */
[-C--:B------:R-:W-:Y:S01]  /*e640*/  FFMA.FTZ R65, R55, R60.reuse, -R64 ;  /* 0x0000003c37417223 */ /* 0x080fe20000010840 */
[--C-:B------:R-:W-:Y:S02]  /*e650*/  HADD2.F32 R57, -RZ, R56.reuse.H0_H0 ;  /* 0x20000038ff397230 */ /* 0x100fe40000004100 */
[----:B------:R-:W-:Y:S01]  /*e660*/  FFMA.FTZ R68, R58, R60, R63 ;  /* 0x0000003c3a447223 */ /* 0x000fe2000001003f */
[----:B------:R-:W-:Y:S02]  /*e670*/  HADD2.F32 R55, -RZ, R151.H0_H0 ;  /* 0x20000097ff377230 */ /* 0x000fe40000004100 */
[-C--:B------:R-:W-:Y:S01]  /*e680*/  FMUL.FTZ R58, R54, R61.reuse ;  /* 0x0000003d363a7220 */ /* 0x080fe20000410000 */
[----:B------:R-:W-:Y:S02]  /*e690*/  HADD2.F32 R149, -RZ, R149.H1_H1 ;  /* 0x30000095ff957230 */ /* 0x000fe40000004100 */
[----:B------:R-:W-:Y:S01]  /*e6a0*/  FMUL.FTZ R63, R57, R61 ;  /* 0x0000003d393f7220 */ /* 0x000fe20000410000 */
[----:B------:R-:W-:-:S02]  /*e6b0*/  HADD2.F32 R56, -RZ, R56.H1_H1 ;  /* 0x30000038ff387230 */ /* 0x000fc40000004100 */
[-C--:B------:R-:W-:Y:S01]  /*e6c0*/  FFMA.FTZ R62, R57, R55.reuse, R58 ;  /* 0x00000037393e7223 */ /* 0x080fe2000001003a */
[----:B------:R-:W-:Y:S02]  /*e6d0*/  HADD2.F32 R52, -RZ, R52.H1_H1 ;  /* 0x30000034ff347230 */ /* 0x000fe40000004100 */
[----:B------:R-:W-:Y:S01]  /*e6e0*/  FFMA.FTZ R63, R54, R55, -R63 ;  /* 0x00000037363f7223 */ /* 0x000fe2000001083f */
        /* <DEDUP_REMOVED lines=22> */
[CC--:B------:R-:W-:Y:S01]  /*e850*/  FMUL.FTZ R54, R52.reuse, R61.reuse ;  /* 0x0000003d34367220 */ /* 0x0c0fe20000410000 */
[----:B------:R-:W-:Y:S01]  /*e860*/  F2FP.F16.E4M3.UNPACK_B R50, R50 ;  /* 0x00000032ff32723e */ /* 0x000fe200020006ff */
[----:B------:R-:W-:Y:S01]  /*e870*/  FMUL.FTZ R69, R55, R61 ;  /* 0x0000003d37457220 */ /* 0x000fe20000410000 */
[----:B------:R-:W-:Y:S01]  /*e880*/  FFMA.FTZ R56, R57, R56, R70 ;  /* 0x0000003839387223 */ /* 0x000fe20000010046 */
[----:B------:R-:W-:Y:S01]  /*e890*/  FFMA.FTZ R75, R55, R58, R54 ;  /* 0x0000003a374b7223 */ /* 0x000fe20000010036 */
[----:B------:R-:W-:Y:S01]  /*e8a0*/  F2FP.F16.E4M3.UNPACK_B R152, R152 ;  /* 0x00000098ff98723e */ /* 0x000fe200020006ff */
[----:B------:R-:W-:Y:S01]  /*e8b0*/  FFMA.FTZ R73, R52, R58, -R69 ;  /* 0x0000003a34497223 */ /* 0x000fe20000010845 */
[--C-:B------:R-:W-:Y:S01]  /*e8c0*/  HADD2.F32 R57, -RZ, R150.reuse.H0_H0 ;  /* 0x20000096ff397230 */ /* 0x100fe20000004100 */
[----:B------:R-:W-:Y:S01]  /*e8d0*/  F2FP.F16.E4M3.UNPACK_B R58, R45 ;  /* 0x0000002dff3a723e */ /* 0x000fe200020006ff */
[----:B------:R-:W-:Y:S01]  /*e8e0*/  HADD2.F32 R54, -RZ, R59.H0_H0 ;  /* 0x2000003bff367230 */ /* 0x000fe20000004100 */
[----:B------:R-:W-:Y:S01]  /*e8f0*/  F2FP.SATFINITE.E4M3.F32.PACK_AB_MERGE_C R75, R75, R56, RZ ;  /* 0x000000384b4b723e */ /* 0x000fe200048070ff */
[----:B------:R-:W-:Y:S01]  /*e900*/  HADD2.F32 R150, -RZ, R150.H1_H1 ;  /* 0x30000096ff967230 */ /* 0x000fe20000004100 */
[----:B------:R-:W-:Y:S01]  /*e910*/  F2FP.F16.E4M3.UNPACK_B R56, R41 ;  /* 0x00000029ff38723e */ /* 0x000fe200020006ff */
[----:B------:R-:W-:-:S02]  /*e920*/  HADD2.F32 R52, -RZ, R50.H0_H0 ;  /* 0x20000032ff347230 */ /* 0x000fc40000004100 */
[----:B------:R-:W-:Y:S01]  /*e930*/  FMUL.FTZ R61, R54, R57 ;  /* 0x00000039363d7220 */ /* 0x000fe20000410000 */
[----:B------:R-:W-:Y:S01]  /*e940*/  HADD2.F32 R59, -RZ, R59.H1_H1 ;  /* 0x3000003bff3b7230 */ /* 0x000fe20000004100 */
[----:B------:R-:W-:Y:S01]  /*e950*/  F2FP.F16.E4M3.UNPACK_B R41, R41.H1 ;  /* 0x00000029ff29723e */ /* 0x000fe200030006ff */
[----:B------:R-:W-:Y:S02]  /*e960*/  HADD2.F32 R55, -RZ, R152.H0_H0 ;  /* 0x20000098ff377230 */ /* 0x000fe40000004100 */
[C---:B------:R-:W-:Y:S01]  /*e970*/  FMUL.FTZ R69, R52.reuse, R57 ;  /* 0x0000003934457220 */ /* 0x040fe20000410000 */
        /* <DEDUP_REMOVED lines=8> */
[----:B------:R-:W-:Y:S01]  /*ea00*/  F2FP.F16.E4M3.UNPACK_B R61, R46 ;  /* 0x0000002eff3d723e */ /* 0x000fe200020006ff */
[----:B------:R-:W-:Y:S01]  /*ea10*/  FFMA.FTZ R69, R59, R152, R150 ;  /* 0x000000983b457223 */ /* 0x000fe20000010096 */
[----:B------:R-:W-:Y:S01]  /*ea20*/  F2FP.SATFINITE.E4M3.F32.PACK_AB_MERGE_C R55, R73, R60, RZ ;  /* 0x0000003c4937723e */ /* 0x000fe200048070ff */
[--C-:B------:R-:W-:Y:S01]  /*ea30*/  HADD2.F32 R59, -RZ, R58.reuse.H0_H0 ;  /* 0x2000003aff3b7230 */ /* 0x100fe20000004100 */
[----:B------:R-:W-:Y:S01]  /*ea40*/  F2FP.SATFINITE.E4M3.F32.PACK_AB_MERGE_C R52, R64, R63, R52 ;  /* 0x0000003f4034723e */ /* 0x000fe20004807034 */
[--C-:B------:R-:W-:Y:S01]  /*ea50*/  HADD2.F32 R64, -RZ, R61.reuse.H0_H0 ;  /* 0x2000003dff407230 */ /* 0x100fe20000004100 */
[----:B------:R-:W-:Y:S01]  /*ea60*/  F2FP.SATFINITE.E4M3.F32.PACK_AB_MERGE_C R50, R68, R67, RZ ;  /* 0x000000434432723e */ /* 0x000fe200048070ff */
[----:B------:R-:W-:Y:S01]  /*ea70*/  HADD2.F32 R58, -RZ, R58.H1_H1 ;  /* 0x3000003aff3a7230 */ /* 0x000fe20000004100 */
[----:B------:R-:W-:Y:S01]  /*ea80*/  F2FP.F16.E4M3.UNPACK_B R60, R44 ;  /* 0x0000002cff3c723e */ /* 0x000fe200020006ff */
[----:B------:R-:W-:Y:S01]  /*ea90*/  HADD2.F32 R61, -RZ, R61.H1_H1 ;  /* 0x3000003dff3d7230 */ /* 0x000fe20000004100 */
[----:B------:R-:W-:Y:S01]  /*eaa0*/  F2FP.SATFINITE.E4M3.F32.PACK_AB_MERGE_C R55, R70, R57, R55 ;  /* 0x000000394637723e */ /* 0x000fe20004807037 */
[----:B------:R-:W-:Y:S01]  /*eab0*/  HADD2.F32 R57, -RZ, R56.H0_H0 ;  /* 0x20000038ff397230 */ /* 0x000fe20000004100 */
[----:B------:R-:W-:Y:S01]  /*eac0*/  F2FP.SATFINITE.E4M3.F32.PACK_AB_MERGE_C R50, R149, R62, R50 ;  /* 0x0000003e9532723e */ /* 0x000fe20004807032 */
[----:B------:R-:W-:-:S02]  /*ead0*/  HADD2.F32 R62, -RZ, R60.H0_H0 ;  /* 0x2000003cff3e7230 */ /* 0x000fc40000004100 */
[-C--:B------:R-:W-:Y:S01]  /*eae0*/  FMUL.FTZ R66, R59, R64.reuse ;  /* 0x000000403b427220 */ /* 0x080fe20000410000 */
[----:B------:R-:W-:Y:S02]  /*eaf0*/  HADD2.F32 R56, -RZ, R56.H1_H1 ;  /* 0x30000038ff387230 */ /* 0x000fe40000004100 */
[C---:B------:R-:W-:Y:S01]  /*eb00*/  FMUL.FTZ R64, R57.reuse, R64 ;  /* 0x0000004039407220 */ /* 0x040fe20000410000 */
[----:B------:R-:W-:Y:S01]  /*eb10*/  FMUL.FTZ R63, R58, R61 ;  /* 0x0000003d3a3f7220 */ /* 0x000fe20000410000 */
[-C--:B------:R-:W-:Y:S01]  /*eb20*/  FFMA.FTZ R66, R57, R62.reuse, -R66 ;  /* 0x0000003e39427223 */ /* 0x080fe20000010842 */
[----:B------:R-:W-:Y:S01]  /*eb30*/  F2FP.F16.E4M3.UNPACK_B R57, R45.H1 ;  /* 0x0000002dff39723e */ /* 0x000fe200030006ff */
[----:B------:R-:W-:Y:S01]  /*eb40*/  FFMA.FTZ R64, R59, R62, R64 ;  /* 0x0000003e3b407223 */ /* 0x000fe20000010040 */
[----:B------:R-:W-:Y:S02]  /*eb50*/  HADD2.F32 R59, -RZ, R60.H1_H1 ;  /* 0x3000003cff3b7230 */ /* 0x000fe40000004100 */
[----:B------:R-:W-:Y:S01]  /*eb60*/  FMUL.FTZ R61, R56, R61 ;  /* 0x0000003d383d7220 */ /* 0x000fe20000410000 */
[--C-:B------:R-:W-:Y:S01]  /*eb70*/  HADD2.F32 R45, -RZ, R41.reuse.H0_H0 ;  /* 0x20000029ff2d7230 */ /* 0x100fe20000004100 */
[----:B------:R-:W-:Y:S01]  /*eb80*/  F2FP.F16.E4M3.UNPACK_B R44, R44.H1 ;  /* 0x0000002cff2c723e */ /* 0x000fe200030006ff */
[----:B------:R-:W-:-:S02]  /*eb90*/  HADD2.F32 R41, -RZ, R41.H1_H1 ;  /* 0x30000029ff297230 */ /* 0x000fc40000004100 */
[-C--:B------:R-:W-:Y:S01]  /*eba0*/  FFMA.FTZ R65, R56, R59.reuse, -R63 ;  /* 0x0000003b38417223 */ /* 0x080fe2000001083f */
[----:B------:R-:W-:Y:S01]  /*ebb0*/  F2FP.F16.E4M3.UNPACK_B R56, R46.H1 ;  /* 0x0000002eff38723e */ /* 0x000fe200030006ff */
[----:B------:R-:W-:Y:S01]  /*ebc0*/  FFMA.FTZ R67, R58, R59, R61 ;  /* 0x0000003b3a437223 */ /* 0x000fe2000001003d */
[--C-:B------:R-:W-:Y:S01]  /*ebd0*/  HADD2.F32 R46, -RZ, R57.reuse.H0_H0 ;  /* 0x20000039ff2e7230 */ /* 0x100fe20000004100 */
[----:B------:R-:W-:Y:S01]  /*ebe0*/  F2FP.SATFINITE.E4M3.F32.PACK_AB_MERGE_C R54, R69, R54, R75 ;  /* 0x000000364536723e */ /* 0x000fe2000480704b */
[----:B------:R-:W-:Y:S01]  /*ebf0*/  HADD2.F32 R57, -RZ, R57.H1_H1 ;  /* 0x30000039ff397230 */ /* 0x000fe20000004100 */
[----:B------:R-:W-:Y:S01]  /*ec00*/  F2FP.F16.E4M3.UNPACK_B R61, R42.H1 ;  /* 0x0000002aff3d723e */ /* 0x000fe200030006ff */
[--C-:B------:R-:W-:Y:S02]  /*ec10*/  HADD2.F32 R58, -RZ, R56.reuse.H0_H0 ;  /* 0x20000038ff3a7230 */ /* 0x100fe40000004100 */
[----:B------:R-:W-:Y:S02]  /*ec20*/  HADD2.F32 R60, -RZ, R56.H1_H1 ;  /* 0x30000038ff3c7230 */ /* 0x000fe40000004100 */
[----:B------:R-:W-:-:S02]  /*ec30*/  HADD2.F32 R56, -RZ, R44.H0_H0 ;  /* 0x2000002cff387230 */ /* 0x000fc40000004100 */
[CC--:B------:R-:W-:Y:S01]  /*ec40*/  FMUL.FTZ R62, R46.reuse, R58.reuse ;  /* 0x0000003a2e3e7220 */ /* 0x0c0fe20000410000 */
[----:B------:R-:W-:Y:S01]  /*ec50*/  FMUL.FTZ R59, R45, R58 ;  /* 0x0000003a2d3b7220 */ /* 0x000fe20000410000 */
[----:B------:R-:W-:Y:S02]  /*ec60*/  HADD2.F32 R44, -RZ, R44.H1_H1 ;  /* 0x3000002cff2c7230 */ /* 0x000fe40000004100 */
[-C--:B------:R-:W-:Y:S01]  /*ec70*/  FMUL.FTZ R58, R57, R60.reuse ;  /* 0x0000003c393a7220 */ /* 0x080fe20000410000 */
[C---:B------:R-:W-:Y:S01]  /*ec80*/  FMUL.FTZ R60, R41.reuse, R60 ;  /* 0x0000003c293c7220 */ /* 0x040fe20000410000 */
[----:B------:R-:W-:Y:S01]  /*ec90*/  FFMA.FTZ R69, R46, R56, R59 ;  /* 0x000000382e457223 */ /* 0x000fe2000001003b */
[----:B------:R-:W-:Y:S01]  /*eca0*/  F2FP.F16.E4M3.UNPACK_B R46, R47 ;  /* 0x0000002fff2e723e */ /* 0x000fe200020006ff */
[-C--:B------:R-:W-:Y:S01]  /*ecb0*/  FFMA.FTZ R71, R41, R44.reuse, -R58 ;  /* 0x0000002c29477223 */ /* 0x080fe2000001083a */
[----:B------:R-:W-:Y:S01]  /*ecc0*/  FFMA.FTZ R70, R57, R44, R60 ;  /* 0x0000002c39467223 */ /* 0x000fe2000001003c */
[----:B------:R-:W-:Y:S01]  /*ecd0*/  F2FP.F16.E4M3.UNPACK_B R60, R42 ;  /* 0x0000002aff3c723e */ /* 0x000fe200020006ff */
[----:B------:R-:W-:Y:S01]  /*ece0*/  FFMA.FTZ R68, R45, R56, -R62 ;  /* 0x000000382d447223 */ /* 0x000fe2000001083e */
[-C--:B------:R-:W-:Y:S01]  /*ecf0*/  F2FP.F16.E4M3.UNPACK_B R41, R43.reuse ;  /* 0x0000002bff29723e */ /* 0x080fe200020006ff */
[----:B------:R-:W-:Y:S01]  /*ed00*/  HADD2.F32 R56, -RZ, R46.H0_H0 ;  /* 0x2000002eff387230 */ /* 0x000fe20000004100 */
[----:B------:R-:W-:Y:S01]  /*ed10*/  F2FP.F16.E4M3.UNPACK_B R43, R43.H1 ;  /* 0x0000002bff2b723e */ /* 0x000fe200030006ff */
[----:B------:R-:W-:Y:S01]  /*ed20*/  HADD2.F32 R63, -RZ, R60.H0_H0 ;  /* 0x2000003cff3f7230 */ /* 0x000fe20000004100 */
[-C--:B------:R-:W-:Y:S01]  /*ed30*/  F2FP.F16.E4M3.UNPACK_B R42, R40.reuse ;  /* 0x00000028ff2a723e */ /* 0x080fe200020006ff */
[----:B------:R-:W-:Y:S01]  /*ed40*/  HADD2.F32 R44, -RZ, R41.H0_H0 ;  /* 0x20000029ff2c7230 */ /* 0x000fe20000004100 */
[----:B------:R-:W-:Y:S01]  /*ed50*/  F2FP.F16.E4M3.UNPACK_B R47, R47.H1 ;  /* 0x0000002fff2f723e */ /* 0x000fe200030006ff */
[----:B------:R-:W-:Y:S01]  /*ed60*/  HADD2.F32 R45, -RZ, R43.H0_H0 ;  /* 0x2000002bff2d7230 */ /* 0x000fe20000004100 */
[----:B------:R-:W-:Y:S01]  /*ed70*/  F2FP.F16.E4M3.UNPACK_B R57, R40.H1 ;  /* 0x00000028ff39723e */ /* 0x000fe200030006ff */
[----:B------:R-:W-:-:S02]  /*ed80*/  HADD2.F32 R62, -RZ, R61.H0_H0 ;  /* 0x2000003dff3e7230 */ /* 0x000fc40000004100 */
[-C--:B------:R-:W-:Y:S01]  /*ed90*/  FMUL.FTZ R73, R56, R63.reuse ;  /* 0x0000003f38497220 */ /* 0x080fe20000410000 */
[----:B------:R-:W-:Y:S02]  /*eda0*/  HADD2.F32 R59, -RZ, R42.H0_H0 ;  /* 0x2000002aff3b7230 */ /* 0x000fe40000004100 */
[C---:B------:R-:W-:Y:S01]  /*edb0*/  FMUL.FTZ R63, R44.reuse, R63 ;  /* 0x0000003f2c3f7220 */ /* 0x040fe20000410000 */
[----:B------:R-:W-:Y:S02]  /*edc0*/  HADD2.F32 R40, -RZ, R47.H0_H0 ;  /* 0x2000002fff287230 */ /* 0x000fe40000004100 */
[----:B------:R-:W-:Y:S01]  /*edd0*/  FMUL.FTZ R75, R45, R62 ;  /* 0x0000003e2d4b7220 */ /* 0x000fe20000410000 */
[----:B------:R-:W-:Y:S02]  /*ede0*/  HADD2.F32 R58, -RZ, R57.H0_H0 ;  /* 0x20000039ff3a7230 */ /* 0x000fe40000004100 */
[----:B------:R-:W-:Y:S01]  /*edf0*/  FFMA.FTZ R73, R44, R59, -R73 ;  /* 0x0000003b2c497223 */ /* 0x000fe20000010849 */
[----:B------:R-:W-:-:S02]  /*ee00*/  HADD2.F32 R47, -RZ, R47.H1_H1 ;  /* 0x3000002fff2f7230 */ /* 0x000fc40000004100 */
[C---:B------:R-:W-:Y:S01]  /*ee10*/  FMUL.FTZ R72, R40.reuse, R62 ;  /* 0x0000003e28487220 */ /* 0x040fe20000410000 */
[----:B------:R-:W-:Y:S02]  /*ee20*/  HADD2.F32 R44, -RZ, R61.H1_H1 ;  /* 0x3000003dff2c7230 */ /* 0x000fe40000004100 */
[-C--:B------:R-:W-:Y:S01]  /*ee30*/  FFMA.FTZ R75, R40, R58.reuse, R75 ;  /* 0x0000003a284b7223 */ /* 0x080fe2000001004b */
[----:B------:R-:W-:Y:S02]  /*ee40*/  HADD2.F32 R43, -RZ, R43.H1_H1 ;  /* 0x3000002bff2b7230 */ /* 0x000fe40000004100 */
[----:B------:R-:W-:Y:S01]  /*ee50*/  FFMA.FTZ R63, R56, R59, R63 ;  /* 0x0000003b383f7223 */ /* 0x000fe2000001003f */
[----:B------:R-:W-:Y:S02]  /*ee60*/  HADD2.F32 R46, -RZ, R46.H1_H1 ;  /* 0x3000002eff2e7230 */ /* 0x000fe40000004100 */
[----:B------:R-:W-:Y:S01]  /*ee70*/  FFMA.FTZ R72, R45, R58, -R72 ;  /* 0x0000003a2d487223 */ /* 0x000fe20000010848 */
[----:B------:R-:W-:-:S02]  /*ee80*/  HADD2.F32 R60, -RZ, R60.H1_H1 ;  /* 0x3000003cff3c7230 */ /* 0x000fc40000004100 */
[-C--:B------:R-:W-:Y:S01]  /*ee90*/  FMUL.FTZ R56, R47, R44.reuse ;  /* 0x0000002c2f387220 */ /* 0x080fe20000410000 */
[----:B------:R-:W-:Y:S02]  /*eea0*/  HADD2.F32 R41, -RZ, R41.H1_H1 ;  /* 0x30000029ff297230 */ /* 0x000fe40000004100 */
[----:B------:R-:W-:Y:S01]  /*eeb0*/  FMUL.FTZ R58, R43, R44 ;  /* 0x0000002c2b3a7220 */ /* 0x000fe20000410000 */
[----:B------:R-:W-:Y:S02]  /*eec0*/  HADD2.F32 R40, -RZ, R57.H1_H1 ;  /* 0x30000039ff287230 */ /* 0x000fe40000004100 */
[CC--:B------:R-:W-:Y:S01]  /*eed0*/  FMUL.FTZ R44, R46.reuse, R60.reuse ;  /* 0x0000003c2e2c7220 */ /* 0x0c0fe20000410000 */
[----:B------:R-:W-:Y:S02]  /*eee0*/  HADD2.F32 R42, -RZ, R42.H1_H1 ;  /* 0x3000002aff2a7230 */ /* 0x000fe40000004100 */
[----:B------:R-:W-:Y:S01]  /*eef0*/  FMUL.FTZ R45, R41, R60 ;  /* 0x0000003c292d7220 */ /* 0x000fe20000410000 */
[----:B------:R-:W-:Y:S01]  /*ef00*/  F2FP.SATFINITE.E4M3.F32.PACK_AB_MERGE_C R68, R71, R68, RZ ;  /* 0x000000444744723e */ /* 0x000fe200048070ff */
        /* <DEDUP_REMOVED lines=9> */
[----:B------:R-:W-:Y:S01]  /*efa0*/  F2FP.SATFINITE.E4M3.F32.PACK_AB_MERGE_C R43, R44, R73, R43 ;  /* 0x000000492c2b723e */ /* 0x000fe2000480702b */
[----:B------:R-:W-:Y:S01]  /*efb0*/  IMAD.MOV.U32 R44, RZ, RZ, R50 ;  /* 0x000000ffff2c7224 */ /* 0x000fe200078e0032 */
[----:B------:R-:W-:Y:S02]  /*efc0*/  F2FP.SATFINITE.E4M3.F32.PACK_AB_MERGE_C R47, R42, R63, R58 ;  /* 0x0000003f2a2f723e */ /* 0x000fe4000480703a */
[----:B------:R-:W-:Y:S02]  /*efd0*/  F2FP.SATFINITE.E4M3.F32.PACK_AB_MERGE_C R41, R65, R66, R68 ;  /* 0x000000424129723e */ /* 0x000fe40004807044 */
[----:B------:R-:W-:Y:S02]  /*efe0*/  F2FP.SATFINITE.E4M3.F32.PACK_AB_MERGE_C R45, R67, R64, R69 ;  /* 0x00000040432d723e */ /* 0x000fe40004807045 */
[----:B------:R-:W-:-:S07]  /*eff0*/  MOV R42, R55 ;  /* 0x00000037002a7202 */ /* 0x000fce0000000f00 */
.L_x_508:
[----:B------:R-:W-:Y:S05]  /*f000*/  BSYNC B1 ;  /* 0x0000000000017941 */ /* 0x000fea0003800000 */
.L_x_507:
[----:B0-----:R4:W-:Y:S01]  /*f010*/  STG.E.128 desc[UR54][R48.64], R40 ;  /* 0x0000002830007986 */ /* 0x0019e2000c101d36 */
[----:B------:R-:W-:-:S13]  /*f020*/  ISETP.GE.AND P2, PT, R51, R153, PT ;  /* 0x000000993300720c */ /* 0x000fda0003f46270 */
[----:B------:R-:W-:Y:S05]  /*f030*/  @P2 BRA `(.L_x_457) ;  /* 0x0000000000f42947 */ /* 0x000fea0003800000 */
[--C-:B----4-:R-:W-:Y:S02]  /*f040*/  SHF.R.S32.HI R40, RZ, 0x1f, R51.reuse ;  /* 0x0000001fff287819 */ /* 0x110fe40000011433 */
[----:B------:R-:W-:-:S04]  /*f050*/  IADD3 R51, P2, P4, R116, R140, R51 ;  /* 0x0000008c74337210 */ /* 0x000fc80007c5e033 */
[----:B------:R-:W-:Y:S02]  /*f060*/  IADD3.X R40, R0, R53, R40, P2, P4 ;  /* 0x0000003500287210 */ /* 0x000fe400017e8428 */
[----:B------:R-:W-:-:S05]  /*f070*/  IADD3 R126, P2, R51, R126, RZ ;  /* 0x0000007e337e7210 */ /* 0x000fca0007f5e0ff */
[----:B------:R-:W-:-:S05]  /*f080*/  IMAD.X R127, R40, 0x1, R127, P2 ;  /* 0x00000001287f7824 */ /* 0x000fca00010e067f */
[----:B-1----:R0:W-:Y:S01]  /*f090*/  STG.E.128 desc[UR54][R126.64], R44 ;  /* 0x0000002c7e007986 */ /* 0x0021e2000c101d36 */
[----:B------:R-:W-:Y:S05]  /*f0a0*/  BRA `(.L_x_457) ;  /* 0x0000000000d87947 */ /* 0x000fea0003800000 */
.L_x_424:
[----:B------:R-:W-:-:S06]  /*f0b0*/  UISETP.NE.AND UP0, UPT, UR53, 0x3, UPT ;  /* 0x000000033500788c */ /* 0x000fcc000bf05270 */
[----:B------:R-:W-:-:S13]  /*f0c0*/  PLOP3.LUT P1, PT, PT, PT, UP0, 0x80, 0x0 ;  /* 0x000000000000781c */ /* 0x000fda0003f2f008 */
[----:B------:R-:W-:Y:S05]  /*f0d0*/  @!P1 BRA `(.L_x_509) ;  /* 0x0000000000049947 */ /* 0x000fea0003800000 */
[----:B------:R-:W-:Y:S01]  /*f0e0*/  BPT.TRAP 0x1 ;  /* 0x000000040000795c */ /* 0x000fe20000300000 */
.L_x_509:
[----:B------:R-:W-:Y:S01]  /*f0f0*/  IMAD R39, R19, 0x8, R18 ;  /* 0x0000000813277824 */ /* 0x000fe200078e0212 */
[----:B------:R-:W-:Y:S01]  /*f100*/  SHF.L.U32 R96, R171, 0x1f, RZ ;  /* 0x0000001fab607819 */ /* 0x000fe200000006ff */
[----:B------:R-:W-:Y:S01]  /*f110*/  IMAD R38, R24, -0xa0, R2 ;  /* 0xffffff6018267824 */ /* 0x000fe200078e0202 */
[----:B------:R-:W-:Y:S02]  /*f120*/  BSSY B1, `(.L_x_510) ;  /* 0x0000004000017945 */ /* 0x000fe40003800000 */
[----:B------:R-:W1:Y:S02]  /*f130*/  SYNCS.PHASECHK.TRANS64.TRYWAIT P2, [R39+URZ+0x29890], R96 ;  /* 0x02989060270075a7 */ /* 0x000e64000804017f */
[----:B------:R-:W-:Y:S01]  /*f140*/  VIMNMX R38, R38, 0xa0, PT ;  /* 0x000000a026267848 */ /* 0x000fe20003fe0100 */
[----:B-1----:R-:W-:Y:S06]  /*f150*/  @!P2 BRA `(.L_x_511) ;  /* 0x000001780058a947 */ /* 0x002fec0003800000 */
.L_x_738:
[----:B------:R-:W-:Y:S05]  /*f160*/  BSYNC B1 ;  /* 0x0000000000017941 */ /* 0x000fea0003800000 */
.L_x_510:
[----:B------:R-:W-:Y:S01]  /*f170*/  ISETP.GE.AND P2, PT, R168, R38, PT ;  /* 0x00000026a800720c */ /* 0x000fe20003f46270 */
[----:B------:R-:W-:-:S12]  /*f180*/  BSSY B1, `(.L_x_512) ;  /* 0x0000014000017945 */ /* 0x000fd80003800000 */
[----:B------:R-:W-:Y:S05]  /*f190*/  @P2 BRA `(.L_x_513) ;  /* 0x0000000000482947 */ /* 0x000fea0003800000 */
[----:B------:R-:W-:-:S13]  /*f1a0*/  ISETP.NE.AND P2, PT, R32, RZ, PT ;  /* 0x000000ff2000720c */ /* 0x000fda0003f45270 */
[----:B0-----:R-:W0:Y:S04]  /*f1b0*/  @P2 LDS.128 R40, [R47+0x1a400] ;  /* 0x01a400002f282984 */ /* 0x001e280000000c00 */
[----:B0-----:R-:W-:Y:S01]  /*f1c0*/  @P2 STG.E.128 desc[UR54][R48.64], R40 ;  /* 0x0000002830002986 */ /* 0x001fe2000c101d36 */
[----:B------:R-:W-:-:S13]  /*f1d0*/  ISETP.NE.AND P2, PT, R33, RZ, PT ;  /* 0x000000ff2100720c */ /* 0x000fda0003f45270 */
[----:B------:R-:W0:Y:S04]  /*f1e0*/  @P2 LDS.128 R40, [R46+0x1a400] ;  /* 0x01a400002e282984 */ /* 0x000e280000000c00 */
        /* <DEDUP_REMOVED lines=12> */
[----:B0-----:R2:W-:Y:S02]  /*f2b0*/  @P2 STG.E.128 desc[UR54][R48.64+0xa0], R40 ;  /* 0x0000a02830002986 */ /* 0x0015e4000c101d36 */
.L_x_513:
[----:B------:R-:W-:Y:S05]  /*f2c0*/  BSYNC B1 ;  /* 0x0000000000017941 */ /* 0x000fea0003800000 */
.L_x_512:
[----:B------:R-:W-:-:S13]  /*f2d0*/  ISETP.GE.AND P2, PT, R211, R38, PT ;  /* 0x00000026d300720c */ /* 0x000fda0003f46270 */
[----:B------:R-:W-:Y:S05]  /*f2e0*/  @P2 BRA `(.L_x_457) ;  /* 0x0000000000482947 */ /* 0x000fea0003800000 */
[----:B------:R-:W-:-:S13]  /*f2f0*/  ISETP.NE.AND P2, PT, R32, RZ, PT ;  /* 0x000000ff2000720c */ /* 0x000fda0003f45270 */
[----:B0-2---:R-:W0:Y:S04]  /*f300*/  @P2 LDS.128 R40, [R47+0x1c400] ;  /* 0x01c400002f282984 */ /* 0x005e280000000c00 */
        /* <DEDUP_REMOVED lines=16> */
.L_x_457:
[----:B------:R-:W-:Y:S05]  /*f410*/  BSYNC B0 ;  /* 0x0000000000007941 */ /* 0x000fea0003800000 */
.L_x_423:
[----:B01234-:R-:W0:Y:S01]  /*f420*/  S2R R40, SR_TID.X ;  /* 0x0000000000287919 */ /* 0x01fe220000002100 */
[----:B------:R-:W-:Y:S01]  /*f430*/  @!PT LDS RZ, [RZ] ;  /* 0x00000000fffff984 */ /* 0x000fe20000000800 */
[----:B------:R-:W-:Y:S01]  /*f440*/  @!PT LDS RZ, [RZ] ;  /* 0x00000000fffff984 */ /* 0x000fe20000000800 */
[----:B------:R-:W-:Y:S01]  /*f450*/  @!PT LDS RZ, [RZ] ;  /* 0x00000000fffff984 */ /* 0x000fe20000000800 */
[----:B------:R-:W-:Y:S01]  /*f460*/  @!PT LDS RZ, [RZ] ;  /* 0x00000000fffff984 */ /* 0x000fe20000000800 */
[----:B------:R1:W-:Y:S06]  /*f470*/  MEMBAR.ALL.CTA ;  /* 0x0000000000007992 */ /* 0x0003ec0000008000 */
[----:B-1----:R-:W1:Y:S01]  /*f480*/  FENCE.VIEW.ASYNC.S ;  /* 0x00000000000073c6 */ /* 0x002e620000000000 */
[----:B------:R-:W-:Y:S05]  /*f490*/  WARPSYNC.ALL ;  /* 0x0000000000007948 */ /* 0x000fea0003800000 */
[----:B------:R-:W-:Y:S01]  /*f4a0*/  BSSY B0, `(.L_x_514) ;  /* 0x0000009000007945 */ /* 0x000fe20003800000 */
[----:B0-----:R-:W-:Y:S01]  /*f4b0*/  LOP3.LUT R40, R40, 0x7f, RZ, 0xc0, !PT ;  /* 0x0000007f28287812 */ /* 0x001fe200078ec0ff */
[----:B-1----:R0:W-:Y:S03]  /*f4c0*/  BAR.SYNC.DEFER_BLOCKING R160, 0x80 ;  /* 0x000200a00000751d */ /* 0x0021e60000010000 */
[----:B------:R-:W-:-:S13]  /*f4d0*/  ISETP.NE.AND P2, PT, R40, RZ, PT ;  /* 0x000000ff2800720c */ /* 0x000fda0003f45270 */
[----:B------:R-:W-:-:S05]  /*f4e0*/  @!P2 VIADD R40, R39, 0x298a0 ;  /* 0x000298a02728a836 */ /* 0x000fca0000000000 */
[----:B------:R-:W-:-:S04]  /*f4f0*/  @!P2 PRMT R40, RZ, 0x654, R40 ;  /* 0x00000654ff28a816 */ /* 0x000fc80000000028 */
[----:B------:R0:W-:Y:S01]  /*f500*/  @!P2 SYNCS.ARRIVE.TRANS64.RED.A1T0 RZ, [R40+URZ], RZ ;  /* 0x000000ff28ffa9a7 */ /* 0x0001e2000810043f */
[----:B------:R-:W-:Y:S05]  /*f510*/  @!P1 BRA `(.L_x_515) ;  /* 0x0000000000049947 */ /* 0x000fea0003800000 */
[----:B------:R-:W-:Y:S01]  /*f520*/  BPT.TRAP 0x1 ;  /* 0x000000040000795c */ /* 0x000fe20000300000 */
.L_x_515:
[----:B------:R-:W-:Y:S05]  /*f530*/  BSYNC B0 ;  /* 0x0000000000007941 */ /* 0x000fea0003800000 */
.L_x_514:
[----:B------:R-:W1:Y:S01]  /*f540*/  SYNCS.PHASECHK.TRANS64.TRYWAIT P1, [R39+URZ+0x298b0], R96 ;  /* 0x0298b060270075a7 */ /* 0x000e62000802017f */
[----:B------:R-:W-:Y:S01]  /*f550*/  ULDC UR42, c[0x0][0x310] ;  /* 0x0000c400002a7ab9 */ /* 0x000fe20000000800 */
[----:B------:R-:W-:Y:S01]  /*f560*/  ULDC.64 UR38, c[0x0][0x318] ;  /* 0x0000c60000267ab9 */ /* 0x000fe20000000a00 */
[----:B------:R-:W-:Y:S01]  /*f570*/  ULDC.64 UR40, c[0x0][0x308] ;  /* 0x0000c20000287ab9 */ /* 0x000fe20000000a00 */
[----:B------:R-:W-:Y:S01]  /*f580*/  BSSY B0, `(.L_x_516) ;  /* 0x0000003000007945 */ /* 0x000fe20003800000 */
[----:B------:R-:W-:-:S03]  /*f590*/  IMAD R41, R19, 0x5000, R204 ;  /* 0x0000500013297824 */ /* 0x000fc600078e02cc */
[----:B-1----:R-:W-:Y:S05]  /*f5a0*/  @!P1 BRA `(.L_x_517) ;  /* 0x0000017400589947 */ /* 0x002fea0003800000 */
.L_x_739:
[----:B------:R-:W-:Y:S05]  /*f5b0*/  BSYNC B0 ;  /* 0x0000000000007941 */ /* 0x000fea0003800000 */
.L_x_516:
[----:B------:R-:W-:Y:S01]  /*f5c0*/  ISETP.GE.AND P1, PT, R168, R38, PT ;  /* 0x00000026a800720c */ /* 0x000fe20003f26270 */
[----:B------:R-:W-:Y:S01]  /*f5d0*/  BSSY B0, `(.L_x_518) ;  /* 0x000001a000007945 */ /* 0x000fe20003800000 */
[-C--:B------:R-:W-:Y:S01]  /*f5e0*/  IADD3 R48, R18, R41.reuse, RZ ;  /* 0x0000002912307210 */ /* 0x080fe20007ffe0ff */
[----:B------:R-:W-:Y:S01]  /*f5f0*/  IMAD.WIDE R44, R24, 0xa0, R98 ;  /* 0x000000a0182c7825 */ /* 0x000fe200078e0262 */
[CC--:B------:R-:W-:Y:S02]  /*f600*/  IADD3 R49, R18.reuse, R41.reuse, R119 ;  /* 0x0000002912317210 */ /* 0x0c0fe40007ffe077 */
[CC--:B------:R-:W-:Y:S02]  /*f610*/  IADD3 R50, R18.reuse, R41.reuse, R118 ;  /* 0x0000002912327210 */ /* 0x0c0fe40007ffe076 */
[----:B------:R-:W-:-:S05]  /*f620*/  IADD3 R51, R18, R41, R129 ;  /* 0x0000002912337210 */ /* 0x000fca0007ffe081 */
[----:B------:R-:W-:Y:S05]  /*f630*/  @P1 BRA `(.L_x_519) ;  /* 0x00000000004c1947 */ /* 0x000fea0003800000 */
[----:B0-----:R-:W-:Y:S02]  /*f640*/  IMAD.MOV.U32 R40, RZ, RZ, R114 ;  /* 0x000000ffff287224 */ /* 0x001fe400078e0072 */
[----:B------:R-:W-:Y:S02]  /*f650*/  IMAD.MOV.U32 R41, RZ, RZ, R31 ;  /* 0x000000ffff297224 */ /* 0x000fe400078e001f */
[----:B------:R-:W-:Y:S02]  /*f660*/  IMAD R43, R45, UR38, RZ ;  /* 0x000000262d2b7c24 */ /* 0x000fe4000f8e02ff */
[----:B------:R-:W-:-:S04]  /*f670*/  IMAD.WIDE.U32 R40, R44, UR38, R40 ;  /* 0x000000262c287c25 */ /* 0x000fc8000f8e0028 */
[----:B------:R-:W-:Y:S01]  /*f680*/  IMAD R43, R44, UR39, R43 ;  /* 0x000000272c2b7c24 */ /* 0x000fe2000f8e022b */
[----:B------:R-:W-:-:S04]  /*f690*/  IADD3 R46, P1, R40, UR40, RZ ;  /* 0x00000028282e7c10 */ /* 0x000fc8000ff3e0ff */
[----:B------:R-:W-:Y:S02]  /*f6a0*/  IADD3.X R47, R41, UR41, R43, P1, !PT ;  /* 0x00000029292f7c10 */ /* 0x000fe40008ffe42b */
[----:B------:R-:W-:-:S13]  /*f6b0*/  ISETP.GE.AND P1, PT, R22, UR42, PT ;  /* 0x0000002a16007c0c */ /* 0x000fda000bf26270 */
[----:B------:R-:W0:Y:S04]  /*f6c0*/  @!P1 LDS.128 R40, [R48+0xa400] ;  /* 0x00a4000030289984 */ /* 0x000e280000000c00 */
[----:B0-----:R-:W-:Y:S01]  /*f6d0*/  @!P1 STG.E.128 desc[UR54][R46.64], R40 ;  /* 0x000000282e009986 */ /* 0x001fe2000c101d36 */
        /* <DEDUP_REMOVED lines=8> */
[----:B0-----:R2:W-:Y:S02]  /*f760*/  @!P1 STG.E.128 desc[UR54][R46.64+0x60], R40 ;  /* 0x000060282e009986 */ /* 0x0015e4000c101d36 */
.L_x_519:
[----:B------:R-:W-:Y:S05]  /*f770*/  BSYNC B0 ;  /* 0x0000000000007941 */ /* 0x000fea0003800000 */
.L_x_518:
[----:B------:R-:W-:Y:S01]  /*f780*/  ISETP.GE.AND P1, PT, R211, R38, PT ;  /* 0x00000026d300720c */ /* 0x000fe20003f26270 */
[----:B------:R-:W-:-:S12]  /*f790*/  BSSY B0, `(.L_x_520) ;  /* 0x0000017000007945 */ /* 0x000fd80003800000 */
[----:B------:R-:W-:Y:S05]  /*f7a0*/  @P1 BRA `(.L_x_521) ;  /* 0x0000000000541947 */ /* 0x000fea0003800000 */
[----:B--2---:R-:W-:Y:S01]  /*f7b0*/  IADD3 R43, P1, R44, 0x80, RZ ;  /* 0x000000802c2b7810 */ /* 0x004fe20007f3e0ff */
[----:B0-----:R-:W-:Y:S01]  /*f7c0*/  IMAD.MOV.U32 R40, RZ, RZ, R114 ;  /* 0x000000ffff287224 */ /* 0x001fe200078e0072 */
[----:B------:R-:W-:-:S03]  /*f7d0*/  MOV R41, R31 ;  /* 0x0000001f00297202 */ /* 0x000fc60000000f00 */
[----:B------:R-:W-:Y:S02]  /*f7e0*/  IMAD.X R44, RZ, RZ, R45, P1 ;  /* 0x000000ffff2c7224 */ /* 0x000fe400008e062d */
[----:B------:R-:W-:-:S04]  /*f7f0*/  IMAD.WIDE.U32 R40, R43, UR38, R40 ;  /* 0x000000262b287c25 */ /* 0x000fc8000f8e0028 */
[----:B------:R-:W-:-:S04]  /*f800*/  IMAD R44, R44, UR38, RZ ;  /* 0x000000262c2c7c24 */ /* 0x000fc8000f8e02ff */
        /* <DEDUP_REMOVED lines=15> */
.L_x_521:
[----:B------:R-:W-:Y:S05]  /*f900*/  BSYNC B0 ;  /* 0x0000000000007941 */ /* 0x000fea0003800000 */
.L_x_520:
[----:B------:R-:W4:Y:S01]  /*f910*/  LDL R38, [R1+0x18] ;  /* 0x0000180001267983 */ /* 0x000f220000100800 */
[----:B------:R-:W-:Y:S02]  /*f920*/  VIADD R19, R19, 0x1 ;  /* 0x0000000113137836 */ /* 0x000fe40000000000 */
[----:B-1----:R-:W-:Y:S01]  /*f930*/  @!P2 VIADD R39, R39, 0x298c0 ;  /* 0x000298c02727a836 */ /* 0x002fe20000000000 */
[----:B------:R-:W-:Y:S01]  /*f940*/  @!PT LDS RZ, [RZ] ;  /* 0x00000000fffff984 */ /* 0x000fe20000000800 */
[----:B------:R-:W-:Y:S01]  /*f950*/  @!PT LDS RZ, [RZ] ;  /* 0x00000000fffff984 */ /* 0x000fe20000000800 */
[----:B------:R-:W-:Y:S01]  /*f960*/  @!PT LDS RZ, [RZ] ;  /* 0x00000000fffff984 */ /* 0x000fe20000000800 */
[----:B------:R-:W-:Y:S01]  /*f970*/  @!PT LDS RZ, [RZ] ;  /* 0x00000000fffff984 */ /* 0x000fe20000000800 */
[----:B------:R1:W-:Y:S06]  /*f980*/  MEMBAR.ALL.CTA ;  /* 0x0000000000007992 */ /* 0x0003ec0000008000 */
[----:B-1----:R-:W1:Y:S02]  /*f990*/  FENCE.VIEW.ASYNC.S ;  /* 0x00000000000073c6 */ /* 0x002e640000000000 */
[----:B-1----:R1:W-:Y:S01]  /*f9a0*/  BAR.SYNC.DEFER_BLOCKING R160, 0x80 ;  /* 0x000200a00000751d */ /* 0x0023e20000010000 */
[----:B------:R-:W-:-:S02]  /*f9b0*/  ISETP.NE.AND P1, PT, R19, 0x2, PT ;  /* 0x000000021300780c */ /* 0x000fc40003f25270 */
[----:B------:R-:W-:Y:S02]  /*f9c0*/  @!P2 PRMT R39, RZ, 0x654, R39 ;  /* 0x00000654ff27a816 */ /* 0x000fe40000000027 */
[----:B------:R-:W-:Y:S02]  /*f9d0*/  SEL R19, R19, RZ, P1 ;  /* 0x000000ff13137207 */ /* 0x000fe40000800000 */
[----:B------:R1:W-:Y:S01]  /*f9e0*/  @!P2 SYNCS.ARRIVE.TRANS64.RED.A1T0 RZ, [R39+URZ], RZ ;  /* 0x000000ff27ffa9a7 */ /* 0x0003e2000810043f */
[----:B----4-:R-:W-:Y:S02]  /*f9f0*/  LOP3.LUT P4, RZ, R38, 0x2, RZ, 0xc0, !PT ;  /* 0x0000000226ff7812 */ /* 0x010fe4000788c0ff */
[----:B------:R-:W-:-:S04]  /*fa00*/  SEL R38, RZ, 0x1, P1 ;  /* 0x00000001ff267807 */ /* 0x000fc80000800000 */
[----:B------:R-:W-:-:S07]  /*fa10*/  LOP3.LUT R171, R171, R38, RZ, 0x3c, !PT ;  /* 0x00000026abab7212 */ /* 0x000fce00078e3cff */
[----:B-1----:R-:W-:Y:S05]  /*fa20*/  @P4 BRA `(.L_x_522) ;  /* 0xffffff2c00a04947 */ /* 0x002fea000383ffff */
[----:B0-23--:R-:W0:Y:S01]  /*fa30*/  S2R R40, SR_TID.X ;  /* 0x0000000000287919 */ /* 0x00de220000002100 */
[----:B------:R-:W-:Y:S02]  /*fa40*/  PLOP3.LUT P0, PT, PT, PT, PT, 0x8, 0x0 ;  /* 0x000000000000781c */ /* 0x000fe40003f0e170 */
[----:B0-----:R-:W-:-:S04]  /*fa50*/  SHF.R.U32.HI R40, RZ, 0x7, R40 ;  /* 0x00000007ff287819 */ /* 0x001fc80000011628 */
[----:B------:R-:W-:-:S13]  /*fa60*/  ISETP.NE.AND P4, PT, R40, 0x1, PT ;  /* 0x000000012800780c */ /* 0x000fda0003f85270 */
[----:B------:R-:W-:Y:S06]  /*fa70*/  @!P4 BAR.ARV 0x9, 0x100 ;  /* 0x024400000000cb1d */ /* 0x000fec0000002000 */
.L_x_418:
[----:B------:R-:W0:Y:S01]  /*fa80*/  LDC R0, c[0x0][0x428] ;  /* 0x00010a00ff007b82 */ /* 0x000e220000000800 */
[----:B------:R-:W-:Y:S05]  /*fa90*/  @P0 BRA `(.L_x_523) ;  /* 0x00000000000c0947 */ /* 0x000fea0003800000 */
[----:B------:R-:W1:Y:S01]  /*faa0*/  FENCE.VIEW.ASYNC.G ;  /* 0x00000000000073c6 */ /* 0x000e620000000100 */
[----:B------:R-:W-:Y:S05]  /*fab0*/  WARPSYNC.ALL ;  /* 0x0000000000007948 */ /* 0x000fea0003800000 */
[----:B-1----:R-:W-:Y:S06]  /*fac0*/  BAR.ARV 0xc, 0x180 ;  /* 0x0306000000007b1d */ /* 0x002fec0000002000 */
.L_x_523:
[----:B------:R-:W-:Y:S01]  /*fad0*/  ULDC.64 UR4, c[0x0][0x990] ;  /* 0x0002640000047ab9 */ /* 0x000fe20000000a00 */
[----:B0-----:R-:W-:Y:S01]  /*fae0*/  ISETP.NE.AND P2, PT, R0, 0x1, PT ;  /* 0x000000010000780c */ /* 0x001fe20003f45270 */
[----:B------:R-:W-:Y:S01]  /*faf0*/  ULDC.64 UR6, c[0x0][0x998] ;  /* 0x0002660000067ab9 */ /* 0x000fe20000000a00 */
[----:B------:R-:W-:Y:S01]  /*fb00*/  ISETP.NE.U32.AND P0, PT, RZ, UR4, PT ;  /* 0x00000004ff007c0c */ /* 0x000fe2000bf05070 */
[----:B------:R-:W-:Y:S01]  /*fb10*/  IMAD.MOV.U32 R7, RZ, RZ, R146 ;  /* 0x000000ffff077224 */ /* 0x000fe200078e0092 */
[----:B------:R-:W-:Y:S02]  /*fb20*/  ISETP.NE.U32.AND P1, PT, RZ, UR6, PT ;  /* 0x00000006ff007c0c */ /* 0x000fe4000bf25070 */
[----:B------:R-:W-:Y:S02]  /*fb30*/  ISETP.NE.AND.EX P0, PT, RZ, UR5, PT, P0 ;  /* 0x00000005ff007c0c */ /* 0x000fe4000bf05300 */
[----:B------:R-:W-:-:S05]  /*fb40*/  ISETP.NE.AND.EX P1, PT, RZ, UR7, PT, P1 ;  /* 0x00000007ff007c0c */ /* 0x000fca000bf25310 */
[----:B------:R-:W0:Y:S08]  /*fb50*/  @P2 LDC R3, c[0x0][0x42c] ;  /* 0x00010b00ff032b82 */ /* 0x000e300000000800 */
[----:B------:R-:W1:Y:S08]  /*fb60*/  @P0 LDC.64 R10, c[0x0][0x9a8] ;  /* 0x00026a00ff0a0b82 */ /* 0x000e700000000a00 */
[----:B------:R-:W2:Y:S08]  /*fb70*/  @P2 LDC R2, c[0x0][0x430] ;  /* 0x00010c00ff022b82 */ /* 0x000eb00000000800 */
[----:B------:R-:W3:Y:S01]  /*fb80*/  @P1 LDC.64 R12, c[0x0][0x9b8] ;  /* 0x00026e00ff0c1b82 */ /* 0x000ee20000000a00 */
[----:B0-----:R-:W-:-:S07]  /*fb90*/  @P2 IMAD.HI.U32 R3, R146, R3, RZ ;  /* 0x0000000392032227 */ /* 0x001fce00078e00ff */
[----:B------:R-:W0:Y:S01]  /*fba0*/  @P0 LDC.64 R14, c[0x0][0x9b0] ;  /* 0x00026c00ff0e0b82 */ /* 0x000e220000000a00 */
[----:B-1----:R-:W-:-:S04]  /*fbb0*/  @P0 IMAD R0, R210, R10, RZ ;  /* 0x0000000ad2000224 */ /* 0x002fc800078e02ff */
[----:B------:R-:W-:-:S03]  /*fbc0*/  @P0 IMAD R11, R205, R11, R0 ;  /* 0x0000000bcd0b0224 */ /* 0x000fc600078e0200 */
[----:B------:R-:W1:Y:S01]  /*fbd0*/  @P1 LDC.64 R20, c[0x0][0x9c0] ;  /* 0x00027000ff141b82 */ /* 0x000e620000000a00 */
[----:B--2---:R-:W-:Y:S01]  /*fbe0*/  @P2 SHF.R.U32.HI R7, RZ, R2, R3 ;  /* 0x00000002ff072219 */ /* 0x004fe20000011603 */
[----:B------:R-:W-:-:S03]  /*fbf0*/  @P0 IMAD.WIDE.U32 R2, R205, R10, RZ ;  /* 0x0000000acd020225 */ /* 0x000fc600078e00ff */
[----:B------:R-:W-:Y:S01]  /*fc00*/  @P0 SHF.R.S32.HI R9, RZ, 0x1f, R7 ;  /* 0x0000001fff090819 */ /* 0x000fe20000011407 */
[----:B------:R-:W-:Y:S01]  /*fc10*/  @P0 IMAD.IADD R3, R3, 0x1, R11 ;  /* 0x0000000103030824 */ /* 0x000fe200078e020b */
[----:B------:R-:W-:Y:S01]  /*fc20*/  @P1 SHF.R.S32.HI R11, RZ, 0x1f, R7 ;  /* 0x0000001fff0b1819 */ /* 0x000fe20000011407 */
[----:B---3--:R-:W-:-:S04]  /*fc30*/  @P1 IMAD R4, R210, R12, RZ ;  /* 0x0000000cd2041224 */ /* 0x008fc800078e02ff */
[C---:B------:R-:W-:Y:S02]  /*fc40*/  @P1 IMAD R13, R205.reuse, R13, R4 ;  /* 0x0000000dcd0d1224 */ /* 0x040fe400078e0204 */
[----:B------:R-:W-:-:S04]  /*fc50*/  @P1 IMAD.WIDE.U32 R4, R205, R12, RZ ;  /* 0x0000000ccd041225 */ /* 0x000fc800078e00ff */
[-C--:B0-----:R-:W-:Y:S01]  /*fc60*/  @P0 IMAD R0, R9, R14.reuse, RZ ;  /* 0x0000000e09000224 */ /* 0x081fe200078e02ff */
[----:B------:R-:W-:Y:S01]  /*fc70*/  @P1 IADD3 R5, R5, R13, RZ ;  /* 0x0000000d05051210 */ /* 0x000fe20007ffe0ff */
[----:B------:R-:W-:-:S04]  /*fc80*/  @P0 IMAD.WIDE.U32 R2, R7, R14, R2 ;  /* 0x0000000e07020225 */ /* 0x000fc800078e0002 */
[-C--:B-1----:R-:W-:Y:S02]  /*fc90*/  @P1 IMAD R6, R11, R20.reuse, RZ ;  /* 0x000000140b061224 */ /* 0x082fe400078e02ff */
[C---:B------:R-:W-:Y:S02]  /*fca0*/  @P0 IMAD R9, R7.reuse, R15, R0 ;  /* 0x0000000f07090224 */ /* 0x040fe400078e0200 */
[C---:B------:R-:W-:Y:S02]  /*fcb0*/  @P1 IMAD R11, R7.reuse, R21, R6 ;  /* 0x00000015070b1224 */ /* 0x040fe400078e0206 */
[----:B------:R-:W-:Y:S01]  /*fcc0*/  @P1 IMAD.WIDE.U32 R6, R7, R20, R4 ;  /* 0x0000001407061225 */ /* 0x000fe200078e0004 */
[----:B------:R-:W-:Y:S01]  /*fcd0*/  @P0 LEA R4, P3, R2, UR4, 0x2 ;  /* 0x0000000402040c11 */ /* 0x000fe2000f8610ff */
[----:B------:R-:W-:Y:S02]  /*fce0*/  ULDC UR4, c[0x0][0x988] ;  /* 0x0002620000047ab9 */ /* 0x000fe40000000800 */
[----:B------:R-:W-:Y:S01]  /*fcf0*/  @P0 IMAD.IADD R5, R3, 0x1, R9 ;  /* 0x0000000103050824 */ /* 0x000fe200078e0209 */
[----:B------:R-:W-:Y:S01]  /*fd00*/  @P1 LEA R8, P4, R6, UR6, 0x2 ;  /* 0x0000000606081c11 */ /* 0x000fe2000f8810ff */
[----:B------:R-:W-:-:S02]  /*fd10*/  @P1 IMAD.IADD R3, R7, 0x1, R11 ;  /* 0x0000000107031824 */ /* 0x000fc400078e020b */
[----:B------:R-:W-:Y:S01]  /*fd20*/  IMAD.MOV.U32 R0, RZ, RZ, 0x3f800000 ;  /* 0x3f800000ff007424 */ /* 0x000fe200078e00ff */
[----:B------:R-:W-:Y:S01]  /*fd30*/  @P0 LEA.HI.X R5, R2, UR5, R5, 0x2, P3 ;  /* 0x0000000502050c11 */ /* 0x000fe200098f1405 */
[----:B------:R-:W0:Y:S01]  /*fd40*/  @P2 LDC R7, c[0x0][0x42c] ;  /* 0x00010b00ff072b82 */ /* 0x000e220000000800 */
[----:B------:R-:W-:Y:S01]  /*fd50*/  @P1 LEA.HI.X R9, R6, UR7, R3, 0x2, P4 ;  /* 0x0000000706091c11 */ /* 0x000fe2000a0f1403 */
[----:B------:R-:W-:-:S04]  /*fd60*/  IMAD.MOV.U32 R3, RZ, RZ, 0x3f800000 ;  /* 0x3f800000ff037424 */ /* 0x000fc800078e00ff */
[----:B------:R1:W2:Y:S02]  /*fd70*/  @P1 LDG.E R0, desc[UR54][R8.64] ;  /* 0x0000003608001981 */ /* 0x0002a4000c1e1900 */
[----:B------:R-:W3:Y:S02]  /*fd80*/  @P2 LDC R2, c[0x0][0x430] ;  /* 0x00010c00ff022b82 */ /* 0x000ee40000000800 */
[----:B------:R4:W2:Y:S01]  /*fd90*/  @P0 LDG.E R3, desc[UR54][R4.64] ;  /* 0x0000003604030981 */ /* 0x0008a2000c1e1900 */
[----:B------:R-:W-:Y:S02]  /*fda0*/  ISETP.GE.AND P1, PT, R147, 0x1, PT ;  /* 0x000000019300780c */ /* 0x000fe40003f26270 */
[----:B------:R-:W-:Y:S02]  /*fdb0*/  MOV R206, R146 ;  /* 0x0000009200ce7202 */ /* 0x000fe40000000f00 */
[----:B------:R-:W-:Y:S02]  /*fdc0*/  CS2R R88, SRZ ;  /* 0x0000000000587805 */ /* 0x000fe4000001ff00 */
[----:B------:R-:W-:Y:S01]  /*fdd0*/  PLOP3.LUT P0, PT, PT, PT, PT, 0x80, 0x0 ;  /* 0x000000000000781c */ /* 0x000fe20003f0f070 */
[----:B0-----:R-:W-:Y:S01]  /*fde0*/  @P2 IMAD.HI.U32 R7, R146, R7, RZ ;  /* 0x0000000792072227 */ /* 0x001fe200078e00ff */
[----:B-1----:R-:W-:-:S02]  /*fdf0*/  CS2R R8, SRZ ;  /* 0x0000000000087805 */ /* 0x002fc4000001ff00 */
[----:B------:R-:W-:Y:S02]  /*fe00*/  CS2R R10, SRZ ;  /* 0x00000000000a7805 */ /* 0x000fe4000001ff00 */
[----:B----4-:R-:W-:Y:S01]  /*fe10*/  CS2R R4, SRZ ;  /* 0x0000000000047805 */ /* 0x010fe2000001ff00 */
[----:B------:R-:W-:Y:S01]  /*fe20*/  IMAD.MOV.U32 R87, RZ, RZ, RZ ;  /* 0x000000ffff577224 */ /* 0x000fe200078e00ff */
[----:B---3--:R-:W-:Y:S02]  /*fe30*/  @P2 SHF.R.U32.HI R206, RZ, R2, R7 ;  /* 0x00000002ffce2219 */ /* 0x008fe40000011607 */
        /* <DEDUP_REMOVED lines=26> */
[----:B------:R-:W-:Y:S01]  /*ffe0*/  IMAD.MOV.U32 R68, RZ, RZ, RZ ;  /* 0x000000ffff447224 */ /* 0x000fe200078e00ff */
[----:B------:R-:W-:Y:S01]  /*fff0*/  CS2R R100, SRZ ;  /* 0x0000000000647805 */ /* 0x000fe2000001ff00 */
[----:B------:R-:W-:-:S02]  /*10000*/  IMAD.MOV.U32 R72, RZ, RZ, RZ ;  /* 0x000000ffff487224 */ /* 0x000fc400078e00ff */
[----:B------:R-:W-:Y:S02]  /*10010*/  IMAD.MOV.U32 R103, RZ, RZ, RZ ;  /* 0x000000ffff677224 */ /* 0x000fe400078e00ff */
[----:B--2---:R-:W-:-:S04]  /*10020*/  FMUL.FTZ R0, R3, R0 ;  /* 0x0000000003007220 */ /* 0x004fc80000410000 */
[----:B------:R-:W-:Y:S01]  /*10030*/  FMUL.FTZ R2, R0, UR4 ;  /* 0x0000000400027c20 */ /* 0x000fe20008410000 */
[----:B------:R-:W-:Y:S06]  /*10040*/  @!P1 BRA `(.L_x_524) ;  /* 0x000000e000689947 */ /* 0x000fec0003800000 */
[----:B------:R-:W-:-:S03]  /*10050*/  UMOV UR4, 0xffffffff ;  /* 0xffffffff00047882 */ /* 0x000fc60000000000 */
[----:B------:R-:W-:Y:S05]  /*10060*/  BRA.DIV UR4, `(.L_x_525) ;  /* 0x0000016a04bc7947 */ /* 0x000fea000b800000 */
[----:B------:R0:W1:Y:S02]  /*10070*/  SHFL.IDX PT, R198, R219, RZ, 0x1f ;  /* 0x00001fffdbc67589 */ /* 0x00006400000e0000 */
.L_x_742:
[----:B------:R-:W-:Y:S01]  /*10080*/  ULOP3.LUT UP0, URZ, UR52, 0x9f, URZ, 0xc0, !UPT ;  /* 0x0000009f343f7892 */ /* 0x000fe2000f80c03f */
[----:B-1----:R-:W-:-:S04]  /*10090*/  LEA.HI R0, R198, R198, RZ, 0x1 ;  /* 0x000000c6c6007211 */ /* 0x002fc800078f08ff */
[----:B------:R-:W-:Y:S02]  /*100a0*/  LOP3.LUT R3, R0, 0x3e, RZ, 0xc0, !PT ;  /* 0x0000003e00037812 */ /* 0x000fe400078ec0ff */
[----:B------:R-:W-:Y:S02]  /*100b0*/  PLOP3.LUT P0, PT, PT, PT, UP0, 0x80, 0x0 ;  /* 0x000000000000781c */ /* 0x000fe40003f0f008 */
[----:B------:R-:W-:-:S04]  /*100c0*/  IADD3 R3, R198, -R3, RZ ;  /* 0x80000003c6037210 */ /* 0x000fc80007ffe0ff */
[----:B------:R-:W-:-:S04]  /*100d0*/  LEA R3, R3, UR52, 0xc ;  /* 0x0000003403037c11 */ /* 0x000fc8000f8e60ff */
[----:B------:R-:W-:-:S04]  /*100e0*/  SHF.R.U32.HI R3, RZ, 0x4, R3 ;  /* 0x00000004ff037819 */ /* 0x000fc80000011603 */
[----:B------:R-:W-:Y:S01]  /*100f0*/  LOP3.LUT R50, R3, 0x3fff, RZ, 0xc0, !PT ;  /* 0x00003fff03327812 */ /* 0x000fe200078ec0ff */
[----:B------:R-:W-:Y:S06]  /*10100*/  @!P0 BRA `(.L_x_526) ;  /* 0x0000000000408947 */ /* 0x000fec0003800000 */
[----:B------:R-:W-:Y:S01]  /*10110*/  MOV R0, 0x0 ;  /* 0x0000000000007802 */ /* 0x000fe20000000f00 */
[----:B------:R-:W-:Y:S01]  /*10120*/  ULDC.64 UR4, c[0x4][0xa0] ;  /* 0x0100280000047ab9 */ /* 0x000fe20000000a00 */
[----:B------:R-:W-:Y:S01]  /*10130*/  ULDC.64 UR6, c[0x4][0xa8] ;  /* 0x01002a0000067ab9 */ /* 0x000fe20000000a00 */
[----:B------:R-:W-:Y:S01]  /*10140*/  IMAD.U32 R4, RZ, RZ, UR4 ;  /* 0x00000004ff047e24 */ /* 0x000fe2000f8e00ff */
[----:B------:R1:W2:Y:S01]  /*10150*/  LDC.64 R14, c[0x4][R0] ;  /* 0x01000000000e7b82 */ /* 0x0002a20000000a00 */
        /* <DEDUP_REMOVED lines=8> */
[----:B-1----:R-:W-:-:S07]  /*101e0*/  IMAD.MOV.U32 R12, RZ, RZ, 0x1 ;  /* 0x00000001ff0c7424 */ /* 0x002fce00078e00ff */
[----:B------:R-:W-:-:S07]  /*101f0*/  LEPC R20, `(.L_x_526) ;  /* 0x000000001014794e */ /* 0x000fce0000000000 */
[----:B0-2--5:R-:W-:Y:S05]  /*10200*/  CALL.ABS.NOINC R14 ;  /* 0x000000000e007343 */ /* 0x025fea0003c00000 */
.L_x_526:
[----:B------:R-:W-:Y:S02]  /*10210*/  ULDC UR4, c[0x0][0x3d4] ;  /* 0x0000f50000047ab9 */ /* 0x000fe40000000800 */
[----:B------:R-:W-:-:S13]  /*10220*/  ISETP.LT.AND P0, PT, RZ, UR4, PT ;  /* 0x00000004ff007c0c */ /* 0x000fda000bf01270 */
[----:B------:R-:W-:Y:S05]  /*10230*/  @P0 BRA `(.L_x_527) ;  /* 0x0000000000400947 */ /* 0x000fea0003800000 */
[----:B------:R-:W-:-:S04]  /*10240*/  ULEA.HI UR4, UR43, UR43, URZ, 0x1 ;  /* 0x0000002b2b047291 */ /* 0x000fc8000f8f083f */
[----:B------:R-:W-:-:S04]  /*10250*/  ULOP3.LUT UR4, UR4, 0xfffffffe, URZ, 0xc0, !UPT ;  /* 0xfffffffe04047892 */ /* 0x000fc8000f8ec03f */
[----:B------:R-:W-:-:S06]  /*10260*/  UIADD3 UR4, UR43, -UR4, URZ ;  /* 0x800000042b047290 */ /* 0x000fcc000fffe03f */
[----:B------:R-:W-:-:S05]  /*10270*/  IMAD.U32 R3, RZ, RZ, UR4 ;  /* 0x00000004ff037e24 */ /* 0x000fca000f8e00ff */
[----:B------:R-:W-:-:S04]  /*10280*/  SHF.L.U32 R3, R3, 0x1f, RZ ;  /* 0x0000001f03037819 */ /* 0x000fc800000006ff */
[----:B------:R1:W2:Y:S03]  /*10290*/  SYNCS.PHASECHK.TRANS64.TRYWAIT P0, [R18+URZ+0x29800], R3 ;  /* 0x02980003120075a7 */ /* 0x0002a6000800017f */
[----:B--2---:R-:W-:Y:S05]  /*102a0*/  @!P0 NANOSLEEP.SYNCS 0x989680 ;  /* 0x009896800000895d */ /* 0x004fea0003900000 */
[----:B------:R-:W2:Y:S01]  /*102b0*/  @!P0 SYNCS.PHASECHK.TRANS64 P0, [R18+URZ+0x29800], R3 ;  /* 0x02980003120085a7 */ /* 0x000ea2000800007f */
[----:B------:R-:W-:Y:S04]  /*102c0*/  BSSY B0, `(.L_x_528) ;  /* 0x0000006000007945 */ /* 0x000fe80003800000 */
[----:B--2---:R-:W-:Y:S05]  /*102d0*/  @P0 BRA `(.L_x_529) ;  /* 0x0000000000100947 */ /* 0x004fea0003800000 */
.L_x_530:
[----:B--2---:R2:W3:Y:S02]  /*102e0*/  SYNCS.PHASECHK.TRANS64.TRYWAIT P0, [R18+URZ+0x29800], R3 ;  /* 0x02980003120075a7 */ /* 0x0044e4000800017f */
[----:B---3--:R-:W-:Y:S05]  /*102f0*/  @!P0 NANOSLEEP.SYNCS 0x989680 ;  /* 0x009896800000895d */ /* 0x008fea0003900000 */
[----:B------:R-:W3:Y:S02]  /*10300*/  @!P0 SYNCS.PHASECHK.TRANS64 P0, [R18+URZ+0x29800], R3 ;  /* 0x02980003120085a7 */ /* 0x000ee4000800007f */
[----:B---3--:R-:W-:Y:S05]  /*10310*/  @!P0 BRA `(.L_x_530) ;  /* 0xfffffffc00f08947 */ /* 0x008fea000383ffff */
.L_x_529:
[----:B------:R-:W-:Y:S05]  /*10320*/  BSYNC B0 ;  /* 0x0000000000007941 */ /* 0x000fea0003800000 */
.L_x_528:
[----:B------:R-:W-:Y:S05]  /*10330*/  BRA `(.L_x_531) ;  /* 0x0000006800887947 */ /* 0x000fea0003800000 */
.L_x_527:
[----:B------:R-:W1:Y:S01]  /*10340*/  LDC.64 R44, c[0x0][0x3c8] ;  /* 0x0000f200ff2c7b82 */ /* 0x000e620000000a00 */
[----:B-----5:R-:W-:Y:S01]  /*10350*/  SHF.R.S32.HI R0, RZ, 0x1f, R121 ;  /* 0x0000001fff007819 */ /* 0x020fe20000011479 */
[--C-:B------:R-:W-:Y:S01]  /*10360*/  IMAD.MOV.U32 R8, RZ, RZ, R16.reuse ;  /* 0x000000ffff087224 */ /* 0x100fe200078e0010 */
[----:B------:R-:W-:Y:S01]  /*10370*/  SHF.R.S32.HI R9, RZ, 0x1f, R16 ;  /* 0x0000001fff097819 */ /* 0x000fe20000011410 */
[--C-:B------:R-:W-:Y:S01]  /*10380*/  IMAD.MOV.U32 R10, RZ, RZ, R22.reuse ;  /* 0x000000ffff0a7224 */ /* 0x100fe200078e0016 */
[----:B------:R-:W-:Y:S01]  /*10390*/  SHF.R.S32.HI R11, RZ, 0x1f, R22 ;  /* 0x0000001fff0b7819 */ /* 0x000fe20000011416 */
[----:B------:R-:W-:Y:S01]  /*103a0*/  ULDC.64 UR4, c[0x0][0x3d8] ;  /* 0x0000f60000047ab9 */ /* 0x000fe20000000a00 */
[----:B------:R-:W-:Y:S01]  /*103b0*/  ULDC.64 UR6, c[0x0][0x3c8] ;  /* 0x0000f20000067ab9 */ /* 0x000fe20000000a00 */
[----:B------:R-:W2:Y:S01]  /*103c0*/  LDC.64 R48, c[0x0][0x3e0] ;  /* 0x0000f800ff307b82 */ /* 0x000ea20000000a00 */
[----:B------:R-:W-:Y:S01]  /*103d0*/  IMAD R12, R0, UR4, RZ ;  /* 0x00000004000c7c24 */ /* 0x000fe2000f8e02ff */
[----:B------:R-:W-:Y:S01]  /*103e0*/  ULOP3.LUT UP0, URZ, UR52, 0x1bf, URZ, 0xc0, !UPT ;  /* 0x000001bf343f7892 */ /* 0x000fe2000f80c03f */
[----:B------:R-:W-:-:S04]  /*103f0*/  IMAD.WIDE.U32 R4, R121, UR4, R8 ;  /* 0x0000000479047c25 */ /* 0x000fc8000f8e0008 */
[C---:B------:R-:W-:Y:S01]  /*10400*/  IMAD.WIDE.U32 R6, R121.reuse, UR4, R10 ;  /* 0x0000000479067c25 */ /* 0x040fe2000f8e000a */
[----:B------:R-:W-:Y:S02]  /*10410*/  IADD3 R52, P0, R4, UR6, RZ ;  /* 0x0000000604347c10 */ /* 0x000fe4000ff1e0ff */
[----:B------:R-:W-:Y:S01]  /*10420*/  PLOP3.LUT P2, PT, PT, PT, UP0, 0x80, 0x0 ;  /* 0x000000000000781c */ /* 0x000fe20003f4f008 */
[----:B------:R-:W-:Y:S01]  /*10430*/  IMAD R3, R121, UR5, R12 ;  /* 0x0000000579037c24 */ /* 0x000fe2000f8e020c */
[----:B------:R-:W-:-:S04]  /*10440*/  IADD3 R56, P1, R6, UR6, RZ ;  /* 0x0000000606387c10 */ /* 0x000fc8000ff3e0ff */
[----:B------:R-:W-:Y:S01]  /*10450*/  IADD3.X R53, R3, UR7, R5, P0, !PT ;  /* 0x0000000703357c10 */ /* 0x000fe200087fe405 */
[----:B-1----:R-:W-:Y:S01]  /*10460*/  IMAD.WIDE.U32 R44, R121, UR4, R44 ;  /* 0x00000004792c7c25 */ /* 0x002fe2000f8e002c */
[C---:B------:R-:W-:Y:S01]  /*10470*/  IADD3.X R57, R3.reuse, UR7, R7, P1, !PT ;  /* 0x0000000703397c10 */ /* 0x040fe20008ffe407 */
[----:B------:R-:W-:Y:S01]  /*10480*/  ULDC.64 UR6, c[0x0][0x3e8] ;  /* 0x0000fa0000067ab9 */ /* 0x000fe20000000a00 */
[----:B------:R-:W-:Y:S01]  /*10490*/  ULDC.64 UR4, c[0x0][0x3e0] ;  /* 0x0000f80000047ab9 */ /* 0x000fe20000000a00 */
[----:B------:R-:W-:Y:S01]  /*104a0*/  IMAD R0, R0, UR6, RZ ;  /* 0x0000000600007c24 */ /* 0x000fe2000f8e02ff */
[----:B------:R-:W-:Y:S01]  /*104b0*/  IADD3 R46, R3, R45, RZ ;  /* 0x0000002d032e7210 */ /* 0x000fe20007ffe0ff */
[----:B------:R-:W-:-:S04]  /*104c0*/  IMAD.WIDE.U32 R4, R121, UR6, R8 ;  /* 0x0000000679047c25 */ /* 0x000fc8000f8e0008 */
[----:B------:R-:W-:Y:S01]  /*104d0*/  IMAD.WIDE.U32 R6, R121, UR6, R10 ;  /* 0x0000000679067c25 */ /* 0x000fe2000f8e000a */
[----:B------:R-:W-:-:S03]  /*104e0*/  IADD3 R54, P0, R4, UR4, RZ ;  /* 0x0000000404367c10 */ /* 0x000fc6000ff1e0ff */
[C---:B------:R-:W-:Y:S01]  /*104f0*/  IMAD R47, R121.reuse, UR7, R0 ;  /* 0x00000007792f7c24 */ /* 0x040fe2000f8e0200 */
[----:B------:R-:W-:Y:S01]  /*10500*/  IADD3 R58, P1, R6, UR4, RZ ;  /* 0x00000004063a7c10 */ /* 0x000fe2000ff3e0ff */
[----:B--2---:R-:W-:-:S03]  /*10510*/  IMAD.WIDE.U32 R48, R121, UR6, R48 ;  /* 0x0000000679307c25 */ /* 0x004fc6000f8e0030 */
[C---:B------:R-:W-:Y:S02]  /*10520*/  IADD3.X R55, R47.reuse, UR5, R5, P0, !PT ;  /* 0x000000052f377c10 */ /* 0x040fe400087fe405 */
[C---:B------:R-:W-:Y:S01]  /*10530*/  IADD3.X R59, R47.reuse, UR5, R7, P1, !PT ;  /* 0x000000052f3b7c10 */ /* 0x040fe20008ffe407 */
[----:B------:R-:W-:Y:S01]  /*10540*/  IMAD.IADD R47, R47, 0x1, R49 ;  /* 0x000000012f2f7824 */ /* 0x000fe200078e0231 */
        /* <DEDUP_REMOVED lines=8> */
[----:B------:R-:W-:Y:S01]  /*105d0*/  MOV R6, UR6 ;  /* 0x0000000600067c02 */ /* 0x000fe20008000f00 */
[----:B------:R-:W-:Y:S01]  /*105e0*/  IMAD.U32 R7, RZ, RZ, UR7 ;  /* 0x00000007ff077e24 */ /* 0x000fe2000f8e00ff */
[----:B------:R-:W-:Y:S01]  /*105f0*/  MOV R8, 0x70 ;  /* 0x0000007000087802 */ /* 0x000fe20000000f00 */
[----:B------:R-:W-:-:S02]  /*10600*/  IMAD.U32 R10, RZ, RZ, UR4 ;  /* 0x00000004ff0a7e24 */ /* 0x000fc4000f8e00ff */
[----:B------:R-:W-:Y:S02]  /*10610*/  IMAD.U32 R11, RZ, RZ, UR5 ;  /* 0x00000005ff0b7e24 */ /* 0x000fe4000f8e00ff */
[----:B------:R-:W-:Y:S02]  /*10620*/  IMAD.MOV.U32 R12, RZ, RZ, 0x1 ;  /* 0x00000001ff0c7424 */ /* 0x000fe400078e00ff */
[----:B-1----:R-:W-:-:S07]  /*10630*/  IMAD.MOV.U32 R13, RZ, RZ, RZ ;  /* 0x000000ffff0d7224 */ /* 0x002fce00078e00ff */
[----:B------:R-:W-:-:S07]  /*10640*/  LEPC R20, `(.L_x_532) ;  /* 0x000000001014794e */ /* 0x000fce0000000000 */
[----:B0-2---:R-:W-:Y:S05]  /*10650*/  CALL.ABS.NOINC R14 ;  /* 0x000000000e007343 */ /* 0x005fea0003c00000 */
.L_x_532:
[----:B------:R-:W-:Y:S01]  /*10660*/  ULDC.U8 UR4, c[0x0][0x3f0] ;  /* 0x0000fc0000047ab9 */ /* 0x000fe20000000000 */
[----:B------:R-:W-:Y:S01]  /*10670*/  IMAD R159, R145, -0x80, R159 ;  /* 0xffffff80919f7824 */ /* 0x000fe200078e029f */
[----:B------:R-:W-:Y:S01]  /*10680*/  ISETP.NE.AND P0, PT, RZ, UR4, PT ;  /* 0x00000004ff007c0c */ /* 0x000fe2000bf05270 */
[----:B------:R-:W-:Y:S03]  /*10690*/  BSSY B0, `(.L_x_533) ;  /* 0x0000664000007945 */ /* 0x000fe60003800000 */
[----:B------:R-:W-:-:S09]  /*106a0*/  VIMNMX R159, R159, 0x80, PT ;  /* 0x000000809f9f7848 */ /* 0x000fd20003fe0100 */
[----:B------:R-:W-:Y:S05]  /*106b0*/  @!P0 BRA `(.L_x_534) ;  /* 0x0000003000d08947 */ /* 0x000fea0003800000 */
        /* <DEDUP_REMOVED lines=13> */
[----:B------:R-:W-:Y:S01]  /*10790*/  CS2R R20, SRZ ;  /* 0x0000000000147805 */ /* 0x000fe2000001ff00 */
[----:B------:R-:W-:Y:S06]  /*107a0*/  @P0 BRA `(.L_x_536) ;  /* 0x0000000000900947 */ /* 0x000fec0003800000 */
[C---:B------:R-:W-:Y:S01]  /*107b0*/  VIADD R0, R16.reuse, 0x10 ;  /* 0x0000001010007836 */ /* 0x040fe20000000000 */
[----:B------:R-:W-:Y:S01]  /*107c0*/  ULDC UR4, c[0x0][0x3d4] ;  /* 0x0000f50000047ab9 */ /* 0x000fe20000000800 */
[C---:B------:R-:W-:Y:S02]  /*107d0*/  IADD3 R3, R16.reuse, 0x20, RZ ;  /* 0x0000002010037810 */ /* 0x040fe40007ffe0ff */
[----:B------:R-:W-:Y:S02]  /*107e0*/  CS2R R42, SRZ ;  /* 0x00000000002a7805 */ /* 0x000fe4000001ff00 */
[----:B------:R-:W-:Y:S02]  /*107f0*/  ISETP.GE.AND P5, PT, R16, UR4, PT ;  /* 0x0000000410007c0c */ /* 0x000fe4000bfa6270 */
[----:B------:R-:W-:Y:S02]  /*10800*/  CS2R R40, SRZ ;  /* 0x0000000000287805 */ /* 0x000fe4000001ff00 */
[----:B------:R-:W-:Y:S01]  /*10810*/  ISETP.GE.AND P4, PT, R0, UR4, PT ;  /* 0x0000000400007c0c */ /* 0x000fe2000bf86270 */
[C---:B------:R-:W-:Y:S01]  /*10820*/  VIADD R0, R16.reuse, 0x30 ;  /* 0x0000003010007836 */ /* 0x040fe20000000000 */
[----:B------:R-:W-:Y:S01]  /*10830*/  ISETP.GE.AND P3, PT, R3, UR4, PT ;  /* 0x0000000403007c0c */ /* 0x000fe2000bf66270 */
[----:B------:R-:W-:-:S03]  /*10840*/  VIADD R3, R16, 0x40 ;  /* 0x0000004010037836 */ /* 0x000fc60000000000 */
[----:B------:R-:W-:Y:S01]  /*10850*/  ISETP.GE.AND P2, PT, R0, UR4, PT ;  /* 0x0000000400007c0c */ /* 0x000fe2000bf46270 */
[----:B------:R-:W-:Y:S01]  /*10860*/  VIADD R0, R16, 0x50 ;  /* 0x0000005010007836 */ /* 0x000fe20000000000 */
[----:B------:R-:W-:Y:S01]  /*10870*/  ISETP.GE.AND P1, PT, R3, UR4, PT ;  /* 0x0000000403007c0c */ /* 0x000fe2000bf26270 */
[----:B------:R1:W5:Y:S04]  /*10880*/  @!P5 LDG.E.64 R42, desc[UR54][R52.64] ;  /* 0x00000036342ad981 */ /* 0x000368000c1e1b00 */
[----:B------:R1:W5:Y:S01]  /*10890*/  @!P5 LDG.E.64 R40, desc[UR54][R54.64] ;  /* 0x000000363628d981 */ /* 0x000362000c1e1b00 */
[----:B------:R-:W-:Y:S02]  /*108a0*/  ISETP.GE.AND P5, PT, R0, UR4, PT ;  /* 0x0000000400007c0c */ /* 0x000fe4000bfa6270 */
        /* <DEDUP_REMOVED lines=9> */
[----:B------:R-:W-:Y:S01]  /*10940*/  CS2R R8, SRZ ;  /* 0x0000000000087805 */ /* 0x000fe2000001ff00 */
[----:B------:R1:W5:Y:S04]  /*10950*/  @!P4 LDG.E.64 R38, desc[UR54][R52.64+0x10] ;  /* 0x000010363426c981 */ /* 0x000368000c1e1b00 */
        /* <DEDUP_REMOVED lines=8> */
[----:B------:R1:W5:Y:S02]  /*109e0*/  @!P5 LDG.E.64 R8, desc[UR54][R54.64+0x50] ;  /* 0x000050363608d981 */ /* 0x000364000c1e1b00 */
.L_x_536:
[----:B------:R-:W-:Y:S05]  /*109f0*/  BSYNC B1 ;  /* 0x0000000000017941 */ /* 0x000fea0003800000 */
.L_x_535:
[----:B------:R-:W-:-:S03]  /*10a00*/  UMOV UR4, 0xffffffff ;  /* 0xffffffff00047882 */ /* 0x000fc60000000000 */
[----:B------:R-:W-:Y:S05]  /*10a10*/  BRA.DIV UR4, `(.L_x_537) ;  /* 0x00000162047c7947 */ /* 0x000fea000b800000 */
.L_x_745:
[----:B------:R-:W-:-:S03]  /*10a20*/  UMOV UR4, 0xffffffff ;  /* 0xffffffff00047882 */ /* 0x000fc60000000000 */
[----:B------:R-:W-:Y:S05]  /*10a30*/  BRA.DIV UR4, `(.L_x_538) ;  /* 0x00000162049c7947 */ /* 0x000fea000b800000 */
.L_x_748:
[----:B------:R-:W-:-:S03]  /*10a40*/  UMOV UR4, 0xffffffff ;  /* 0xffffffff00047882 */ /* 0x000fc60000000000 */
[----:B------:R-:W-:Y:S05]  /*10a50*/  BRA.DIV UR4, `(.L_x_539) ;  /* 0x0000016204bc7947 */ /* 0x000fea000b800000 */
.L_x_751:
[----:B------:R-:W-:-:S03]  /*10a60*/  UMOV UR4, 0xffffffff ;  /* 0xffffffff00047882 */ /* 0x000fc60000000000 */
[----:B------:R-:W-:Y:S05]  /*10a70*/  BRA.DIV UR4, `(.L_x_540) ;  /* 0x0000016204dc7947 */ /* 0x000fea000b800000 */
.L_x_754:
[----:B------:R-:W-:Y:S01]  /*10a80*/  ULEA.HI UR4, UR43, UR43, URZ, 0x1 ;  /* 0x0000002b2b047291 */ /* 0x000fe2000f8f083f */
[----:B------:R-:W-:Y:S03]  /*10a90*/  BSSY B1, `(.L_x_541) ;  /* 0x0000007000017945 */ /* 0x000fe60003800000 */
[----:B------:R-:W-:-:S04]  /*10aa0*/  ULOP3.LUT UR4, UR4, 0xfffffffe, URZ, 0xc0, !UPT ;  /* 0xfffffffe04047892 */ /* 0x000fc8000f8ec03f */
[----:B------:R-:W-:-:S06]  /*10ab0*/  UIADD3 UR4, UR43, -UR4, URZ ;  /* 0x800000042b047290 */ /* 0x000fcc000fffe03f */
[----:B------:R-:W-:-:S04]  /*10ac0*/  MOV R3, UR4 ;  /* 0x0000000400037c02 */ /* 0x000fc80008000f00 */
[----:B------:R-:W-:-:S04]  /*10ad0*/  SHF.L.U32 R3, R3, 0x1f, RZ ;  /* 0x0000001f03037819 */ /* 0x000fc800000006ff */
[----:B------:R-:W2:Y:S02]  /*10ae0*/  SYNCS.PHASECHK.TRANS64.TRYWAIT P1, [R18+URZ+0x29800], R3 ;  /* 0x02980003120075a7 */ /* 0x000ea4000802017f */
[----:B--2---:R-:W-:Y:S05]  /*10af0*/  @!P1 BRA `(.L_x_542) ;  /* 0x0000016000e49947 */ /* 0x004fea0003800000 */
.L_x_755:
[----:B------:R-:W-:Y:S05]  /*10b00*/  BSYNC B1 ;  /* 0x0000000000017941 */ /* 0x000fea0003800000 */
.L_x_541:
[----:B------:R-:W-:Y:S05]  /*10b10*/  @P0 BRA `(.L_x_543) ;  /* 0x00000060006c0947 */ /* 0x000fea0003800000 */
[----:B--2---:R-:W2:Y:S01]  /*10b20*/  LDC R3, c[0x0][0x3d4] ;  /* 0x0000f500ff037b82 */ /* 0x004ea20000000800 */
[C---:B------:R-:W-:Y:S01]  /*10b30*/  VIADD R0, R16.reuse, 0x10 ;  /* 0x0000001010007836 */ /* 0x040fe20000000000 */
[----:B------:R-:W-:Y:S01]  /*10b40*/  BSSY B1, `(.L_x_544) ;  /* 0x0000083000017945 */ /* 0x000fe20003800000 */
[C---:B------:R-:W-:Y:S02]  /*10b50*/  VIADD R4, R16.reuse, 0x20 ;  /* 0x0000002010047836 */ /* 0x040fe40000000000 */
[C---:B------:R-:W-:Y:S01]  /*10b60*/  VIADD R6, R16.reuse, 0x30 ;  /* 0x0000003010067836 */ /* 0x040fe20000000000 */
[-C--:B--2---:R-:W-:Y:S02]  /*10b70*/  ISETP.GE.AND P0, PT, R16, R3.reuse, PT ;  /* 0x000000031000720c */ /* 0x084fe40003f06270 */
[-C--:B------:R-:W-:Y:S02]  /*10b80*/  ISETP.GE.AND P1, PT, R0, R3.reuse, PT ;  /* 0x000000030000720c */ /* 0x080fe40003f26270 */
[----:B------:R-:W-:Y:S01]  /*10b90*/  ISETP.GE.AND P2, PT, R4, R3, PT ;  /* 0x000000030400720c */ /* 0x000fe20003f46270 */
[C---:B------:R-:W-:Y:S01]  /*10ba0*/  VIADD R4, R16.reuse, 0x50 ;  /* 0x0000005010047836 */ /* 0x040fe20000000000 */
[----:B------:R-:W-:-:S02]  /*10bb0*/  IADD3 R0, R16, 0x40, RZ ;  /* 0x0000004010007810 */ /* 0x000fc40007ffe0ff */
[-C--:B------:R-:W-:Y:S02]  /*10bc0*/  ISETP.GE.AND P3, PT, R6, R3.reuse, PT ;  /* 0x000000030600720c */ /* 0x080fe40003f66270 */
[-C--:B------:R-:W-:Y:S01]  /*10bd0*/  ISETP.GE.AND P4, PT, R0, R3.reuse, PT ;  /* 0x000000030000720c */ /* 0x080fe20003f86270 */
[----:B------:R-:W-:Y:S01]  /*10be0*/  IMAD.IADD R0, R18, 0x1, R202 ;  /* 0x0000000112007824 */ /* 0x000fe200078e02ca */
[----:B------:R-:W-:Y:S01]  /*10bf0*/  ISETP.GE.AND P5, PT, R4, R3, PT ;  /* 0x000000030400720c */ /* 0x000fe20003fa6270 */
[----:B------:R-:W-:-:S12]  /*10c00*/  @P0 BRA `(.L_x_545) ;  /* 0x0000000400d80947 */ /* 0x000fd80003800000 */
[----:B------:R-:W2:Y:S01]  /*10c10*/  LDS.128 R4, [R0+0x14400] ;  /* 0x0144000000047984 */ /* 0x000ea20000000c00 */
[----:B-----5:R-:W-:Y:S02]  /*10c20*/  SHF.R.U32.HI R10, RZ, 0x8, R42 ;  /* 0x00000008ff0a7819 */ /* 0x020fe4000001162a */
[----:B------:R-:W-:Y:S02]  /*10c30*/  LOP3.LUT R3, R42, 0xff, RZ, 0xc0, !PT ;  /* 0x000000ff2a037812 */ /* 0x000fe400078ec0ff */
[----:B------:R-:W-:Y:S02]  /*10c40*/  LOP3.LUT R10, R10, 0xff, RZ, 0xc0, !PT ;  /* 0x000000ff0a0a7812 */ /* 0x000fe400078ec0ff */
[----:B------:R-:W-:Y:S02]  /*10c50*/  SHF.R.U32.HI R12, RZ, 0x8, R43 ;  /* 0x00000008ff0c7819 */ /* 0x000fe4000001162b */
[----:B------:R-:W-:Y:S02]  /*10c60*/  PRMT R3, R10, 0x7604, R3 ;  /* 0x000076040a037816 */ /* 0x000fe40000000003 */
[----:B------:R-:W-:-:S02]  /*10c70*/  LOP3.LUT R11, R43, 0xff, RZ, 0xc0, !PT ;  /* 0x000000ff2b0b7812 */ /* 0x000fc400078ec0ff */
[----:B------:R-:W-:Y:S02]  /*10c80*/  LOP3.LUT R12, R12, 0xff, RZ, 0xc0, !PT ;  /* 0x000000ff0c0c7812 */ /* 0x000fe400078ec0ff */
[----:B------:R-:W-:Y:S02]  /*10c90*/  SHF.R.U32.HI R44, RZ, 0x10, R43 ;  /* 0x00000010ff2c7819 */ /* 0x000fe4000001162b */
[----:B------:R-:W-:Y:S02]  /*10ca0*/  SHF.R.U32.HI R15, RZ, 0x8, R41 ;  /* 0x00000008ff0f7819 */ /* 0x000fe40000011629 */
[----:B------:R-:W-:Y:S02]  /*10cb0*/  SHF.R.U32.HI R10, RZ, 0x8, R40 ;  /* 0x00000008ff0a7819 */ /* 0x000fe40000011628 */
[----:B------:R-:W-:Y:S02]  /*10cc0*/  PRMT R11, R12, 0x7604, R11 ;  /* 0x000076040c0b7816 */ /* 0x000fe4000000000b */
[----:B------:R-:W-:-:S02]  /*10cd0*/  LOP3.LUT R14, R41, 0xff, RZ, 0xc0, !PT ;  /* 0x000000ff290e7812 */ /* 0x000fc400078ec0ff */
[----:B------:R-:W-:Y:S02]  /*10ce0*/  LOP3.LUT R15, R15, 0xff, RZ, 0xc0, !PT ;  /* 0x000000ff0f0f7812 */ /* 0x000fe400078ec0ff */
[----:B------:R-:W-:Y:S02]  /*10cf0*/  SHF.R.U32.HI R45, RZ, 0x10, R41 ;  /* 0x00000010ff2d7819 */ /* 0x000fe40000011629 */
[----:B------:R-:W-:Y:S01]  /*10d00*/  LOP3.LUT R13, R10, 0xff, RZ, 0xc0, !PT ;  /* 0x000000ff0a0d7812 */ /* 0x000fe200078ec0ff */
[----:B------:R-:W-:Y:S01]  /*10d10*/  IMAD.U32 R10, R44, 0x10000, RZ ;  /* 0x000100002c0a7824 */ /* 0x000fe200078e00ff */
[----:B------:R-:W-:Y:S02]  /*10d20*/  LOP3.LUT R12, R40, 0xff, RZ, 0xc0, !PT ;  /* 0x000000ff280c7812 */ /* 0x000fe400078ec0ff */
[----:B------:R-:W-:Y:S02]  /*10d30*/  PRMT R14, R15, 0x7604, R14 ;  /* 0x000076040f0e7816 */ /* 0x000fe4000000000e */
[----:B------:R-:W-:-:S02]  /*10d40*/  SHF.L.U32 R45, R45, 0x10, RZ ;  /* 0x000000102d2d7819 */ /* 0x000fc400000006ff */
[----:B------:R-:W-:Y:S02]  /*10d50*/  PRMT R15, R13, 0x7604, R12 ;  /* 0x000076040d0f7816 */ /* 0x000fe4000000000c */
[----:B------:R-:W-:Y:S02]  /*10d60*/  LOP3.LUT R13, R11, 0xff0000, R10, 0xf8, !PT ;  /* 0x00ff00000b0d7812 */ /* 0x000fe400078ef80a */
[----:B------:R-:W-:Y:S02]  /*10d70*/  LOP3.LUT R11, R3, 0xff0000, R42, 0xf8, !PT ;  /* 0x00ff0000030b7812 */ /* 0x000fe400078ef82a */
[----:B------:R-:W-:Y:S02]  /*10d80*/  LOP3.LUT R45, R14, 0xff0000, R45, 0xf8, !PT ;  /* 0x00ff00000e2d7812 */ /* 0x000fe400078ef82d */
[----:B------:R-:W-:Y:S02]  /*10d90*/  LOP3.LUT R15, R15, 0xff0000, R40, 0xf8, !PT ;  /* 0x00ff00000f0f7812 */ /* 0x000fe400078ef828 */
[----:B------:R-:W-:-:S02]  /*10da0*/  LOP3.LUT R14, R11, 0xff000000, R42, 0xf8, !PT ;  /* 0xff0000000b0e7812 */ /* 0x000fc400078ef82a */
[----:B------:R-:W-:Y:S02]  /*10db0*/  LOP3.LUT R45, R45, 0xff000000, R41, 0xf8, !PT ;  /* 0xff0000002d2d7812 */ /* 0x000fe400078ef829 */
[----:B------:R-:W-:Y:S02]  /*10dc0*/  LOP3.LUT R42, R13, 0xff000000, R43, 0xf8, !PT ;  /* 0xff0000000d2a7812 */ /* 0x000fe400078ef82b */
[----:B------:R-:W-:Y:S02]  /*10dd0*/  LOP3.LUT R41, R15, 0xff000000, R40, 0xf8, !PT ;  /* 0xff0000000f297812 */ /* 0x000fe400078ef828 */
[----:B--2---:R-:W-:Y:S02]  /*10de0*/  F2FP.F16.E4M3.UNPACK_B R3, R6.H1 ;  /* 0x00000006ff03723e */ /* 0x004fe400030006ff */
[----:B------:R-:W-:Y:S02]  /*10df0*/  F2FP.F16.E4M3.UNPACK_B R43, R45 ;  /* 0x0000002dff2b723e */ /* 0x000fe400020006ff */
[----:B------:R-:W-:Y:S01]  /*10e00*/  F2FP.F16.E4M3.UNPACK_B R15, R42 ;  /* 0x0000002aff0f723e */ /* 0x000fe200020006ff */
[----:B------:R-:W-:Y:S01]  /*10e10*/  HADD2.F32 R10, -RZ, R3.H1_H1 ;  /* 0x30000003ff0a7230 */ /* 0x000fe20000004100 */
[----:B------:R-:W-:Y:S01]  /*10e20*/  F2FP.F16.E4M3.UNPACK_B R6, R6 ;  /* 0x00000006ff06723e */ /* 0x000fe200020006ff */
[----:B------:R-:W-:Y:S01]  /*10e30*/  HADD2.F32 R44, -RZ, R43.H1_H1 ;  /* 0x3000002bff2c7230 */ /* 0x000fe20000004100 */
[-C--:B------:R-:W-:Y:S01]  /*10e40*/  F2FP.F16.E4M3.UNPACK_B R12, R7.reuse ;  /* 0x00000007ff0c723e */ /* 0x080fe200020006ff */
[----:B------:R-:W-:Y:S01]  /*10e50*/  HADD2.F32 R40, -RZ, R15.H1_H1 ;  /* 0x3000000fff287230 */ /* 0x000fe20000004100 */
[----:B------:R-:W-:Y:S01]  /*10e60*/  F2FP.F16.E4M3.UNPACK_B R13, R7.H1 ;  /* 0x00000007ff0d723e */ /* 0x000fe200030006ff */
[----:B------:R-:W-:-:S02]  /*10e70*/  HADD2.F32 R11, -RZ, R3.H0_H0 ;  /* 0x20000003ff0b7230 */ /* 0x000fc40000004100 */
[C---:B------:R-:W-:Y:S01]  /*10e80*/  FMUL.FTZ R46, R10.reuse, R44 ;  /* 0x0000002c0a2e7220 */ /* 0x040fe20000410000 */
[-C--:B------:R-:W-:Y:S01]  /*10e90*/  F2FP.F16.E4M3.UNPACK_B R7, R5.reuse ;  /* 0x00000005ff07723e */ /* 0x080fe200020006ff */
[-C--:B------:R-:W-:Y:S01]  /*10ea0*/  FMUL.FTZ R49, R10, R40.reuse ;  /* 0x000000280a317220 */ /* 0x080fe20000410000 */
[----:B------:R-:W-:Y:S01]  /*10eb0*/  F2FP.F16.E4M3.UNPACK_B R10, R5.H1 ;  /* 0x00000005ff0a723e */ /* 0x000fe200030006ff */
[----:B------:R-:W-:Y:S02]  /*10ec0*/  HADD2.F32 R43, -RZ, R43.H0_H0 ;  /* 0x2000002bff2b7230 */ /* 0x000fe40000004100 */
[C---:B------:R-:W-:Y:S01]  /*10ed0*/  FFMA.FTZ R47, R11.reuse, R40, -R46 ;  /* 0x000000280b2f7223 */ /* 0x040fe2000001082e */
[--C-:B------:R-:W-:Y:S02]  /*10ee0*/  HADD2.F32 R5, -RZ, R6.reuse.H1_H1 ;  /* 0x30000006ff057230 */ /* 0x100fe40000004100 */
[----:B------:R-:W-:Y:S01]  /*10ef0*/  FFMA.FTZ R48, R11, R44, R49 ;  /* 0x0000002c0b307223 */ /* 0x000fe20000010031 */
[----:B------:R-:W-:Y:S01]  /*10f00*/  HADD2.F32 R15, -RZ, R15.H0_H0 ;  /* 0x2000000fff0f7230 */ /* 0x000fe20000004100 */
[----:B------:R-:W-:Y:S01]  /*10f10*/  F2FP.F16.E4M3.UNPACK_B R45, R45.H1 ;  /* 0x0000002dff2d723e */ /* 0x000fe200030006ff */
[----:B------:R-:W-:Y:S01]  /*10f20*/  HADD2.F32 R6, -RZ, R6.H0_H0 ;  /* 0x20000006ff067230 */ /* 0x000fe20000004100 */
[----:B------:R-:W-:Y:S01]  /*10f30*/  F2FP.F16.E4M3.UNPACK_B R42, R42.H1 ;  /* 0x0000002aff2a723e */ /* 0x000fe200030006ff */
[C---:B------:R-:W-:Y:S01]  /*10f40*/  FMUL.FTZ R11, R5.reuse, R43 ;  /* 0x0000002b050b7220 */ /* 0x040fe20000410000 */
[----:B------:R-:W-:Y:S01]  /*10f50*/  FMUL.FTZ R46, R5, R15 ;  /* 0x0000000f052e7220 */ /* 0x000fe20000410000 */
[----:B------:R-:W-:Y:S01]  /*10f60*/  HADD2.F32 R5, -RZ, R12.H1_H1 ;  /* 0x3000000cff057230 */ /* 0x000fe20000004100 */
[----:B------:R-:W-:Y:S01]  /*10f70*/  F2FP.F16.E4M3.UNPACK_B R3, R4 ;  /* 0x00000004ff03723e */ /* 0x000fe200020006ff */
[----:B------:R-:W-:-:S02]  /*10f80*/  HADD2.F32 R40, -RZ, R45.H0_H0 ;  /* 0x2000002dff287230 */ /* 0x000fc40000004100 */
[C---:B------:R-:W-:Y:S01]  /*10f90*/  FFMA.FTZ R44, R6.reuse, R15, -R11 ;  /* 0x0000000f062c7223 */ /* 0x040fe2000001080b */
[----:B------:R-:W-:Y:S02]  /*10fa0*/  HADD2.F32 R11, -RZ, R42.H0_H0 ;  /* 0x2000002aff0b7230 */ /* 0x000fe40000004100 */
[----:B------:R-:W-:Y:S01]  /*10fb0*/  FFMA.FTZ R43, R6, R43, R46 ;  /* 0x0000002b062b7223 */ /* 0x000fe2000001002e */
[----:B------:R-:W-:Y:S02]  /*10fc0*/  HADD2.F32 R12, -RZ, R12.H0_H0 ;  /* 0x2000000cff0c7230 */ /* 0x000fe40000004100 */
[C---:B------:R-:W-:Y:S01]  /*10fd0*/  FMUL.FTZ R15, R5.reuse, R40 ;  /* 0x00000028050f7220 */ /* 0x040fe20000410000 */
[----:B------:R-:W-:Y:S02]  /*10fe0*/  HADD2.F32 R45, -RZ, R45.H1_H1 ;  /* 0x3000002dff2d7230 */ /* 0x000fe40000004100 */
[----:B------:R-:W-:Y:S01]  /*10ff0*/  FMUL.FTZ R5, R5, R11 ;  /* 0x0000000b05057220 */ /* 0x000fe20000410000 */
[----:B------:R-:W-:-:S02]  /*11000*/  HADD2.F32 R6, -RZ, R13.H1_H1 ;  /* 0x3000000dff067230 */ /* 0x000fc40000004100 */
[C---:B------:R-:W-:Y:S01]  /*11010*/  FFMA.FTZ R46, R12.reuse, R11, -R15 ;  /* 0x0000000b0c2e7223 */ /* 0x040fe2000001080f */
[----:B------:R-:W-:Y:S02]  /*11020*/  HADD2.F32 R42, -RZ, R42.H1_H1 ;  /* 0x3000002aff2a7230 */ /* 0x000fe40000004100 */
[----:B------:R-:W-:Y:S01]  /*11030*/  FFMA.FTZ R49, R12, R40, R5 ;  /* 0x000000280c317223 */ /* 0x000fe20000010005 */
[----:B------:R-:W-:Y:S02]  /*11040*/  HADD2.F32 R13, -RZ, R13.H0_H0 ;  /* 0x2000000dff0d7230 */ /* 0x000fe40000004100 */
[C---:B-1----:R-:W-:Y:S01]  /*11050*/  FMUL.FTZ R52, R6.reuse, R45 ;  /* 0x0000002d06347220 */ /* 0x042fe20000410000 */
[----:B------:R-:W-:Y:S01]  /*11060*/  F2FP.F16.E4M3.UNPACK_B R5, R41 ;  /* 0x00000029ff05723e */ /* 0x000fe200020006ff */
[----:B------:R-:W-:Y:S01]  /*11070*/  FMUL.FTZ R12, R6, R42 ;  /* 0x0000002a060c7220 */ /* 0x000fe20000410000 */
[----:B------:R-:W-:Y:S01]  /*11080*/  F2FP.F16.E4M3.UNPACK_B R4, R4.H1 ;  /* 0x00000004ff04723e */ /* 0x000fe200030006ff */
[C---:B------:R-:W-:Y:S01]  /*11090*/  FFMA.FTZ R52, R13.reuse, R42, -R52 ;  /* 0x0000002a0d347223 */ /* 0x040fe20000010834 */
[-C--:B------:R-:W-:Y:S01]  /*110a0*/  F2FP.F16.E4M3.UNPACK_B R11, R14.reuse ;  /* 0x0000000eff0b723e */ /* 0x080fe200020006ff */
[----:B------:R-:W-:Y:S01]  /*110b0*/  FFMA.FTZ R45, R13, R45, R12 ;  /* 0x0000002d0d2d7223 */ /* 0x000fe2000001000c */
[--C-:B------:R-:W-:Y:S01]  /*110c0*/  HADD2.F32 R15, -RZ, R5.reuse.H1_H1 ;  /* 0x30000005ff0f7230 */ /* 0x100fe20000004100 */
[----:B------:R-:W-:Y:S01]  /*110d0*/  F2FP.F16.E4M3.UNPACK_B R14, R14.H1 ;  /* 0x0000000eff0e723e */ /* 0x000fe200030006ff */
[----:B------:R-:W-:Y:S01]  /*110e0*/  HADD2.F32 R13, -RZ, R5.H0_H0 ;  /* 0x20000005ff0d7230 */ /* 0x000fe20000004100 */
[----:B------:R-:W-:Y:S01]  /*110f0*/  F2FP.F16.E4M3.UNPACK_B R41, R41.H1 ;  /* 0x00000029ff29723e */ /* 0x000fe200030006ff */
[----:B------:R-:W-:-:S02]  /*11100*/  HADD2.F32 R6, -RZ, R4.H1_H1 ;  /* 0x30000004ff067230 */ /* 0x000fc40000004100 */
[----:B------:R-:W-:Y:S02]  /*11110*/  HADD2.F32 R12, -RZ, R11.H1_H1 ;  /* 0x3000000bff0c7230 */ /* 0x000fe40000004100 */
[----:B------:R-:W-:Y:S02]  /*11120*/  HADD2.F32 R5, -RZ, R4.H0_H0 ;  /* 0x20000004ff057230 */ /* 0x000fe40000004100 */
[C---:B------:R-:W-:Y:S01]  /*11130*/  FMUL.FTZ R40, R6.reuse, R15 ;  /* 0x0000000f06287220 */ /* 0x040fe20000410000 */
[----:B------:R-:W-:Y:S02]  /*11140*/  HADD2.F32 R4, -RZ, R3.H1_H1 ;  /* 0x30000003ff047230 */ /* 0x000fe40000004100 */
[-C--:B------:R-:W-:Y:S01]  /*11150*/  FMUL.FTZ R42, R6, R12.reuse ;  /* 0x0000000c062a7220 */ /* 0x080fe20000410000 */
[----:B------:R-:W-:Y:S02]  /*11160*/  HADD2.F32 R11, -RZ, R11.H0_H0 ;  /* 0x2000000bff0b7230 */ /* 0x000fe40000004100 */
[----:B------:R-:W-:Y:S01]  /*11170*/  FFMA.FTZ R40, R5, R12, -R40 ;  /* 0x0000000c05287223 */ /* 0x000fe20000010828 */
[----:B------:R-:W-:-:S02]  /*11180*/  HADD2.F32 R3, -RZ, R3.H0_H0 ;  /* 0x20000003ff037230 */ /* 0x000fc40000004100 */
[C---:B------:R-:W-:Y:S01]  /*11190*/  FMUL.FTZ R6, R4.reuse, R13 ;  /* 0x0000000d04067220 */ /* 0x040fe20000410000 */
[----:B------:R-:W-:Y:S01]  /*111a0*/  FFMA.FTZ R15, R5, R15, R42 ;  /* 0x0000000f050f7223 */ /* 0x000fe2000001002a */
[-C--:B------:R-:W-:Y:S01]  /*111b0*/  FMUL.FTZ R4, R4, R11.reuse ;  /* 0x0000000b04047220 */ /* 0x080fe20000410000 */
[----:B------:R-:W-:Y:S02]  /*111c0*/  HADD2.F32 R5, -RZ, R14.H1_H1 ;  /* 0x3000000eff057230 */ /* 0x000fe40000004100 */
[C---:B------:R-:W-:Y:S01]  /*111d0*/  FFMA.FTZ R12, R3.reuse, R11, -R6 ;  /* 0x0000000b030c7223 */ /* 0x040fe20000010806 */
[--C-:B------:R-:W-:Y:S02]  /*111e0*/  HADD2.F32 R11, -RZ, R41.reuse.H1_H1 ;  /* 0x30000029ff0b7230 */ /* 0x100fe40000004100 */
[----:B------:R-:W-:Y:S01]  /*111f0*/  FFMA.FTZ R13, R3, R13, R4 ;  /* 0x0000000d030d7223 */ /* 0x000fe20000010004 */
[----:B------:R-:W-:Y:S02]  /*11200*/  HADD2.F32 R4, -RZ, R10.H1_H1 ;  /* 0x3000000aff047230 */ /* 0x000fe40000004100 */
[----:B------:R-:W-:-:S02]  /*11210*/  HADD2.F32 R6, -RZ, R41.H0_H0 ;  /* 0x20000029ff067230 */ /* 0x000fc40000004100 */
[--C-:B------:R-:W-:Y:S02]  /*11220*/  HADD2.F32 R3, -RZ, R7.reuse.H1_H1 ;  /* 0x30000007ff037230 */ /* 0x100fe40000004100 */
[C---:B------:R-:W-:Y:S01]  /*11230*/  FMUL.FTZ R41, R4.reuse, R11 ;  /* 0x0000000b04297220 */ /* 0x040fe20000410000 */
[----:B------:R-:W-:Y:S02]  /*11240*/  HADD2.F32 R14, -RZ, R14.H0_H0 ;  /* 0x2000000eff0e7230 */ /* 0x000fe40000004100 */
[-C--:B------:R-:W-:Y:S01]  /*11250*/  FMUL.FTZ R42, R4, R5.reuse ;  /* 0x00000005042a7220 */ /* 0x080fe20000410000 */
[----:B------:R-:W-:Y:S02]  /*11260*/  HADD2.F32 R10, -RZ, R10.H0_H0 ;  /* 0x2000000aff0a7230 */ /* 0x000fe40000004100 */
[C---:B------:R-:W-:Y:S01]  /*11270*/  FMUL.FTZ R4, R3.reuse, R6 ;  /* 0x0000000603047220 */ /* 0x040fe20000410000 */
[----:B------:R-:W-:Y:S02]  /*11280*/  HADD2.F32 R7, -RZ, R7.H0_H0 ;  /* 0x20000007ff077230 */ /* 0x000fe40000004100 */
[-C--:B------:R-:W-:Y:S01]  /*11290*/  FMUL.FTZ R3, R3, R14.reuse ;  /* 0x0000000e03037220 */ /* 0x080fe20000410000 */
[C---:B------:R-:W-:Y:S01]  /*112a0*/  FFMA.FTZ R41, R10.reuse, R5, -R41 ;  /* 0x000000050a297223 */ /* 0x040fe20000010829 */
[----:B------:R-:W-:Y:S01]  /*112b0*/  FFMA.FTZ R42, R10, R11, R42 ;  /* 0x0000000b0a2a7223 */ /* 0x000fe2000001002a */
[C---:B------:R-:W-:Y:S01]  /*112c0*/  FFMA.FTZ R5, R7.reuse, R14, -R4 ;  /* 0x0000000e07057223 */ /* 0x040fe20000010804 */
[----:B------:R-:W-:Y:S01]  /*112d0*/  FFMA.FTZ R10, R7, R6, R3 ;  /* 0x00000006070a7223 */ /* 0x000fe20000010003 */
[----:B------:R-:W-:-:S02]  /*112e0*/  F2FP.SATFINITE.E4M3.F32.PACK_AB_MERGE_C R6, R48, R47, RZ ;  /* 0x0000002f3006723e */ /* 0x000fc400048070ff */
[----:B------:R-:W-:Y:S02]  /*112f0*/  F2FP.SATFINITE.E4M3.F32.PACK_AB_MERGE_C R7, R45, R52, RZ ;  /* 0x000000342d07723e */ /* 0x000fe400048070ff */
[----:B------:R-:W-:Y:S02]  /*11300*/  F2FP.SATFINITE.E4M3.F32.PACK_AB_MERGE_C R4, R15, R40, RZ ;  /* 0x000000280f04723e */ /* 0x000fe400048070ff */
[----:B------:R-:W-:Y:S02]  /*11310*/  F2FP.SATFINITE.E4M3.F32.PACK_AB_MERGE_C R41, R42, R41, RZ ;  /* 0x000000292a29723e */ /* 0x000fe400048070ff */
[----:B------:R-:W-:Y:S02]  /*11320*/  F2FP.SATFINITE.E4M3.F32.PACK_AB_MERGE_C R6, R43, R44, R6 ;  /* 0x0000002c2b06723e */ /* 0x000fe40004807006 */
[----:B------:R-:W-:Y:S02]  /*11330*/  F2FP.SATFINITE.E4M3.F32.PACK_AB_MERGE_C R7, R49, R46, R7 ;  /* 0x0000002e3107723e */ /* 0x000fe40004807007 */
[----:B------:R-:W-:-:S02]  /*11340*/  F2FP.SATFINITE.E4M3.F32.PACK_AB_MERGE_C R4, R13, R12, R4 ;  /* 0x0000000c0d04723e */ /* 0x000fc40004807004 */
[----:B------:R-:W-:-:S05]  /*11350*/  F2FP.SATFINITE.E4M3.F32.PACK_AB_MERGE_C R5, R10, R5, R41 ;  /* 0x000000050a05723e */ /* 0x000fca0004807029 */
[----:B------:R2:W-:Y:S02]  /*11360*/  STS.128 [R0+0x14400], R4 ;  /* 0x0144000400007388 */ /* 0x0005e40000000c00 */
.L_x_545:
[----:B------:R-:W-:Y:S05]  /*11370*/  BSYNC B1 ;  /* 0x0000000000017941 */ /* 0x000fea0003800000 */
.L_x_544:
[----:B------:R-:W-:Y:S04]  /*11380*/  BSSY B1, `(.L_x_546) ;  /* 0x000007c000017945 */ /* 0x000fe80003800000 */
[----:B------:R-:W-:Y:S05]  /*11390*/  @P1 BRA `(.L_x_547) ;  /* 0x0000000400e81947 */ /* 0x000fea0003800000 */
[----:B--2---:R-:W2:Y:S01]  /*113a0*/  LDS.128 R4, [R213] ;  /* 0x00000000d5047984 */ /* 0x004ea20000000c00 */
[----:B-----5:R-:W-:Y:S02]  /*113b0*/  SHF.R.U32.HI R3, RZ, 0x8, R38 ;  /* 0x00000008ff037819 */ /* 0x020fe40000011626 */
[----:B------:R-:W-:Y:S02]  /*113c0*/  SHF.R.U32.HI R11, RZ, 0x8, R39 ;  /* 0x00000008ff0b7819 */ /* 0x000fe40000011627 */
[----:B------:R-:W-:Y:S02]  /*113d0*/  SHF.R.U32.HI R40, RZ, 0x8, R37 ;  /* 0x00000008ff287819 */ /* 0x000fe40000011625 */
[----:B------:R-:W-:Y:S02]  /*113e0*/  LOP3.LUT R10, R38, 0xff, RZ, 0xc0, !PT ;  /* 0x000000ff260a7812 */ /* 0x000fe400078ec0ff */
[----:B------:R-:W-:Y:S02]  /*113f0*/  SHF.R.U32.HI R13, RZ, 0x8, R36 ;  /* 0x00000008ff0d7819 */ /* 0x000fe40000011624 */
[----:B------:R-:W-:-:S02]  /*11400*/  LOP3.LUT R3, R3, 0xff, RZ, 0xc0, !PT ;  /* 0x000000ff03037812 */ /* 0x000fc400078ec0ff */
[----:B------:R-:W-:Y:S02]  /*11410*/  LOP3.LUT R12, R39, 0xff, RZ, 0xc0, !PT ;  /* 0x000000ff270c7812 */ /* 0x000fe400078ec0ff */
[----:B------:R-:W-:Y:S02]  /*11420*/  LOP3.LUT R41, R37, 0xff, RZ, 0xc0, !PT ;  /* 0x000000ff25297812 */ /* 0x000fe400078ec0ff */
[----:B------:R-:W-:Y:S02]  /*11430*/  LOP3.LUT R11, R11, 0xff, RZ, 0xc0, !PT ;  /* 0x000000ff0b0b7812 */ /* 0x000fe400078ec0ff */
[----:B------:R-:W-:Y:S02]  /*11440*/  LOP3.LUT R40, R40, 0xff, RZ, 0xc0, !PT ;  /* 0x000000ff28287812 */ /* 0x000fe400078ec0ff */
[----:B------:R-:W-:Y:S02]  /*11450*/  LOP3.LUT R14, R13, 0xff, RZ, 0xc0, !PT ;  /* 0x000000ff0d0e7812 */ /* 0x000fe400078ec0ff */
[----:B------:R-:W-:-:S02]  /*11460*/  PRMT R10, R3, 0x7604, R10 ;  /* 0x00007604030a7816 */ /* 0x000fc4000000000a */
[----:B------:R-:W-:Y:S02]  /*11470*/  PRMT R13, R11, 0x7604, R12 ;  /* 0x000076040b0d7816 */ /* 0x000fe4000000000c */
[----:B------:R-:W-:Y:S02]  /*11480*/  PRMT R41, R40, 0x7604, R41 ;  /* 0x0000760428297816 */ /* 0x000fe40000000029 */
[----:B------:R-:W-:Y:S02]  /*11490*/  SHF.R.U32.HI R3, RZ, 0x10, R38 ;  /* 0x00000010ff037819 */ /* 0x000fe40000011626 */
[----:B------:R-:W-:Y:S02]  /*114a0*/  SHF.R.U32.HI R12, RZ, 0x10, R39 ;  /* 0x00000010ff0c7819 */ /* 0x000fe40000011627 */
[----:B------:R-:W-:Y:S02]  /*114b0*/  SHF.R.U32.HI R40, RZ, 0x10, R37 ;  /* 0x00000010ff287819 */ /* 0x000fe40000011625 */
[----:B------:R-:W-:-:S02]  /*114c0*/  LOP3.LUT R15, R36, 0xff, RZ, 0xc0, !PT ;  /* 0x000000ff240f7812 */ /* 0x000fc400078ec0ff */
[----:B------:R-:W-:Y:S02]  /*114d0*/  SHF.R.U32.HI R11, RZ, 0x10, R36 ;  /* 0x00000010ff0b7819 */ /* 0x000fe40000011624 */
[----:B------:R-:W-:Y:S02]  /*114e0*/  LOP3.LUT R3, R3, 0xff, RZ, 0xc0, !PT ;  /* 0x000000ff03037812 */ /* 0x000fe400078ec0ff */
[----:B------:R-:W-:Y:S02]  /*114f0*/  LOP3.LUT R12, R12, 0xff, RZ, 0xc0, !PT ;  /* 0x000000ff0c0c7812 */ /* 0x000fe400078ec0ff */
[----:B------:R-:W-:Y:S02]  /*11500*/  LOP3.LUT R40, R40, 0xff, RZ, 0xc0, !PT ;  /* 0x000000ff28287812 */ /* 0x000fe400078ec0ff */
[----:B------:R-:W-:Y:S02]  /*11510*/  PRMT R15, R14, 0x7604, R15 ;  /* 0x000076040e0f7816 */ /* 0x000fe4000000000f */
[----:B------:R-:W-:-:S02]  /*11520*/  LOP3.LUT R14, R11, 0xff, RZ, 0xc0, !PT ;  /* 0x000000ff0b0e7812 */ /* 0x000fc400078ec0ff */
[----:B------:R-:W-:Y:S02]  /*11530*/  PRMT R11, R3, 0x7054, R10 ;  /* 0x00007054030b7816 */ /* 0x000fe4000000000a */
[----:B------:R-:W-:Y:S02]  /*11540*/  PRMT R13, R12, 0x7054, R13 ;  /* 0x000070540c0d7816 */ /* 0x000fe4000000000d */
[----:B------:R-:W-:Y:S02]  /*11550*/  PRMT R41, R40, 0x7054, R41 ;  /* 0x0000705428297816 */ /* 0x000fe40000000029 */
[----:B------:R-:W-:Y:S02]  /*11560*/  PRMT R15, R14, 0x7054, R15 ;  /* 0x000070540e0f7816 */ /* 0x000fe4000000000f */
[----:B------:R-:W-:Y:S02]  /*11570*/  LOP3.LUT R14, R11, 0xff000000, R38, 0xf8, !PT ;  /* 0xff0000000b0e7812 */ /* 0x000fe400078ef826 */
[----:B------:R-:W-:-:S02]  /*11580*/  LOP3.LUT R41, R41, 0xff000000, R37, 0xf8, !PT ;  /* 0xff00000029297812 */ /* 0x000fc400078ef825 */
        /* <DEDUP_REMOVED lines=41> */
[C---:B------:R-:W-:Y:S01]  /*11820*/  FMUL.FTZ R46, R6.reuse, R41 ;  /* 0x00000029062e7220 */ /* 0x040fe20000410000 */
        /* <DEDUP_REMOVED lines=48> */
[----:B------:R3:W-:Y:S02]  /*11b30*/  STS.128 [R213], R4 ;  /* 0x00000004d5007388 */ /* 0x0007e40000000c00 */
.L_x_547:
[----:B------:R-:W-:Y:S05]  /*11b40*/  BSYNC B1 ;  /* 0x0000000000017941 */ /* 0x000fea0003800000 */
.L_x_546:
[----:B------:R-:W-:Y:S04]  /*11b50*/  BSSY B1, `(.L_x_548) ;  /* 0x0000078000017945 */ /* 0x000fe80003800000 */
[----:B------:R-:W-:Y:S05]  /*11b60*/  @P2 BRA `(.L_x_549) ;  /* 0x0000000400d82947 */ /* 0x000fea0003800000 */
[----:B--23--:R-:W2:Y:S01]  /*11b70*/  LDS.128 R4, [R0+0x16400] ;  /* 0x0164000000047984 */ /* 0x00cea20000000c00 */
        /* <DEDUP_REMOVED lines=8> */
[--C-:B------:R-:W-:Y:S02]  /*11c00*/  SHF.R.U32.HI R15, RZ, 0x8, R33.reuse ;  /* 0x00000008ff0f7819 */ /* 0x100fe40000011621 */
[----:B------:R-:W-:Y:S02]  /*11c10*/  SHF.R.U32.HI R10, RZ, 0x8, R32 ;  /* 0x00000008ff0a7819 */ /* 0x000fe40000011620 */
[----:B------:R-:W-:Y:S02]  /*11c20*/  SHF.R.U32.HI R37, RZ, 0x10, R33 ;  /* 0x00000010ff257819 */ /* 0x000fe40000011621 */
[----:B------:R-:W-:-:S02]  /*11c30*/  PRMT R11, R12, 0x7604, R11 ;  /* 0x000076040c0b7816 */ /* 0x000fc4000000000b */
[----:B------:R-:W-:Y:S01]  /*11c40*/  LOP3.LUT R14, R33, 0xff, RZ, 0xc0, !PT ;  /* 0x000000ff210e7812 */ /* 0x000fe200078ec0ff */
[----:B------:R-:W-:Y:S01]  /*11c50*/  IMAD.U32 R37, R37, 0x10000, RZ ;  /* 0x0001000025257824 */ /* 0x000fe200078e00ff */
[----:B------:R-:W-:Y:S02]  /*11c60*/  LOP3.LUT R15, R15, 0xff, RZ, 0xc0, !PT ;  /* 0x000000ff0f0f7812 */ /* 0x000fe400078ec0ff */
[----:B------:R-:W-:Y:S01]  /*11c70*/  LOP3.LUT R13, R10, 0xff, RZ, 0xc0, !PT ;  /* 0x000000ff0a0d7812 */ /* 0x000fe200078ec0ff */
[----:B------:R-:W-:Y:S01]  /*11c80*/  IMAD.U32 R10, R36, 0x10000, RZ ;  /* 0x00010000240a7824 */ /* 0x000fe200078e00ff */
[----:B------:R-:W-:Y:S02]  /*11c90*/  LOP3.LUT R12, R32, 0xff, RZ, 0xc0, !PT ;  /* 0x000000ff200c7812 */ /* 0x000fe400078ec0ff */
[----:B------:R-:W-:Y:S02]  /*11ca0*/  PRMT R14, R15, 0x7604, R14 ;  /* 0x000076040f0e7816 */ /* 0x000fe4000000000e */
[----:B------:R-:W-:-:S02]  /*11cb0*/  PRMT R15, R13, 0x7604, R12 ;  /* 0x000076040d0f7816 */ /* 0x000fc4000000000c */
[----:B------:R-:W-:Y:S02]  /*11cc0*/  LOP3.LUT R13, R11, 0xff0000, R10, 0xf8, !PT ;  /* 0x00ff00000b0d7812 */ /* 0x000fe400078ef80a */
[----:B------:R-:W-:Y:S02]  /*11cd0*/  LOP3.LUT R11, R3, 0xff0000, R34, 0xf8, !PT ;  /* 0x00ff0000030b7812 */ /* 0x000fe400078ef822 */
[----:B------:R-:W-:Y:S02]  /*11ce0*/  LOP3.LUT R37, R14, 0xff0000, R37, 0xf8, !PT ;  /* 0x00ff00000e257812 */ /* 0x000fe400078ef825 */
[----:B------:R-:W-:Y:S02]  /*11cf0*/  LOP3.LUT R15, R15, 0xff0000, R32, 0xf8, !PT ;  /* 0x00ff00000f0f7812 */ /* 0x000fe400078ef820 */
        /* <DEDUP_REMOVED lines=93> */
.L_x_549:
[----:B------:R-:W-:Y:S05]  /*122d0*/  BSYNC B1 ;  /* 0x0000000000017941 */ /* 0x000fea0003800000 */
.L_x_548:
[----:B------:R-:W-:Y:S04]  /*122e0*/  BSSY B1, `(.L_x_550) ;  /* 0x000007c000017945 */ /* 0x000fe80003800000 */
[----:B------:R-:W-:Y:S05]  /*122f0*/  @P3 BRA `(.L_x_551) ;  /* 0x0000000400e83947 */ /* 0x000fea0003800000 */
[----:B--234-:R-:W2:Y:S01]  /*12300*/  LDS.128 R4, [R213+0x2000] ;  /* 0x00200000d5047984 */ /* 0x01cea20000000c00 */
        /* <DEDUP_REMOVED lines=121> */
.L_x_551:
[----:B------:R-:W-:Y:S05]  /*12aa0*/  BSYNC B1 ;  /* 0x0000000000017941 */ /* 0x000fea0003800000 */
.L_x_550:
[----:B------:R-:W-:Y:S04]  /*12ab0*/  BSSY B1, `(.L_x_552) ;  /* 0x0000078000017945 */ /* 0x000fe80003800000 */
[----:B------:R-:W-:Y:S05]  /*12ac0*/  @P4 BRA `(.L_x_553) ;  /* 0x0000000400d84947 */ /* 0x000fea0003800000 */
[----:B--234-:R-:W2:Y:S01]  /*12ad0*/  LDS.128 R4, [R0+0x18400] ;  /* 0x0184000000047984 */ /* 0x01cea20000000c00 */
        /* <DEDUP_REMOVED lines=117> */
.L_x_553:
[----:B------:R-:W-:Y:S05]  /*13230*/  BSYNC B1 ;  /* 0x0000000000017941 */ /* 0x000fea0003800000 */
.L_x_552:
[----:B------:R-:W-:Y:S05]  /*13240*/  @P5 BRA `(.L_x_543) ;  /* 0x0000003800a05947 */ /* 0x000fea0003800000 */
[----:B--234-:R-:W2:Y:S01]  /*13250*/  LDS.128 R4, [R213+0x4000] ;  /* 0x00400000d5047984 */ /* 0x01cea20000000c00 */
[----:B-----5:R-:W-:Y:S02]  /*13260*/  SHF.R.U32.HI R0, RZ, 0x8, R20 ;  /* 0x00000008ff007819 */ /* 0x020fe40000011614 */
[----:B------:R-:W-:Y:S02]  /*13270*/  SHF.R.U32.HI R14, RZ, 0x8, R9 ;  /* 0x00000008ff0e7819 */ /* 0x000fe40000011609 */
[----:B------:R-:W-:Y:S02]  /*13280*/  SHF.R.U32.HI R10, RZ, 0x8, R21 ;  /* 0x00000008ff0a7819 */ /* 0x000fe40000011615 */
[----:B------:R-:W-:Y:S02]  /*13290*/  SHF.R.U32.HI R12, RZ, 0x8, R8 ;  /* 0x00000008ff0c7819 */ /* 0x000fe40000011608 */
[----:B------:R-:W-:Y:S02]  /*132a0*/  LOP3.LUT R3, R20, 0xff, RZ, 0xc0, !PT ;  /* 0x000000ff14037812 */ /* 0x000fe400078ec0ff */
[----:B------:R-:W-:-:S02]  /*132b0*/  LOP3.LUT R15, R9, 0xff, RZ, 0xc0, !PT ;  /* 0x000000ff090f7812 */ /* 0x000fc400078ec0ff */
[----:B------:R-:W-:Y:S02]  /*132c0*/  LOP3.LUT R0, R0, 0xff, RZ, 0xc0, !PT ;  /* 0x000000ff00007812 */ /* 0x000fe400078ec0ff */
[----:B------:R-:W-:Y:S02]  /*132d0*/  LOP3.LUT R14, R14, 0xff, RZ, 0xc0, !PT ;  /* 0x000000ff0e0e7812 */ /* 0x000fe400078ec0ff */
[----:B------:R-:W-:Y:S02]  /*132e0*/  LOP3.LUT R11, R21, 0xff, RZ, 0xc0, !PT ;  /* 0x000000ff150b7812 */ /* 0x000fe400078ec0ff */
[----:B------:R-:W-:Y:S02]  /*132f0*/  LOP3.LUT R10, R10, 0xff, RZ, 0xc0, !PT ;  /* 0x000000ff0a0a7812 */ /* 0x000fe400078ec0ff */
[----:B------:R-:W-:Y:S02]  /*13300*/  LOP3.LUT R13, R8, 0xff, RZ, 0xc0, !PT ;  /* 0x000000ff080d7812 */ /* 0x000fe400078ec0ff */
[----:B------:R-:W-:-:S02]  /*13310*/  LOP3.LUT R12, R12, 0xff, RZ, 0xc0, !PT ;  /* 0x000000ff0c0c7812 */ /* 0x000fc400078ec0ff */
[----:B------:R-:W-:Y:S02]  /*13320*/  PRMT R3, R0, 0x7604, R3 ;  /* 0x0000760400037816 */ /* 0x000fe40000000003 */
[----:B------:R-:W-:Y:S02]  /*13330*/  PRMT R15, R14, 0x7604, R15 ;  /* 0x000076040e0f7816 */ /* 0x000fe4000000000f */
[----:B------:R-:W-:Y:S02]  /*13340*/  PRMT R11, R10, 0x7604, R11 ;  /* 0x000076040a0b7816 */ /* 0x000fe4000000000b */
[----:B------:R-:W-:Y:S02]  /*13350*/  SHF.R.U32.HI R0, RZ, 0x10, R20 ;  /* 0x00000010ff007819 */ /* 0x000fe40000011614 */
[----:B------:R-:W-:Y:S02]  /*13360*/  SHF.R.U32.HI R14, RZ, 0x10, R9 ;  /* 0x00000010ff0e7819 */ /* 0x000fe40000011609 */
[----:B------:R-:W-:-:S02]  /*13370*/  SHF.R.U32.HI R10, RZ, 0x10, R21 ;  /* 0x00000010ff0a7819 */ /* 0x000fc40000011615 */
[----:B------:R-:W-:Y:S02]  /*13380*/  PRMT R13, R12, 0x7604, R13 ;  /* 0x000076040c0d7816 */ /* 0x000fe4000000000d */
[----:B------:R-:W-:Y:S02]  /*13390*/  SHF.R.U32.HI R12, RZ, 0x10, R8 ;  /* 0x00000010ff0c7819 */ /* 0x000fe40000011608 */
[----:B------:R-:W-:Y:S02]  /*133a0*/  LOP3.LUT R0, R0, 0xff, RZ, 0xc0, !PT ;  /* 0x000000ff00007812 */ /* 0x000fe400078ec0ff */
[----:B------:R-:W-:Y:S02]  /*133b0*/  LOP3.LUT R14, R14, 0xff, RZ, 0xc0, !PT ;  /* 0x000000ff0e0e7812 */ /* 0x000fe400078ec0ff */
[----:B------:R-:W-:Y:S02]  /*133c0*/  LOP3.LUT R10, R10, 0xff, RZ, 0xc0, !PT ;  /* 0x000000ff0a0a7812 */ /* 0x000fe400078ec0ff */
        /* <DEDUP_REMOVED lines=8> */
[----:B--2---:R-:W-:Y:S02]  /*13450*/  F2FP.F16.E4M3.UNPACK_B R0, R6.H1 ;  /* 0x00000006ff00723e */ /* 0x004fe400030006ff */
[----:B------:R-:W-:Y:S02]  /*13460*/  LOP3.LUT R15, R13, 0xff000000, R8, 0xf8, !PT ;  /* 0xff0000000d0f7812 */ /* 0x000fe400078ef808 */
[----:B------:R-:W-:Y:S01]  /*13470*/  F2FP.F16.E4M3.UNPACK_B R21, R24 ;  /* 0x00000018ff15723e */ /* 0x000fe200020006ff */
[--C-:B------:R-:W-:Y:S01]  /*13480*/  HADD2.F32 R9, -RZ, R0.reuse.H1_H1 ;  /* 0x30000000ff097230 */ /* 0x100fe20000004100 */
[----:B------:R-:W-:Y:S01]  /*13490*/  F2FP.F16.E4M3.UNPACK_B R13, R20 ;  /* 0x00000014ff0d723e */ /* 0x000fe200020006ff */
[----:B------:R-:W-:Y:S01]  /*134a0*/  HADD2.F32 R8, -RZ, R0.H0_H0 ;  /* 0x20000000ff087230 */ /* 0x000fe20000004100 */
[----:B------:R-:W-:Y:S01]  /*134b0*/  F2FP.F16.E4M3.UNPACK_B R3, R6 ;  /* 0x00000006ff03723e */ /* 0x000fe200020006ff */
[----:B------:R-:W-:Y:S01]  /*134c0*/  HADD2.F32 R25, -RZ, R21.H1_H1 ;  /* 0x30000015ff197230 */ /* 0x000fe20000004100 */
[-C--:B------:R-:W-:Y:S01]  /*134d0*/  F2FP.F16.E4M3.UNPACK_B R10, R7.reuse ;  /* 0x00000007ff0a723e */ /* 0x080fe200020006ff */
[----:B------:R-:W-:Y:S01]  /*134e0*/  HADD2.F32 R14, -RZ, R13.H1_H1 ;  /* 0x3000000dff0e7230 */ /* 0x000fe20000004100 */
[----:B------:R-:W-:-:S02]  /*134f0*/  F2FP.F16.E4M3.UNPACK_B R11, R7.H1 ;  /* 0x00000007ff0b723e */ /* 0x000fc400030006ff */
[C---:B------:R-:W-:Y:S01]  /*13500*/  FMUL.FTZ R27, R9.reuse, R25 ;  /* 0x00000019091b7220 */ /* 0x040fe20000410000 */
[-C--:B------:R-:W-:Y:S01]  /*13510*/  F2FP.F16.E4M3.UNPACK_B R6, R5.reuse ;  /* 0x00000005ff06723e */ /* 0x080fe200020006ff */
[-C--:B------:R-:W-:Y:S01]  /*13520*/  FMUL.FTZ R26, R9, R14.reuse ;  /* 0x0000000e091a7220 */ /* 0x080fe20000410000 */
[----:B------:R-:W-:Y:S01]  /*13530*/  F2FP.F16.E4M3.UNPACK_B R7, R5.H1 ;  /* 0x00000005ff07723e */ /* 0x000fe200030006ff */
[C---:B------:R-:W-:Y:S01]  /*13540*/  FFMA.FTZ R27, R8.reuse, R14, -R27 ;  /* 0x0000000e081b7223 */ /* 0x040fe2000001081b */
[----:B------:R-:W-:Y:S02]  /*13550*/  HADD2.F32 R14, -RZ, R21.H0_H0 ;  /* 0x20000015ff0e7230 */ /* 0x000fe40000004100 */
[----:B------:R-:W-:Y:S01]  /*13560*/  FFMA.FTZ R28, R8, R25, R26 ;  /* 0x00000019081c7223 */ /* 0x000fe2000001001a */
[----:B------:R-:W-:Y:S01]  /*13570*/  HADD2.F32 R5, -RZ, R3.H1_H1 ;  /* 0x30000003ff057230 */ /* 0x000fe20000004100 */
[----:B------:R-:W-:Y:S01]  /*13580*/  F2FP.F16.E4M3.UNPACK_B R24, R24.H1 ;  /* 0x00000018ff18723e */ /* 0x000fe200030006ff */
[----:B------:R-:W-:Y:S01]  /*13590*/  HADD2.F32 R8, -RZ, R13.H0_H0 ;  /* 0x2000000dff087230 */ /* 0x000fe20000004100 */
[----:B------:R-:W-:Y:S01]  /*135a0*/  F2FP.F16.E4M3.UNPACK_B R20, R20.H1 ;  /* 0x00000014ff14723e */ /* 0x000fe200030006ff */
[----:B------:R-:W-:-:S02]  /*135b0*/  HADD2.F32 R3, -RZ, R3.H0_H0 ;  /* 0x20000003ff037230 */ /* 0x000fc40000004100 */
[C---:B------:R-:W-:Y:S01]  /*135c0*/  FMUL.FTZ R26, R5.reuse, R14 ;  /* 0x0000000e051a7220 */ /* 0x040fe20000410000 */
[----:B------:R-:W-:Y:S02]  /*135d0*/  HADD2.F32 R9, -RZ, R24.H0_H0 ;  /* 0x20000018ff097230 */ /* 0x000fe40000004100 */
[-C--:B------:R-:W-:Y:S01]  /*135e0*/  FMUL.FTZ R13, R5, R8.reuse ;  /* 0x00000008050d7220 */ /* 0x080fe20000410000 */
[----:B------:R-:W-:Y:S02]  /*135f0*/  HADD2.F32 R5, -RZ, R10.H1_H1 ;  /* 0x3000000aff057230 */ /* 0x000fe40000004100 */
[C---:B------:R-:W-:Y:S01]  /*13600*/  FFMA.FTZ R26, R3.reuse, R8, -R26 ;  /* 0x00000008031a7223 */ /* 0x040fe2000001081a */
[----:B------:R-:W-:Y:S02]  /*13610*/  HADD2.F32 R8, -RZ, R20.H0_H0 ;  /* 0x20000014ff087230 */ /* 0x000fe40000004100 */
[----:B------:R-:W-:Y:S01]  /*13620*/  FFMA.FTZ R25, R3, R14, R13 ;  /* 0x0000000e03197223 */ /* 0x000fe2000001000d */
[----:B------:R-:W-:-:S02]  /*13630*/  HADD2.F32 R10, -RZ, R10.H0_H0 ;  /* 0x2000000aff0a7230 */ /* 0x000fc40000004100 */
[CC--:B------:R-:W-:Y:S01]  /*13640*/  FMUL.FTZ R13, R5.reuse, R9.reuse ;  /* 0x00000009050d7220 */ /* 0x0c0fe20000410000 */
[----:B------:R-:W-:Y:S02]  /*13650*/  HADD2.F32 R24, -RZ, R24.H1_H1 ;  /* 0x30000018ff187230 */ /* 0x000fe40000004100 */
[-C--:B------:R-:W-:Y:S01]  /*13660*/  FMUL.FTZ R5, R5, R8.reuse ;  /* 0x0000000805057220 */ /* 0x080fe20000410000 */
[--C-:B------:R-:W-:Y:S02]  /*13670*/  HADD2.F32 R3, -RZ, R11.reuse.H1_H1 ;  /* 0x3000000bff037230 */ /* 0x100fe40000004100 */
[C---:B------:R-:W-:Y:S01]  /*13680*/  FFMA.FTZ R29, R10.reuse, R8, -R13 ;  /* 0x000000080a1d7223 */ /* 0x040fe2000001080d */
[----:B------:R-:W-:Y:S02]  /*13690*/  HADD2.F32 R20, -RZ, R20.H1_H1 ;  /* 0x30000014ff147230 */ /* 0x000fe40000004100 */
[----:B------:R-:W-:Y:S01]  /*136a0*/  FFMA.FTZ R30, R10, R9, R5 ;  /* 0x000000090a1e7223 */ /* 0x000fe20000010005 */
[----:B------:R-:W-:-:S02]  /*136b0*/  HADD2.F32 R11, -RZ, R11.H0_H0 ;  /* 0x2000000bff0b7230 */ /* 0x000fc40000004100 */
[C---:B------:R-:W-:Y:S01]  /*136c0*/  FMUL.FTZ R8, R3.reuse, R24 ;  /* 0x0000001803087220 */ /* 0x040fe20000410000 */
[----:B------:R-:W-:Y:S01]  /*136d0*/  F2FP.F16.E4M3.UNPACK_B R0, R4 ;  /* 0x00000004ff00723e */ /* 0x000fe200020006ff */
[-C--:B------:R-:W-:Y:S01]  /*136e0*/  FMUL.FTZ R10, R3, R20.reuse ;  /* 0x00000014030a7220 */ /* 0x080fe20000410000 */
[-C--:B------:R-:W-:Y:S01]  /*136f0*/  F2FP.F16.E4M3.UNPACK_B R9, R15.reuse ;  /* 0x0000000fff09723e */ /* 0x080fe200020006ff */
[C---:B------:R-:W-:Y:S01]  /*13700*/  FFMA.FTZ R20, R11.reuse, R20, -R8 ;  /* 0x000000140b147223 */ /* 0x040fe20000010808 */
[----:B------:R-:W-:Y:S01]  /*13710*/  F2FP.F16.E4M3.UNPACK_B R4, R4.H1 ;  /* 0x00000004ff04723e */ /* 0x000fe200030006ff */
[----:B------:R-:W-:Y:S01]  /*13720*/  FFMA.FTZ R31, R11, R24, R10 ;  /* 0x000000180b1f7223 */ /* 0x000fe2000001000a */
[-C--:B------:R-:W-:Y:S01]  /*13730*/  F2FP.F16.E4M3.UNPACK_B R8, R12.reuse ;  /* 0x0000000cff08723e */ /* 0x080fe200020006ff */
[--C-:B------:R-:W-:Y:S01]  /*13740*/  HADD2.F32 R13, -RZ, R9.reuse.H1_H1 ;  /* 0x30000009ff0d7230 */ /* 0x100fe20000004100 */
[----:B------:R-:W-:Y:S01]  /*13750*/  F2FP.F16.E4M3.UNPACK_B R12, R12.H1 ;  /* 0x0000000cff0c723e */ /* 0x000fe200030006ff */
[----:B------:R-:W-:Y:S01]  /*13760*/  HADD2.F32 R10, -RZ, R9.H0_H0 ;  /* 0x20000009ff0a7230 */ /* 0x000fe20000004100 */
[----:B------:R-:W-:Y:S01]  /*13770*/  F2FP.F16.E4M3.UNPACK_B R15, R15.H1 ;  /* 0x0000000fff0f723e */ /* 0x000fe200030006ff */
[----:B------:R-:W-:-:S02]  /*13780*/  HADD2.F32 R5, -RZ, R4.H1_H1 ;  /* 0x30000004ff057230 */ /* 0x000fc40000004100 */
[----:B------:R-:W-:Y:S02]  /*13790*/  HADD2.F32 R9, -RZ, R8.H1_H1 ;  /* 0x30000008ff097230 */ /* 0x000fe40000004100 */
[----:B------:R-:W-:Y:S02]  /*137a0*/  HADD2.F32 R3, -RZ, R0.H1_H1 ;  /* 0x30000000ff037230 */ /* 0x000fe40000004100 */
[C---:B------:R-:W-:Y:S01]  /*137b0*/  FMUL.FTZ R11, R5.reuse, R13 ;  /* 0x0000000d050b7220 */ /* 0x040fe20000410000 */
[----:B------:R-:W-:Y:S02]  /*137c0*/  HADD2.F32 R8, -RZ, R8.H0_H0 ;  /* 0x20000008ff087230 */ /* 0x000fe40000004100 */
[----:B------:R-:W-:Y:S01]  /*137d0*/  FMUL.FTZ R21, R5, R9 ;  /* 0x0000000905157220 */ /* 0x000fe20000410000 */
[----:B------:R-:W-:Y:S02]  /*137e0*/  HADD2.F32 R4, -RZ, R4.H0_H0 ;  /* 0x20000004ff047230 */ /* 0x000fe40000004100 */
[----:B------:R-:W-:Y:S01]  /*137f0*/  FMUL.FTZ R5, R3, R10 ;  /* 0x0000000a03057220 */ /* 0x000fe20000410000 */
[----:B------:R-:W-:-:S02]  /*13800*/  HADD2.F32 R0, -RZ, R0.H0_H0 ;  /* 0x20000000ff007230 */ /* 0x000fc40000004100 */
[-C--:B------:R-:W-:Y:S01]  /*13810*/  FMUL.FTZ R3, R3, R8.reuse ;  /* 0x0000000803037220 */ /* 0x080fe20000410000 */
[C---:B------:R-:W-:Y:S01]  /*13820*/  FFMA.FTZ R11, R4.reuse, R9, -R11 ;  /* 0x00000009040b7223 */ /* 0x040fe2000001080b */
[----:B------:R-:W-:Y:S01]  /*13830*/  FFMA.FTZ R14, R4, R13, R21 ;  /* 0x0000000d040e7223 */ /* 0x000fe20000010015 */
[C---:B------:R-:W-:Y:S01]  /*13840*/  FFMA.FTZ R9, R0.reuse, R8, -R5 ;  /* 0x0000000800097223 */ /* 0x040fe20000010805 */
[----:B------:R-:W-:Y:S01]  /*13850*/  FFMA.FTZ R10, R0, R10, R3 ;  /* 0x0000000a000a7223 */ /* 0x000fe20000010003 */
[----:B------:R-:W-:Y:S02]  /*13860*/  HADD2.F32 R4, -RZ, R12.H1_H1 ;  /* 0x3000000cff047230 */ /* 0x000fe40000004100 */
[----:B------:R-:W-:Y:S02]  /*13870*/  HADD2.F32 R3, -RZ, R7.H1_H1 ;  /* 0x30000007ff037230 */ /* 0x000fe40000004100 */
[--C-:B------:R-:W-:Y:S02]  /*13880*/  HADD2.F32 R8, -RZ, R15.reuse.H1_H1 ;  /* 0x3000000fff087230 */ /* 0x100fe40000004100 */
[----:B------:R-:W-:-:S02]  /*13890*/  HADD2.F32 R15, -RZ, R15.H0_H0 ;  /* 0x2000000fff0f7230 */ /* 0x000fc40000004100 */
[C---:B------:R-:W-:Y:S01]  /*138a0*/  FMUL.FTZ R13, R3.reuse, R4 ;  /* 0x00000004030d7220 */ /* 0x040fe20000410000 */
[----:B------:R-:W-:Y:S02]  /*138b0*/  HADD2.F32 R0, -RZ, R6.H1_H1 ;  /* 0x30000006ff007230 */ /* 0x000fe40000004100 */
[----:B------:R-:W-:Y:S02]  /*138c0*/  HADD2.F32 R5, -RZ, R12.H0_H0 ;  /* 0x2000000cff057230 */ /* 0x000fe40000004100 */
[----:B------:R-:W-:Y:S01]  /*138d0*/  FMUL.FTZ R12, R3, R8 ;  /* 0x00000008030c7220 */ /* 0x000fe20000410000 */
        /* <DEDUP_REMOVED lines=16> */
[----:B------:R2:W-:Y:S01]  /*139e0*/  STS.128 [R213+0x4000], R4 ;  /* 0x00400004d5007388 */ /* 0x0005e20000000c00 */
[----:B------:R-:W-:Y:S05]  /*139f0*/  BRA `(.L_x_543) ;  /* 0x0000003000b47947 */ /* 0x000fea0003800000 */
.L_x_534:
        /* <DEDUP_REMOVED lines=15> */
[----:B------:R-:W-:Y:S01]  /*13af0*/  ULDC UR4, c[0x0][0x3d4] ;  /* 0x0000f50000047ab9 */ /* 0x000fe20000000800 */
[----:B------:R-:W-:Y:S02]  /*13b00*/  CS2R R32, SRZ ;  /* 0x0000000000207805 */ /* 0x000fe4000001ff00 */
[----:B------:R-:W-:Y:S02]  /*13b10*/  ISETP.GE.AND P1, PT, R22, UR4, PT ;  /* 0x0000000416007c0c */ /* 0x000fe4000bf26270 */
[----:B------:R-:W-:Y:S02]  /*13b20*/  CS2R R34, SRZ ;  /* 0x0000000000227805 */ /* 0x000fe4000001ff00 */
[----:B------:R-:W-:Y:S02]  /*13b30*/  ISETP.GE.AND P2, PT, R169, UR4, PT ;  /* 0x00000004a9007c0c */ /* 0x000fe4000bf46270 */
[----:B------:R-:W-:Y:S02]  /*13b40*/  CS2R R36, SRZ ;  /* 0x0000000000247805 */ /* 0x000fe4000001ff00 */
[----:B------:R-:W-:-:S02]  /*13b50*/  ISETP.GE.AND P3, PT, R170, UR4, PT ;  /* 0x00000004aa007c0c */ /* 0x000fc4000bf66270 */
        /* <DEDUP_REMOVED lines=9> */
[----:B------:R1:W5:Y:S04]  /*13bf0*/  @!P1 LDG.E.128 R32, desc[UR54][R56.64] ;  /* 0x0000003638209981 */ /* 0x000368000c1e1d00 */
[----:B------:R1:W5:Y:S04]  /*13c00*/  @!P2 LDG.E.128 R36, desc[UR54][R56.64+0x20] ;  /* 0x000020363824a981 */ /* 0x000368000c1e1d00 */
[----:B------:R1:W5:Y:S04]  /*13c10*/  @!P3 LDG.E.128 R40, desc[UR54][R56.64+0x40] ;  /* 0x000040363828b981 */ /* 0x000368000c1e1d00 */
[----:B------:R1:W5:Y:S04]  /*13c20*/  @!P1 LDG.E.128 R4, desc[UR54][R58.64] ;  /* 0x000000363a049981 */ /* 0x000368000c1e1d00 */
[----:B------:R1:W5:Y:S04]  /*13c30*/  @!P2 LDG.E.128 R24, desc[UR54][R58.64+0x20] ;  /* 0x000020363a18a981 */ /* 0x000368000c1e1d00 */
[----:B------:R1:W5:Y:S02]  /*13c40*/  @!P3 LDG.E.128 R28, desc[UR54][R58.64+0x40] ;  /* 0x000040363a1cb981 */ /* 0x000364000c1e1d00 */
.L_x_555:
[----:B------:R-:W-:Y:S05]  /*13c50*/  BSYNC B1 ;  /* 0x0000000000017941 */ /* 0x000fea0003800000 */
.L_x_554:
[----:B------:R-:W-:-:S03]  /*13c60*/  UMOV UR4, 0xffffffff ;  /* 0xffffffff00047882 */ /* 0x000fc60000000000 */
[----:B------:R-:W-:Y:S05]  /*13c70*/  BRA.DIV UR4, `(.L_x_556) ;  /* 0x0000013204987947 */ /* 0x000fea000b800000 */
.L_x_758:
[----:B------:R-:W-:-:S03]  /*13c80*/  UMOV UR4, 0xffffffff ;  /* 0xffffffff00047882 */ /* 0x000fc60000000000 */
[----:B------:R-:W-:Y:S05]  /*13c90*/  BRA.DIV UR4, `(.L_x_557) ;  /* 0x0000013204b87947 */ /* 0x000fea000b800000 */
.L_x_761:
[----:B------:R-:W-:-:S03]  /*13ca0*/  UMOV UR4, 0xffffffff ;  /* 0xffffffff00047882 */ /* 0x000fc60000000000 */
[----:B------:R-:W-:Y:S05]  /*13cb0*/  BRA.DIV UR4, `(.L_x_558) ;  /* 0x0000013204d87947 */ /* 0x000fea000b800000 */
.L_x_764:
[----:B------:R-:W-:-:S03]  /*13cc0*/  UMOV UR4, 0xffffffff ;  /* 0xffffffff00047882 */ /* 0x000fc60000000000 */
[----:B------:R-:W-:Y:S05]  /*13cd0*/  BRA.DIV UR4, `(.L_x_559) ;  /* 0x0000013204f87947 */ /* 0x000fea000b800000 */
.L_x_767:
[----:B------:R-:W-:Y:S01]  /*13ce0*/  ULEA.HI UR4, UR43, UR43, URZ, 0x1 ;  /* 0x0000002b2b047291 */ /* 0x000fe2000f8f083f */
[----:B------:R-:W-:Y:S03]  /*13cf0*/  BSSY B1, `(.L_x_560) ;  /* 0x0000007000017945 */ /* 0x000fe60003800000 */
[----:B------:R-:W-:-:S04]  /*13d00*/  ULOP3.LUT UR4, UR4, 0xfffffffe, URZ, 0xc0, !UPT ;  /* 0xfffffffe04047892 */ /* 0x000fc8000f8ec03f */
[----:B------:R-:W-:-:S06]  /*13d10*/  UIADD3 UR4, UR43, -UR4, URZ ;  /* 0x800000042b047290 */ /* 0x000fcc000fffe03f */
[----:B------:R-:W-:-:S05]  /*13d20*/  IMAD.U32 R3, RZ, RZ, UR4 ;  /* 0x00000004ff037e24 */ /* 0x000fca000f8e00ff */
[----:B------:R-:W-:-:S04]  /*13d30*/  SHF.L.U32 R3, R3, 0x1f, RZ ;  /* 0x0000001f03037819 */ /* 0x000fc800000006ff */
[----:B------:R-:W2:Y:S02]  /*13d40*/  SYNCS.PHASECHK.TRANS64.TRYWAIT P1, [R18+URZ+0x29800], R3 ;  /* 0x02980003120075a7 */ /* 0x000ea4000802017f */
[----:B--2---:R-:W-:Y:S05]  /*13d50*/  @!P1 BRA `(.L_x_561) ;  /* 0x0000013400009947 */ /* 0x004fea0003800000 */
.L_x_768:
[----:B------:R-:W-:Y:S05]  /*13d60*/  BSYNC B1 ;  /* 0x0000000000017941 */ /* 0x000fea0003800000 */
.L_x_560:
[----:B------:R-:W-:Y:S05]  /*13d70*/  @P0 BRA `(.L_x_543) ;  /* 0x0000002c00d40947 */ /* 0x000fea0003800000 */
[----:B--2---:R-:W2:Y:S01]  /*13d80*/  LDC R3, c[0x0][0x3d4] ;  /* 0x0000f500ff037b82 */ /* 0x004ea20000000800 */
[----:B------:R-:W-:Y:S01]  /*13d90*/  BSSY B1, `(.L_x_562) ;  /* 0x00000fb000017945 */ /* 0x000fe20003800000 */
[-C--:B--2---:R-:W-:Y:S02]  /*13da0*/  ISETP.GE.AND P0, PT, R22, R3.reuse, PT ;  /* 0x000000031600720c */ /* 0x084fe40003f06270 */
[-C--:B------:R-:W-:Y:S02]  /*13db0*/  ISETP.GE.AND P1, PT, R169, R3.reuse, PT ;  /* 0x00000003a900720c */ /* 0x080fe40003f26270 */
[----:B------:R-:W-:-:S09]  /*13dc0*/  ISETP.GE.AND P2, PT, R170, R3, PT ;  /* 0x00000003aa00720c */ /* 0x000fd20003f46270 */
[----:B------:R-:W-:Y:S05]  /*13dd0*/  @P0 BRA `(.L_x_563) ;  /* 0x0000000c00d80947 */ /* 0x000fea0003800000 */
[----:B-----5:R-:W-:Y:S02]  /*13de0*/  SHF.R.U32.HI R0, RZ, 0x8, R32 ;  /* 0x00000008ff007819 */ /* 0x020fe40000011620 */
[----:B------:R-:W-:Y:S02]  /*13df0*/  LOP3.LUT R8, R32, 0xff, RZ, 0xc0, !PT ;  /* 0x000000ff20087812 */ /* 0x000fe400078ec0ff */
[----:B------:R-:W-:Y:S02]  /*13e00*/  LOP3.LUT R9, R0, 0xff, RZ, 0xc0, !PT ;  /* 0x000000ff00097812 */ /* 0x000fe400078ec0ff */
[----:B------:R-:W-:Y:S02]  /*13e10*/  LEA.HI R0, R3, R214, RZ, 0x1c ;  /* 0x000000d603007211 */ /* 0x000fe400078fe0ff */
[----:B------:R-:W-:Y:S02]  /*13e20*/  PRMT R21, R9, 0x7604, R8 ;  /* 0x0000760409157816 */ /* 0x000fe40000000008 */
[----:B------:R-:W-:-:S02]  /*13e30*/  SHF.R.U32.HI R13, RZ, 0x8, R34 ;  /* 0x00000008ff0d7819 */ /* 0x000fc40000011622 */
[----:B------:R-:W-:Y:S02]  /*13e40*/  SHF.R.S32.HI R9, RZ, 0x1f, R0 ;  /* 0x0000001fff097819 */ /* 0x000fe40000011400 */
[----:B------:R-:W-:Y:S02]  /*13e50*/  LOP3.LUT R12, R34, 0xff, RZ, 0xc0, !PT ;  /* 0x000000ff220c7812 */ /* 0x000fe400078ec0ff */
[----:B------:R-:W-:Y:S02]  /*13e60*/  LOP3.LUT R13, R13, 0xff, RZ, 0xc0, !PT ;  /* 0x000000ff0d0d7812 */ /* 0x000fe400078ec0ff */
[----:B------:R-:W-:Y:S01]  /*13e70*/  LEA.HI R8, R9, R0, RZ, 0x2 ;  /* 0x0000000009087211 */ /* 0x000fe200078f10ff */
[----:B------:R-:W-:Y:S01]  /*13e80*/  IMAD.SHL.U32 R9, R0, 0x10, RZ ;  /* 0x0000001000097824 */ /* 0x000fe200078e00ff */
[----:B------:R-:W-:Y:S02]  /*13e90*/  PRMT R47, R13, 0x7604, R12 ;  /* 0x000076040d2f7816 */ /* 0x000fe4000000000c */
[----:B------:R-:W-:Y:S01]  /*13ea0*/  SHF.R.U32.HI R13, RZ, 0x8, R35 ;  /* 0x00000008ff0d7819 */ /* 0x000fe20000011623 */
[----:B------:R-:W-:Y:S01]  /*13eb0*/  IMAD.SHL.U32 R8, R8, 0x800, RZ ;  /* 0x0000080008087824 */ /* 0x000fe200078e00ff */
[----:B------:R-:W-:-:S02]  /*13ec0*/  SHF.R.U32.HI R11, RZ, 0x8, R33 ;  /* 0x00000008ff0b7819 */ /* 0x000fc40000011621 */
[----:B------:R-:W-:Y:S02]  /*13ed0*/  LOP3.LUT R0, R172, 0x30, R9, 0xf8, !PT ;  /* 0x00000030ac007812 */ /* 0x000fe400078ef809 */
[----:B------:R-:W-:Y:S02]  /*13ee0*/  LOP3.LUT R9, R13, 0xff, RZ, 0xc0, !PT ;  /* 0x000000ff0d097812 */ /* 0x000fe400078ec0ff */
[----:B------:R-:W-:Y:S02]  /*13ef0*/  LOP3.LUT R10, R33, 0xff, RZ, 0xc0, !PT ;  /* 0x000000ff210a7812 */ /* 0x000fe400078ec0ff */
[----:B------:R-:W-:Y:S02]  /*13f00*/  LOP3.LUT R11, R11, 0xff, RZ, 0xc0, !PT ;  /* 0x000000ff0b0b7812 */ /* 0x000fe400078ec0ff */
[----:B------:R-:W-:Y:S02]  /*13f10*/  LOP3.LUT R0, R0, R173, RZ, 0x3c, !PT ;  /* 0x000000ad00007212 */ /* 0x000fe400078e3cff */
[----:B------:R-:W-:-:S02]  /*13f20*/  LOP3.LUT R13, R8, 0xffffe000, RZ, 0xc0, !PT ;  /* 0xffffe000080d7812 */ /* 0x000fc400078ec0ff */
[----:B------:R-:W-:Y:S02]  /*13f30*/  SHF.R.U32.HI R12, RZ, 0x8, R4 ;  /* 0x00000008ff0c7819 */ /* 0x000fe40000011604 */
[----:B------:R-:W-:Y:S02]  /*13f40*/  PRMT R20, R11, 0x7604, R10 ;  /* 0x000076040b147816 */ /* 0x000fe4000000000a */
[----:B------:R-:W-:Y:S02]  /*13f50*/  IADD3 R13, R0, R174, R13 ;  /* 0x000000ae000d7210 */ /* 0x000fe40007ffe00d */
[----:B------:R-:W-:Y:S02]  /*13f60*/  LOP3.LUT R10, R35, 0xff, RZ, 0xc0, !PT ;  /* 0x000000ff230a7812 */ /* 0x000fe400078ec0ff */
[----:B------:R-:W-:Y:S02]  /*13f70*/  LOP3.LUT R11, R4, 0xff, RZ, 0xc0, !PT ;  /* 0x000000ff040b7812 */ /* 0x000fe400078ec0ff */
[----:B------:R-:W-:-:S02]  /*13f80*/  LOP3.LUT R12, R12, 0xff, RZ, 0xc0, !PT ;  /* 0x000000ff0c0c7812 */ /* 0x000fc400078ec0ff */
[----:B------:R-:W-:Y:S02]  /*13f90*/  IADD3 R0, R18, R13, RZ ;  /* 0x0000000d12007210 */ /* 0x000fe40007ffe0ff */
[----:B------:R-:W-:Y:S02]  /*13fa0*/  PRMT R44, R9, 0x7604, R10 ;  /* 0x00007604092c7816 */ /* 0x000fe4000000000a */
[----:B------:R-:W-:Y:S02]  /*13fb0*/  PRMT R51, R12, 0x7604, R11 ;  /* 0x000076040c337816 */ /* 0x000fe4000000000b */
[----:B------:R-:W2:Y:S01]  /*13fc0*/  LDS.128 R8, [R218+0x14400] ;  /* 0x01440000da087984 */ /* 0x000ea20000000c00 */
[----:B------:R-:W-:Y:S02]  /*13fd0*/  SHF.R.U32.HI R46, RZ, 0x8, R5 ;  /* 0x00000008ff2e7819 */ /* 0x000fe40000011605 */
[----:B------:R-:W-:Y:S01]  /*13fe0*/  SHF.R.U32.HI R49, RZ, 0x8, R6 ;  /* 0x00000008ff317819 */ /* 0x000fe20000011606 */
[----:B------:R-:W3:Y:S01]  /*13ff0*/  LDS.128 R12, [R0+0x14400] ;  /* 0x01440000000c7984 */ /* 0x000ee20000000c00 */
[----:B------:R-:W-:-:S02]  /*14000*/  LOP3.LUT R45, R5, 0xff, RZ, 0xc0, !PT ;  /* 0x000000ff052d7812 */ /* 0x000fc400078ec0ff */
[----:B------:R-:W-:Y:S02]  /*14010*/  LOP3.LUT R46, R46, 0xff, RZ, 0xc0, !PT ;  /* 0x000000ff2e2e7812 */ /* 0x000fe400078ec0ff */
[----:B------:R-:W-:Y:S02]  /*14020*/  LOP3.LUT R48, R6, 0xff, RZ, 0xc0, !PT ;  /* 0x000000ff06307812 */ /* 0x000fe400078ec0ff */
[----:B------:R-:W-:Y:S02]  /*14030*/  LOP3.LUT R49, R49, 0xff, RZ, 0xc0, !PT ;  /* 0x000000ff31317812 */ /* 0x000fe400078ec0ff */
[----:B------:R-:W-:Y:S02]  /*14040*/  SHF.R.U32.HI R55, RZ, 0x10, R5 ;  /* 0x00000010ff377819 */ /* 0x000fe40000011605 */
[----:B------:R-:W-:Y:S02]  /*14050*/  PRMT R46, R46, 0x7604, R45 ;  /* 0x000076042e2e7816 */ /* 0x000fe4000000002d */
[----:B------:R-:W-:Y:S01]  /*14060*/  SHF.R.U32.HI R45, RZ, 0x10, R33 ;  /* 0x00000010ff2d7819 */ /* 0x000fe20000011621 */
[----:B------:R-:W-:Y:S01]  /*14070*/  IMAD.U32 R55, R55, 0x10000, RZ ;  /* 0x0001000037377824 */ /* 0x000fe200078e00ff */
[----:B-1----:R-:W-:-:S02]  /*14080*/  PRMT R57, R49, 0x7604, R48 ;  /* 0x0000760431397816 */ /* 0x002fc40000000030 */
[----:B------:R-:W-:Y:S01]  /*14090*/  SHF.R.U32.HI R49, RZ, 0x10, R35 ;  /* 0x00000010ff317819 */ /* 0x000fe20000011623 */
[----:B------:R-:W-:Y:S01]  /*140a0*/  IMAD.U32 R45, R45, 0x10000, RZ ;  /* 0x000100002d2d7824 */ /* 0x000fe200078e00ff */
[----:B------:R-:W-:Y:S02]  /*140b0*/  SHF.R.U32.HI R53, RZ, 0x8, R7 ;  /* 0x00000008ff357819 */ /* 0x000fe40000011607 */
[----:B------:R-:W-:Y:S01]  /*140c0*/  LOP3.LUT R21, R21, 0xff0000, R32, 0xf8, !PT ;  /* 0x00ff000015157812 */ /* 0x000fe200078ef820 */
[----:B------:R-:W-:Y:S01]  /*140d0*/  IMAD.U32 R49, R49, 0x10000, RZ ;  /* 0x0001000031317824 */ /* 0x000fe200078e00ff */
[----:B------:R-:W-:Y:S02]  /*140e0*/  LOP3.LUT R52, R7, 0xff, RZ, 0xc0, !PT ;  /* 0x000000ff07347812 */ /* 0x000fe400078ec0ff */
[----:B------:R-:W-:Y:S02]  /*140f0*/  LOP3.LUT R53, R53, 0xff, RZ, 0xc0, !PT ;  /* 0x000000ff35357812 */ /* 0x000fe400078ec0ff */
[----:B------:R-:W-:-:S02]  /*14100*/  LOP3.LUT R55, R46, 0xff0000, R55, 0xf8, !PT ;  /* 0x00ff00002e377812 */ /* 0x000fc400078ef837 */
[----:B------:R-:W-:Y:S02]  /*14110*/  LOP3.LUT R46, R21, 0xff000000, R32, 0xf8, !PT ;  /* 0xff000000152e7812 */ /* 0x000fe400078ef820 */
[----:B------:R-:W-:Y:S02]  /*14120*/  LOP3.LUT R45, R20, 0xff0000, R45, 0xf8, !PT ;  /* 0x00ff0000142d7812 */ /* 0x000fe400078ef82d */
[----:B------:R-:W-:Y:S02]  /*14130*/  LOP3.LUT R21, R51, 0xff0000, R4, 0xf8, !PT ;  /* 0x00ff000033157812 */ /* 0x000fe400078ef804 */
[----:B------:R-:W-:Y:S02]  /*14140*/  PRMT R52, R53, 0x7604, R52 ;  /* 0x0000760435347816 */ /* 0x000fe40000000034 */
[----:B------:R-:W-:Y:S02]  /*14150*/  SHF.R.U32.HI R59, RZ, 0x10, R7 ;  /* 0x00000010ff3b7819 */ /* 0x000fe40000011607 */
[----:B------:R-:W-:-:S02]  /*14160*/  LOP3.LUT R53, R44, 0xff0000, R49, 0xf8, !PT ;  /* 0x00ff00002c357812 */ /* 0x000fc400078ef831 */
[----:B------:R-:W-:Y:S02]  /*14170*/  LOP3.LUT R49, R47, 0xff0000, R34, 0xf8, !PT ;  /* 0x00ff00002f317812 */ /* 0x000fe400078ef822 */
[----:B------:R-:W-:Y:S02]  /*14180*/  LOP3.LUT R55, R55, 0xff000000, R5, 0xf8, !PT ;  /* 0xff00000037377812 */ /* 0x000fe400078ef805 */
[----:B------:R-:W-:Y:S02]  /*14190*/  LOP3.LUT R47, R45, 0xff000000, R33, 0xf8, !PT ;  /* 0xff0000002d2f7812 */ /* 0x000fe400078ef821 */
[----:B------:R-:W-:Y:S02]  /*141a0*/  LOP3.LUT R54, R21, 0xff000000, R4, 0xf8, !PT ;  /* 0xff00000015367812 */ /* 0x000fe400078ef804 */
[----:B------:R-:W-:Y:S02]  /*141b0*/  SHF.L.U32 R59, R59, 0x10, RZ ;  /* 0x000000103b3b7819 */ /* 0x000fe400000006ff */
[----:B--2---:R-:W-:-:S02]  /*141c0*/  F2FP.F16.E4M3.UNPACK_B R21, R11 ;  /* 0x0000000bff15723e */ /* 0x004fc400020006ff */
[----:B------:R-:W-:Y:S02]  /*141d0*/  F2FP.F16.E4M3.UNPACK_B R32, R11.H1 ;  /* 0x0000000bff20723e */ /* 0x000fe400030006ff */
[----:B------:R-:W-:Y:S02]  /*141e0*/  LOP3.LUT R57, R57, 0xff0000, R6, 0xf8, !PT ;  /* 0x00ff000039397812 */ /* 0x000fe400078ef806 */
[-C--:B------:R-:W-:Y:S02]  /*141f0*/  F2FP.F16.E4M3.UNPACK_B R11, R10.reuse ;  /* 0x0000000aff0b723e */ /* 0x080fe400020006ff */
[----:B------:R-:W-:Y:S02]  /*14200*/  F2FP.F16.E4M3.UNPACK_B R20, R10.H1 ;  /* 0x0000000aff14723e */ /* 0x000fe400030006ff */
[----:B------:R-:W-:Y:S02]  /*14210*/  F2FP.F16.E4M3.UNPACK_B R56, R55 ;  /* 0x00000037ff38723e */ /* 0x000fe400020006ff */
[----:B---3--:R-:W-:-:S02]  /*14220*/  F2FP.F16.E4M3.UNPACK_B R10, R13 ;  /* 0x0000000dff0a723e */ /* 0x008fc400020006ff */
[----:B------:R-:W-:Y:S01]  /*14230*/  F2FP.F16.E4M3.UNPACK_B R48, R47 ;  /* 0x0000002fff30723e */ /* 0x000fe200020006ff */
[----:B------:R-:W-:Y:S01]  /*14240*/  HADD2.F32 R58, -RZ, R56.H0_H0 ;  /* 0x20000038ff3a7230 */ /* 0x000fe20000004100 */
[----:B------:R-:W-:Y:S01]  /*14250*/  LOP3.LUT R61, R52, 0xff0000, R59, 0xf8, !PT ;  /* 0x00ff0000343d7812 */ /* 0x000fe200078ef83b */
[----:B------:R-:W-:Y:S01]  /*14260*/  HADD2.F32 R5, -RZ, R10.H0_H0 ;  /* 0x2000000aff057230 */ /* 0x000fe20000004100 */
[----:B------:R-:W-:Y:S01]  /*14270*/  LOP3.LUT R59, R57, 0xff000000, R6, 0xf8, !PT ;  /* 0xff000000393b7812 */ /* 0x000fe200078ef806 */
[----:B------:R-:W-:Y:S01]  /*14280*/  HADD2.F32 R52, -RZ, R48.H0_H0 ;  /* 0x20000030ff347230 */ /* 0x000fe20000004100 */
[-C--:B------:R-:W-:Y:S01]  /*14290*/  F2FP.F16.E4M3.UNPACK_B R6, R9.reuse ;  /* 0x00000009ff06723e */ /* 0x080fe200020006ff */
[----:B------:R-:W-:Y:S01]  /*142a0*/  HADD2.F32 R57, -RZ, R56.H1_H1 ;  /* 0x30000038ff397230 */ /* 0x000fe20000004100 */
[----:B------:R-:W-:Y:S01]  /*142b0*/  LOP3.LUT R61, R61, 0xff000000, R7, 0xf8, !PT ;  /* 0xff0000003d3d7812 */ /* 0x000fe200078ef807 */
[C---:B------:R-:W-:Y:S01]  /*142c0*/  FMUL.FTZ R60, R5.reuse, R58 ;  /* 0x0000003a053c7220 */ /* 0x040fe20000410000 */
[----:B------:R-:W-:Y:S01]  /*142d0*/  F2FP.F16.E4M3.UNPACK_B R7, R9.H1 ;  /* 0x00000009ff07723e */ /* 0x000fe200030006ff */
[--C-:B------:R-:W-:Y:S01]  /*142e0*/  HADD2.F32 R9, -RZ, R6.reuse.H0_H0 ;  /* 0x20000006ff097230 */ /* 0x100fe20000004100 */
[-C--:B------:R-:W-:Y:S01]  /*142f0*/  F2FP.F16.E4M3.UNPACK_B R44, R15.reuse ;  /* 0x0000000fff2c723e */ /* 0x080fe200020006ff */
[----:B------:R-:W-:Y:S01]  /*14300*/  HADD2.F32 R6, -RZ, R6.H1_H1 ;  /* 0x30000006ff067230 */ /* 0x000fe20000004100 */
[----:B------:R-:W-:Y:S01]  /*14310*/  F2FP.F16.E4M3.UNPACK_B R45, R15.H1 ;  /* 0x0000000fff2d723e */ /* 0x000fe200030006ff */
[-C--:B------:R-:W-:Y:S01]  /*14320*/  FMUL.FTZ R15, R5, R52.reuse ;  /* 0x00000034050f7220 */ /* 0x080fe20000410000 */
[----:B------:R-:W-:Y:S01]  /*14330*/  F2FP.F16.E4M3.UNPACK_B R33, R13.H1 ;  /* 0x0000000dff21723e */ /* 0x000fe200030006ff */
[C---:B------:R-:W-:Y:S01]  /*14340*/  FFMA.FTZ R5, R9.reuse, R52, -R60 ;  /* 0x0000003409057223 */ /* 0x040fe2000001083c */
[----:B------:R-:W-:Y:S01]  /*14350*/  F2FP.F16.E4M3.UNPACK_B R55, R55.H1 ;  /* 0x00000037ff37723e */ /* 0x000fe200030006ff */
[----:B------:R-:W-:Y:S01]  /*14360*/  FFMA.FTZ R9, R9, R58, R15 ;  /* 0x0000003a09097223 */ /* 0x000fe2000001000f */
[----:B------:R-:W-:Y:S01]  /*14370*/  F2FP.F16.E4M3.UNPACK_B R47, R47.H1 ;  /* 0x0000002fff2f723e */ /* 0x000fe200030006ff */
[----:B------:R-:W-:Y:S01]  /*14380*/  HADD2.F32 R15, -RZ, R33.H0_H0 ;  /* 0x20000021ff0f7230 */ /* 0x000fe20000004100 */
[----:B------:R-:W-:Y:S01]  /*14390*/  LOP3.LUT R51, R49, 0xff000000, R34, 0xf8, !PT ;  /* 0xff00000031337812 */ /* 0x000fe200078ef822 */
[----:B------:R-:W-:Y:S01]  /*143a0*/  HADD2.F32 R49, -RZ, R48.H1_H1 ;  /* 0x30000030ff317230 */ /* 0x000fe20000004100 */
[----:B------:R-:W-:Y:S01]  /*143b0*/  LOP3.LUT R53, R53, 0xff000000, R35, 0xf8, !PT ;  /* 0xff00000035357812 */ /* 0x000fe200078ef823 */
[----:B------:R-:W-:Y:S01]  /*143c0*/  HADD2.F32 R52, -RZ, R55.H0_H0 ;  /* 0x20000037ff347230 */ /* 0x000fe20000004100 */
[-C--:B------:R-:W-:Y:S01]  /*143d0*/  F2FP.F16.E4M3.UNPACK_B R34, R14.reuse ;  /* 0x0000000eff22723e */ /* 0x080fe200020006ff */
[----:B------:R-:W-:Y:S01]  /*143e0*/  HADD2.F32 R48, -RZ, R47.H0_H0 ;  /* 0x2000002fff307230 */ /* 0x000fe20000004100 */
[----:B------:R-:W-:Y:S01]  /*143f0*/  F2FP.F16.E4M3.UNPACK_B R35, R14.H1 ;  /* 0x0000000eff23723e */ /* 0x000fe200030006ff */
[----:B------:R-:W-:-:S02]  /*14400*/  HADD2.F32 R14, -RZ, R10.H1_H1 ;  /* 0x3000000aff0e7230 */ /* 0x000fc40000004100 */
[C---:B------:R-:W-:Y:S01]  /*14410*/  FMUL.FTZ R65, R15.reuse, R52 ;  /* 0x000000340f417220 */ /* 0x040fe20000410000 */
[----:B------:R-:W-:Y:S02]  /*14420*/  HADD2.F32 R10, -RZ, R7.H0_H0 ;  /* 0x20000007ff0a7230 */ /* 0x000fe40000004100 */
[-C--:B------:R-:W-:Y:S01]  /*14430*/  FMUL.FTZ R15, R15, R48.reuse ;  /* 0x000000300f0f7220 */ /* 0x080fe20000410000 */
[----:B------:R-:W-:Y:S02]  /*14440*/  HADD2.F32 R33, -RZ, R33.H1_H1 ;  /* 0x30000021ff217230 */ /* 0x000fe40000004100 */
[C---:B------:R-:W-:Y:S01]  /*14450*/  FMUL.FTZ R63, R14.reuse, R57 ;  /* 0x000000390e3f7220 */ /* 0x040fe20000410000 */
[-C--:B------:R-:W-:Y:S01]  /*14460*/  FMUL.FTZ R14, R14, R49.reuse ;  /* 0x000000310e0e7220 */ /* 0x080fe20000410000 */
[C---:B------:R-:W-:Y:S01]  /*14470*/  FFMA.FTZ R65, R10.reuse, R48, -R65 ;  /* 0x000000300a417223 */ /* 0x040fe20000010841 */
[----:B------:R-:W-:Y:S01]  /*14480*/  FFMA.FTZ R52, R10, R52, R15 ;  /* 0x000000340a347223 */ /* 0x000fe2000001000f */
[C---:B------:R-:W-:Y:S01]  /*14490*/  FFMA.FTZ R56, R6.reuse, R49, -R63 ;  /* 0x0000003106387223 */ /* 0x040fe2000001083f */
[----:B------:R-:W-:Y:S01]  /*144a0*/  F2FP.F16.E4M3.UNPACK_B R49, R61 ;  /* 0x0000003dff31723e */ /* 0x000fe200020006ff */
[----:B------:R-:W-:Y:S01]  /*144b0*/  FFMA.FTZ R58, R6, R57, R14 ;  /* 0x00000039063a7223 */ /* 0x000fe2000001000e */
[----:B------:R-:W-:Y:S01]  /*144c0*/  HADD2.F32 R48, -RZ, R55.H1_H1 ;  /* 0x30000037ff307230 */ /* 0x000fe20000004100 */
[----:B------:R-:W-:Y:S01]  /*144d0*/  F2FP.F16.E4M3.UNPACK_B R15, R53 ;  /* 0x00000035ff0f723e */ /* 0x000fe200020006ff */
[----:B------:R-:W-:Y:S01]  /*144e0*/  HADD2.F32 R14, -RZ, R47.H1_H1 ;  /* 0x3000002fff0e7230 */ /* 0x000fe20000004100 */
[----:B------:R-:W-:Y:S01]  /*144f0*/  F2FP.F16.E4M3.UNPACK_B R61, R61.H1 ;  /* 0x0000003dff3d723e */ /* 0x000fe200030006ff */
[----:B------:R-:W-:-:S02]  /*14500*/  HADD2.F32 R55, -RZ, R49.H0_H0 ;  /* 0x20000031ff377230 */ /* 0x000fc40000004100 */
[C---:B------:R-:W-:Y:S01]  /*14510*/  FMUL.FTZ R60, R33.reuse, R48 ;  /* 0x00000030213c7220 */ /* 0x040fe20000410000 */
[----:B------:R-:W-:Y:S02]  /*14520*/  HADD2.F32 R10, -RZ, R44.H0_H0 ;  /* 0x2000002cff0a7230 */ /* 0x000fe40000004100 */
[-C--:B------:R-:W-:Y:S01]  /*14530*/  FMUL.FTZ R33, R33, R14.reuse ;  /* 0x0000000e21217220 */ /* 0x080fe20000410000 */
[----:B------:R-:W-:Y:S01]  /*14540*/  HADD2.F32 R7, -RZ, R7.H1_H1 ;  /* 0x30000007ff077230 */ /* 0x000fe20000004100 */
[----:B------:R-:W-:Y:S01]  /*14550*/  F2FP.F16.E4M3.UNPACK_B R53, R53.H1 ;  /* 0x00000035ff35723e */ /* 0x000fe200030006ff */
[----:B------:R-:W-:Y:S02]  /*14560*/  HADD2.F32 R47, -RZ, R15.H0_H0 ;  /* 0x2000000fff2f7230 */ /* 0x000fe40000004100 */
[C---:B------:R-:W-:Y:S01]  /*14570*/  FMUL.FTZ R63, R10.reuse, R55 ;  /* 0x000000370a3f7220 */ /* 0x040fe20000410000 */
[----:B------:R-:W-:Y:S02]  /*14580*/  HADD2.F32 R6, -RZ, R21.H0_H0 ;  /* 0x20000015ff067230 */ /* 0x000fe40000004100 */
[C---:B------:R-:W-:Y:S01]  /*14590*/  FFMA.FTZ R60, R7.reuse, R14, -R60 ;  /* 0x0000000e073c7223 */ /* 0x040fe2000001083c */
[----:B------:R-:W-:Y:S01]  /*145a0*/  FFMA.FTZ R57, R7, R48, R33 ;  /* 0x0000003007397223 */ /* 0x000fe20000010021 */
[----:B------:R-:W-:Y:S01]  /*145b0*/  FMUL.FTZ R10, R10, R47 ;  /* 0x0000002f0a0a7220 */ /* 0x000fe20000410000 */
[----:B------:R-:W-:-:S02]  /*145c0*/  HADD2.F32 R14, -RZ, R61.H0_H0 ;  /* 0x2000003dff0e7230 */ /* 0x000fc40000004100 */
[C---:B------:R-:W-:Y:S01]  /*145d0*/  FFMA.FTZ R63, R6.reuse, R47, -R63 ;  /* 0x0000002f063f7223 */ /* 0x040fe2000001083f */
[----:B------:R-:W-:Y:S02]  /*145e0*/  HADD2.F32 R7, -RZ, R45.H0_H0 ;  /* 0x2000002dff077230 */ /* 0x000fe40000004100 */
[----:B------:R-:W-:Y:S01]  /*145f0*/  FFMA.FTZ R55, R6, R55, R10 ;  /* 0x0000003706377223 */ /* 0x000fe2000001000a */
[----:B------:R-:W-:Y:S01]  /*14600*/  HADD2.F32 R49, -RZ, R49.H1_H1 ;  /* 0x30000031ff317230 */ /* 0x000fe20000004100 */
[----:B------:R-:W-:Y:S01]  /*14610*/  F2FP.F16.E4M3.UNPACK_B R13, R12 ;  /* 0x0000000cff0d723e */ /* 0x000fe200020006ff */
[----:B------:R-:W-:Y:S02]  /*14620*/  HADD2.F32 R44, -RZ, R44.H1_H1 ;  /* 0x3000002cff2c7230 */ /* 0x000fe40000004100 */
[----:B------:R-:W-:Y:S01]  /*14630*/  FMUL.FTZ R33, R7, R14 ;  /* 0x0000000e07217220 */ /* 0x000fe20000410000 */
[----:B------:R-:W-:Y:S01]  /*14640*/  HADD2.F32 R10, -RZ, R53.H0_H0 ;  /* 0x20000035ff0a7230 */ /* 0x000fe20000004100 */
[----:B------:R-:W-:Y:S01]  /*14650*/  F2FP.F16.E4M3.UNPACK_B R12, R12.H1 ;  /* 0x0000000cff0c723e */ /* 0x000fe200030006ff */
[----:B------:R-:W-:-:S02]  /*14660*/  HADD2.F32 R6, -RZ, R32.H0_H0 ;  /* 0x20000020ff067230 */ /* 0x000fc40000004100 */
[----:B------:R-:W-:Y:S01]  /*14670*/  FMUL.FTZ R48, R44, R49 ;  /* 0x000000312c307220 */ /* 0x000fe20000410000 */
[----:B------:R-:W-:Y:S02]  /*14680*/  HADD2.F32 R15, -RZ, R15.H1_H1 ;  /* 0x3000000fff0f7230 */ /* 0x000fe40000004100 */
[-C--:B------:R-:W-:Y:S01]  /*14690*/  FMUL.FTZ R7, R7, R10.reuse ;  /* 0x0000000a07077220 */ /* 0x080fe20000410000 */
[----:B------:R-:W-:Y:S02]  /*146a0*/  HADD2.F32 R21, -RZ, R21.H1_H1 ;  /* 0x30000015ff157230 */ /* 0x000fe40000004100 */
[----:B------:R-:W-:Y:S01]  /*146b0*/  FFMA.FTZ R64, R6, R10, -R33 ;  /* 0x0000000a06407223 */ /* 0x000fe20000010821 */
[----:B------:R-:W-:Y:S01]  /*146c0*/  F2FP.F16.E4M3.UNPACK_B R10, R46.H1 ;  /* 0x0000002eff0a723e */ /* 0x000fe200030006ff */
[-C--:B------:R-:W-:Y:S01]  /*146d0*/  FMUL.FTZ R44, R44, R15.reuse ;  /* 0x0000000f2c2c7220 */ /* 0x080fe20000410000 */
[-C--:B------:R-:W-:Y:S01]  /*146e0*/  F2FP.F16.E4M3.UNPACK_B R4, R8.reuse ;  /* 0x00000008ff04723e */ /* 0x080fe200020006ff */
[----:B------:R-:W-:Y:S01]  /*146f0*/  FFMA.FTZ R48, R21, R15, -R48 ;  /* 0x0000000f15307223 */ /* 0x000fe20000010830 */
[----:B------:R-:W-:Y:S01]  /*14700*/  F2FP.F16.E4M3.UNPACK_B R8, R8.H1 ;  /* 0x00000008ff08723e */ /* 0x000fe200030006ff */
[----:B------:R-:W-:Y:S01]  /*14710*/  FFMA.FTZ R66, R6, R14, R7 ;  /* 0x0000000e06427223 */ /* 0x000fe20000010007 */
[----:B------:R-:W-:Y:S01]  /*14720*/  F2FP.F16.E4M3.UNPACK_B R15, R54.H1 ;  /* 0x00000036ff0f723e */ /* 0x000fe200030006ff */
[----:B------:R-:W-:-:S02]  /*14730*/  HADD2.F32 R7, -RZ, R12.H0_H0 ;  /* 0x2000000cff077230 */ /* 0x000fc40000004100 */
[----:B------:R-:W-:Y:S01]  /*14740*/  FFMA.FTZ R62, R21, R49, R44 ;  /* 0x00000031153e7223 */ /* 0x000fe2000001002c */
[----:B------:R-:W-:Y:S01]  /*14750*/  HADD2.F32 R14, -RZ, R10.H0_H0 ;  /* 0x2000000aff0e7230 */ /* 0x000fe20000004100 */
[----:B------:R-:W-:Y:S01]  /*14760*/  F2FP.F16.E4M3.UNPACK_B R54, R54 ;  /* 0x00000036ff36723e */ /* 0x000fe200020006ff */
[----:B------:R-:W-:Y:S01]  /*14770*/  HADD2.F32 R21, -RZ, R15.H0_H0 ;  /* 0x2000000fff157230 */ /* 0x000fe20000004100 */
[----:B------:R-:W-:Y:S01]  /*14780*/  F2FP.F16.E4M3.UNPACK_B R46, R46 ;  /* 0x0000002eff2e723e */ /* 0x000fe200020006ff */
[----:B------:R-:W-:Y:S02]  /*14790*/  HADD2.F32 R6, -RZ, R8.H0_H0 ;  /* 0x20000008ff067230 */ /* 0x000fe40000004100 */
[C---:B------:R-:W-:Y:S01]  /*147a0*/  FMUL.FTZ R44, R7.reuse, R14 ;  /* 0x0000000e072c7220 */ /* 0x040fe20000410000 */
[----:B------:R-:W-:Y:S02]  /*147b0*/  HADD2.F32 R61, -RZ, R61.H1_H1 ;  /* 0x3000003dff3d7230 */ /* 0x000fe40000004100 */
[----:B------:R-:W-:Y:S01]  /*147c0*/  FMUL.FTZ R33, R7, R21 ;  /* 0x0000001507217220 */ /* 0x000fe20000410000 */
[----:B------:R-:W-:-:S02]  /*147d0*/  HADD2.F32 R45, -RZ, R45.H1_H1 ;  /* 0x3000002dff2d7230 */ /* 0x000fc40000004100 */
[C---:B------:R-:W-:Y:S01]  /*147e0*/  FFMA.FTZ R44, R6.reuse, R21, R44 ;  /* 0x00000015062c7223 */ /* 0x040fe2000001002c */
[----:B------:R-:W-:Y:S02]  /*147f0*/  HADD2.F32 R21, -RZ, R15.H1_H1 ;  /* 0x3000000fff157230 */ /* 0x000fe40000004100 */
[----:B------:R-:W-:Y:S01]  /*14800*/  FFMA.FTZ R14, R6, R14, -R33 ;  /* 0x0000000e060e7223 */ /* 0x000fe20000010821 */
[----:B------:R-:W-:Y:S02]  /*14810*/  HADD2.F32 R12, -RZ, R12.H1_H1 ;  /* 0x3000000cff0c7230 */ /* 0x000fe40000004100 */
[----:B------:R-:W-:Y:S01]  /*14820*/  FMUL.FTZ R47, R45, R61 ;  /* 0x0000003d2d2f7220 */ /* 0x000fe20000410000 */
[----:B------:R-:W-:Y:S01]  /*14830*/  HADD2.F32 R15, -RZ, R10.H1_H1 ;  /* 0x3000000aff0f7230 */ /* 0x000fe20000004100 */
[----:B------:R-:W-:Y:S01]  /*14840*/  F2FP.SATFINITE.E4M3.F32.PACK_AB_MERGE_C R60, R60, R65, RZ ;  /* 0x000000413c3c723e */ /* 0x000fe200048070ff */
[----:B------:R-:W-:Y:S02]  /*14850*/  HADD2.F32 R53, -RZ, R53.H1_H1 ;  /* 0x30000035ff357230 */ /* 0x000fe40000004100 */
[----:B------:R-:W-:Y:S01]  /*14860*/  FMUL.FTZ R33, R12, R21 ;  /* 0x000000150c217220 */ /* 0x000fe20000410000 */
[----:B------:R-:W-:-:S02]  /*14870*/  HADD2.F32 R32, -RZ, R32.H1_H1 ;  /* 0x30000020ff207230 */ /* 0x000fc40000004100 */
[----:B------:R-:W-:Y:S01]  /*14880*/  FMUL.FTZ R12, R12, R15 ;  /* 0x0000000f0c0c7220 */ /* 0x000fe20000410000 */
[----:B------:R-:W-:Y:S02]  /*14890*/  HADD2.F32 R8, -RZ, R8.H1_H1 ;  /* 0x30000008ff087230 */ /* 0x000fe40000004100 */
[-C--:B------:R-:W-:Y:S01]  /*148a0*/  FMUL.FTZ R68, R45, R53.reuse ;  /* 0x000000352d447220 */ /* 0x080fe20000410000 */
[----:B------:R-:W-:Y:S02]  /*148b0*/  HADD2.F32 R10, -RZ, R54.H0_H0 ;  /* 0x20000036ff0a7230 */ /* 0x000fe40000004100 */
[----:B------:R-:W-:Y:S01]  /*148c0*/  FFMA.FTZ R67, R32, R53, -R47 ;  /* 0x0000003520437223 */ /* 0x000fe2000001082f */
[----:B------:R-:W-:Y:S02]  /*148d0*/  HADD2.F32 R7, -RZ, R13.H0_H0 ;  /* 0x2000000dff077230 */ /* 0x000fe40000004100 */
[C---:B------:R-:W-:Y:S01]  /*148e0*/  FFMA.FTZ R45, R8.reuse, R15, -R33 ;  /* 0x0000000f082d7223 */ /* 0x040fe20000010821 */
[----:B------:R-:W-:Y:S01]  /*148f0*/  FFMA.FTZ R47, R8, R21, R12 ;  /* 0x00000015082f7223 */ /* 0x000fe2000001000c */
[----:B------:R-:W-:-:S02]  /*14900*/  HADD2.F32 R8, -RZ, R46.H0_H0 ;  /* 0x2000002eff087230 */ /* 0x000fc40000004100 */
[----:B------:R-:W-:Y:S01]  /*14910*/  FFMA.FTZ R61, R32, R61, R68 ;  /* 0x0000003d203d7223 */ /* 0x000fe20000010044 */
[----:B------:R-:W-:Y:S02]  /*14920*/  HADD2.F32 R6, -RZ, R4.H0_H0 ;  /* 0x20000004ff067230 */ /* 0x000fe40000004100 */
[C---:B------:R-:W-:Y:S01]  /*14930*/  FMUL.FTZ R15, R7.reuse, R10 ;  /* 0x0000000a070f7220 */ /* 0x040fe20000410000 */
[----:B------:R-:W-:Y:S02]  /*14940*/  HADD2.F32 R54, -RZ, R54.H1_H1 ;  /* 0x30000036ff367230 */ /* 0x000fe40000004100 */
[-C--:B------:R-:W-:Y:S01]  /*14950*/  FMUL.FTZ R7, R7, R8.reuse ;  /* 0x0000000807077220 */ /* 0x080fe20000410000 */
[----:B------:R-:W-:Y:S02]  /*14960*/  HADD2.F32 R13, -RZ, R13.H1_H1 ;  /* 0x3000000dff0d7230 */ /* 0x000fe40000004100 */
[----:B------:R-:W-:Y:S01]  /*14970*/  FFMA.FTZ R12, R6, R8, -R15 ;  /* 0x00000008060c7223 */ /* 0x000fe2000001080f */
[----:B------:R-:W-:Y:S01]  /*14980*/  HADD2.F32 R46, -RZ, R46.H1_H1 ;  /* 0x3000002eff2e7230 */ /* 0x000fe20000004100 */
[----:B------:R-:W-:Y:S01]  /*14990*/  F2FP.F16.E4M3.UNPACK_B R8, R59.H1 ;  /* 0x0000003bff08723e */ /* 0x000fe200030006ff */
[----:B------:R-:W-:-:S02]  /*149a0*/  HADD2.F32 R4, -RZ, R4.H1_H1 ;  /* 0x30000004ff047230 */ /* 0x000fc40000004100 */
[C---:B------:R-:W-:Y:S01]  /*149b0*/  FMUL.FTZ R15, R13.reuse, R54 ;  /* 0x000000360d0f7220 */ /* 0x040fe20000410000 */
[----:B------:R-:W-:Y:S01]  /*149c0*/  FFMA.FTZ R10, R6, R10, R7 ;  /* 0x0000000a060a7223 */ /* 0x000fe20000010007 */
[----:B------:R-:W-:Y:S01]  /*149d0*/  F2FP.F16.E4M3.UNPACK_B R7, R51.H1 ;  /* 0x00000033ff07723e */ /* 0x000fe200030006ff */
[-C--:B------:R-:W-:Y:S01]  /*149e0*/  FMUL.FTZ R13, R13, R46.reuse ;  /* 0x0000002e0d0d7220 */ /* 0x080fe20000410000 */
[C---:B------:R-:W-:Y:S01]  /*149f0*/  FFMA.FTZ R21, R4.reuse, R46, -R15 ;  /* 0x0000002e04157223 */ /* 0x040fe2000001080f */
[----:B------:R-:W-:Y:S01]  /*14a00*/  HADD2.F32 R15, -RZ, R8.H0_H0 ;  /* 0x20000008ff0f7230 */ /* 0x000fe20000004100 */
[----:B------:R-:W-:Y:S01]  /*14a10*/  F2FP.F16.E4M3.UNPACK_B R59, R59 ;  /* 0x0000003bff3b723e */ /* 0x000fe200020006ff */
[----:B------:R-:W-:Y:S02]  /*14a20*/  HADD2.F32 R6, -RZ, R35.H0_H0 ;  /* 0x20000023ff067230 */ /* 0x000fe40000004100 */
[----:B------:R-:W-:Y:S01]  /*14a30*/  FFMA.FTZ R33, R4, R54, R13 ;  /* 0x0000003604217223 */ /* 0x000fe2000001000d */
[----:B------:R-:W-:Y:S01]  /*14a40*/  HADD2.F32 R13, -RZ, R7.H0_H0 ;  /* 0x20000007ff0d7230 */ /* 0x000fe20000004100 */
[----:B------:R-:W-:Y:S01]  /*14a50*/  F2FP.F16.E4M3.UNPACK_B R51, R51 ;  /* 0x00000033ff33723e */ /* 0x000fe200020006ff */
[----:B------:R-:W-:-:S02]  /*14a60*/  HADD2.F32 R4, -RZ, R20.H0_H0 ;  /* 0x20000014ff047230 */ /* 0x000fc40000004100 */
[C---:B------:R-:W-:Y:S01]  /*14a70*/  FMUL.FTZ R49, R6.reuse, R15 ;  /* 0x0000000f06317220 */ /* 0x040fe20000410000 */
[----:B------:R-:W-:Y:S02]  /*14a80*/  HADD2.F32 R8, -RZ, R8.H1_H1 ;  /* 0x30000008ff087230 */ /* 0x000fe40000004100 */
[-C--:B------:R-:W-:Y:S01]  /*14a90*/  FMUL.FTZ R53, R6, R13.reuse ;  /* 0x0000000d06357220 */ /* 0x080fe20000410000 */
[----:B------:R-:W-:Y:S02]  /*14aa0*/  HADD2.F32 R35, -RZ, R35.H1_H1 ;  /* 0x30000023ff237230 */ /* 0x000fe40000004100 */
[C---:B------:R-:W-:Y:S01]  /*14ab0*/  FFMA.FTZ R49, R4.reuse, R13, -R49 ;  /* 0x0000000d04317223 */ /* 0x040fe20000010831 */
[----:B------:R-:W-:Y:S02]  /*14ac0*/  HADD2.F32 R7, -RZ, R7.H1_H1 ;  /* 0x30000007ff077230 */ /* 0x000fe40000004100 */
[----:B------:R-:W-:Y:S01]  /*14ad0*/  FFMA.FTZ R53, R4, R15, R53 ;  /* 0x0000000f04357223 */ /* 0x000fe20000010035 */
[----:B------:R-:W-:-:S02]  /*14ae0*/  HADD2.F32 R20, -RZ, R20.H1_H1 ;  /* 0x30000014ff147230 */ /* 0x000fc40000004100 */
[CC--:B------:R-:W-:Y:S01]  /*14af0*/  FMUL.FTZ R13, R35.reuse, R8.reuse ;  /* 0x00000008230d7220 */ /* 0x0c0fe20000410000 */
[--C-:B------:R-:W-:Y:S02]  /*14b00*/  HADD2.F32 R6, -RZ, R34.reuse.H0_H0 ;  /* 0x20000022ff067230 */ /* 0x100fe40000004100 */
[-C--:B------:R-:W-:Y:S01]  /*14b10*/  FMUL.FTZ R35, R35, R7.reuse ;  /* 0x0000000723237220 */ /* 0x080fe20000410000 */
[----:B------:R-:W-:Y:S02]  /*14b20*/  HADD2.F32 R34, -RZ, R34.H1_H1 ;  /* 0x30000022ff227230 */ /* 0x000fe40000004100 */
[C---:B------:R-:W-:Y:S01]  /*14b30*/  FFMA.FTZ R32, R20.reuse, R7, -R13 ;  /* 0x0000000714207223 */ /* 0x040fe2000001080d */
[----:B------:R-:W-:Y:S02]  /*14b40*/  HADD2.F32 R13, -RZ, R59.H0_H0 ;  /* 0x2000003bff0d7230 */ /* 0x000fe40000004100 */
[----:B------:R-:W-:Y:S01]  /*14b50*/  FFMA.FTZ R46, R20, R8, R35 ;  /* 0x00000008142e7223 */ /* 0x000fe20000010023 */
[----:B------:R-:W-:Y:S01]  /*14b60*/  HADD2.F32 R7, -RZ, R51.H0_H0 ;  /* 0x20000033ff077230 */ /* 0x000fe20000004100 */
[----:B------:R-:W-:Y:S01]  /*14b70*/  F2FP.SATFINITE.E4M3.F32.PACK_AB_MERGE_C R52, R57, R52, RZ ;  /* 0x000000343934723e */ /* 0x000fe200048070ff */
[----:B------:R-:W-:-:S02]  /*14b80*/  HADD2.F32 R59, -RZ, R59.H1_H1 ;  /* 0x3000003bff3b7230 */ /* 0x000fc40000004100 */
[C---:B------:R-:W-:Y:S01]  /*14b90*/  FMUL.FTZ R15, R6.reuse, R13 ;  /* 0x0000000d060f7220 */ /* 0x040fe20000410000 */
[----:B------:R-:W-:Y:S02]  /*14ba0*/  HADD2.F32 R51, -RZ, R51.H1_H1 ;  /* 0x30000033ff337230 */ /* 0x000fe40000004100 */
[----:B------:R-:W-:Y:S01]  /*14bb0*/  FMUL.FTZ R8, R6, R7 ;  /* 0x0000000706087220 */ /* 0x000fe20000410000 */
[--C-:B------:R-:W-:Y:S02]  /*14bc0*/  HADD2.F32 R4, -RZ, R11.reuse.H0_H0 ;  /* 0x2000000bff047230 */ /* 0x100fe40000004100 */
[C---:B------:R-:W-:Y:S01]  /*14bd0*/  FMUL.FTZ R20, R34.reuse, R59 ;  /* 0x0000003b22147220 */ /* 0x040fe20000410000 */
[----:B------:R-:W-:Y:S02]  /*14be0*/  HADD2.F32 R11, -RZ, R11.H1_H1 ;  /* 0x3000000bff0b7230 */ /* 0x000fe40000004100 */
[----:B------:R-:W-:Y:S01]  /*14bf0*/  FMUL.FTZ R34, R34, R51 ;  /* 0x0000003322227220 */ /* 0x000fe20000410000 */
[----:B------:R-:W-:Y:S01]  /*14c00*/  F2FP.SATFINITE.E4M3.F32.PACK_AB_MERGE_C R32, R32, R49, RZ ;  /* 0x000000312020723e */ /* 0x000fe200048070ff */
        /* <DEDUP_REMOVED lines=8> */
[----:B------:R-:W-:Y:S02]  /*14c90*/  F2FP.SATFINITE.E4M3.F32.PACK_AB_MERGE_C R46, R46, R53, RZ ;  /* 0x000000352e2e723e */ /* 0x000fe400048070ff */
[----:B------:R-:W-:Y:S02]  /*14ca0*/  F2FP.SATFINITE.E4M3.F32.PACK_AB_MERGE_C R5, R56, R5, R60 ;  /* 0x000000053805723e */ /* 0x000fe4000480703c */
[----:B------:R-:W-:-:S02]  /*14cb0*/  F2FP.SATFINITE.E4M3.F32.PACK_AB_MERGE_C R7, R48, R63, R7 ;  /* 0x0000003f3007723e */ /* 0x000fc40004807007 */
[----:B------:R-:W-:Y:S02]  /*14cc0*/  F2FP.SATFINITE.E4M3.F32.PACK_AB_MERGE_C R4, R21, R12, R4 ;  /* 0x0000000c1504723e */ /* 0x000fe40004807004 */
[----:B------:R-:W-:Y:S02]  /*14cd0*/  F2FP.SATFINITE.E4M3.F32.PACK_AB_MERGE_C R8, R33, R10, R8 ;  /* 0x0000000a2108723e */ /* 0x000fe40004807008 */
[----:B------:R-:W-:Y:S02]  /*14ce0*/  F2FP.SATFINITE.E4M3.F32.PACK_AB_MERGE_C R6, R51, R6, R32 ;  /* 0x000000063306723e */ /* 0x000fe40004807020 */
[----:B------:R-:W-:Y:S02]  /*14cf0*/  F2FP.SATFINITE.E4M3.F32.PACK_AB_MERGE_C R9, R58, R9, R52 ;  /* 0x000000093a09723e */ /* 0x000fe40004807034 */
[----:B------:R-:W-:Y:S01]  /*14d00*/  F2FP.SATFINITE.E4M3.F32.PACK_AB_MERGE_C R11, R62, R55, R11 ;  /* 0x000000373e0b723e */ /* 0x000fe2000480700b */
[----:B------:R2:W-:Y:S01]  /*14d10*/  STS.128 [R218+0x14400], R4 ;  /* 0x01440004da007388 */ /* 0x0005e20000000c00 */
[----:B------:R-:W-:-:S05]  /*14d20*/  F2FP.SATFINITE.E4M3.F32.PACK_AB_MERGE_C R10, R34, R13, R46 ;  /* 0x0000000d220a723e */ /* 0x000fca000480702e */
[----:B------:R2:W-:Y:S02]  /*14d30*/  STS.128 [R0+0x14400], R8 ;  /* 0x0144000800007388 */ /* 0x0005e40000000c00 */
.L_x_563:
[----:B------:R-:W-:Y:S05]  /*14d40*/  BSYNC B1 ;  /* 0x0000000000017941 */ /* 0x000fea0003800000 */
.L_x_562:
[----:B------:R-:W-:Y:S04]  /*14d50*/  BSSY B1, `(.L_x_564) ;  /* 0x0000100000017945 */ /* 0x000fe80003800000 */
[----:B------:R-:W-:Y:S05]  /*14d60*/  @P1 BRA `(.L_x_565) ;  /* 0x0000000c00f81947 */ /* 0x000fea0003800000 */
[----:B--2--5:R-:W-:Y:S02]  /*14d70*/  SHF.R.U32.HI R0, RZ, 0x8, R36 ;  /* 0x00000008ff007819 */ /* 0x024fe40000011624 */
[----:B------:R-:W-:Y:S02]  /*14d80*/  LOP3.LUT R5, R36, 0xff, RZ, 0xc0, !PT ;  /* 0x000000ff24057812 */ /* 0x000fe400078ec0ff */
[----:B------:R-:W-:Y:S02]  /*14d90*/  LOP3.LUT R4, R0, 0xff, RZ, 0xc0, !PT ;  /* 0x000000ff00047812 */ /* 0x000fe400078ec0ff */
[----:B------:R-:W-:Y:S02]  /*14da0*/  LEA.HI R0, R3, R222, RZ, 0x1c ;  /* 0x000000de03007211 */ /* 0x000fe400078fe0ff */
[----:B------:R-:W-:Y:S02]  /*14db0*/  PRMT R13, R4, 0x7604, R5 ;  /* 0x00007604040d7816 */ /* 0x000fe40000000005 */
[----:B------:R-:W-:-:S02]  /*14dc0*/  SHF.R.S32.HI R5, RZ, 0x1f, R0 ;  /* 0x0000001fff057819 */ /* 0x000fc40000011400 */
[----:B------:R-:W-:Y:S02]  /*14dd0*/  SHF.R.U32.HI R8, RZ, 0x8, R39 ;  /* 0x00000008ff087819 */ /* 0x000fe40000011627 */
[----:B------:R-:W-:Y:S01]  /*14de0*/  LEA.HI R4, R5, R0, RZ, 0x2 ;  /* 0x0000000005047211 */ /* 0x000fe200078f10ff */
[----:B------:R-:W-:Y:S01]  /*14df0*/  IMAD.SHL.U32 R5, R0, 0x10, RZ ;  /* 0x0000001000057824 */ /* 0x000fe200078e00ff */
[----:B------:R-:W-:Y:S02]  /*14e00*/  LOP3.LUT R9, R39, 0xff, RZ, 0xc0, !PT ;  /* 0x000000ff27097812 */ /* 0x000fe400078ec0ff */
[----:B------:R-:W-:Y:S01]  /*14e10*/  LOP3.LUT R8, R8, 0xff, RZ, 0xc0, !PT ;  /* 0x000000ff08087812 */ /* 0x000fe200078ec0ff */
[----:B------:R-:W-:Y:S01]  /*14e20*/  IMAD.SHL.U32 R4, R4, 0x800, RZ ;  /* 0x0000080004047824 */ /* 0x000fe200078e00ff */
[----:B------:R-:W-:Y:S02]  /*14e30*/  LOP3.LUT R0, R172, 0x30, R5, 0xf8, !PT ;  /* 0x00000030ac007812 */ /* 0x000fe400078ef805 */
[----:B------:R-:W-:-:S02]  /*14e40*/  SHF.R.U32.HI R10, RZ, 0x8, R24 ;  /* 0x00000008ff0a7819 */ /* 0x000fc40000011618 */
[----:B------:R-:W-:Y:S02]  /*14e50*/  LOP3.LUT R0, R0, R173, RZ, 0x3c, !PT ;  /* 0x000000ad00007212 */ /* 0x000fe400078e3cff */
[----:B------:R-:W-:Y:S02]  /*14e60*/  LOP3.LUT R5, R4, 0xffffe000, RZ, 0xc0, !PT ;  /* 0xffffe00004057812 */ /* 0x000fe400078ec0ff */
[----:B------:R-:W-:Y:S02]  /*14e70*/  PRMT R33, R8, 0x7604, R9 ;  /* 0x0000760408217816 */ /* 0x000fe40000000009 */
[----:B------:R-:W-:Y:S02]  /*14e80*/  SHF.R.U32.HI R6, RZ, 0x8, R37 ;  /* 0x00000008ff067819 */ /* 0x000fe40000011625 */
[----:B------:R-:W-:Y:S02]  /*14e90*/  LOP3.LUT R11, R24, 0xff, RZ, 0xc0, !PT ;  /* 0x000000ff180b7812 */ /* 0x000fe400078ec0ff */
[----:B------:R-:W-:-:S02]  /*14ea0*/  LOP3.LUT R10, R10, 0xff, RZ, 0xc0, !PT ;  /* 0x000000ff0a0a7812 */ /* 0x000fc400078ec0ff */
[----:B------:R-:W-:Y:S02]  /*14eb0*/  IADD3 R9, R0, R174, R5 ;  /* 0x000000ae00097210 */ /* 0x000fe40007ffe005 */
[----:B------:R-:W-:Y:S02]  /*14ec0*/  SHF.R.U32.HI R0, RZ, 0x8, R25 ;  /* 0x00000008ff007819 */ /* 0x000fe40000011619 */
[----:B------:R-:W-:Y:S02]  /*14ed0*/  LOP3.LUT R7, R37, 0xff, RZ, 0xc0, !PT ;  /* 0x000000ff25077812 */ /* 0x000fe400078ec0ff */
[----:B------:R-:W-:Y:S02]  /*14ee0*/  LOP3.LUT R6, R6, 0xff, RZ, 0xc0, !PT ;  /* 0x000000ff06067812 */ /* 0x000fe400078ec0ff */
[----:B------:R-:W-:Y:S02]  /*14ef0*/  PRMT R35, R10, 0x7604, R11 ;  /* 0x000076040a237816 */ /* 0x000fe4000000000b */
[----:B------:R-:W-:-:S02]  /*14f00*/  LOP3.LUT R11, R25, 0xff, RZ, 0xc0, !PT ;  /* 0x000000ff190b7812 */ /* 0x000fc400078ec0ff */
[----:B------:R-:W-:Y:S02]  /*14f10*/  SHF.R.U32.HI R8, RZ, 0x8, R26 ;  /* 0x00000008ff087819 */ /* 0x000fe4000001161a */
[----:B------:R-:W-:Y:S02]  /*14f20*/  SHF.R.U32.HI R10, RZ, 0x8, R27 ;  /* 0x00000008ff0a7819 */ /* 0x000fe4000001161b */
[----:B------:R-:W-:Y:S02]  /*14f30*/  LOP3.LUT R0, R0, 0xff, RZ, 0xc0, !PT ;  /* 0x000000ff00007812 */ /* 0x000fe400078ec0ff */
[----:B------:R-:W-:Y:S02]  /*14f40*/  PRMT R15, R6, 0x7604, R7 ;  /* 0x00007604060f7816 */ /* 0x000fe40000000007 */
[----:B------:R-:W-:Y:S02]  /*14f50*/  SHF.R.U32.HI R6, RZ, 0x8, R38 ;  /* 0x00000008ff067819 */ /* 0x000fe40000011626 */
[----:B------:R-:W-:-:S02]  /*14f60*/  LOP3.LUT R8, R8, 0xff, RZ, 0xc0, !PT ;  /* 0x000000ff08087812 */ /* 0x000fc400078ec0ff */
[----:B------:R-:W-:Y:S02]  /*14f70*/  LOP3.LUT R10, R10, 0xff, RZ, 0xc0, !PT ;  /* 0x000000ff0a0a7812 */ /* 0x000fe400078ec0ff */
[----:B------:R-:W-:Y:S01]  /*14f80*/  PRMT R45, R0, 0x7604, R11 ;  /* 0x00007604002d7816 */ /* 0x000fe2000000000b */
[----:B------:R-:W-:Y:S01]  /*14f90*/  IMAD.IADD R0, R18, 0x1, R9 ;  /* 0x0000000112007824 */ /* 0x000fe200078e0209 */
[----:B------:R-:W-:Y:S02]  /*14fa0*/  LOP3.LUT R47, R26, 0xff, RZ, 0xc0, !PT ;  /* 0x000000ff1a2f7812 */ /* 0x000fe400078ec0ff */
[----:B------:R-:W-:Y:S02]  /*14fb0*/  LOP3.LUT R49, R27, 0xff, RZ, 0xc0, !PT ;  /* 0x000000ff1b317812 */ /* 0x000fe400078ec0ff */
[----:B------:R-:W-:Y:S02]  /*14fc0*/  LOP3.LUT R7, R38, 0xff, RZ, 0xc0, !PT ;  /* 0x000000ff26077812 */ /* 0x000fe400078ec0ff */
[----:B------:R-:W-:-:S02]  /*14fd0*/  LOP3.LUT R6, R6, 0xff, RZ, 0xc0, !PT ;  /* 0x000000ff06067812 */ /* 0x000fc400078ec0ff */
[----:B------:R-:W-:Y:S02]  /*14fe0*/  PRMT R47, R8, 0x7604, R47 ;  /* 0x00007604082f7816 */ /* 0x000fe4000000002f */
[----:B------:R-:W-:Y:S02]  /*14ff0*/  PRMT R49, R10, 0x7604, R49 ;  /* 0x000076040a317816 */ /* 0x000fe40000000031 */
[----:B------:R-:W2:Y:S01]  /*15000*/  LDS.128 R8, [R0+0x14400] ;  /* 0x0144000000087984 */ /* 0x000ea20000000c00 */
[----:B------:R-:W-:Y:S02]  /*15010*/  PRMT R21, R6, 0x7604, R7 ;  /* 0x0000760406157816 */ /* 0x000fe40000000007 */
[----:B------:R-:W-:Y:S01]  /*15020*/  SHF.R.U32.HI R14, RZ, 0x10, R37 ;  /* 0x00000010ff0e7819 */ /* 0x000fe20000011625 */
[----:B------:R-:W3:Y:S01]  /*15030*/  LDS.128 R4, [R217+0x14400] ;  /* 0x01440000d9047984 */ /* 0x000ee20000000c00 */
[----:B------:R-:W-:Y:S02]  /*15040*/  SHF.R.U32.HI R32, RZ, 0x10, R39 ;  /* 0x00000010ff207819 */ /* 0x000fe40000011627 */
[----:B------:R-:W-:-:S02]  /*15050*/  SHF.R.U32.HI R12, RZ, 0x10, R36 ;  /* 0x00000010ff0c7819 */ /* 0x000fc40000011624 */
[----:B------:R-:W-:Y:S02]  /*15060*/  LOP3.LUT R14, R14, 0xff, RZ, 0xc0, !PT ;  /* 0x000000ff0e0e7812 */ /* 0x000fe400078ec0ff */
[----:B------:R-:W-:Y:S02]  /*15070*/  LOP3.LUT R32, R32, 0xff, RZ, 0xc0, !PT ;  /* 0x000000ff20207812 */ /* 0x000fe400078ec0ff */
[----:B------:R-:W-:Y:S02]  /*15080*/  LOP3.LUT R12, R12, 0xff, RZ, 0xc0, !PT ;  /* 0x000000ff0c0c7812 */ /* 0x000fe400078ec0ff */
[----:B------:R-:W-:Y:S02]  /*15090*/  PRMT R15, R14, 0x7054, R15 ;  /* 0x000070540e0f7816 */ /* 0x000fe4000000000f */
[----:B------:R-:W-:Y:S02]  /*150a0*/  SHF.R.U32.HI R14, RZ, 0x10, R25 ;  /* 0x00000010ff0e7819 */ /* 0x000fe40000011619 */
[----:B------:R-:W-:-:S02]  /*150b0*/  SHF.R.U32.HI R20, RZ, 0x10, R38 ;  /* 0x00000010ff147819 */ /* 0x000fc40000011626 */
[----:B------:R-:W-:Y:S02]  /*150c0*/  PRMT R33, R32, 0x7054, R33 ;  /* 0x0000705420217816 */ /* 0x000fe40000000021 */
[----:B------:R-:W-:Y:S02]  /*150d0*/  PRMT R13, R12, 0x7054, R13 ;  /* 0x000070540c0d7816 */ /* 0x000fe4000000000d */
[----:B------:R-:W-:Y:S02]  /*150e0*/  SHF.R.U32.HI R32, RZ, 0x10, R27 ;  /* 0x00000010ff207819 */ /* 0x000fe4000001161b */
[----:B------:R-:W-:Y:S02]  /*150f0*/  SHF.R.U32.HI R12, RZ, 0x10, R24 ;  /* 0x00000010ff0c7819 */ /* 0x000fe40000011618 */
[----:B------:R-:W-:Y:S02]  /*15100*/  LOP3.LUT R14, R14, 0xff, RZ, 0xc0, !PT ;  /* 0x000000ff0e0e7812 */ /* 0x000fe400078ec0ff */
[----:B------:R-:W-:-:S02]  /*15110*/  LOP3.LUT R20, R20, 0xff, RZ, 0xc0, !PT ;  /* 0x000000ff14147812 */ /* 0x000fc400078ec0ff */
[----:B------:R-:W-:Y:S02]  /*15120*/  LOP3.LUT R32, R32, 0xff, RZ, 0xc0, !PT ;  /* 0x000000ff20207812 */ /* 0x000fe400078ec0ff */
[----:B------:R-:W-:Y:S02]  /*15130*/  LOP3.LUT R12, R12, 0xff, RZ, 0xc0, !PT ;  /* 0x000000ff0c0c7812 */ /* 0x000fe400078ec0ff */
[----:B------:R-:W-:Y:S02]  /*15140*/  PRMT R45, R14, 0x7054, R45 ;  /* 0x000070540e2d7816 */ /* 0x000fe4000000002d */
[----:B------:R-:W-:Y:S02]  /*15150*/  PRMT R21, R20, 0x7054, R21 ;  /* 0x0000705414157816 */ /* 0x000fe40000000015 */
[----:B------:R-:W-:Y:S02]  /*15160*/  PRMT R49, R32, 0x7054, R49 ;  /* 0x0000705420317816 */ /* 0x000fe40000000031 */
[----:B------:R-:W-:-:S02]  /*15170*/  PRMT R35, R12, 0x7054, R35 ;  /* 0x000070540c237816 */ /* 0x000fc40000000023 */
[----:B------:R-:W-:Y:S02]  /*15180*/  LOP3.LUT R32, R13, 0xff000000, R36, 0xf8, !PT ;  /* 0xff0000000d207812 */ /* 0x000fe400078ef824 */
[----:B------:R-:W-:Y:S02]  /*15190*/  LOP3.LUT R36, R15, 0xff000000, R37, 0xf8, !PT ;  /* 0xff0000000f247812 */ /* 0x000fe400078ef825 */
[----:B------:R-:W-:Y:S02]  /*151a0*/  LOP3.LUT R45, R45, 0xff000000, R25, 0xf8, !PT ;  /* 0xff0000002d2d7812 */ /* 0x000fe400078ef819 */
[----:B------:R-:W-:Y:S02]  /*151b0*/  SHF.R.U32.HI R20, RZ, 0x10, R26 ;  /* 0x00000010ff147819 */ /* 0x000fe4000001161a */
[----:B------:R-:W-:Y:S02]  /*151c0*/  LOP3.LUT R37, R21, 0xff000000, R38, 0xf8, !PT ;  /* 0xff00000015257812 */ /* 0x000fe400078ef826 */
[----:B------:R-:W-:-:S02]  /*151d0*/  LOP3.LUT R38, R33, 0xff000000, R39, 0xf8, !PT ;  /* 0xff00000021267812 */ /* 0x000fc400078ef827 */
[----:B------:R-:W-:Y:S02]  /*151e0*/  LOP3.LUT R39, R35, 0xff000000, R24, 0xf8, !PT ;  /* 0xff00000023277812 */ /* 0x000fe400078ef818 */
[----:B------:R-:W-:Y:S02]  /*151f0*/  F2FP.F16.E4M3.UNPACK_B R35, R45 ;  /* 0x0000002dff23723e */ /* 0x000fe400020006ff */
[----:B--2---:R-:W-:Y:S02]  /*15200*/  F2FP.F16.E4M3.UNPACK_B R21, R9 ;  /* 0x00000009ff15723e */ /* 0x004fe400020006ff */
[----:B------:R-:W-:Y:S01]  /*15210*/  LOP3.LUT R20, R20, 0xff, RZ, 0xc0, !PT ;  /* 0x000000ff14147812 */ /* 0x000fe200078ec0ff */
[----:B------:R-:W-:Y:S01]  /*15220*/  HADD2.F32 R44, -RZ, R35.H0_H0 ;  /* 0x20000023ff2c7230 */ /* 0x000fe20000004100 */
[----:B---3--:R-:W-:Y:S01]  /*15230*/  F2FP.F16.E4M3.UNPACK_B R12, R5 ;  /* 0x00000005ff0c723e */ /* 0x008fe200020006ff */
[--C-:B------:R-:W-:Y:S01]  /*15240*/  HADD2.F32 R25, -RZ, R21.reuse.H0_H0 ;  /* 0x20000015ff197230 */ /* 0x100fe20000004100 */
[----:B------:R-:W-:Y:S01]  /*15250*/  F2FP.F16.E4M3.UNPACK_B R33, R36 ;  /* 0x00000024ff21723e */ /* 0x000fe200020006ff */
[----:B------:R-:W-:Y:S01]  /*15260*/  HADD2.F32 R21, -RZ, R21.H1_H1 ;  /* 0x30000015ff157230 */ /* 0x000fe20000004100 */
[----:B------:R-:W-:-:S02]  /*15270*/  PRMT R47, R20, 0x7054, R47 ;  /* 0x00007054142f7816 */ /* 0x000fc4000000002f */
[-C--:B------:R-:W-:Y:S01]  /*15280*/  F2FP.F16.E4M3.UNPACK_B R15, R7.reuse ;  /* 0x00000007ff0f723e */ /* 0x080fe200020006ff */
[--C-:B------:R-:W-:Y:S01]  /*15290*/  HADD2.F32 R34, -RZ, R33.reuse.H0_H0 ;  /* 0x20000021ff227230 */ /* 0x100fe20000004100 */
[----:B------:R-:W-:Y:S01]  /*152a0*/  F2FP.F16.E4M3.UNPACK_B R20, R7.H1 ;  /* 0x00000007ff14723e */ /* 0x000fe200030006ff */
[----:B------:R-:W-:Y:S01]  /*152b0*/  HADD2.F32 R33, -RZ, R33.H1_H1 ;  /* 0x30000021ff217230 */ /* 0x000fe20000004100 */
[-C--:B------:R-:W-:Y:S02]  /*152c0*/  F2FP.F16.E4M3.UNPACK_B R7, R6.reuse ;  /* 0x00000006ff07723e */ /* 0x080fe400020006ff */
[----:B------:R-:W-:Y:S01]  /*152d0*/  F2FP.F16.E4M3.UNPACK_B R14, R6.H1 ;  /* 0x00000006ff0e723e */ /* 0x000fe200030006ff */
[--C-:B------:R-:W-:Y:S01]  /*152e0*/  HADD2.F32 R6, -RZ, R12.reuse.H0_H0 ;  /* 0x2000000cff067230 */ /* 0x100fe20000004100 */
[----:B------:R-:W-:Y:S01]  /*152f0*/  LOP3.LUT R46, R47, 0xff000000, R26, 0xf8, !PT ;  /* 0xff0000002f2e7812 */ /* 0x000fe200078ef81a */
[C---:B------:R-:W-:Y:S01]  /*15300*/  FMUL.FTZ R47, R25.reuse, R44 ;  /* 0x0000002c192f7220 */ /* 0x040fe20000410000 */
[----:B------:R-:W-:Y:S01]  /*15310*/  F2FP.F16.E4M3.UNPACK_B R24, R9.H1 ;  /* 0x00000009ff18723e */ /* 0x000fe200030006ff */
[-C--:B------:R-:W-:Y:S01]  /*15320*/  FMUL.FTZ R51, R25, R34.reuse ;  /* 0x0000002219337220 */ /* 0x080fe20000410000 */
[----:B------:R-:W-:Y:S01]  /*15330*/  F2FP.F16.E4M3.UNPACK_B R45, R45.H1 ;  /* 0x0000002dff2d723e */ /* 0x000fe200030006ff */
[C---:B------:R-:W-:Y:S01]  /*15340*/  FFMA.FTZ R48, R6.reuse, R34, -R47 ;  /* 0x0000002206307223 */ /* 0x040fe2000001082f */
[----:B------:R-:W-:Y:S01]  /*15350*/  HADD2.F32 R34, -RZ, R35.H1_H1 ;  /* 0x30000023ff227230 */ /* 0x000fe20000004100 */
[----:B------:R-:W-:Y:S01]  /*15360*/  F2FP.F16.E4M3.UNPACK_B R36, R36.H1 ;  /* 0x00000024ff24723e */ /* 0x000fe200030006ff */
[----:B------:R-:W-:Y:S01]  /*15370*/  HADD2.F32 R12, -RZ, R12.H1_H1 ;  /* 0x3000000cff0c7230 */ /* 0x000fe20000004100 */
[----:B------:R-:W-:Y:S01]  /*15380*/  LOP3.LUT R49, R49, 0xff000000, R27, 0xf8, !PT ;  /* 0xff00000031317812 */ /* 0x000fe200078ef81b */
[----:B------:R-:W-:Y:S01]  /*15390*/  HADD2.F32 R47, -RZ, R45.H0_H0 ;  /* 0x2000002dff2f7230 */ /* 0x000fe20000004100 */
[-C--:B------:R-:W-:Y:S01]  /*153a0*/  F2FP.F16.E4M3.UNPACK_B R26, R11.reuse ;  /* 0x0000000bff1a723e */ /* 0x080fe200020006ff */
[----:B------:R-:W-:Y:S01]  /*153b0*/  HADD2.F32 R35, -RZ, R36.H0_H0 ;  /* 0x20000024ff237230 */ /* 0x000fe20000004100 */
[----:B------:R-:W-:Y:S01]  /*153c0*/  F2FP.F16.E4M3.UNPACK_B R27, R11.H1 ;  /* 0x0000000bff1b723e */ /* 0x000fe200030006ff */
[C---:B------:R-:W-:Y:S01]  /*153d0*/  FMUL.FTZ R53, R21.reuse, R34 ;  /* 0x0000002215357220 */ /* 0x040fe20000410000 */
[-C--:B------:R-:W-:Y:S01]  /*153e0*/  F2FP.F16.E4M3.UNPACK_B R11, R10.reuse ;  /* 0x0000000aff0b723e */ /* 0x080fe200020006ff */
[----:B------:R-:W-:Y:S01]  /*153f0*/  FMUL.FTZ R21, R21, R33 ;  /* 0x0000002115157220 */ /* 0x000fe20000410000 */
[----:B------:R-:W-:Y:S01]  /*15400*/  F2FP.F16.E4M3.UNPACK_B R25, R10.H1 ;  /* 0x0000000aff19723e */ /* 0x000fe200030006ff */
[----:B------:R-:W-:Y:S01]  /*15410*/  HADD2.F32 R10, -RZ, R24.H0_H0 ;  /* 0x20000018ff0a7230 */ /* 0x000fe20000004100 */
[----:B------:R-:W-:Y:S01]  /*15420*/  F2FP.F16.E4M3.UNPACK_B R13, R5.H1 ;  /* 0x00000005ff0d723e */ /* 0x000fe200030006ff */
[----:B------:R-:W-:Y:S01]  /*15430*/  FFMA.FTZ R51, R6, R44, R51 ;  /* 0x0000002c06337223 */ /* 0x000fe20000010033 */
[C---:B------:R-:W-:Y:S01]  /*15440*/  FFMA.FTZ R53, R12.reuse, R33, -R53 ;  /* 0x000000210c357223 */ /* 0x040fe20000010835 */
[----:B------:R-:W-:Y:S01]  /*15450*/  FFMA.FTZ R34, R12, R34, R21 ;  /* 0x000000220c227223 */ /* 0x000fe20000010015 */
[----:B------:R-:W-:Y:S01]  /*15460*/  FMUL.FTZ R55, R10, R47 ;  /* 0x0000002f0a377220 */ /* 0x000fe20000410000 */
[----:B------:R-:W-:-:S02]  /*15470*/  HADD2.F32 R6, -RZ, R13.H0_H0 ;  /* 0x2000000dff067230 */ /* 0x000fc40000004100 */
[----:B------:R-:W-:Y:S01]  /*15480*/  FMUL.FTZ R10, R10, R35 ;  /* 0x000000230a0a7220 */ /* 0x000fe20000410000 */
[----:B------:R-:W-:Y:S01]  /*15490*/  F2FP.F16.E4M3.UNPACK_B R33, R49 ;  /* 0x00000031ff21723e */ /* 0x000fe200020006ff */
[----:B------:R-:W-:Y:S01]  /*154a0*/  HADD2.F32 R45, -RZ, R45.H1_H1 ;  /* 0x3000002dff2d7230 */ /* 0x000fe20000004100 */
[-C--:B------:R-:W-:Y:S01]  /*154b0*/  F2FP.F16.E4M3.UNPACK_B R12, R38.reuse ;  /* 0x00000026ff0c723e */ /* 0x080fe200020006ff */
[C---:B------:R-:W-:Y:S01]  /*154c0*/  FFMA.FTZ R55, R6.reuse, R35, -R55 ;  /* 0x0000002306377223 */ /* 0x040fe20000010837 */
[----:B------:R-:W-:Y:S01]  /*154d0*/  FFMA.FTZ R47, R6, R47, R10 ;  /* 0x0000002f062f7223 */ /* 0x000fe2000001000a */
[----:B------:R-:W-:Y:S01]  /*154e0*/  HADD2.F32 R24, -RZ, R24.H1_H1 ;  /* 0x30000018ff187230 */ /* 0x000fe20000004100 */
[----:B------:R-:W-:Y:S01]  /*154f0*/  F2FP.F16.E4M3.UNPACK_B R49, R49.H1 ;  /* 0x00000031ff31723e */ /* 0x000fe200030006ff */
[----:B------:R-:W-:Y:S01]  /*15500*/  HADD2.F32 R36, -RZ, R36.H1_H1 ;  /* 0x30000024ff247230 */ /* 0x000fe20000004100 */
[----:B------:R-:W-:Y:S01]  /*15510*/  F2FP.F16.E4M3.UNPACK_B R38, R38.H1 ;  /* 0x00000026ff26723e */ /* 0x000fe200030006ff */
[----:B------:R-:W-:-:S02]  /*15520*/  HADD2.F32 R35, -RZ, R33.H0_H0 ;  /* 0x20000021ff237230 */ /* 0x000fc40000004100 */
[C---:B------:R-:W-:Y:S01]  /*15530*/  FMUL.FTZ R44, R24.reuse, R45 ;  /* 0x0000002d182c7220 */ /* 0x040fe20000410000 */
[----:B------:R-:W-:Y:S02]  /*15540*/  HADD2.F32 R10, -RZ, R26.H0_H0 ;  /* 0x2000001aff0a7230 */ /* 0x000fe40000004100 */
[----:B------:R-:W-:Y:S01]  /*15550*/  FMUL.FTZ R24, R24, R36 ;  /* 0x0000002418187220 */ /* 0x000fe20000410000 */
[----:B------:R-:W-:Y:S01]  /*15560*/  HADD2.F32 R21, -RZ, R12.H0_H0 ;  /* 0x2000000cff157230 */ /* 0x000fe20000004100 */
[----:B------:R-:W-:Y:S01]  /*15570*/  F2FP.F16.E4M3.UNPACK_B R9, R8 ;  /* 0x00000008ff09723e */ /* 0x000fe200020006ff */
[----:B------:R-:W-:Y:S02]  /*15580*/  HADD2.F32 R13, -RZ, R13.H1_H1 ;  /* 0x3000000dff0d7230 */ /* 0x000fe40000004100 */
[C---:B-1----:R-:W-:Y:S01]  /*15590*/  FMUL.FTZ R57, R10.reuse, R35 ;  /* 0x000000230a397220 */ /* 0x042fe20000410000 */
[----:B------:R-:W-:Y:S02]  /*155a0*/  HADD2.F32 R6, -RZ, R15.H0_H0 ;  /* 0x2000000fff067230 */ /* 0x000fe40000004100 */
[----:B------:R-:W-:Y:S01]  /*155b0*/  FMUL.FTZ R10, R10, R21 ;  /* 0x000000150a0a7220 */ /* 0x000fe20000410000 */
[----:B------:R-:W-:-:S02]  /*155c0*/  HADD2.F32 R33, -RZ, R33.H1_H1 ;  /* 0x30000021ff217230 */ /* 0x000fc40000004100 */
[C---:B------:R-:W-:Y:S01]  /*155d0*/  FFMA.FTZ R44, R13.reuse, R36, -R44 ;  /* 0x000000240d2c7223 */ /* 0x040fe2000001082c */
[----:B------:R-:W-:Y:S02]  /*155e0*/  HADD2.F32 R26, -RZ, R26.H1_H1 ;  /* 0x3000001aff1a7230 */ /* 0x000fe40000004100 */
[----:B------:R-:W-:Y:S01]  /*155f0*/  FFMA.FTZ R36, R13, R45, R24 ;  /* 0x0000002d0d247223 */ /* 0x000fe20000010018 */
[----:B------:R-:W-:Y:S02]  /*15600*/  HADD2.F32 R12, -RZ, R12.H1_H1 ;  /* 0x3000000cff0c7230 */ /* 0x000fe40000004100 */
[C---:B------:R-:W-:Y:S01]  /*15610*/  FFMA.FTZ R57, R6.reuse, R21, -R57 ;  /* 0x0000001506397223 */ /* 0x040fe20000010839 */
[----:B------:R-:W-:Y:S01]  /*15620*/  FFMA.FTZ R45, R6, R35, R10 ;  /* 0x00000023062d7223 */ /* 0x000fe2000001000a */
[----:B------:R-:W-:Y:S02]  /*15630*/  HADD2.F32 R15, -RZ, R15.H1_H1 ;  /* 0x3000000fff0f7230 */ /* 0x000fe40000004100 */
[----:B------:R-:W-:Y:S01]  /*15640*/  FMUL.FTZ R24, R26, R33 ;  /* 0x000000211a187220 */ /* 0x000fe20000410000 */
[----:B------:R-:W-:-:S02]  /*15650*/  HADD2.F32 R21, -RZ, R49.H0_H0 ;  /* 0x20000031ff157230 */ /* 0x000fc40000004100 */
[-C--:B------:R-:W-:Y:S01]  /*15660*/  FMUL.FTZ R26, R26, R12.reuse ;  /* 0x0000000c1a1a7220 */ /* 0x080fe20000410000 */
[----:B------:R-:W-:Y:S02]  /*15670*/  HADD2.F32 R10, -RZ, R27.H0_H0 ;  /* 0x2000001bff0a7230 */ /* 0x000fe40000004100 */
[C---:B------:R-:W-:Y:S01]  /*15680*/  FFMA.FTZ R54, R15.reuse, R12, -R24 ;  /* 0x0000000c0f367223 */ /* 0x040fe20000010818 */
[----:B------:R-:W-:Y:S02]  /*15690*/  HADD2.F32 R13, -RZ, R38.H0_H0 ;  /* 0x20000026ff0d7230 */ /* 0x000fe40000004100 */
[----:B------:R-:W-:Y:S01]  /*156a0*/  FFMA.FTZ R56, R15, R33, R26 ;  /* 0x000000210f387223 */ /* 0x000fe2000001001a */
[----:B------:R-:W-:Y:S02]  /*156b0*/  HADD2.F32 R6, -RZ, R20.H0_H0 ;  /* 0x20000014ff067230 */ /* 0x000fe40000004100 */
[C---:B------:R-:W-:Y:S01]  /*156c0*/  FMUL.FTZ R35, R10.reuse, R21 ;  /* 0x000000150a237220 */ /* 0x040fe20000410000 */
[----:B------:R-:W-:Y:S01]  /*156d0*/  F2FP.F16.E4M3.UNPACK_B R8, R8.H1 ;  /* 0x00000008ff08723e */ /* 0x000fe200030006ff */
[----:B------:R-:W-:Y:S01]  /*156e0*/  FMUL.FTZ R10, R10, R13 ;  /* 0x0000000d0a0a7220 */ /* 0x000fe20000410000 */
[----:B------:R-:W-:Y:S01]  /*156f0*/  F2FP.F16.E4M3.UNPACK_B R15, R39.H1 ;  /* 0x00000027ff0f723e */ /* 0x000fe200030006ff */
[----:B------:R-:W-:Y:S01]  /*15700*/  HADD2.F32 R38, -RZ, R38.H1_H1 ;  /* 0x30000026ff267230 */ /* 0x000fe20000004100 */
[----:B------:R-:W-:Y:S01]  /*15710*/  F2FP.F16.E4M3.UNPACK_B R12, R32.H1 ;  /* 0x00000020ff0c723e */ /* 0x000fe200030006ff */
[----:B------:R-:W-:Y:S01]  /*15720*/  FFMA.FTZ R59, R6, R21, R10 ;  /* 0x00000015063b7223 */ /* 0x000fe2000001000a */
[-C--:B------:R-:W-:Y:S01]  /*15730*/  F2FP.F16.E4M3.UNPACK_B R5, R4.reuse ;  /* 0x00000004ff05723e */ /* 0x080fe200020006ff */
[----:B------:R-:W-:Y:S01]  /*15740*/  HADD2.F32 R49, -RZ, R49.H1_H1 ;  /* 0x30000031ff317230 */ /* 0x000fe20000004100 */
[----:B------:R-:W-:Y:S01]  /*15750*/  F2FP.F16.E4M3.UNPACK_B R4, R4.H1 ;  /* 0x00000004ff04723e */ /* 0x000fe200030006ff */
[----:B------:R-:W-:-:S02]  /*15760*/  HADD2.F32 R27, -RZ, R27.H1_H1 ;  /* 0x3000001bff1b7230 */ /* 0x000fc40000004100 */
[----:B------:R-:W-:Y:S01]  /*15770*/  FFMA.FTZ R58, R6, R13, -R35 ;  /* 0x0000000d063a7223 */ /* 0x000fe20000010823 */
[----:B------:R-:W-:Y:S01]  /*15780*/  HADD2.F32 R21, -RZ, R15.H0_H0 ;  /* 0x2000000fff157230 */ /* 0x000fe20000004100 */
[----:B------:R-:W-:Y:S01]  /*15790*/  F2FP.F16.E4M3.UNPACK_B R39, R39 ;  /* 0x00000027ff27723e */ /* 0x000fe200020006ff */
[----:B------:R-:W-:Y:S02]  /*157a0*/  HADD2.F32 R10, -RZ, R8.H0_H0 ;  /* 0x20000008ff0a7230 */ /* 0x000fe40000004100 */
[C---:B------:R-:W-:Y:S01]  /*157b0*/  FMUL.FTZ R33, R27.reuse, R49 ;  /* 0x000000311b217220 */ /* 0x040fe20000410000 */
[----:B------:R-:W-:Y:S02]  /*157c0*/  HADD2.F32 R13, -RZ, R12.H0_H0 ;  /* 0x2000000cff0d7230 */ /* 0x000fe40000004100 */
[----:B------:R-:W-:Y:S01]  /*157d0*/  FMUL.FTZ R24, R27, R38 ;  /* 0x000000261b187220 */ /* 0x000fe20000410000 */
[----:B------:R-:W-:Y:S02]  /*157e0*/  HADD2.F32 R20, -RZ, R20.H1_H1 ;  /* 0x30000014ff147230 */ /* 0x000fe40000004100 */
[----:B------:R-:W-:Y:S01]  /*157f0*/  FMUL.FTZ R27, R10, R21 ;  /* 0x000000150a1b7220 */ /* 0x000fe20000410000 */
[----:B------:R-:W-:-:S02]  /*15800*/  HADD2.F32 R6, -RZ, R4.H0_H0 ;  /* 0x20000004ff067230 */ /* 0x000fc40000004100 */
[----:B------:R-:W-:Y:S01]  /*15810*/  FMUL.FTZ R10, R10, R13 ;  /* 0x0000000d0a0a7220 */ /* 0x000fe20000410000 */
[----:B------:R-:W-:Y:S02]  /*15820*/  HADD2.F32 R8, -RZ, R8.H1_H1 ;  /* 0x30000008ff087230 */ /* 0x000fe40000004100 */
[C---:B------:R-:W-:Y:S01]  /*15830*/  FFMA.FTZ R60, R20.reuse, R49, R24 ;  /* 0x00000031143c7223 */ /* 0x040fe20000010018 */
[----:B------:R-:W-:Y:S01]  /*15840*/  FFMA.FTZ R61, R20, R38, -R33 ;  /* 0x00000026143d7223 */ /* 0x000fe20000010821 */
[C---:B------:R-:W-:Y:S01]  /*15850*/  FFMA.FTZ R24, R6.reuse, R21, R10 ;  /* 0x0000001506187223 */ /* 0x040fe2000001000a */
[----:B------:R-:W-:Y:S02]  /*15860*/  HADD2.F32 R21, -RZ, R15.H1_H1 ;  /* 0x3000000fff157230 */ /* 0x000fe40000004100 */
[----:B------:R-:W-:Y:S01]  /*15870*/  FFMA.FTZ R20, R6, R13, -R27 ;  /* 0x0000000d06147223 */ /* 0x000fe2000001081b */
[----:B------:R-:W-:Y:S01]  /*15880*/  HADD2.F32 R13, -RZ, R12.H1_H1 ;  /* 0x3000000cff0d7230 */ /* 0x000fe20000004100 */
[----:B------:R-:W-:Y:S01]  /*15890*/  F2FP.F16.E4M3.UNPACK_B R32, R32 ;  /* 0x00000020ff20723e */ /* 0x000fe200020006ff */
[----:B------:R-:W-:-:S02]  /*158a0*/  HADD2.F32 R4, -RZ, R4.H1_H1 ;  /* 0x30000004ff047230 */ /* 0x000fc40000004100 */
[C---:B------:R-:W-:Y:S01]  /*158b0*/  FMUL.FTZ R27, R8.reuse, R21 ;  /* 0x00000015081b7220 */ /* 0x040fe20000410000 */
[----:B------:R-:W-:Y:S02]  /*158c0*/  HADD2.F32 R15, -RZ, R39.H0_H0 ;  /* 0x20000027ff0f7230 */ /* 0x000fe40000004100 */
[-C--:B------:R-:W-:Y:S01]  /*158d0*/  FMUL.FTZ R8, R8, R13.reuse ;  /* 0x0000000d08087220 */ /* 0x080fe20000410000 */
[----:B------:R-:W-:Y:S02]  /*158e0*/  HADD2.F32 R6, -RZ, R9.H0_H0 ;  /* 0x20000009ff067230 */ /* 0x000fe40000004100 */
[C---:B------:R-:W-:Y:S01]  /*158f0*/  FFMA.FTZ R33, R4.reuse, R13, -R27 ;  /* 0x0000000d04217223 */ /* 0x040fe2000001081b */
[----:B------:R-:W-:Y:S02]  /*15900*/  HADD2.F32 R13, -RZ, R32.H0_H0 ;  /* 0x20000020ff0d7230 */ /* 0x000fe40000004100 */
[----:B------:R-:W-:Y:S01]  /*15910*/  FFMA.FTZ R35, R4, R21, R8 ;  /* 0x0000001504237223 */ /* 0x000fe20000010008 */
[----:B------:R-:W-:-:S02]  /*15920*/  HADD2.F32 R8, -RZ, R39.H1_H1 ;  /* 0x30000027ff087230 */ /* 0x000fc40000004100 */
[C---:B------:R-:W-:Y:S01]  /*15930*/  FMUL.FTZ R21, R6.reuse, R15 ;  /* 0x0000000f06157220 */ /* 0x040fe20000410000 */
[----:B------:R-:W-:Y:S02]  /*15940*/  HADD2.F32 R9, -RZ, R9.H1_H1 ;  /* 0x30000009ff097230 */ /* 0x000fe40000004100 */
[-C--:B------:R-:W-:Y:S01]  /*15950*/  FMUL.FTZ R27, R6, R13.reuse ;  /* 0x0000000d061b7220 */ /* 0x080fe20000410000 */
[--C-:B------:R-:W-:Y:S01]  /*15960*/  HADD2.F32 R4, -RZ, R5.reuse.H0_H0 ;  /* 0x20000005ff047230 */ /* 0x100fe20000004100 */
[----:B------:R-:W-:Y:S01]  /*15970*/  F2FP.F16.E4M3.UNPACK_B R10, R46.H1 ;  /* 0x0000002eff0a723e */ /* 0x000fe200030006ff */
[----:B------:R-:W-:Y:S02]  /*15980*/  HADD2.F32 R32, -RZ, R32.H1_H1 ;  /* 0x30000020ff207230 */ /* 0x000fe40000004100 */
[C---:B------:R-:W-:Y:S01]  /*15990*/  FMUL.FTZ R6, R9.reuse, R8 ;  /* 0x0000000809067220 */ /* 0x040fe20000410000 */
[----:B------:R-:W-:Y:S02]  /*159a0*/  HADD2.F32 R5, -RZ, R5.H1_H1 ;  /* 0x30000005ff057230 */ /* 0x000fe40000004100 */
[C---:B------:R-:W-:Y:S01]  /*159b0*/  FFMA.FTZ R21, R4.reuse, R13, -R21 ;  /* 0x0000000d04157223 */ /* 0x040fe20000010815 */
[----:B------:R-:W-:Y:S01]  /*159c0*/  FFMA.FTZ R27, R4, R15, R27 ;  /* 0x0000000f041b7223 */ /* 0x000fe2000001001b */
[----:B------:R-:W-:Y:S01]  /*159d0*/  F2FP.F16.E4M3.UNPACK_B R4, R37.H1 ;  /* 0x00000025ff04723e */ /* 0x000fe200030006ff */
[-C--:B------:R-:W-:Y:S01]  /*159e0*/  FMUL.FTZ R13, R9, R32.reuse ;  /* 0x00000020090d7220 */ /* 0x080fe20000410000 */
[----:B------:R-:W-:Y:S01]  /*159f0*/  FFMA.FTZ R32, R5, R32, -R6 ;  /* 0x0000002005207223 */ /* 0x000fe20000010806 */
[----:B------:R-:W-:Y:S01]  /*15a00*/  HADD2.F32 R9, -RZ, R10.H0_H0 ;  /* 0x2000000aff097230 */ /* 0x000fe20000004100 */
[----:B------:R-:W-:Y:S01]  /*15a10*/  F2FP.F16.E4M3.UNPACK_B R46, R46 ;  /* 0x0000002eff2e723e */ /* 0x000fe200020006ff */
[----:B------:R-:W-:-:S02]  /*15a20*/  HADD2.F32 R6, -RZ, R25.H0_H0 ;  /* 0x20000019ff067230 */ /* 0x000fc40000004100 */
[----:B------:R-:W-:Y:S01]  /*15a30*/  FFMA.FTZ R12, R5, R8, R13 ;  /* 0x00000008050c7223 */ /* 0x000fe2000001000d */
[--C-:B------:R-:W-:Y:S01]  /*15a40*/  HADD2.F32 R5, -RZ, R4.reuse.H0_H0 ;  /* 0x20000004ff057230 */ /* 0x100fe20000004100 */
[----:B------:R-:W-:Y:S01]  /*15a50*/  F2FP.F16.E4M3.UNPACK_B R37, R37 ;  /* 0x00000025ff25723e */ /* 0x000fe200020006ff */
[----:B------:R-:W-:Y:S02]  /*15a60*/  HADD2.F32 R8, -RZ, R4.H1_H1 ;  /* 0x30000004ff087230 */ /* 0x000fe40000004100 */
[C---:B------:R-:W-:Y:S01]  /*15a70*/  FMUL.FTZ R13, R6.reuse, R9 ;  /* 0x00000009060d7220 */ /* 0x040fe20000410000 */
[----:B------:R-:W-:Y:S02]  /*15a80*/  HADD2.F32 R4, -RZ, R14.H0_H0 ;  /* 0x2000000eff047230 */ /* 0x000fe40000004100 */
[----:B------:R-:W-:Y:S01]  /*15a90*/  FMUL.FTZ R15, R6, R5 ;  /* 0x00000005060f7220 */ /* 0x000fe20000410000 */
[----:B------:R-:W-:Y:S02]  /*15aa0*/  HADD2.F32 R10, -RZ, R10.H1_H1 ;  /* 0x3000000aff0a7230 */ /* 0x000fe40000004100 */
[----:B------:R-:W-:-:S02]  /*15ab0*/  HADD2.F32 R25, -RZ, R25.H1_H1 ;  /* 0x30000019ff197230 */ /* 0x000fc40000004100 */
[C---:B------:R-:W-:Y:S01]  /*15ac0*/  FFMA.FTZ R38, R4.reuse, R5, -R13 ;  /* 0x0000000504267223 */ /* 0x040fe2000001080d */
[----:B------:R-:W-:Y:S02]  /*15ad0*/  HADD2.F32 R14, -RZ, R14.H1_H1 ;  /* 0x3000000eff0e7230 */ /* 0x000fe40000004100 */
[----:B------:R-:W-:Y:S02]  /*15ae0*/  HADD2.F32 R6, -RZ, R37.H0_H0 ;  /* 0x20000025ff067230 */ /* 0x000fe40000004100 */
[C---:B------:R-:W-:Y:S01]  /*15af0*/  FMUL.FTZ R5, R25.reuse, R10 ;  /* 0x0000000a19057220 */ /* 0x040fe20000410000 */
[-C--:B------:R-:W-:Y:S01]  /*15b00*/  FMUL.FTZ R13, R25, R8.reuse ;  /* 0x00000008190d7220 */ /* 0x080fe20000410000 */
[----:B------:R-:W-:Y:S01]  /*15b10*/  FFMA.FTZ R25, R4, R9, R15 ;  /* 0x0000000904197223 */ /* 0x000fe2000001000f */
[----:B------:R-:W-:Y:S02]  /*15b20*/  HADD2.F32 R9, -RZ, R46.H0_H0 ;  /* 0x2000002eff097230 */ /* 0x000fe40000004100 */
[----:B------:R-:W-:Y:S01]  /*15b30*/  FFMA.FTZ R39, R14, R8, -R5 ;  /* 0x000000080e277223 */ /* 0x000fe20000010805 */
[----:B------:R-:W-:-:S02]  /*15b40*/  HADD2.F32 R5, -RZ, R11.H0_H0 ;  /* 0x2000000bff057230 */ /* 0x000fc40000004100 */
[----:B------:R-:W-:Y:S01]  /*15b50*/  FFMA.FTZ R52, R14, R10, R13 ;  /* 0x0000000a0e347223 */ /* 0x000fe2000001000d */
[----:B------:R-:W-:Y:S02]  /*15b60*/  HADD2.F32 R46, -RZ, R46.H1_H1 ;  /* 0x3000002eff2e7230 */ /* 0x000fe40000004100 */
[----:B------:R-:W-:Y:S02]  /*15b70*/  HADD2.F32 R11, -RZ, R11.H1_H1 ;  /* 0x3000000bff0b7230 */ /* 0x000fe40000004100 */
[C---:B------:R-:W-:Y:S01]  /*15b80*/  FMUL.FTZ R13, R5.reuse, R9 ;  /* 0x00000009050d7220 */ /* 0x040fe20000410000 */
[----:B------:R-:W-:Y:S02]  /*15b90*/  HADD2.F32 R8, -RZ, R37.H1_H1 ;  /* 0x30000025ff087230 */ /* 0x000fe40000004100 */
[----:B------:R-:W-:Y:S01]  /*15ba0*/  FMUL.FTZ R14, R5, R6 ;  /* 0x00000006050e7220 */ /* 0x000fe20000410000 */
[--C-:B------:R-:W-:Y:S02]  /*15bb0*/  HADD2.F32 R4, -RZ, R7.reuse.H0_H0 ;  /* 0x20000007ff047230 */ /* 0x100fe40000004100 */
[----:B------:R-:W-:Y:S01]  /*15bc0*/  FMUL.FTZ R26, R11, R46 ;  /* 0x0000002e0b1a7220 */ /* 0x000fe20000410000 */
[----:B------:R-:W-:-:S02]  /*15bd0*/  HADD2.F32 R7, -RZ, R7.H1_H1 ;  /* 0x30000007ff077230 */ /* 0x000fc40000004100 */
[----:B------:R-:W-:Y:S01]  /*15be0*/  FMUL.FTZ R11, R11, R8 ;  /* 0x000000080b0b7220 */ /* 0x000fe20000410000 */
[----:B------:R-:W-:Y:S01]  /*15bf0*/  F2FP.SATFINITE.E4M3.F32.PACK_AB_MERGE_C R38, R39, R38, RZ ;  /* 0x000000262726723e */ /* 0x000fe200048070ff */
[C---:B------:R-:W-:Y:S01]  /*15c00*/  FFMA.FTZ R10, R4.reuse, R6, -R13 ;  /* 0x00000006040a7223 */ /* 0x040fe2000001080d */
[----:B------:R-:W-:Y:S01]  /*15c10*/  FFMA.FTZ R6, R4, R9, R14 ;  /* 0x0000000904067223 */ /* 0x000fe2000001000e */
[C---:B------:R-:W-:Y:S01]  /*15c20*/  FFMA.FTZ R13, R7.reuse, R8, -R26 ;  /* 0x00000008070d7223 */ /* 0x040fe2000001081a */
[----:B------:R-:W-:Y:S01]  /*15c30*/  FFMA.FTZ R15, R7, R46, R11 ;  /* 0x0000002e070f7223 */ /* 0x000fe2000001000b */
[----:B------:R-:W-:Y:S02]  /*15c40*/  F2FP.SATFINITE.E4M3.F32.PACK_AB_MERGE_C R9, R44, R55, RZ ;  /* 0x000000372c09723e */ /* 0x000fe400048070ff */
[----:B------:R-:W-:Y:S02]  /*15c50*/  F2FP.SATFINITE.E4M3.F32.PACK_AB_MERGE_C R11, R61, R58, RZ ;  /* 0x0000003a3d0b723e */ /* 0x000fe400048070ff */
        /* <DEDUP_REMOVED lines=10> */
[----:B------:R-:W-:Y:S01]  /*15d00*/  F2FP.SATFINITE.E4M3.F32.PACK_AB_MERGE_C R7, R56, R45, R7 ;  /* 0x0000002d3807723e */ /* 0x000fe20004807007 */
[----:B------:R3:W-:Y:S01]  /*15d10*/  STS.128 [R217+0x14400], R8 ;  /* 0x01440008d9007388 */ /* 0x0007e20000000c00 */
[----:B------:R-:W-:Y:S02]  /*15d20*/  F2FP.SATFINITE.E4M3.F32.PACK_AB_MERGE_C R4, R12, R27, R4 ;  /* 0x0000001b0c04723e */ /* 0x000fe40004807004 */
[----:B------:R-:W-:-:S05]  /*15d30*/  F2FP.SATFINITE.E4M3.F32.PACK_AB_MERGE_C R6, R15, R6, R25 ;  /* 0x000000060f06723e */ /* 0x000fca0004807019 */
[----:B------:R3:W-:Y:S02]  /*15d40*/  STS.128 [R0+0x14400], R4 ;  /* 0x0144000400007388 */ /* 0x0007e40000000c00 */
.L_x_565:
[----:B------:R-:W-:Y:S05]  /*15d50*/  BSYNC B1 ;  /* 0x0000000000017941 */ /* 0x000fea0003800000 */
.L_x_564:
[----:B------:R-:W-:Y:S05]  /*15d60*/  @P2 BRA `(.L_x_543) ;  /* 0x0000000c00d82947 */ /* 0x000fea0003800000 */
[----:B--23-5:R-:W-:Y:S02]  /*15d70*/  SHF.R.U32.HI R4, RZ, 0x8, R40 ;  /* 0x00000008ff047819 */ /* 0x02cfe40000011628 */
[----:B------:R-:W-:Y:S02]  /*15d80*/  LOP3.LUT R0, R40, 0xff, RZ, 0xc0, !PT ;  /* 0x000000ff28007812 */ /* 0x000fe400078ec0ff */
[----:B------:R-:W-:Y:S02]  /*15d90*/  SHF.R.U32.HI R8, RZ, 0x8, R42 ;  /* 0x00000008ff087819 */ /* 0x000fe4000001162a */
[----:B------:R-:W-:Y:S02]  /*15da0*/  LOP3.LUT R5, R4, 0xff, RZ, 0xc0, !PT ;  /* 0x000000ff04057812 */ /* 0x000fe400078ec0ff */
[----:B------:R-:W-:Y:S02]  /*15db0*/  LEA.HI R3, R3, R221, RZ, 0x1c ;  /* 0x000000dd03037211 */ /* 0x000fe400078fe0ff */
[----:B------:R-:W-:-:S02]  /*15dc0*/  LOP3.LUT R4, R42, 0xff, RZ, 0xc0, !PT ;  /* 0x000000ff2a047812 */ /* 0x000fc400078ec0ff */
[----:B------:R-:W-:Y:S02]  /*15dd0*/  LOP3.LUT R9, R8, 0xff, RZ, 0xc0, !PT ;  /* 0x000000ff08097812 */ /* 0x000fe400078ec0ff */
[----:B------:R-:W-:Y:S02]  /*15de0*/  PRMT R13, R5, 0x7604, R0 ;  /* 0x00007604050d7816 */ /* 0x000fe40000000000 */
[----:B------:R-:W-:Y:S02]  /*15df0*/  SHF.R.S32.HI R0, RZ, 0x1f, R3 ;  /* 0x0000001fff007819 */ /* 0x000fe40000011403 */
[----:B------:R-:W-:Y:S02]  /*15e00*/  PRMT R15, R9, 0x7604, R4 ;  /* 0x00007604090f7816 */ /* 0x000fe40000000004 */
[----:B------:R-:W-:Y:S02]  /*15e10*/  LEA.HI R4, R0, R3, RZ, 0x2 ;  /* 0x0000000300047211 */ /* 0x000fe400078f10ff */
[----:B------:R-:W-:-:S02]  /*15e20*/  SHF.L.U32 R3, R3, 0x4, RZ ;  /* 0x0000000403037819 */ /* 0x000fc400000006ff */
[----:B------:R-:W-:Y:S01]  /*15e30*/  SHF.R.U32.HI R7, RZ, 0x8, R41 ;  /* 0x00000008ff077819 */ /* 0x000fe20000011629 */
[----:B------:R-:W-:Y:S01]  /*15e40*/  IMAD.SHL.U32 R4, R4, 0x800, RZ ;  /* 0x0000080004047824 */ /* 0x000fe200078e00ff */
[----:B------:R-:W-:Y:S02]  /*15e50*/  LOP3.LUT R0, R172, 0x30, R3, 0xf8, !PT ;  /* 0x00000030ac007812 */ /* 0x000fe400078ef803 */
[----:B------:R-:W-:Y:S02]  /*15e60*/  LOP3.LUT R6, R41, 0xff, RZ, 0xc0, !PT ;  /* 0x000000ff29067812 */ /* 0x000fe400078ec0ff */
[----:B------:R-:W-:Y:S02]  /*15e70*/  LOP3.LUT R7, R7, 0xff, RZ, 0xc0, !PT ;  /* 0x000000ff07077812 */ /* 0x000fe400078ec0ff */
[----:B------:R-:W-:Y:S02]  /*15e80*/  SHF.R.U32.HI R8, RZ, 0x8, R28 ;  /* 0x00000008ff087819 */ /* 0x000fe4000001161c */
[----:B------:R-:W-:-:S02]  /*15e90*/  LOP3.LUT R0, R0, R173, RZ, 0x3c, !PT ;  /* 0x000000ad00007212 */ /* 0x000fc400078e3cff */
[----:B------:R-:W-:Y:S02]  /*15ea0*/  LOP3.LUT R3, R4, 0xffffe000, RZ, 0xc0, !PT ;  /* 0xffffe00004037812 */ /* 0x000fe400078ec0ff */
[----:B------:R-:W-:Y:S02]  /*15eb0*/  PRMT R12, R7, 0x7604, R6 ;  /* 0x00007604070c7816 */ /* 0x000fe40000000006 */
[----:B------:R-:W-:Y:S02]  /*15ec0*/  LOP3.LUT R7, R28, 0xff, RZ, 0xc0, !PT ;  /* 0x000000ff1c077812 */ /* 0x000fe400078ec0ff */
[----:B------:R-:W-:Y:S02]  /*15ed0*/  LOP3.LUT R8, R8, 0xff, RZ, 0xc0, !PT ;  /* 0x000000ff08087812 */ /* 0x000fe400078ec0ff */
[----:B------:R-:W-:Y:S02]  /*15ee0*/  IADD3 R3, R0, R174, R3 ;  /* 0x000000ae00037210 */ /* 0x000fe40007ffe003 */
[----:B------:R-:W-:-:S02]  /*15ef0*/  PRMT R25, R8, 0x7604, R7 ;  /* 0x0000760408197816 */ /* 0x000fc40000000007 */
[----:B------:R-:W-:Y:S01]  /*15f00*/  SHF.R.U32.HI R6, RZ, 0x8, R43 ;  /* 0x00000008ff067819 */ /* 0x000fe2000001162b */
[----:B------:R-:W-:Y:S01]  /*15f10*/  IMAD.IADD R0, R18, 0x1, R3 ;  /* 0x0000000112007824 */ /* 0x000fe200078e0203 */
[----:B------:R-:W-:Y:S02]  /*15f20*/  SHF.R.U32.HI R8, RZ, 0x8, R29 ;  /* 0x00000008ff087819 */ /* 0x000fe4000001161d */
[----:B------:R-:W-:Y:S02]  /*15f30*/  LOP3.LUT R5, R43, 0xff, RZ, 0xc0, !PT ;  /* 0x000000ff2b057812 */ /* 0x000fe400078ec0ff */
[----:B------:R-:W-:Y:S02]  /*15f40*/  LOP3.LUT R6, R6, 0xff, RZ, 0xc0, !PT ;  /* 0x000000ff06067812 */ /* 0x000fe400078ec0ff */
[----:B------:R-:W-:Y:S02]  /*15f50*/  LOP3.LUT R3, R8, 0xff, RZ, 0xc0, !PT ;  /* 0x000000ff08037812 */ /* 0x000fe400078ec0ff */
[----:B------:R-:W2:Y:S01]  /*15f60*/  LDS.128 R8, [R0+0x14400] ;  /* 0x0144000000087984 */ /* 0x000ea20000000c00 */
[----:B------:R-:W-:-:S02]  /*15f70*/  PRMT R14, R6, 0x7604, R5 ;  /* 0x00007604060e7816 */ /* 0x000fc40000000005 */
[----:B------:R-:W-:Y:S01]  /*15f80*/  SHF.R.U32.HI R27, RZ, 0x8, R31 ;  /* 0x00000008ff1b7819 */ /* 0x000fe2000001161f */
[----:B------:R-:W3:Y:S01]  /*15f90*/  LDS.128 R4, [R216+0x14400] ;  /* 0x01440000d8047984 */ /* 0x000ee20000000c00 */
[----:B------:R-:W-:Y:S02]  /*15fa0*/  LOP3.LUT R20, R29, 0xff, RZ, 0xc0, !PT ;  /* 0x000000ff1d147812 */ /* 0x000fe400078ec0ff */
[----:B------:R-:W-:Y:S02]  /*15fb0*/  LOP3.LUT R26, R31, 0xff, RZ, 0xc0, !PT ;  /* 0x000000ff1f1a7812 */ /* 0x000fe400078ec0ff */
[----:B------:R-:W-:Y:S02]  /*15fc0*/  LOP3.LUT R27, R27, 0xff, RZ, 0xc0, !PT ;  /* 0x000000ff1b1b7812 */ /* 0x000fe400078ec0ff */
[----:B------:R-:W-:Y:S02]  /*15fd0*/  PRMT R20, R3, 0x7604, R20 ;  /* 0x0000760403147816 */ /* 0x000fe40000000014 */
[----:B------:R-:W-:-:S02]  /*15fe0*/  SHF.R.U32.HI R3, RZ, 0x10, R41 ;  /* 0x00000010ff037819 */ /* 0x000fc40000011629 */
[----:B------:R-:W-:Y:S02]  /*15ff0*/  PRMT R26, R27, 0x7604, R26 ;  /* 0x000076041b1a7816 */ /* 0x000fe4000000001a */
[----:B------:R-:W-:Y:S01]  /*16000*/  SHF.R.U32.HI R27, RZ, 0x10, R29 ;  /* 0x00000010ff1b7819 */ /* 0x000fe2000001161d */
[----:B------:R-:W-:Y:S01]  /*16010*/  IMAD.U32 R3, R3, 0x10000, RZ ;  /* 0x0001000003037824 */ /* 0x000fe200078e00ff */
[----:B------:R-:W-:Y:S02]  /*16020*/  SHF.R.U32.HI R24, RZ, 0x8, R30 ;  /* 0x00000008ff187819 */ /* 0x000fe4000001161e */
[----:B------:R-:W-:Y:S01]  /*16030*/  LOP3.LUT R21, R30, 0xff, RZ, 0xc0, !PT ;  /* 0x000000ff1e157812 */ /* 0x000fe200078ec0ff */
[----:B------:R-:W-:Y:S01]  /*16040*/  IMAD.U32 R27, R27, 0x10000, RZ ;  /* 0x000100001b1b7824 */ /* 0x000fe200078e00ff */
[----:B------:R-:W-:Y:S02]  /*16050*/  LOP3.LUT R24, R24, 0xff, RZ, 0xc0, !PT ;  /* 0x000000ff18187812 */ /* 0x000fe400078ec0ff */
[----:B------:R-:W-:-:S02]  /*16060*/  LOP3.LUT R13, R13, 0xff0000, R40, 0xf8, !PT ;  /* 0x00ff00000d0d7812 */ /* 0x000fc400078ef828 */
[----:B------:R-:W-:Y:S02]  /*16070*/  SHF.R.U32.HI R37, RZ, 0x10, R31 ;  /* 0x00000010ff257819 */ /* 0x000fe4000001161f */
[----:B------:R-:W-:Y:S02]  /*16080*/  LOP3.LUT R3, R12, 0xff0000, R3, 0xf8, !PT ;  /* 0x00ff00000c037812 */ /* 0x000fe400078ef803 */
[----:B------:R-:W-:Y:S01]  /*16090*/  PRMT R33, R24, 0x7604, R21 ;  /* 0x0000760418217816 */ /* 0x000fe20000000015 */
[----:B------:R-:W-:Y:S01]  /*160a0*/  IMAD.U32 R37, R37, 0x10000, RZ ;  /* 0x0001000025257824 */ /* 0x000fe200078e00ff */
[----:B------:R-:W-:Y:S02]  /*160b0*/  LOP3.LUT R35, R20, 0xff0000, R27, 0xf8, !PT ;  /* 0x00ff000014237812 */ /* 0x000fe400078ef81b */
[----:B------:R-:W-:Y:S02]  /*160c0*/  LOP3.LUT R27, R13, 0xff000000, R40, 0xf8, !PT ;  /* 0xff0000000d1b7812 */ /* 0x000fe400078ef828 */
[----:B------:R-:W-:-:S02]  /*160d0*/  LOP3.LUT R40, R3, 0xff000000, R41, 0xf8, !PT ;  /* 0xff00000003287812 */ /* 0x000fc400078ef829 */
[----:B------:R-:W-:Y:S02]  /*160e0*/  LOP3.LUT R3, R33, 0xff0000, R30, 0xf8, !PT ;  /* 0x00ff000021037812 */ /* 0x000fe400078ef81e */
[----:B------:R-:W-:Y:S02]  /*160f0*/  LOP3.LUT R35, R35, 0xff000000, R29, 0xf8, !PT ;  /* 0xff00000023237812 */ /* 0x000fe400078ef81d */
[----:B------:R-:W-:Y:S02]  /*16100*/  SHF.R.U32.HI R21, RZ, 0x10, R43 ;  /* 0x00000010ff157819 */ /* 0x000fe4000001162b */
[----:B------:R-:W-:Y:S02]  /*16110*/  LOP3.LUT R25, R25, 0xff0000, R28, 0xf8, !PT ;  /* 0x00ff000019197812 */ /* 0x000fe400078ef81c */
[----:B------:R-:W-:Y:S02]  /*16120*/  LOP3.LUT R34, R3, 0xff000000, R30, 0xf8, !PT ;  /* 0xff00000003227812 */ /* 0x000fe400078ef81e */
[----:B------:R-:W-:-:S02]  /*16130*/  LOP3.LUT R37, R26, 0xff0000, R37, 0xf8, !PT ;  /* 0x00ff00001a257812 */ /* 0x000fc400078ef825 */
[----:B------:R-:W-:Y:S02]  /*16140*/  F2FP.F16.E4M3.UNPACK_B R30, R35 ;  /* 0x00000023ff1e723e */ /* 0x000fe400020006ff */
[----:B--2---:R-:W-:Y:S02]  /*16150*/  F2FP.F16.E4M3.UNPACK_B R20, R9 ;  /* 0x00000009ff14723e */ /* 0x004fe400020006ff */
[----:B------:R-:W-:Y:S02]  /*16160*/  SHF.L.U32 R21, R21, 0x10, RZ ;  /* 0x0000001015157819 */ /* 0x000fe400000006ff */
[----:B------:R-:W-:Y:S01]  /*16170*/  LOP3.LUT R15, R15, 0xff0000, R42, 0xf8, !PT ;  /* 0x00ff00000f0f7812 */ /* 0x000fe200078ef82a */
[--C-:B------:R-:W-:Y:S01]  /*16180*/  HADD2.F32 R24, -RZ, R20.reuse.H0_H0 ;  /* 0x20000014ff187230 */ /* 0x100fe20000004100 */
[----:B------:R-:W-:Y:S01]  /*16190*/  LOP3.LUT R33, R25, 0xff000000, R28, 0xf8, !PT ;  /* 0xff00000019217812 */ /* 0x000fe200078ef81c */
[----:B------:R-:W-:Y:S01]  /*161a0*/  HADD2.F32 R20, -RZ, R20.H1_H1 ;  /* 0x30000014ff147230 */ /* 0x000fe20000004100 */
[----:B------:R-:W-:Y:S01]  /*161b0*/  LOP3.LUT R36, R37, 0xff000000, R31, 0xf8, !PT ;  /* 0xff00000025247812 */ /* 0x000fe200078ef81f */
[----:B------:R-:W-:Y:S01]  /*161c0*/  HADD2.F32 R31, -RZ, R30.H0_H0 ;  /* 0x2000001eff1f7230 */ /* 0x000fe20000004100 */
[----:B---3--:R-:W-:-:S02]  /*161d0*/  F2FP.F16.E4M3.UNPACK_B R12, R5 ;  /* 0x00000005ff0c723e */ /* 0x008fc400020006ff */
[----:B------:R-:W-:Y:S02]  /*161e0*/  F2FP.F16.E4M3.UNPACK_B R28, R40 ;  /* 0x00000028ff1c723e */ /* 0x000fe400020006ff */
[----:B------:R-:W-:Y:S01]  /*161f0*/  LOP3.LUT R21, R14, 0xff0000, R21, 0xf8, !PT ;  /* 0x00ff00000e157812 */ /* 0x000fe200078ef815 */
[C---:B------:R-:W-:Y:S01]  /*16200*/  FMUL.FTZ R37, R24.reuse, R31 ;  /* 0x0000001f18257220 */ /* 0x040fe20000410000 */
[----:B------:R-:W-:Y:S01]  /*16210*/  LOP3.LUT R32, R15, 0xff000000, R42, 0xf8, !PT ;  /* 0xff0000000f207812 */ /* 0x000fe200078ef82a */
[----:B------:R-:W-:Y:S01]  /*16220*/  HADD2.F32 R29, -RZ, R28.H0_H0 ;  /* 0x2000001cff1d7230 */ /* 0x000fe20000004100 */
[-C--:B------:R-:W-:Y:S02]  /*16230*/  F2FP.F16.E4M3.UNPACK_B R14, R7.reuse ;  /* 0x00000007ff0e723e */ /* 0x080fe400020006ff */
[----:B------:R-:W-:Y:S02]  /*16240*/  F2FP.F16.E4M3.UNPACK_B R15, R7.H1 ;  /* 0x00000007ff0f723e */ /* 0x000fe400030006ff */
[-C--:B------:R-:W-:Y:S01]  /*16250*/  F2FP.F16.E4M3.UNPACK_B R7, R6.reuse ;  /* 0x00000006ff07723e */ /* 0x080fe200020006ff */
[----:B------:R-:W-:Y:S01]  /*16260*/  FMUL.FTZ R44, R24, R29 ;  /* 0x0000001d182c7220 */ /* 0x000fe20000410000 */
[----:B------:R-:W-:Y:S01]  /*16270*/  F2FP.F16.E4M3.UNPACK_B R13, R6.H1 ;  /* 0x00000006ff0d723e */ /* 0x000fe200030006ff */
[--C-:B------:R-:W-:Y:S01]  /*16280*/  HADD2.F32 R6, -RZ, R12.reuse.H0_H0 ;  /* 0x2000000cff067230 */ /* 0x100fe20000004100 */
[----:B------:R-:W-:Y:S01]  /*16290*/  LOP3.LUT R42, R21, 0xff000000, R43, 0xf8, !PT ;  /* 0xff000000152a7812 */ /* 0x000fe200078ef82b */
[----:B------:R-:W-:Y:S01]  /*162a0*/  HADD2.F32 R12, -RZ, R12.H1_H1 ;  /* 0x3000000cff0c7230 */ /* 0x000fe20000004100 */
[----:B------:R-:W-:-:S02]  /*162b0*/  F2FP.F16.E4M3.UNPACK_B R21, R9.H1 ;  /* 0x00000009ff15723e */ /* 0x000fc400030006ff */
[C---:B------:R-:W-:Y:S01]  /*162c0*/  FFMA.FTZ R38, R6.reuse, R29, -R37 ;  /* 0x0000001d06267223 */ /* 0x040fe20000010825 */
[----:B------:R-:W-:Y:S01]  /*162d0*/  F2FP.F16.E4M3.UNPACK_B R35, R35.H1 ;  /* 0x00000023ff23723e */ /* 0x000fe200030006ff */
[----:B------:R-:W-:Y:S01]  /*162e0*/  HADD2.F32 R37, -RZ, R30.H1_H1 ;  /* 0x3000001eff257230 */ /* 0x000fe20000004100 */
[----:B------:R-:W-:Y:S01]  /*162f0*/  F2FP.F16.E4M3.UNPACK_B R40, R40.H1 ;  /* 0x00000028ff28723e */ /* 0x000fe200030006ff */
[----:B------:R-:W-:Y:S01]  /*16300*/  HADD2.F32 R29, -RZ, R28.H1_H1 ;  /* 0x3000001cff1d7230 */ /* 0x000fe20000004100 */
[----:B------:R-:W-:Y:S01]  /*16310*/  F2FP.F16.E4M3.UNPACK_B R25, R11 ;  /* 0x0000000bff19723e */ /* 0x000fe200020006ff */
[----:B------:R-:W-:Y:S01]  /*16320*/  FFMA.FTZ R44, R6, R31, R44 ;  /* 0x0000001f062c7223 */ /* 0x000fe2000001002c */
[----:B------:R-:W-:Y:S01]  /*16330*/  F2FP.F16.E4M3.UNPACK_B R26, R11.H1 ;  /* 0x0000000bff1a723e */ /* 0x000fe200030006ff */
[----:B------:R-:W-:Y:S01]  /*16340*/  HADD2.F32 R39, -RZ, R35.H0_H0 ;  /* 0x20000023ff277230 */ /* 0x000fe20000004100 */
[-C--:B------:R-:W-:Y:S01]  /*16350*/  F2FP.F16.E4M3.UNPACK_B R11, R10.reuse ;  /* 0x0000000aff0b723e */ /* 0x080fe200020006ff */
[----:B------:R-:W-:Y:S01]  /*16360*/  HADD2.F32 R31, -RZ, R40.H0_H0 ;  /* 0x20000028ff1f7230 */ /* 0x000fe20000004100 */
[----:B------:R-:W-:Y:S01]  /*16370*/  F2FP.F16.E4M3.UNPACK_B R24, R10.H1 ;  /* 0x0000000aff18723e */ /* 0x000fe200030006ff */
[----:B------:R-:W-:Y:S01]  /*16380*/  HADD2.F32 R10, -RZ, R21.H0_H0 ;  /* 0x20000015ff0a7230 */ /* 0x000fe20000004100 */
[----:B------:R-:W-:Y:S01]  /*16390*/  F2FP.F16.E4M3.UNPACK_B R5, R5.H1 ;  /* 0x00000005ff05723e */ /* 0x000fe200030006ff */
[C---:B------:R-:W-:Y:S01]  /*163a0*/  FMUL.FTZ R41, R20.reuse, R37 ;  /* 0x0000002514297220 */ /* 0x040fe20000410000 */
[----:B------:R-:W-:Y:S01]  /*163b0*/  FMUL.FTZ R20, R20, R29 ;  /* 0x0000001d14147220 */ /* 0x000fe20000410000 */
[----:B------:R-:W-:Y:S01]  /*163c0*/  F2FP.F16.E4M3.UNPACK_B R28, R36 ;  /* 0x00000024ff1c723e */ /* 0x000fe200020006ff */
[----:B------:R-:W-:Y:S01]  /*163d0*/  FMUL.FTZ R43, R10, R39 ;  /* 0x000000270a2b7220 */ /* 0x000fe20000410000 */
[----:B------:R-:W-:-:S02]  /*163e0*/  HADD2.F32 R6, -RZ, R5.H0_H0 ;  /* 0x20000005ff067230 */ /* 0x000fc40000004100 */
[----:B------:R-:W-:Y:S01]  /*163f0*/  FMUL.FTZ R10, R10, R31 ;  /* 0x0000001f0a0a7220 */ /* 0x000fe20000410000 */
[C---:B------:R-:W-:Y:S01]  /*16400*/  FFMA.FTZ R41, R12.reuse, R29, -R41 ;  /* 0x0000001d0c297223 */ /* 0x040fe20000010829 */
[----:B------:R-:W-:Y:S01]  /*16410*/  FFMA.FTZ R37, R12, R37, R20 ;  /* 0x000000250c257223 */ /* 0x000fe20000010014 */
[----:B------:R-:W-:Y:S01]  /*16420*/  F2FP.F16.E4M3.UNPACK_B R12, R42 ;  /* 0x0000002aff0c723e */ /* 0x000fe200020006ff */
[C---:B------:R-:W-:Y:S01]  /*16430*/  FFMA.FTZ R43, R6.reuse, R31, -R43 ;  /* 0x0000001f062b7223 */ /* 0x040fe2000001082b */
[----:B------:R-:W-:Y:S01]  /*16440*/  FFMA.FTZ R39, R6, R39, R10 ;  /* 0x0000002706277223 */ /* 0x000fe2000001000a */
[----:B------:R-:W-:Y:S01]  /*16450*/  HADD2.F32 R20, -RZ, R35.H1_H1 ;  /* 0x30000023ff147230 */ /* 0x000fe20000004100 */
[----:B------:R-:W-:Y:S01]  /*16460*/  F2FP.F16.E4M3.UNPACK_B R36, R36.H1 ;  /* 0x00000024ff24723e */ /* 0x000fe200030006ff */
[----:B------:R-:W-:Y:S01]  /*16470*/  HADD2.F32 R21, -RZ, R21.H1_H1 ;  /* 0x30000015ff157230 */ /* 0x000fe20000004100 */
[----:B------:R-:W-:Y:S01]  /*16480*/  F2FP.F16.E4M3.UNPACK_B R42, R42.H1 ;  /* 0x0000002aff2a723e */ /* 0x000fe200030006ff */
[----:B------:R-:W-:Y:S01]  /*16490*/  HADD2.F32 R31, -RZ, R28.H0_H0 ;  /* 0x2000001cff1f7230 */ /* 0x000fe20000004100 */
[----:B------:R-:W-:Y:S01]  /*164a0*/  F2FP.F16.E4M3.UNPACK_B R9, R8 ;  /* 0x00000008ff09723e */ /* 0x000fe200020006ff */
[----:B------:R-:W-:-:S02]  /*164b0*/  HADD2.F32 R10, -RZ, R25.H0_H0 ;  /* 0x20000019ff0a7230 */ /* 0x000fc40000004100 */
[C---:B------:R-:W-:Y:S01]  /*164c0*/  FMUL.FTZ R30, R21.reuse, R20 ;  /* 0x00000014151e7220 */ /* 0x040fe20000410000 */
[----:B------:R-:W-:Y:S01]  /*164d0*/  HADD2.F32 R40, -RZ, R40.H1_H1 ;  /* 0x30000028ff287230 */ /* 0x000fe20000004100 */
[----:B------:R-:W-:Y:S01]  /*164e0*/  F2FP.F16.E4M3.UNPACK_B R8, R8.H1 ;  /* 0x00000008ff08723e */ /* 0x000fe200030006ff */
[----:B------:R-:W-:Y:S02]  /*164f0*/  HADD2.F32 R29, -RZ, R12.H0_H0 ;  /* 0x2000000cff1d7230 */ /* 0x000fe40000004100 */
[C---:B------:R-:W-:Y:S01]  /*16500*/  FMUL.FTZ R35, R10.reuse, R31 ;  /* 0x0000001f0a237220 */ /* 0x040fe20000410000 */
[----:B------:R-:W-:Y:S02]  /*16510*/  HADD2.F32 R5, -RZ, R5.H1_H1 ;  /* 0x30000005ff057230 */ /* 0x000fe40000004100 */
[----:B------:R-:W-:Y:S01]  /*16520*/  FMUL.FTZ R21, R21, R40 ;  /* 0x0000002815157220 */ /* 0x000fe20000410000 */
[----:B------:R-:W-:Y:S02]  /*16530*/  HADD2.F32 R6, -RZ, R14.H0_H0 ;  /* 0x2000000eff067230 */ /* 0x000fe40000004100 */
[----:B------:R-:W-:Y:S01]  /*16540*/  FMUL.FTZ R10, R10, R29 ;  /* 0x0000001d0a0a7220 */ /* 0x000fe20000410000 */
[----:B------:R-:W-:-:S02]  /*16550*/  HADD2.F32 R28, -RZ, R28.H1_H1 ;  /* 0x3000001cff1c7230 */ /* 0x000fc40000004100 */
[C---:B------:R-:W-:Y:S01]  /*16560*/  FFMA.FTZ R30, R5.reuse, R40, -R30 ;  /* 0x00000028051e7223 */ /* 0x040fe2000001081e */
[----:B------:R-:W-:Y:S01]  /*16570*/  FFMA.FTZ R40, R5, R20, R21 ;  /* 0x0000001405287223 */ /* 0x000fe20000010015 */
[C---:B------:R-:W-:Y:S01]  /*16580*/  FFMA.FTZ R35, R6.reuse, R29, -R35 ;  /* 0x0000001d06237223 */ /* 0x040fe20000010823 */
[----:B------:R-:W-:Y:S01]  /*16590*/  FFMA.FTZ R45, R6, R31, R10 ;  /* 0x0000001f062d7223 */ /* 0x000fe2000001000a */
[----:B------:R-:W-:Y:S01]  /*165a0*/  HADD2.F32 R20, -RZ, R36.H0_H0 ;  /* 0x20000024ff147230 */ /* 0x000fe20000004100 */
[-C--:B------:R-:W-:Y:S01]  /*165b0*/  F2FP.F16.E4M3.UNPACK_B R3, R4.reuse ;  /* 0x00000004ff03723e */ /* 0x080fe200020006ff */
[----:B------:R-:W-:Y:S01]  /*165c0*/  HADD2.F32 R6, -RZ, R26.H0_H0 ;  /* 0x2000001aff067230 */ /* 0x000fe20000004100 */
[----:B------:R-:W-:Y:S01]  /*165d0*/  F2FP.F16.E4M3.UNPACK_B R4, R4.H1 ;  /* 0x00000004ff04723e */ /* 0x000fe200030006ff */
[----:B------:R-:W-:Y:S02]  /*165e0*/  HADD2.F32 R25, -RZ, R25.H1_H1 ;  /* 0x30000019ff197230 */ /* 0x000fe40000004100 */
[----:B------:R-:W-:-:S02]  /*165f0*/  HADD2.F32 R12, -RZ, R12.H1_H1 ;  /* 0x3000000cff0c7230 */ /* 0x000fc40000004100 */
[C---:B------:R-:W-:Y:S01]  /*16600*/  FMUL.FTZ R52, R6.reuse, R20 ;  /* 0x0000001406347220 */ /* 0x040fe20000410000 */
[----:B------:R-:W-:Y:S02]  /*16610*/  HADD2.F32 R10, -RZ, R42.H0_H0 ;  /* 0x2000002aff0a7230 */ /* 0x000fe40000004100 */
[C---:B------:R-:W-:Y:S01]  /*16620*/  FMUL.FTZ R21, R25.reuse, R28 ;  /* 0x0000001c19157220 */ /* 0x040fe20000410000 */
[----:B------:R-:W-:Y:S02]  /*16630*/  HADD2.F32 R5, -RZ, R15.H0_H0 ;  /* 0x2000000fff057230 */ /* 0x000fe40000004100 */
[----:B------:R-:W-:Y:S01]  /*16640*/  FMUL.FTZ R25, R25, R12 ;  /* 0x0000000c19197220 */ /* 0x000fe20000410000 */
[----:B------:R-:W-:Y:S02]  /*16650*/  HADD2.F32 R14, -RZ, R14.H1_H1 ;  /* 0x3000000eff0e7230 */ /* 0x000fe40000004100 */
[----:B------:R-:W-:Y:S01]  /*16660*/  FMUL.FTZ R29, R6, R10 ;  /* 0x0000000a061d7220 */ /* 0x000fe20000410000 */
[----:B------:R-:W-:-:S02]  /*16670*/  HADD2.F32 R36, -RZ, R36.H1_H1 ;  /* 0x30000024ff247230 */ /* 0x000fc40000004100 */
[C---:B------:R-:W-:Y:S01]  /*16680*/  FFMA.FTZ R52, R5.reuse, R10, -R52 ;  /* 0x0000000a05347223 */ /* 0x040fe20000010834 */
[----:B------:R-:W-:Y:S01]  /*16690*/  F2FP.F16.E4M3.UNPACK_B R10, R27.H1 ;  /* 0x0000001bff0a723e */ /* 0x000fe200030006ff */
[C---:B------:R-:W-:Y:S01]  /*166a0*/  FFMA.FTZ R46, R14.reuse, R12, -R21 ;  /* 0x0000000c0e2e7223 */ /* 0x040fe20000010815 */
[----:B------:R-:W-:Y:S01]  /*166b0*/  FFMA.FTZ R48, R14, R28, R25 ;  /* 0x0000001c0e307223 */ /* 0x000fe20000010019 */
[----:B------:R-:W-:Y:S01]  /*166c0*/  HADD2.F32 R26, -RZ, R26.H1_H1 ;  /* 0x3000001aff1a7230 */ /* 0x000fe20000004100 */
[----:B------:R-:W-:Y:S01]  /*166d0*/  F2FP.F16.E4M3.UNPACK_B R14, R33.H1 ;  /* 0x00000021ff0e723e */ /* 0x000fe200030006ff */
[----:B------:R-:W-:Y:S02]  /*166e0*/  HADD2.F32 R42, -RZ, R42.H1_H1 ;  /* 0x3000002aff2a7230 */ /* 0x000fe40000004100 */
[----:B------:R-:W-:Y:S01]  /*166f0*/  FFMA.FTZ R47, R5, R20, R29 ;  /* 0x00000014052f7223 */ /* 0x000fe2000001001d */
[----:B------:R-:W-:Y:S02]  /*16700*/  HADD2.F32 R6, -RZ, R8.H0_H0 ;  /* 0x20000008ff067230 */ /* 0x000fe40000004100 */
[----:B------:R-:W-:Y:S01]  /*16710*/  FMUL.FTZ R28, R26, R36 ;  /* 0x000000241a1c7220 */ /* 0x000fe20000410000 */
[----:B------:R-:W-:-:S02]  /*16720*/  HADD2.F32 R12, -RZ, R10.H0_H0 ;  /* 0x2000000aff0c7230 */ /* 0x000fc40000004100 */
[----:B------:R-:W-:Y:S01]  /*16730*/  FMUL.FTZ R25, R26, R42 ;  /* 0x0000002a1a197220 */ /* 0x000fe20000410000 */
[----:B------:R-:W-:Y:S01]  /*16740*/  HADD2.F32 R15, -RZ, R15.H1_H1 ;  /* 0x3000000fff0f7230 */ /* 0x000fe20000004100 */
[----:B------:R-:W-:Y:S01]  /*16750*/  F2FP.F16.E4M3.UNPACK_B R33, R33 ;  /* 0x00000021ff21723e */ /* 0x000fe200020006ff */
[----:B------:R-:W-:Y:S02]  /*16760*/  HADD2.F32 R20, -RZ, R14.H0_H0 ;  /* 0x2000000eff147230 */ /* 0x000fe40000004100 */
[----:B------:R-:W-:Y:S01]  /*16770*/  FMUL.FTZ R21, R6, R12 ;  /* 0x0000000c06157220 */ /* 0x000fe20000410000 */
[----:B------:R-:W-:Y:S02]  /*16780*/  HADD2.F32 R5, -RZ, R4.H0_H0 ;  /* 0x20000004ff057230 */ /* 0x000fe40000004100 */
[C---:B------:R-:W-:Y:S01]  /*16790*/  FFMA.FTZ R49, R15.reuse, R42, -R28 ;  /* 0x0000002a0f317223 */ /* 0x040fe2000001081c */
[----:B------:R-:W-:Y:S01]  /*167a0*/  FFMA.FTZ R42, R15, R36, R25 ;  /* 0x000000240f2a7223 */ /* 0x000fe20000010019 */
[----:B------:R-:W-:-:S02]  /*167b0*/  HADD2.F32 R8, -RZ, R8.H1_H1 ;  /* 0x30000008ff087230 */ /* 0x000fc40000004100 */
[-C--:B------:R-:W-:Y:S01]  /*167c0*/  FMUL.FTZ R26, R6, R20.reuse ;  /* 0x00000014061a7220 */ /* 0x080fe20000410000 */
[C---:B------:R-:W-:Y:S01]  /*167d0*/  FFMA.FTZ R25, R5.reuse, R20, R21 ;  /* 0x0000001405197223 */ /* 0x040fe20000010015 */
[----:B------:R-:W-:Y:S01]  /*167e0*/  HADD2.F32 R21, -RZ, R14.H1_H1 ;  /* 0x3000000eff157230 */ /* 0x000fe20000004100 */
[----:B------:R-:W-:Y:S01]  /*167f0*/  F2FP.F16.E4M3.UNPACK_B R27, R27 ;  /* 0x0000001bff1b723e */ /* 0x000fe200020006ff */
[----:B------:R-:W-:Y:S02]  /*16800*/  HADD2.F32 R15, -RZ, R10.H1_H1 ;  /* 0x3000000aff0f7230 */ /* 0x000fe40000004100 */
[----:B------:R-:W-:Y:S01]  /*16810*/  FFMA.FTZ R26, R5, R12, -R26 ;  /* 0x0000000c051a7223 */ /* 0x000fe2000001081a */
[----:B------:R-:W-:Y:S02]  /*16820*/  HADD2.F32 R4, -RZ, R4.H1_H1 ;  /* 0x30000004ff047230 */ /* 0x000fe40000004100 */
[----:B------:R-:W-:Y:S01]  /*16830*/  FMUL.FTZ R29, R8, R21 ;  /* 0x00000015081d7220 */ /* 0x000fe20000410000 */
[----:B------:R-:W-:-:S02]  /*16840*/  HADD2.F32 R5, -RZ, R9.H0_H0 ;  /* 0x20000009ff057230 */ /* 0x000fc40000004100 */
[-C--:B------:R-:W-:Y:S01]  /*16850*/  FMUL.FTZ R6, R8, R15.reuse ;  /* 0x0000000f08067220 */ /* 0x080fe20000410000 */
[--C-:B------:R-:W-:Y:S02]  /*16860*/  HADD2.F32 R8, -RZ, R33.reuse.H0_H0 ;  /* 0x20000021ff087230 */ /* 0x100fe40000004100 */
[C---:B------:R-:W-:Y:S01]  /*16870*/  FFMA.FTZ R29, R4.reuse, R15, -R29 ;  /* 0x0000000f041d7223 */ /* 0x040fe2000001081d */
[----:B------:R-:W-:Y:S02]  /*16880*/  HADD2.F32 R10, -RZ, R33.H1_H1 ;  /* 0x30000021ff0a7230 */ /* 0x000fe40000004100 */
[----:B------:R-:W-:Y:S01]  /*16890*/  FFMA.FTZ R28, R4, R21, R6 ;  /* 0x00000015041c7223 */ /* 0x000fe20000010006 */
[----:B------:R-:W-:Y:S02]  /*168a0*/  HADD2.F32 R6, -RZ, R27.H0_H0 ;  /* 0x2000001bff067230 */ /* 0x000fe40000004100 */
[----:B------:R-:W-:Y:S01]  /*168b0*/  FMUL.FTZ R15, R5, R8 ;  /* 0x00000008050f7220 */ /* 0x000fe20000410000 */
[----:B------:R-:W-:Y:S01]  /*168c0*/  HADD2.F32 R4, -RZ, R3.H0_H0 ;  /* 0x20000003ff047230 */ /* 0x000fe20000004100 */
[----:B------:R-:W-:Y:S01]  /*168d0*/  F2FP.F16.E4M3.UNPACK_B R12, R34.H1 ;  /* 0x00000022ff0c723e */ /* 0x000fe200030006ff */
[----:B------:R-:W-:-:S02]  /*168e0*/  HADD2.F32 R9, -RZ, R9.H1_H1 ;  /* 0x30000009ff097230 */ /* 0x000fc40000004100 */
[-C--:B------:R-:W-:Y:S01]  /*168f0*/  FMUL.FTZ R5, R5, R6.reuse ;  /* 0x0000000605057220 */ /* 0x080fe20000410000 */
[----:B------:R-:W-:Y:S02]  /*16900*/  HADD2.F32 R3, -RZ, R3.H1_H1 ;  /* 0x30000003ff037230 */ /* 0x000fe40000004100 */
[C---:B------:R-:W-:Y:S01]  /*16910*/  FFMA.FTZ R15, R4.reuse, R6, -R15 ;  /* 0x00000006040f7223 */ /* 0x040fe2000001080f */
[----:B------:R-:W-:Y:S02]  /*16920*/  HADD2.F32 R6, -RZ, R27.H1_H1 ;  /* 0x3000001bff067230 */ /* 0x000fe40000004100 */
[C---:B------:R-:W-:Y:S01]  /*16930*/  FMUL.FTZ R20, R9.reuse, R10 ;  /* 0x0000000a09147220 */ /* 0x040fe20000410000 */
[----:B------:R-:W-:Y:S01]  /*16940*/  FFMA.FTZ R14, R4, R8, R5 ;  /* 0x00000008040e7223 */ /* 0x000fe20000010005 */
[----:B------:R-:W-:Y:S01]  /*16950*/  F2FP.F16.E4M3.UNPACK_B R5, R32.H1 ;  /* 0x00000020ff05723e */ /* 0x000fe200030006ff */
[----:B------:R-:W-:Y:S02]  /*16960*/  HADD2.F32 R8, -RZ, R12.H0_H0 ;  /* 0x2000000cff087230 */ /* 0x000fe40000004100 */
[----:B------:R-:W-:Y:S01]  /*16970*/  FMUL.FTZ R9, R9, R6 ;  /* 0x0000000609097220 */ /* 0x000fe20000410000 */
        /* <DEDUP_REMOVED lines=10> */
[----:B------:R-:W-:Y:S01]  /*16a20*/  HADD2.F32 R5, -RZ, R5.H1_H1 ;  /* 0x30000005ff057230 */ /* 0x000fe20000004100 */
[----:B------:R-:W-:Y:S01]  /*16a30*/  F2FP.F16.E4M3.UNPACK_B R32, R32 ;  /* 0x00000020ff20723e */ /* 0x000fe200020006ff */
[----:B------:R-:W-:Y:S02]  /*16a40*/  HADD2.F32 R13, -RZ, R13.H1_H1 ;  /* 0x3000000dff0d7230 */ /* 0x000fe40000004100 */
[C---:B------:R-:W-:Y:S01]  /*16a50*/  FMUL.FTZ R6, R24.reuse, R12 ;  /* 0x0000000c18067220 */ /* 0x040fe20000410000 */
[----:B------:R-:W-:Y:S01]  /*16a60*/  F2FP.F16.E4M3.UNPACK_B R34, R34 ;  /* 0x00000022ff22723e */ /* 0x000fe200020006ff */
[-C--:B------:R-:W-:Y:S01]  /*16a70*/  FMUL.FTZ R9, R24, R5.reuse ;  /* 0x0000000518097220 */ /* 0x080fe20000410000 */
[----:B------:R-:W-:Y:S01]  /*16a80*/  FFMA.FTZ R24, R3, R8, R4 ;  /* 0x0000000803187223 */ /* 0x000fe20000010004 */
[----:B------:R-:W-:Y:S01]  /*16a90*/  FFMA.FTZ R36, R13, R5, -R6 ;  /* 0x000000050d247223 */ /* 0x000fe20000010806 */
[----:B------:R-:W-:-:S02]  /*16aa0*/  HADD2.F32 R5, -RZ, R32.H0_H0 ;  /* 0x20000020ff057230 */ /* 0x000fc40000004100 */
[----:B------:R-:W-:Y:S01]  /*16ab0*/  FFMA.FTZ R31, R13, R12, R9 ;  /* 0x0000000c0d1f7223 */ /* 0x000fe20000010009 */
[--C-:B------:R-:W-:Y:S02]  /*16ac0*/  HADD2.F32 R6, -RZ, R34.reuse.H0_H0 ;  /* 0x20000022ff067230 */ /* 0x100fe40000004100 */
[--C-:B------:R-:W-:Y:S02]  /*16ad0*/  HADD2.F32 R4, -RZ, R11.reuse.H0_H0 ;  /* 0x2000000bff047230 */ /* 0x100fe40000004100 */
[----:B------:R-:W-:Y:S01]  /*16ae0*/  HADD2.F32 R34, -RZ, R34.H1_H1 ;  /* 0x30000022ff227230 */ /* 0x000fe20000004100 */
[----:B------:R-:W-:Y:S01]  /*16af0*/  F2FP.SATFINITE.E4M3.F32.PACK_AB_MERGE_C R24, R31, R24, RZ ;  /* 0x000000181f18723e */ /* 0x000fe200048070ff */
[----:B------:R-:W-:Y:S02]  /*16b00*/  HADD2.F32 R11, -RZ, R11.H1_H1 ;  /* 0x3000000bff0b7230 */ /* 0x000fe40000004100 */
[----:B------:R-:W-:Y:S01]  /*16b10*/  FMUL.FTZ R8, R4, R6 ;  /* 0x0000000604087220 */ /* 0x000fe20000410000 */
[----:B------:R-:W-:-:S02]  /*16b20*/  HADD2.F32 R32, -RZ, R32.H1_H1 ;  /* 0x30000020ff207230 */ /* 0x000fc40000004100 */
[-C--:B------:R-:W-:Y:S01]  /*16b30*/  FMUL.FTZ R9, R4, R5.reuse ;  /* 0x0000000504097220 */ /* 0x080fe20000410000 */
[--C-:B------:R-:W-:Y:S02]  /*16b40*/  HADD2.F32 R3, -RZ, R7.reuse.H0_H0 ;  /* 0x20000007ff037230 */ /* 0x100fe40000004100 */
[C---:B------:R-:W-:Y:S01]  /*16b50*/  FMUL.FTZ R4, R11.reuse, R34 ;  /* 0x000000220b047220 */ /* 0x040fe20000410000 */
[----:B------:R-:W-:Y:S02]  /*16b60*/  HADD2.F32 R7, -RZ, R7.H1_H1 ;  /* 0x30000007ff077230 */ /* 0x000fe40000004100 */
[----:B------:R-:W-:Y:S01]  /*16b70*/  FMUL.FTZ R11, R11, R32 ;  /* 0x000000200b0b7220 */ /* 0x000fe20000410000 */
        /* <DEDUP_REMOVED lines=9> */
[----:B------:R-:W-:Y:S02]  /*16c10*/  F2FP.SATFINITE.E4M3.F32.PACK_AB_MERGE_C R11, R42, R47, RZ ;  /* 0x0000002f2a0b723e */ /* 0x000fe400048070ff */
[----:B------:R-:W-:-:S02]  /*16c20*/  F2FP.SATFINITE.E4M3.F32.PACK_AB_MERGE_C R8, R28, R25, RZ ;  /* 0x000000191c08723e */ /* 0x000fc400048070ff */
[----:B------:R-:W-:Y:S02]  /*16c30*/  F2FP.SATFINITE.E4M3.F32.PACK_AB_MERGE_C R5, R41, R38, R5 ;  /* 0x000000262905723e */ /* 0x000fe40004807005 */
[----:B------:R-:W-:Y:S02]  /*16c40*/  F2FP.SATFINITE.E4M3.F32.PACK_AB_MERGE_C R7, R46, R35, R7 ;  /* 0x000000232e07723e */ /* 0x000fe40004807007 */
[----:B------:R-:W-:Y:S02]  /*16c50*/  F2FP.SATFINITE.E4M3.F32.PACK_AB_MERGE_C R4, R20, R15, R4 ;  /* 0x0000000f1404723e */ /* 0x000fe40004807004 */
[----:B------:R-:W-:Y:S02]  /*16c60*/  F2FP.SATFINITE.E4M3.F32.PACK_AB_MERGE_C R6, R13, R10, R6 ;  /* 0x0000000a0d06723e */ /* 0x000fe40004807006 */
[----:B------:R-:W-:Y:S02]  /*16c70*/  F2FP.SATFINITE.E4M3.F32.PACK_AB_MERGE_C R9, R37, R44, R9 ;  /* 0x0000002c2509723e */ /* 0x000fe40004807009 */
[----:B------:R-:W-:Y:S01]  /*16c80*/  F2FP.SATFINITE.E4M3.F32.PACK_AB_MERGE_C R11, R48, R45, R11 ;  /* 0x0000002d300b723e */ /* 0x000fe2000480700b */
[----:B------:R4:W-:Y:S01]  /*16c90*/  STS.128 [R216+0x14400], R4 ;  /* 0x01440004d8007388 */ /* 0x0009e20000000c00 */
[----:B------:R-:W-:-:S02]  /*16ca0*/  F2FP.SATFINITE.E4M3.F32.PACK_AB_MERGE_C R8, R21, R14, R8 ;  /* 0x0000000e1508723e */ /* 0x000fc40004807008 */
[----:B------:R-:W-:-:S05]  /*16cb0*/  F2FP.SATFINITE.E4M3.F32.PACK_AB_MERGE_C R10, R34, R3, R24 ;  /* 0x00000003220a723e */ /* 0x000fca0004807018 */
[----:B------:R4:W-:Y:S02]  /*16cc0*/  STS.128 [R0+0x14400], R8 ;  /* 0x0144000800007388 */ /* 0x0009e40000000c00 */
.L_x_543:
[----:B------:R-:W-:Y:S05]  /*16cd0*/  BSYNC B0 ;  /* 0x0000000000007941 */ /* 0x000fea0003800000 */
.L_x_533:
[----:B------:R-:W-:Y:S01]  /*16ce0*/  @!PT LDS RZ, [RZ] ;  /* 0x00000000fffff984 */ /* 0x000fe20000000800 */
[----:B------:R-:W-:Y:S01]  /*16cf0*/  @!PT LDS RZ, [RZ] ;  /* 0x00000000fffff984 */ /* 0x000fe20000000800 */
[----:B------:R-:W-:Y:S01]  /*16d00*/  @!PT LDS RZ, [RZ] ;  /* 0x00000000fffff984 */ /* 0x000fe20000000800 */
[----:B------:R-:W-:Y:S01]  /*16d10*/  @!PT LDS RZ, [RZ] ;  /* 0x00000000fffff984 */ /* 0x000fe20000000800 */
[----:B------:R0:W-:Y:S06]  /*16d20*/  MEMBAR.ALL.CTA ;  /* 0x0000000000007992 */ /* 0x0001ec0000008000 */
[----:B0-----:R-:W0:Y:S01]  /*16d30*/  FENCE.VIEW.ASYNC.S ;  /* 0x00000000000073c6 */ /* 0x001e220000000000 */
[----:B------:R-:W-:Y:S05]  /*16d40*/  WARPSYNC.ALL ;  /* 0x0000000000007948 */ /* 0x000fea0003800000 */
[----:B0-----:R-:W-:Y:S06]  /*16d50*/  BAR.SYNC.DEFER_BLOCKING 0xd, 0x100 ;  /* 0x0344000000007b1d */ /* 0x001fec0000010000 */
.L_x_531:
[----:B--234-:R-:W-:-:S05]  /*16d60*/  IMAD.U32 R0, RZ, RZ, UR53 ;  /* 0x00000035ff007e24 */ /* 0x01cfca000f8e00ff */
[----:B------:R-:W-:-:S13]  /*16d70*/  ISETP.NE.AND P0, PT, R0, 0x3, PT ;  /* 0x000000030000780c */ /* 0x000fda0003f05270 */
[----:B------:R-:W-:Y:S05]  /*16d80*/  @!P0 BRA `(.L_x_566) ;  /* 0x0000000000048947 */ /* 0x000fea0003800000 */
[----:B------:R-:W-:Y:S01]  /*16d90*/  BPT.TRAP 0x1 ;  /* 0x000000040000795c */ /* 0x000fe20000300000 */
.L_x_566:
[----:B-1----:R-:W-:Y:S02]  /*16da0*/  LEA R3, R148, R18, 0x3 ;  /* 0x0000001294037211 */ /* 0x002fe400078e18ff */
[----:B------:R-:W-:-:S04]  /*16db0*/  SHF.L.U32 R0, R175, 0x1f, RZ ;  /* 0x0000001faf007819 */ /* 0x000fc800000006ff */
[----:B------:R1:W2:Y:S01]  /*16dc0*/  SYNCS.PHASECHK.TRANS64.TRYWAIT P2, [R3+URZ+0x29830], R0 ;  /* 0x02983000030075a7 */ /* 0x0002a2000804017f */
[----:B------:R-:W-:Y:S05]  /*16dd0*/  @!P0 BRA `(.L_x_567) ;  /* 0x0000000000048947 */ /* 0x000fea0003800000 */
[----:B------:R-:W-:Y:S01]  /*16de0*/  BPT.TRAP 0x1 ;  /* 0x000000040000795c */ /* 0x000fe20000300000 */
.L_x_567:
[----:B-----5:R-:W3:Y:S01]  /*16df0*/  S2R R4, SR_TID.X ;  /* 0x0000000000047919 */ /* 0x020ee20000002100 */
[----:B------:R-:W-:Y:S01]  /*16e00*/  IMAD.MOV.U32 R87, RZ, RZ, RZ ;  /* 0x000000ffff577224 */ /* 0x000fe200078e00ff */
[----:B---3--:R-:W-:-:S04]  /*16e10*/  LOP3.LUT R4, R4, 0x7f, RZ, 0xc0, !PT ;  /* 0x0000007f04047812 */ /* 0x008fc800078ec0ff */
[----:B------:R-:W-:Y:S01]  /*16e20*/  ISETP.NE.AND P1, PT, R4, RZ, PT ;  /* 0x000000ff0400720c */ /* 0x000fe20003f25270 */
[----:B--2---:R-:W-:-:S12]  /*16e30*/  @P2 BRA `(.L_x_568) ;  /* 0x0000000000082947 */ /* 0x004fd80003800000 */
[----:B------:R-:W2:Y:S02]  /*16e40*/  SYNCS.PHASECHK.TRANS64.TRYWAIT P2, [R3+URZ+0x29830], R0 ;  /* 0x02983000030075a7 */ /* 0x000ea4000804017f */
[----:B--2---:R-:W-:Y:S05]  /*16e50*/  @!P2 BRA `(.L_x_569) ;  /* 0x0000010000d4a947 */ /* 0x004fea0003800000 */
.L_x_568:
[----:B------:R-:W-:Y:S05]  /*16e60*/  WARPSYNC.ALL ;  /* 0x0000000000007948 */ /* 0x000fea0003800000 */
[----:B-12---:R-:W-:Y:S01]  /*16e70*/  VIADD R0, R18, 0x1a400 ;  /* 0x0001a40012007836 */ /* 0x006fe20000000000 */
[----:B------:R-:W-:Y:S01]  /*16e80*/  R2UR UR24, R50 ;  /* 0x00000000321872ca */ /* 0x000fe200000e0000 */
[----:B------:R-:W-:Y:S01]  /*16e90*/  IMAD.MOV.U32 R7, RZ, RZ, -0x7fffffe0 ;  /* 0x80000020ff077424 */ /* 0x000fe200078e00ff */
[----:B------:R-:W-:Y:S01]  /*16ea0*/  WARPGROUP.ARRIVE ;  /* 0x00000000000079c5 */ /* 0x000fe20000000000 */
[----:B------:R-:W-:Y:S01]  /*16eb0*/  UMOV UR25, 0x80000020 ;  /* 0x8000002000197882 */ /* 0x000fe20000000000 */
[----:B------:R-:W-:Y:S01]  /*16ec0*/  SHF.R.U32.HI R0, RZ, 0x4, R0 ;  /* 0x00000004ff007819 */ /* 0x000fe20000011600 */
[----:B------:R-:W-:Y:S01]  /*16ed0*/  IMAD.MOV.U32 R5, RZ, RZ, -0x7fffffe0 ;  /* 0x80000020ff057424 */ /* 0x000fe200078e00ff */
[----:B------:R-:W-:Y:S01]  /*16ee0*/  R2UR UR27, R7 ;  /* 0x00000000071b72ca */ /* 0x000fe200000e0000 */
[----:B------:R-:W-:Y:S01]  /*16ef0*/  UMOV UR5, UR25 ;  /* 0x0000001900057c82 */ /* 0x000fe20008000000 */
[----:B------:R-:W-:Y:S01]  /*16f00*/  LOP3.LUT R0, R0, 0x3fff, RZ, 0xc0, !PT ;  /* 0x00003fff00007812 */ /* 0x000fe200078ec0ff */
[----:B------:R-:W-:Y:S01]  /*16f10*/  UMOV UR9, UR25 ;  /* 0x0000001900097c82 */ /* 0x000fe20008000000 */
[----:B------:R-:W-:Y:S01]  /*16f20*/  R2UR UR7, R5 ;  /* 0x00000000050772ca */ /* 0x000fe200000e0000 */
[----:B------:R-:W-:Y:S01]  /*16f30*/  IMAD.MOV.U32 R9, RZ, RZ, -0x7fffffe0 ;  /* 0x80000020ff097424 */ /* 0x000fe200078e00ff */
[----:B------:R-:W-:Y:S01]  /*16f40*/  LOP3.LUT R0, R0, 0x10000, RZ, 0xfc, !PT ;  /* 0x0001000000007812 */ /* 0x000fe200078efcff */
[----:B------:R-:W-:Y:S01]  /*16f50*/  ULOP3.LUT UR24, UR24, 0x10000, URZ, 0xfc, !UPT ;  /* 0x0001000018187892 */ /* 0x000fe2000f8efc3f */
[----:B------:R-:W-:Y:S01]  /*16f60*/  MOV R5, 0x80000020 ;  /* 0x8000002000057802 */ /* 0x000fe20000000f00 */
[----:B------:R-:W-:Y:S01]  /*16f70*/  UMOV UR13, UR25 ;  /* 0x00000019000d7c82 */ /* 0x000fe20008000000 */
[----:B------:R-:W-:Y:S01]  /*16f80*/  R2UR UR15, R9 ;  /* 0x00000000090f72ca */ /* 0x000fe200000e0000 */
[----:B------:R-:W-:Y:S01]  /*16f90*/  IMAD R6, R148, 0x780, R0 ;  /* 0x0000078094067824 */ /* 0x000fe200078e0200 */
[----:B------:R-:W-:Y:S01]  /*16fa0*/  R2UR UR11, R5 ;  /* 0x00000000050b72ca */ /* 0x000fe200000e0000 */
[----:B------:R-:W-:Y:S01]  /*16fb0*/  UMOV UR17, UR25 ;  /* 0x0000001900117c82 */ /* 0x000fe20008000000 */
[----:B------:R-:W-:Y:S01]  /*16fc0*/  UMOV UR4, UR24 ;  /* 0x0000001800047c82 */ /* 0x000fe20008000000 */
[----:B------:R-:W-:Y:S01]  /*16fd0*/  UMOV UR8, UR24 ;  /* 0x0000001800087c82 */ /* 0x000fe20008000000 */
[C---:B------:R-:W-:Y:S01]  /*16fe0*/  R2UR UR26, R6.reuse ;  /* 0x00000000061a72ca */ /* 0x040fe200000e0000 */
[C---:B------:R-:W-:Y:S01]  /*16ff0*/  VIADD R8, R6.reuse, 0x180 ;  /* 0x0000018006087836 */ /* 0x040fe20000000000 */
[----:B------:R-:W-:Y:S01]  /*17000*/  IADD3 R4, R6, 0x80, RZ ;  /* 0x0000008006047810 */ /* 0x000fe20007ffe0ff */
[----:B------:R-:W-:Y:S01]  /*17010*/  UMOV UR12, UR24 ;  /* 0x00000018000c7c82 */ /* 0x000fe20008000000 */
[----:B------:R-:W-:Y:S01]  /*17020*/  MOV R5, 0x80000020 ;  /* 0x8000002000057802 */ /* 0x000fe20000000f00 */
[----:B------:R-:W-:Y:S01]  /*17030*/  UMOV UR16, UR24 ;  /* 0x0000001800107c82 */ /* 0x000fe20008000000 */
[----:B------:R-:W-:Y:S01]  /*17040*/  R2UR UR6, R4 ;  /* 0x00000000040672ca */ /* 0x000fe200000e0000 */
[----:B------:R-:W-:Y:S01]  /*17050*/  VIADD R4, R6, 0x100 ;  /* 0x0000010006047836 */ /* 0x000fe20000000000 */
[----:B------:R-:W-:Y:S01]  /*17060*/  R2UR UR14, R8 ;  /* 0x00000000080e72ca */ /* 0x000fe200000e0000 */
[----:B------:R-:W-:Y:S01]  /*17070*/  VIADD R10, R6, 0x2 ;  /* 0x00000002060a7836 */ /* 0x000fe20000000000 */
[----:B------:R-:W-:Y:S01]  /*17080*/  R2UR UR19, R5 ;  /* 0x00000000051372ca */ /* 0x000fe200000e0000 */
[----:B------:R-:W-:Y:S01]  /*17090*/  IMAD.MOV.U32 R11, RZ, RZ, -0x7fffffe0 ;  /* 0x80000020ff0b7424 */ /* 0x000fe200078e00ff */
[----:B------:R-:W-:Y:S01]  /*170a0*/  R2UR UR10, R4 ;  /* 0x00000000040a72ca */ /* 0x000fe200000e0000 */
[----:B------:R-:W-:Y:S01]  /*170b0*/  QGMMA.64x32x32.F32.E4M3.E4M3 R104, gdesc[UR24], RZ, !UPT, gsb0 ;  /* 0x00600000186879f3 */ /* 0x000fe2000c0008ff */
[C---:B------:R-:W-:Y:S01]  /*170c0*/  VIADD R4, R6.reuse, 0x200 ;  /* 0x0000020006047836 */ /* 0x040fe20000000000 */
[----:B------:R-:W-:Y:S01]  /*170d0*/  P2R R20, PR, RZ, 0x2 ;  /* 0x00000002ff147803 */ /* 0x000fe20000000000 */
[----:B------:R-:W-:Y:S01]  /*170e0*/  IMAD.MOV.U32 R5, RZ, RZ, -0x7fffffe0 ;  /* 0x80000020ff057424 */ /* 0x000fe200078e00ff */
[----:B------:R-:W-:Y:S01]  /*170f0*/  P2R R12, PR, RZ, 0x1 ;  /* 0x00000001ff0c7803 */ /* 0x000fe20000000000 */
[----:B------:R-:W-:Y:S01]  /*17100*/  VIADD R8, R6, 0x182 ;  /* 0x0000018206087836 */ /* 0x000fe20000000000 */
[----:B------:R-:W-:Y:S01]  /*17110*/  R2UR UR18, R4 ;  /* 0x00000000041272ca */ /* 0x000fe200000e0000 */
[----:B------:R-:W-:Y:S01]  /*17120*/  VIADD R4, R6, 0x82 ;  /* 0x0000008206047836 */ /* 0x000fe20000000000 */
[----:B------:R-:W-:Y:S01]  /*17130*/  MOV R86, R87 ;  /* 0x0000005700567202 */ /* 0x000fe20000000f00 */
[----:B------:R-:W-:-:S02]  /*17140*/  IMAD.MOV.U32 R9, RZ, RZ, -0x7fffffe0 ;  /* 0x80000020ff097424 */ /* 0x000fc400078e00ff */
[----:B------:R-:W-:Y:S02]  /*17150*/  VIADD R72, R6, 0x682 ;  /* 0x0000068206487836 */ /* 0x000fe40000000000 */
[----:B------:R-:W-:Y:S01]  /*17160*/  IMAD.MOV.U32 R73, RZ, RZ, -0x7fffffe0 ;  /* 0x80000020ff497424 */ /* 0x000fe200078e00ff */
[----:B------:R-:W-:Y:S02]  /*17170*/  WARPGROUP.DEPBAR.LE gsb0, 0x0 ;  /* 0x00008000000079c5 */ /* 0x000fe40000010000 */
[----:B------:R-:W-:-:S06]  /*17180*/  WARPGROUP.ARRIVE ;  /* 0x00000000000079c5 */ /* 0x000fcc0000000000 */
[----:B------:R-:W-:Y:S01]  /*17190*/  QGMMA.64x32x32.F32.E4M3.E4M3 R88, gdesc[UR4], RZ, !UPT, gsb0 ;  /* 0x00600000045879f3 */ /* 0x000fe2000c0008ff */
[----:B------:R-:W-:Y:S01]  /*171a0*/  R2UR UR6, R10 ;  /* 0x000000000a0672ca */ /* 0x000fe200000e0000 */
[----:B------:R-:W-:Y:S01]  /*171b0*/  UIADD3 UR4, UR24, 0x2, URZ ;  /* 0x0000000218047890 */ /* 0x000fe2000fffe03f */
[----:B------:R-:W-:Y:S01]  /*171c0*/  R2UR UR7, R11 ;  /* 0x000000000b0772ca */ /* 0x000fe200000e0000 */
[----:B------:R-:W-:Y:S01]  /*171d0*/  UMOV UR5, 0x80000020 ;  /* 0x8000002000057882 */ /* 0x000fe20000000000 */
[----:B------:R-:W-:Y:S01]  /*171e0*/  IMAD.MOV.U32 R11, RZ, RZ, -0x7fffffe0 ;  /* 0x80000020ff0b7424 */ /* 0x000fe200078e00ff */
[----:B------:R-:W-:Y:S01]  /*171f0*/  IADD3 R10, R6, 0x280, RZ ;  /* 0x00000280060a7810 */ /* 0x000fe20007ffe0ff */
[----:B------:R-:W-:Y:S02]  /*17200*/  WARPGROUP.DEPBAR.LE gsb0, 0x0 ;  /* 0x00008000000079c5 */ /* 0x000fe40000010000 */
[----:B------:R-:W-:-:S06]  /*17210*/  WARPGROUP.ARRIVE ;  /* 0x00000000000079c5 */ /* 0x000fcc0000000000 */
[----:B------:R-:W-:Y:S01]  /*17220*/  QGMMA.64x32x32.F32.E4M3.E4M3 R56, gdesc[UR8], RZ, !UPT, gsb0 ;  /* 0x00600000083879f3 */ /* 0x000fe2000c0008ff */
[----:B------:R-:W-:Y:S01]  /*17230*/  R2UR UR10, R4 ;  /* 0x00000000040a72ca */ /* 0x000fe200000e0000 */
[----:B------:R-:W-:Y:S01]  /*17240*/  UMOV UR8, UR4 ;  /* 0x0000000400087c82 */ /* 0x000fe20008000000 */
[----:B------:R-:W-:Y:S01]  /*17250*/  R2UR UR11, R5 ;  /* 0x00000000050b72ca */ /* 0x000fe200000e0000 */
[----:B------:R-:W-:Y:S01]  /*17260*/  UMOV UR9, UR5 ;  /* 0x0000000500097c82 */ /* 0x000fe20008000000 */
        /* <DEDUP_REMOVED lines=9> */
[----:B------:R-:W-:Y:S02]  /*17300*/  VIADD R8, R6, 0x400 ;  /* 0x0000040006087836 */ /* 0x000fe40000000000 */
[----:B------:R-:W-:Y:S01]  /*17310*/  IMAD.MOV.U32 R9, RZ, RZ, -0x7fffffe0 ;  /* 0x80000020ff097424 */ /* 0x000fe200078e00ff */
[----:B------:R-:W-:Y:S02]  /*17320*/  WARPGROUP.DEPBAR.LE gsb0, 0x0 ;  /* 0x00008000000079c5 */ /* 0x000fe40000010000 */
[----:B------:R-:W-:-:S06]  /*17330*/  WARPGROUP.ARRIVE ;  /* 0x00000000000079c5 */ /* 0x000fcc0000000000 */
[----:B------:R-:W-:Y:S01]  /*17340*/  QGMMA.64x32x32.F32.E4M3.E4M3 R24, gdesc[UR16], RZ, !UPT, gsb0 ;  /* 0x00600000101879f3 */ /* 0x000fe2000c0008ff */
[----:B------:R-:W-:Y:S01]  /*17350*/  UMOV UR16, UR4 ;  /* 0x0000000400107c82 */ /* 0x000fe20008000000 */
[----:B------:R-:W-:Y:S01]  /*17360*/  UMOV UR17, UR5 ;  /* 0x0000000500117c82 */ /* 0x000fe20008000000 */
[----:B------:R-:W-:Y:S02]  /*17370*/  WARPGROUP.DEPBAR.LE gsb0, 0x0 ;  /* 0x00008000000079c5 */ /* 0x000fe40000010000 */
[----:B------:R-:W-:-:S06]  /*17380*/  WARPGROUP.ARRIVE ;  /* 0x00000000000079c5 */ /* 0x000fcc0000000000 */
[----:B------:R-:W-:Y:S01]  /*17390*/  QGMMA.64x32x32.F32.E4M3.E4M3 R104, gdesc[UR4], R104, gsb0 ;  /* 0x00600000046879f3 */ /* 0x000fe20008000868 */
[----:B------:R-:W-:Y:S01]  /*173a0*/  R2UR UR6, R4 ;  /* 0x00000000040672ca */ /* 0x000fe200000e0000 */
[----:B------:R-:W-:Y:S01]  /*173b0*/  VIADD R4, R6, 0x202 ;  /* 0x0000020206047836 */ /* 0x000fe20000000000 */
[----:B------:R-:W-:Y:S01]  /*173c0*/  R2UR UR7, R5 ;  /* 0x00000000050772ca */ /* 0x000fe200000e0000 */
[----:B------:R-:W-:-:S03]  /*173d0*/  IMAD.MOV.U32 R5, RZ, RZ, -0x7fffffe0 ;  /* 0x80000020ff057424 */ /* 0x000fc600078e00ff */
[----:B------:R-:W-:Y:S02]  /*173e0*/  R2UR UR18, R4 ;  /* 0x00000000041272ca */ /* 0x000fe400000e0000 */
[----:B------:R-:W-:Y:S01]  /*173f0*/  R2UR UR19, R5 ;  /* 0x00000000051372ca */ /* 0x000fe200000e0000 */
[----:B------:R-:W-:Y:S01]  /*17400*/  IMAD.MOV.U32 R5, RZ, RZ, -0x7fffffe0 ;  /* 0x80000020ff057424 */ /* 0x000fe200078e00ff */
[----:B------:R-:W-:Y:S01]  /*17410*/  IADD3 R4, R6, 0x300, RZ ;  /* 0x0000030006047810 */ /* 0x000fe20007ffe0ff */
[----:B------:R-:W-:Y:S02]  /*17420*/  WARPGROUP.DEPBAR.LE gsb0, 0x0 ;  /* 0x00008000000079c5 */ /* 0x000fe40000010000 */
[----:B------:R-:W-:-:S06]  /*17430*/  WARPGROUP.ARRIVE ;  /* 0x00000000000079c5 */ /* 0x000fcc0000000000 */
[----:B------:R-:W-:Y:S01]  /*17440*/  QGMMA.64x32x32.F32.E4M3.E4M3 R88, gdesc[UR8], R88, gsb0 ;  /* 0x00600000085879f3 */ /* 0x000fe20008000858 */
[----:B------:R-:W-:Y:S01]  /*17450*/  R2UR UR10, R10 ;  /* 0x000000000a0a72ca */ /* 0x000fe200000e0000 */
[----:B------:R-:W-:Y:S01]  /*17460*/  UIADD3 UR8, UR24, 0x200, URZ ;  /* 0x0000020018087890 */ /* 0x000fe2000fffe03f */
[----:B------:R-:W-:Y:S01]  /*17470*/  R2UR UR11, R11 ;  /* 0x000000000b0b72ca */ /* 0x000fe200000e0000 */
[----:B------:R-:W-:Y:S01]  /*17480*/  UMOV UR9, 0x80000020 ;  /* 0x8000002000097882 */ /* 0x000fe20000000000 */
[----:B------:R-:W-:Y:S01]  /*17490*/  VIADD R10, R6, 0x282 ;  /* 0x00000282060a7836 */ /* 0x000fe20000000000 */
[----:B------:R-:W-:Y:S01]  /*174a0*/  UMOV UR21, UR9 ;  /* 0x0000000900157c82 */ /* 0x000fe20008000000 */
[----:B------:R-:W-:Y:S02]  /*174b0*/  IMAD.MOV.U32 R11, RZ, RZ, -0x7fffffe0 ;  /* 0x80000020ff0b7424 */ /* 0x000fe400078e00ff */
[----:B------:R-:W-:Y:S01]  /*174c0*/  UMOV UR20, UR8 ;  /* 0x0000000800147c82 */ /* 0x000fe20008000000 */
[----:B------:R-:W-:-:S02]  /*174d0*/  WARPGROUP.DEPBAR.LE gsb0, 0x0 ;  /* 0x00008000000079c5 */ /* 0x000fc40000010000 */
[----:B------:R-:W-:-:S06]  /*174e0*/  WARPGROUP.ARRIVE ;  /* 0x00000000000079c5 */ /* 0x000fcc0000000000 */
[----:B------:R-:W-:Y:S03]  /*174f0*/  QGMMA.64x32x32.F32.E4M3.E4M3 R56, gdesc[UR4], R56, gsb0 ;  /* 0x00600000043879f3 */ /* 0x000fe60008000838 */
[----:B------:R-:W-:Y:S02]  /*17500*/  WARPGROUP.DEPBAR.LE gsb0, 0x0 ;  /* 0x00008000000079c5 */ /* 0x000fe40000010000 */
[----:B------:R-:W-:-:S06]  /*17510*/  WARPGROUP.ARRIVE ;  /* 0x00000000000079c5 */ /* 0x000fcc0000000000 */
[----:B------:R-:W-:Y:S01]  /*17520*/  QGMMA.64x32x32.F32.E4M3.E4M3 R40, gdesc[UR12], R40, gsb0 ;  /* 0x006000000c2879f3 */ /* 0x000fe20008000828 */
[----:B------:R-:W-:Y:S01]  /*17530*/  R2UR UR14, R4 ;  /* 0x00000000040e72ca */ /* 0x000fe200000e0000 */
[----:B------:R-:W-:Y:S01]  /*17540*/  UMOV UR12, UR8 ;  /* 0x00000008000c7c82 */ /* 0x000fe20008000000 */
[----:B------:R-:W-:Y:S01]  /*17550*/  R2UR UR15, R5 ;  /* 0x00000000050f72ca */ /* 0x000fe200000e0000 */
[----:B------:R-:W-:Y:S01]  /*17560*/  UMOV UR13, UR9 ;  /* 0x00000009000d7c82 */ /* 0x000fe20008000000 */
[----:B------:R-:W-:Y:S01]  /*17570*/  VIADD R4, R6, 0x380 ;  /* 0x0000038006047836 */ /* 0x000fe20000000000 */
[----:B------:R-:W-:Y:S01]  /*17580*/  MOV R5, 0x80000020 ;  /* 0x8000002000057802 */ /* 0x000fe20000000f00 */
[----:B------:R-:W-:Y:S02]  /*17590*/  WARPGROUP.DEPBAR.LE gsb0, 0x0 ;  /* 0x00008000000079c5 */ /* 0x000fe40000010000 */
[----:B------:R-:W-:-:S06]  /*175a0*/  WARPGROUP.ARRIVE ;  /* 0x00000000000079c5 */ /* 0x000fcc0000000000 */
[----:B------:R-:W-:Y:S01]  /*175b0*/  QGMMA.64x32x32.F32.E4M3.E4M3 R24, gdesc[UR16], R24, gsb0 ;  /* 0x00600000101879f3 */ /* 0x000fe20008000818 */
        /* <DEDUP_REMOVED lines=8> */
[----:B------:R-:W-:Y:S01]  /*17640*/  QGMMA.64x32x32.F32.E4M3.E4M3 R104, gdesc[UR8], R104, gsb0 ;  /* 0x00600000086879f3 */ /* 0x000fe20008000868 */
[----:B------:R-:W-:Y:S01]  /*17650*/  R2UR UR10, R4 ;  /* 0x00000000040a72ca */ /* 0x000fe200000e0000 */
[----:B------:R-:W-:Y:S01]  /*17660*/  VIADD R4, R6, 0x480 ;  /* 0x0000048006047836 */ /* 0x000fe20000000000 */
[----:B------:R-:W-:Y:S02]  /*17670*/  R2UR UR11, R5 ;  /* 0x00000000050b72ca */ /* 0x000fe400000e0000 */
[----:B------:R-:W-:Y:S02]  /*17680*/  MOV R5, 0x80000020 ;  /* 0x8000002000057802 */ /* 0x000fe40000000f00 */
[----:B------:R-:W-:Y:S01]  /*17690*/  R2UR UR22, R4 ;  /* 0x00000000041672ca */ /* 0x000fe200000e0000 */
[----:B------:R-:W-:Y:S01]  /*176a0*/  VIADD R4, R6, 0x302 ;  /* 0x0000030206047836 */ /* 0x000fe20000000000 */
[----:B------:R-:W-:Y:S01]  /*176b0*/  R2UR UR23, R5 ;  /* 0x00000000051772ca */ /* 0x000fe200000e0000 */
[----:B------:R-:W-:Y:S01]  /*176c0*/  IMAD.MOV.U32 R5, RZ, RZ, -0x7fffffe0 ;  /* 0x80000020ff057424 */ /* 0x000fe200078e00ff */
[----:B------:R-:W-:-:S02]  /*176d0*/  WARPGROUP.DEPBAR.LE gsb0, 0x0 ;  /* 0x00008000000079c5 */ /* 0x000fc40000010000 */
[----:B------:R-:W-:-:S06]  /*176e0*/  WARPGROUP.ARRIVE ;  /* 0x00000000000079c5 */ /* 0x000fcc0000000000 */
[----:B------:R-:W-:Y:S01]  /*176f0*/  QGMMA.64x32x32.F32.E4M3.E4M3 R88, gdesc[UR12], R88, gsb0 ;  /* 0x006000000c5879f3 */ /* 0x000fe20008000858 */
[----:B------:R-:W-:Y:S01]  /*17700*/  R2UR UR14, R10 ;  /* 0x000000000a0e72ca */ /* 0x000fe200000e0000 */
[----:B------:R-:W-:Y:S01]  /*17710*/  UIADD3 UR12, UR24, 0x202, URZ ;  /* 0x00000202180c7890 */ /* 0x000fe2000fffe03f */
[----:B------:R-:W-:Y:S01]  /*17720*/  R2UR UR15, R11 ;  /* 0x000000000b0f72ca */ /* 0x000fe200000e0000 */
[----:B------:R-:W-:Y:S01]  /*17730*/  UMOV UR13, 0x80000020 ;  /* 0x80000020000d7882 */ /* 0x000fe20000000000 */
[----:B------:R-:W-:Y:S01]  /*17740*/  IMAD.MOV.U32 R11, RZ, RZ, -0x7fffffe0 ;  /* 0x80000020ff0b7424 */ /* 0x000fe200078e00ff */
[----:B------:R-:W-:Y:S01]  /*17750*/  UMOV UR29, UR13 ;  /* 0x0000000d001d7c82 */ /* 0x000fe20008000000 */
[----:B------:R-:W-:Y:S02]  /*17760*/  IADD3 R10, R6, 0x500, RZ ;  /* 0x00000500060a7810 */ /* 0x000fe40007ffe0ff */
        /* <DEDUP_REMOVED lines=95> */
[----:B------:R-:W-:Y:S02]  /*17d60*/  WARPGROUP.DEPBAR.LE gsb0, 0x0 ;  /* 0x00008000000079c5 */ /* 0x000fe40000010000 */
[----:B------:R-:W-:-:S06]  /*17d70*/  WARPGROUP.ARRIVE ;  /* 0x00000000000079c5 */ /* 0x000fcc0000000000 */
[----:B------:R-:W-:Y:S03]  /*17d80*/  QGMMA.64x32x32.F32.E4M3.E4M3 R24, gdesc[UR32], R24, gsb0 ;  /* 0x00600000201879f3 */ /* 0x000fe60008000818 */
[----:B------:R-:W-:Y:S02]  /*17d90*/  WARPGROUP.DEPBAR.LE gsb0, 0x0 ;  /* 0x00008000000079c5 */ /* 0x000fe40000010000 */
[----:B------:R-:W-:-:S06]  /*17da0*/  WARPGROUP.ARRIVE ;  /* 0x00000000000079c5 */ /* 0x000fcc0000000000 */
[----:B------:R-:W-:Y:S01]  /*17db0*/  QGMMA.64x32x32.F32.E4M3.E4M3 R104, gdesc[UR20], R104, gsb0 ;  /* 0x00600000146879f3 */ /* 0x000fe20008000868 */
[----:B------:R-:W-:Y:S02]  /*17dc0*/  R2UR UR22, R4 ;  /* 0x00000000041672ca */ /* 0x000fe400000e0000 */
[----:B------:R-:W-:Y:S02]  /*17dd0*/  R2UR UR23, R5 ;  /* 0x00000000051772ca */ /* 0x000fe400000e0000 */
[----:B------:R-:W-:-:S05]  /*17de0*/  IADD3 R4, R223, R147, RZ ;  /* 0x00000093df047210 */ /* 0x000fca0007ffe0ff */
[----:B------:R-:W-:-:S05]  /*17df0*/  IMAD R4, R161, -0xa0, R4 ;  /* 0xffffff60a1047824 */ /* 0x000fca00078e0204 */
[C---:B------:R-:W-:Y:S02]  /*17e00*/  ISETP.GT.AND P4, PT, R4.reuse, RZ, PT ;  /* 0x000000ff0400720c */ /* 0x040fe40003f84270 */
[C---:B------:R-:W-:Y:S02]  /*17e10*/  ISETP.GT.AND P5, PT, R4.reuse, 0x1, PT ;  /* 0x000000010400780c */ /* 0x040fe40003fa4270 */
[C---:B------:R-:W-:Y:S02]  /*17e20*/  ISETP.GT.AND P2, PT, R4.reuse, 0x8, PT ;  /* 0x000000080400780c */ /* 0x040fe40003f44270 */
[C---:B------:R-:W-:Y:S02]  /*17e30*/  ISETP.GT.AND P3, PT, R4.reuse, 0x9, PT ;  /* 0x000000090400780c */ /* 0x040fe40003f64270 */
[C---:B------:R-:W-:Y:S02]  /*17e40*/  ISETP.GT.AND P6, PT, R4.reuse, 0x80, PT ;  /* 0x000000800400780c */ /* 0x040fe40003fc4270 */
[----:B------:R-:W-:-:S02]  /*17e50*/  ISETP.GT.AND P1, PT, R4, 0x81, PT ;  /* 0x000000810400780c */ /* 0x000fc40003f24270 */
[----:B------:R-:W-:-:S04]  /*17e60*/  ISETP.GT.AND P0, PT, R4, 0x88, PT ;  /* 0x000000880400780c */ /* 0x000fc80003f04270 */
[----:B------:R-:W-:Y:S01]  /*17e70*/  P2R R10, PR, RZ, 0x1 ;  /* 0x00000001ff0a7803 */ /* 0x000fe20000000000 */
[----:B------:R-:W-:Y:S02]  /*17e80*/  WARPGROUP.DEPBAR.LE gsb0, 0x0 ;  /* 0x00008000000079c5 */ /* 0x000fe40000010000 */
[----:B------:R-:W-:Y:S01]  /*17e90*/  WARPGROUP.ARRIVE ;  /* 0x00000000000079c5 */ /* 0x000fe20000000000 */
[----:B------:R-:W-:Y:S02]  /*17ea0*/  FSEL R13, R104, -INF , P4 ;  /* 0xff800000680d7808 */ /* 0x000fe40002000000 */
[----:B------:R-:W-:Y:S02]  /*17eb0*/  FSEL R105, R105, -INF , P5 ;  /* 0xff80000069697808 */ /* 0x000fe40002800000 */
[----:B------:R-:W-:Y:S01]  /*17ec0*/  FSEL R79, R108, -INF , P2 ;  /* 0xff8000006c4f7808 */ /* 0x000fe20001000000 */
[----:B------:R-:W-:Y:S01]  /*17ed0*/  QGMMA.64x32x32.F32.E4M3.E4M3 R88, gdesc[UR20], R88, gsb0 ;  /* 0x00600000145879f3 */ /* 0x000fe20008000858 */
[----:B------:R-:W-:-:S02]  /*17ee0*/  R2UR UR22, R8 ;  /* 0x00000000081672ca */ /* 0x000fc400000e0000 */
[----:B------:R-:W-:Y:S02]  /*17ef0*/  R2UR UR23, R9 ;  /* 0x00000000091772ca */ /* 0x000fe400000e0000 */
        /* <DEDUP_REMOVED lines=18> */
[----:B------:R-:W-:Y:S02]  /*18020*/  FSEL R117, R117, -INF , P3 ;  /* 0xff80000075757808 */ /* 0x000fe40001800000 */
[----:B------:R-:W-:Y:S02]  /*18030*/  ISETP.GT.AND P5, PT, R4, 0x20, PT ;  /* 0x000000200400780c */ /* 0x000fe40003fa4270 */
[----:B------:R-:W-:Y:S02]  /*18040*/  FMNMX.FTZ R8, R83, R8, !PT ;  /* 0x0000000853087209 */ /* 0x000fe40007810000 */
[----:B------:R-:W-:Y:S02]  /*18050*/  FSEL R9, R114, -INF , P4 ;  /* 0xff80000072097808 */ /* 0x000fe40002000000 */
[----:B------:R-:W-:-:S02]  /*18060*/  ISETP.GT.AND P4, PT, R4, 0x21, PT ;  /* 0x000000210400780c */ /* 0x000fc40003f84270 */
[----:B------:R-:W-:Y:S02]  /*18070*/  FMNMX.FTZ R8, R117, R8, !PT ;  /* 0x0000000875087209 */ /* 0x000fe40007810000 */
[----:B------:R-:W-:Y:S02]  /*18080*/  FSEL R119, R119, -INF , P3 ;  /* 0xff80000077777808 */ /* 0x000fe40001800000 */
[----:B------:R-:W-:Y:S02]  /*18090*/  ISETP.GT.AND P3, PT, R4, 0x28, PT ;  /* 0x000000280400780c */ /* 0x000fe40003f64270 */
[----:B------:R-:W-:Y:S02]  /*180a0*/  FSEL R15, R118, -INF , P2 ;  /* 0xff800000760f7808 */ /* 0x000fe40001000000 */
[----:B------:R-:W-:Y:S01]  /*180b0*/  ISETP.GT.AND P2, PT, R4, 0x29, PT ;  /* 0x000000290400780c */ /* 0x000fe20003f44270 */
[----:B------:R-:W-:Y:S02]  /*180c0*/  WARPGROUP.DEPBAR.LE gsb0, 0x0 ;  /* 0x00008000000079c5 */ /* 0x000fe40000010000 */
[----:B------:R-:W-:Y:S01]  /*180d0*/  WARPGROUP.ARRIVE ;  /* 0x00000000000079c5 */ /* 0x000fe20000000000 */
[----:B------:R-:W-:-:S02]  /*180e0*/  FSEL R149, R88, -INF , P5 ;  /* 0xff80000058957808 */ /* 0x000fc40002800000 */
[----:B------:R-:W-:Y:S02]  /*180f0*/  FSEL R133, R89, -INF , P4 ;  /* 0xff80000059857808 */ /* 0x000fe40002000000 */
[----:B------:R-:W-:Y:S01]  /*18100*/  FMNMX.FTZ R8, R149, R8, !PT ;  /* 0x0000000895087209 */ /* 0x000fe20007810000 */
[----:B------:R-:W-:Y:S01]  /*18110*/  QGMMA.64x32x32.F32.E4M3.E4M3 R56, gdesc[UR20], R56, gsb0 ;  /* 0x00600000143879f3 */ /* 0x000fe20008000838 */
[----:B------:R-:W-:Y:S02]  /*18120*/  R2UR UR22, R72 ;  /* 0x00000000481672ca */ /* 0x000fe400000e0000 */
[----:B------:R-:W-:Y:S02]  /*18130*/  R2UR UR23, R73 ;  /* 0x00000000491772ca */ /* 0x000fe400000e0000 */
[----:B------:R-:W-:Y:S02]  /*18140*/  FSEL R123, R92, -INF , P3 ;  /* 0xff8000005c7b7808 */ /* 0x000fe40001800000 */
[----:B------:R-:W-:-:S02]  /*18150*/  FMNMX.FTZ R8, R133, R8, !PT ;  /* 0x0000000885087209 */ /* 0x000fc40007810000 */
[----:B------:R-:W-:Y:S02]  /*18160*/  FSEL R21, R90, -INF , P5 ;  /* 0xff8000005a157808 */ /* 0x000fe40002800000 */
[C---:B------:R-:W-:Y:S02]  /*18170*/  ISETP.GT.AND P5, PT, R4.reuse, 0x30, PT ;  /* 0x000000300400780c */ /* 0x040fe40003fa4270 */
        /* <DEDUP_REMOVED lines=20> */
[----:B------:R-:W-:Y:S02]  /*182c0*/  FMNMX.FTZ R8, R137, R8, !PT ;  /* 0x0000000889087209 */ /* 0x000fe40007810000 */
[----:B------:R-:W-:-:S02]  /*182d0*/  FSEL R77, R102, -INF , P3 ;  /* 0xff800000664d7808 */ /* 0x000fc40001800000 */
[----:B------:R-:W-:Y:S02]  /*182e0*/  ISETP.GT.AND P3, PT, R4, 0x48, PT ;  /* 0x000000480400780c */ /* 0x000fe40003f64270 */
[----:B------:R-:W-:Y:S01]  /*182f0*/  FSEL R103, R103, -INF , P2 ;  /* 0xff80000067677808 */ /* 0x000fe20001000000 */
[----:B------:R-:W-:Y:S02]  /*18300*/  WARPGROUP.DEPBAR.LE gsb0, 0x0 ;  /* 0x00008000000079c5 */ /* 0x000fe40000010000 */
[----:B------:R-:W-:Y:S01]  /*18310*/  WARPGROUP.ARRIVE ;  /* 0x00000000000079c5 */ /* 0x000fe20000000000 */
[----:B------:R-:W-:Y:S02]  /*18320*/  FSEL R127, R56, -INF , P5 ;  /* 0xff800000387f7808 */ /* 0x000fe40002800000 */
[----:B------:R-:W-:Y:S02]  /*18330*/  FSEL R101, R57, -INF , P4 ;  /* 0xff80000039657808 */ /* 0x000fe40002000000 */
[----:B------:R-:W-:Y:S01]  /*18340*/  FMNMX.FTZ R8, R127, R8, !PT ;  /* 0x000000087f087209 */ /* 0x000fe20007810000 */
[----:B------:R-:W-:Y:S01]  /*18350*/  QGMMA.64x32x32.F32.E4M3.E4M3 R40, gdesc[UR20], R40, gsb0 ;  /* 0x00600000142879f3 */ /* 0x000fe20008000828 */
        /* <DEDUP_REMOVED lines=25> */
[----:B------:R-:W-:Y:S02]  /*184f0*/  FMNMX.FTZ R8, R135, R8, !PT ;  /* 0x0000000887087209 */ /* 0x000fe40007810000 */
[----:B------:R-:W-:Y:S02]  /*18500*/  FSEL R69, R70, -INF , P3 ;  /* 0xff80000046457808 */ /* 0x000fe40001800000 */
[C---:B------:R-:W-:Y:S02]  /*18510*/  ISETP.GT.AND P3, PT, R4.reuse, 0x68, PT ;  /* 0x000000680400780c */ /* 0x040fe40003f64270 */
        /* <DEDUP_REMOVED lines=27> */
[----:B------:R-:W-:Y:S02]  /*186d0*/  FMNMX.FTZ R8, R157, R8, !PT ;  /* 0x000000089d087209 */ /* 0x000fe40007810000 */
[----:B------:R-:W-:Y:S02]  /*186e0*/  FSEL R55, R55, -INF , P2 ;  /* 0xff80000037377808 */ /* 0x000fe40001000000 */
[----:B------:R-:W-:-:S02]  /*186f0*/  FMNMX.FTZ R8, R159, R8, !PT ;  /* 0x000000089f087209 */ /* 0x000fc40007810000 */
[----:B------:R-:W-:Y:S02]  /*18700*/  ISETP.GT.AND P2, PT, R4, 0x89, PT ;  /* 0x000000890400780c */ /* 0x000fe40003f44270 */
[----:B------:R-:W-:Y:S02]  /*18710*/  FSEL R53, R54, -INF , P3 ;  /* 0xff80000036357808 */ /* 0x000fe40001800000 */
[C---:B------:R-:W-:Y:S02]  /*18720*/  ISETP.GT.AND P3, PT, R4.reuse, 0x90, PT ;  /* 0x000000900400780c */ /* 0x040fe40003f64270 */
[----:B------:R-:W-:Y:S02]  /*18730*/  FSEL R51, R51, -INF , P4 ;  /* 0xff80000033337808 */ /* 0x000fe40002000000 */
[----:B------:R-:W-:Y:S02]  /*18740*/  ISETP.GT.AND P4, PT, R4, 0x91, PT ;  /* 0x000000910400780c */ /* 0x000fe40003f84270 */
[----:B------:R-:W-:-:S02]  /*18750*/  FSEL R49, R50, -INF , P5 ;  /* 0xff80000032317808 */ /* 0x000fc40002800000 */
[----:B------:R-:W-:Y:S01]  /*18760*/  ISETP.GT.AND P5, PT, R4, 0x98, PT ;  /* 0x000000980400780c */ /* 0x000fe20003fa4270 */
[----:B------:R-:W-:Y:S02]  /*18770*/  WARPGROUP.DEPBAR.LE gsb0, 0x0 ;  /* 0x00008000000079c5 */ /* 0x000fe40000010000 */
[----:B------:R-:W-:Y:S02]  /*18780*/  FSEL R163, R24, -INF , P6 ;  /* 0xff80000018a37808 */ /* 0x000fe40003000000 */
[----:B------:R-:W-:Y:S02]  /*18790*/  FSEL R165, R25, -INF , P1 ;  /* 0xff80000019a57808 */ /* 0x000fe40000800000 */
[----:B------:R-:W-:Y:S02]  /*187a0*/  FMNMX.FTZ R8, R163, R8, !PT ;  /* 0x00000008a3087209 */ /* 0x000fe40007810000 */
[----:B------:R-:W-:Y:S02]  /*187b0*/  FSEL R167, R28, -INF , P0 ;  /* 0xff8000001ca77808 */ /* 0x000fe40000000000 */
[----:B------:R-:W-:-:S02]  /*187c0*/  FMNMX.FTZ R8, R165, R8, !PT ;  /* 0x00000008a5087209 */ /* 0x000fc40007810000 */
[----:B------:R-:W-:Y:S02]  /*187d0*/  FSEL R177, R29, -INF , P2 ;  /* 0xff8000001db17808 */ /* 0x000fe40001000000 */
[----:B------:R-:W-:Y:S02]  /*187e0*/  FMNMX.FTZ R8, R167, R8, !PT ;  /* 0x00000008a7087209 */ /* 0x000fe40007810000 */
[----:B------:R-:W-:Y:S02]  /*187f0*/  FSEL R179, R32, -INF , P3 ;  /* 0xff80000020b37808 */ /* 0x000fe40001800000 */
[----:B------:R-:W-:Y:S02]  /*18800*/  FMNMX.FTZ R8, R177, R8, !PT ;  /* 0x00000008b1087209 */ /* 0x000fe40007810000 */
[----:B------:R-:W-:Y:S02]  /*18810*/  FSEL R183, R33, -INF , P4 ;  /* 0xff80000021b77808 */ /* 0x000fe40002000000 */
[----:B------:R-:W-:-:S02]  /*18820*/  FMNMX.FTZ R8, R179, R8, !PT ;  /* 0x00000008b3087209 */ /* 0x000fc40007810000 */
[----:B------:R-:W-:Y:S02]  /*18830*/  FSEL R181, R36, -INF , P5 ;  /* 0xff80000024b57808 */ /* 0x000fe40002800000 */
[----:B------:R-:W-:Y:S02]  /*18840*/  FMNMX.FTZ R8, R183, R8, !PT ;  /* 0x00000008b7087209 */ /* 0x000fe40007810000 */
[----:B------:R-:W-:Y:S02]  /*18850*/  ISETP.GT.AND P6, PT, R4, 0x99, PT ;  /* 0x000000990400780c */ /* 0x000fe40003fc4270 */
[----:B------:R-:W-:Y:S02]  /*18860*/  FMNMX.FTZ R8, R181, R8, !PT ;  /* 0x00000008b5087209 */ /* 0x000fe40007810000 */
[----:B------:R-:W-:Y:S02]  /*18870*/  FSEL R185, R37, -INF , P6 ;  /* 0xff80000025b97808 */ /* 0x000fe40003000000 */
[----:B------:R-:W-:-:S02]  /*18880*/  P2R R24, PR, RZ, 0x2 ;  /* 0x00000002ff187803 */ /* 0x000fc40000000000 */
[----:B------:R-:W-:Y:S02]  /*18890*/  FMNMX.FTZ R8, R185, R8, !PT ;  /* 0x00000008b9087209 */ /* 0x000fe40007810000 */
[----:B------:R-:W-:Y:S02]  /*188a0*/  ISETP.GT.AND P1, PT, R4, 0x80, PT ;  /* 0x000000800400780c */ /* 0x000fe40003f24270 */
[----:B------:R-:W-:Y:S01]  /*188b0*/  FSEL R31, R31, -INF , P2 ;  /* 0xff8000001f1f7808 */ /* 0x000fe20001000000 */
[----:B------:R-:W1:Y:S01]  /*188c0*/  SHFL.BFLY PT, R11, R8, 0x2, 0x1f ;  /* 0x0c401f00080b7f89 */ /* 0x000e6200000e0000 */
[----:B------:R-:W-:Y:S02]  /*188d0*/  FSEL R25, R26, -INF , P1 ;  /* 0xff8000001a197808 */ /* 0x000fe40000800000 */
[----:B------:R-:W-:Y:S02]  /*188e0*/  ISETP.NE.AND P1, PT, R24, RZ, PT ;  /* 0x000000ff1800720c */ /* 0x000fe40003f25270 */
[----:B------:R-:W-:-:S02]  /*188f0*/  FSEL R35, R35, -INF , P4 ;  /* 0xff80000023237808 */ /* 0x000fc40002000000 */
[----:B------:R-:W-:Y:S02]  /*18900*/  FSEL R27, R27, -INF , P1 ;  /* 0xff8000001b1b7808 */ /* 0x000fe40000800000 */
[----:B------:R-:W-:Y:S02]  /*18910*/  ISETP.NE.AND P1, PT, R20, RZ, PT ;  /* 0x000000ff1400720c */ /* 0x000fe40003f25270 */
[----:B-1----:R-:W-:-:S05]  /*18920*/  FMNMX.FTZ R6, R8, R11, !PT ;  /* 0x0000000b08067209 */ /* 0x002fca0007810000 */
[----:B------:R-:W1:Y:S02]  /*18930*/  SHFL.BFLY PT, R11, R6, 0x1, 0x1f ;  /* 0x0c201f00060b7f89 */ /* 0x000e6400000e0000 */
[----:B-1----:R-:W-:-:S04]  /*18940*/  FMNMX.FTZ R11, R6, R11, !PT ;  /* 0x0000000b060b7209 */ /* 0x002fc80007810000 */
[----:B------:R-:W-:Y:S01]  /*18950*/  FSETP.NEU.FTZ.AND P0, PT, R11, -INF , PT ;  /* 0xff8000000b00780b */ /* 0x000fe20003f1d000 */
[----:B------:R-:W-:-:S05]  /*18960*/  FFMA.FTZ R14, R2, R11, -8 ;  /* 0xc1000000020e7423 */ /* 0x000fca000001000b */
[----:B------:R-:W-:Y:S02]  /*18970*/  FSEL R14, R14, RZ, P0 ;  /* 0x000000ff0e0e7208 */ /* 0x000fe40000000000 */
[----:B------:R-:W-:-:S03]  /*18980*/  ISETP.NE.AND P0, PT, R10, RZ, PT ;  /* 0x000000ff0a00720c */ /* 0x000fc60003f05270 */
[--C-:B------:R-:W-:Y:S01]  /*18990*/  FFMA.FTZ R97, R2, R97, -R14.reuse ;  /* 0x0000006102617223 */ /* 0x100fe2000001080e */
[----:B------:R-:W-:Y:S01]  /*189a0*/  FSEL R29, R30, -INF , P0 ;  /* 0xff8000001e1d7808 */ /* 0x000fe20000000000 */
[--C-:B------:R-:W-:Y:S01]  /*189b0*/  FFMA.FTZ R4, R2, R13, -R14.reuse ;  /* 0x0000000d02047223 */ /* 0x100fe2000001080e */
[----:B------:R-:W-:Y:S01]  /*189c0*/  ISETP.NE.AND P0, PT, R12, RZ, PT ;  /* 0x000000ff0c00720c */ /* 0x000fe20003f05270 */
[C-C-:B------:R-:W-:Y:S01]  /*189d0*/  FFMA.FTZ R8, R2.reuse, R81, -R14.reuse ;  /* 0x0000005102087223 */ /* 0x140fe2000001080e */
[----:B------:R-:W-:Y:S01]  /*189e0*/  FMNMX.FTZ R12, R5, R107, !PT ;  /* 0x0000006b050c7209 */ /* 0x000fe20007810000 */
[C-C-:B------:R-:W-:Y:S01]  /*189f0*/  FFMA.FTZ R13, R2.reuse, R85, -R14.reuse ;  /* 0x00000055020d7223 */ /* 0x140fe2000001080e */
[----:B------:R-:W-:-:S01]  /*18a00*/  FFMA.FTZ R81, R2, R117, -R14 ;  /* 0x0000007502517223 */ /* 0x000fc2000001080e */
[----:B------:R-:W-:Y:S01]  /*18a10*/  FSEL R117, R38, -INF , P5 ;  /* 0xff80000026757808 */ /* 0x000fe20002800000 */
[----:B------:R-:W-:-:S01]  /*18a20*/  FFMA.FTZ R85, R2, R121, -R14 ;  /* 0x0000007902557223 */ /* 0x000fc2000001080e */
[----:B------:R-:W-:Y:S01]  /*18a30*/  FMNMX.FTZ R12, R7, R12, !PT ;  /* 0x0000000c070c7209 */ /* 0x000fe20007810000 */
[----:B------:R-:W-:-:S01]  /*18a40*/  FFMA.FTZ R123, R2, R123, -R14 ;  /* 0x0000007b027b7223 */ /* 0x000fc2000001080e */
[----:B------:R-:W-:Y:S01]  /*18a50*/  FSEL R121, R39, -INF , P6 ;  /* 0xff80000027797808 */ /* 0x000fe20003000000 */
[----:B------:R-:W-:-:S01]  /*18a60*/  FFMA.FTZ R131, R2, R131, -R14 ;  /* 0x0000008302837223 */ /* 0x000fc2000001080e */
[----:B------:R-:W-:Y:S01]  /*18a70*/  FMNMX.FTZ R20, R111, R12, !PT ;  /* 0x0000000c6f147209 */ /* 0x000fe20007810000 */
[----:B------:R-:W-:-:S01]  /*18a80*/  FFMA.FTZ R125, R2, R125, -R14 ;  /* 0x0000007d027d7223 */ /* 0x000fc2000001080e */
[C-C-:B------:R-:W-:Y:S01]  /*18a90*/  FFMA.FTZ R127, R2.reuse, R127, -R14.reuse ;  /* 0x0000007f027f7223 */ /* 0x140fe2000001080e */
        /* <DEDUP_REMOVED lines=15> */
[----:B------:R1:W-:Y:S01]  /*18b90*/  MUFU.EX2 R20, R123 ;  /* 0x0000007b00147308 */ /* 0x0003e20000000800 */
        /* <DEDUP_REMOVED lines=8> */
[----:B-1----:R-:W-:-:S01]  /*18c20*/  FFMA.FTZ R123, R2, R151, -R14 ;  /* 0x00000097027b7223 */ /* 0x002fc2000001080e */
[----:B------:R-:W-:Y:S01]  /*18c30*/  FMNMX.FTZ R24, R73, R24, !PT ;  /* 0x0000001849187209 */ /* 0x000fe20007810000 */
[----:B------:R-:W-:-:S01]  /*18c40*/  FFMA.FTZ R48, R2, R179, -R14 ;  /* 0x000000b302307223 */ /* 0x000fc2000001080e */
[----:B------:R-:W-:Y:S01]  /*18c50*/  FFMA.FTZ R133, R2, R183, -R14 ;  /* 0x000000b702857223 */ /* 0x000fe2000001080e */
[----:B------:R-:W-:Y:S01]  /*18c60*/  MUFU.EX2 R4, R4 ;  /* 0x0000000400047308 */ /* 0x000fe20000000800 */
[----:B------:R-:W-:-:S04]  /*18c70*/  FMNMX.FTZ R26, R95, R24, !PT ;  /* 0x000000185f1a7209 */ /* 0x000fc80007810000 */
[----:B------:R-:W-:-:S03]  /*18c80*/  FMNMX.FTZ R26, R75, R26, !PT ;  /* 0x0000001a4b1a7209 */ /* 0x000fc60007810000 */
[----:B------:R1:W-:Y:S01]  /*18c90*/  MUFU.EX2 R24, R131 ;  /* 0x0000008300187308 */ /* 0x0003e20000000800 */
[----:B------:R-:W-:-:S04]  /*18ca0*/  FMNMX.FTZ R26, R99, R26, !PT ;  /* 0x0000001a631a7209 */ /* 0x000fc80007810000 */
[----:B------:R-:W-:-:S03]  /*18cb0*/  FMNMX.FTZ R26, R77, R26, !PT ;  /* 0x0000001a4d1a7209 */ /* 0x000fc60007810000 */
[----:B------:R-:W-:Y:S01]  /*18cc0*/  MUFU.EX2 R33, R33 ;  /* 0x0000002100217308 */ /* 0x000fe20000000800 */
[----:B------:R-:W-:Y:S01]  /*18cd0*/  FMNMX.FTZ R28, R103, R26, !PT ;  /* 0x0000001a671c7209 */ /* 0x000fe20007810000 */
[----:B-1----:R-:W-:-:S03]  /*18ce0*/  FFMA.FTZ R131, R2, R177, -R14 ;  /* 0x000000b102837223 */ /* 0x002fc6000001080e */
        /* <DEDUP_REMOVED lines=11> */
[----:B------:R-:W2:Y:S01]  /*18da0*/  MUFU.EX2 R37, R37 ;  /* 0x0000002500257308 */ /* 0x000ea20000000800 */
        /* <DEDUP_REMOVED lines=8> */
[C-C-:B-1----:R-:W-:Y:S01]  /*18e30*/  FFMA.FTZ R13, R2.reuse, R89, -R14.reuse ;  /* 0x00000059020d7223 */ /* 0x142fe2000001080e */
[----:B------:R-:W-:-:S01]  /*18e40*/  FFMA.FTZ R89, R2, R135, -R14 ;  /* 0x0000008702597223 */ /* 0x000fc2000001080e */
[----:B------:R-:W-:Y:S01]  /*18e50*/  FFMA.FTZ R135, R2, R185, -R14 ;  /* 0x000000b902877223 */ /* 0x000fe2000001080e */
[----:B------:R-:W-:Y:S02]  /*18e60*/  FMNMX.FTZ R36, R49, R36, !PT ;  /* 0x0000002431247209 */ /* 0x000fe40007810000 */
[----:B--2---:R-:W-:Y:S01]  /*18e70*/  F2FP.SATFINITE.E4M3.F32.PACK_AB_MERGE_C R176, R37, R6, RZ ;  /* 0x0000000625b0723e */ /* 0x004fe200048070ff */
[----:B------:R1:W-:Y:S01]  /*18e80*/  MUFU.EX2 R32, R97 ;  /* 0x0000006100207308 */ /* 0x0003e20000000800 */
[----:B------:R-:W-:Y:S02]  /*18e90*/  FMNMX.FTZ R36, R51, R36, !PT ;  /* 0x0000002433247209 */ /* 0x000fe40007810000 */
[----:B------:R-:W-:-:S02]  /*18ea0*/  F2FP.SATFINITE.E4M3.F32.PACK_AB_MERGE_C R176, R33, R4, R176 ;  /* 0x0000000421b0723e */ /* 0x000fc400048070b0 */
[----:B------:R-:W-:-:S03]  /*18eb0*/  FMNMX.FTZ R36, R53, R36, !PT ;  /* 0x0000002435247209 */ /* 0x000fc60007810000 */
[----:B------:R-:W-:Y:S01]  /*18ec0*/  MUFU.EX2 R79, R79 ;  /* 0x0000004f004f7308 */ /* 0x000fe20000000800 */
[----:B------:R-:W-:Y:S02]  /*18ed0*/  FMNMX.FTZ R40, R55, R36, !PT ;  /* 0x0000002437287209 */ /* 0x000fe40007810000 */
[----:B-1----:R-:W-:Y:S01]  /*18ee0*/  FSEL R97, R34, -INF , P3 ;  /* 0xff80000022617808 */ /* 0x002fe20001800000 */
[----:B------:R-:W-:-:S01]  /*18ef0*/  FFMA.FTZ R34, R2, R141, -R14 ;  /* 0x0000008d02227223 */ /* 0x000fc2000001080e */
[----:B------:R-:W-:-:S03]  /*18f00*/  FMNMX.FTZ R40, R25, R40, !PT ;  /* 0x0000002819287209 */ /* 0x000fc60007810000 */
[----:B------:R1:W-:Y:S01]  /*18f10*/  MUFU.EX2 R36, R13 ;  /* 0x0000000d00247308 */ /* 0x0003e20000000800 */
[----:B------:R-:W-:-:S04]  /*18f20*/  FMNMX.FTZ R40, R27, R40, !PT ;  /* 0x000000281b287209 */ /* 0x000fc80007810000 */
[----:B------:R-:W-:-:S03]  /*18f30*/  FMNMX.FTZ R40, R29, R40, !PT ;  /* 0x000000281d287209 */ /* 0x000fc60007810000 */
[----:B------:R-:W-:Y:S01]  /*18f40*/  MUFU.EX2 R10, R10 ;  /* 0x0000000a000a7308 */ /* 0x000fe20000000800 */
[----:B------:R-:W-:-:S04]  /*18f50*/  FMNMX.FTZ R40, R31, R40, !PT ;  /* 0x000000281f287209 */ /* 0x000fc80007810000 */
[----:B------:R-:W-:-:S03]  /*18f60*/  FMNMX.FTZ R40, R97, R40, !PT ;  /* 0x0000002861287209 */ /* 0x000fc60007810000 */
[----:B------:R-:W2:Y:S01]  /*18f70*/  MUFU.EX2 R81, R81 ;  /* 0x0000005100517308 */ /* 0x000ea20000000800 */
[----:B------:R-:W-:-:S04]  /*18f80*/  FMNMX.FTZ R40, R35, R40, !PT ;  /* 0x0000002823287209 */ /* 0x000fc80007810000 */
[----:B------:R-:W-:-:S03]  /*18f90*/  FMNMX.FTZ R40, R117, R40, !PT ;  /* 0x0000002875287209 */ /* 0x000fc60007810000 */
[----:B------:R-:W-:Y:S01]  /*18fa0*/  MUFU.EX2 R12, R149 ;  /* 0x00000095000c7308 */ /* 0x000fe20000000800 */
[----:B-1----:R-:W-:Y:S01]  /*18fb0*/  FMNMX.FTZ R13, R121, R40, !PT ;  /* 0x00000028790d7209 */ /* 0x002fe20007810000 */
[----:B------:R-:W-:-:S04]  /*18fc0*/  FFMA.FTZ R40, R2, R153, -R14 ;  /* 0x0000009902287223 */ /* 0x000fc8000001080e */
[----:B------:R-:W1:Y:S02]  /*18fd0*/  SHFL.BFLY PT, R44, R13, 0x2, 0x1f ;  /* 0x0c401f000d2c7f89 */ /* 0x000e6400000e0000 */
[----:B------:R-:W-:Y:S01]  /*18fe0*/  MUFU.EX2 R83, R83 ;  /* 0x0000005300537308 */ /* 0x000fe20000000800 */
[----:B--2---:R-:W-:-:S04]  /*18ff0*/  F2FP.SATFINITE.E4M3.F32.PACK_AB_MERGE_C R178, R81, R10, RZ ;  /* 0x0000000a51b2723e */ /* 0x004fc800048070ff */
[----:B------:R-:W-:-:S03]  /*19000*/  F2FP.SATFINITE.E4M3.F32.PACK_AB_MERGE_C R178, R79, R8, R178 ;  /* 0x000000084fb2723e */ /* 0x000fc600048070b2 */
[----:B------:R-:W2:Y:S08]  /*19010*/  MUFU.EX2 R105, R105 ;  /* 0x0000006900697308 */ /* 0x000eb00000000800 */
[----:B------:R-:W-:Y:S01]  /*19020*/  MUFU.EX2 R109, R109 ;  /* 0x0000006d006d7308 */ /* 0x000fe20000000800 */
[----:B-1----:R-:W-:Y:S01]  /*19030*/  FMNMX.FTZ R50, R13, R44, !PT ;  /* 0x0000002c0d327209 */ /* 0x002fe20007810000 */
[----:B------:R-:W-:-:S06]  /*19040*/  FFMA.FTZ R44, R2, R163, -R14 ;  /* 0x000000a3022c7223 */ /* 0x000fcc000001080e */
[----:B------:R-:W1:Y:S01]  /*19050*/  MUFU.EX2 R113, R113 ;  /* 0x0000007100717308 */ /* 0x000e620000000800 */
[----:B--2---:R-:W-:Y:S01]  /*19060*/  F2FP.SATFINITE.E4M3.F32.PACK_AB_MERGE_C R180, R105, R20, RZ ;  /* 0x0000001469b4723e */ /* 0x004fe200048070ff */
[----:B------:R-:W2:Y:S03]  /*19070*/  SHFL.BFLY PT, R13, R50, 0x1, 0x1f ;  /* 0x0c201f00320d7f89 */ /* 0x000ea600000e0000 */
[----:B------:R-:W-:-:S03]  /*19080*/  F2FP.SATFINITE.E4M3.F32.PACK_AB_MERGE_C R180, R83, R12, R180 ;  /* 0x0000000c53b4723e */ /* 0x000fc600048070b4 */
[----:B------:R-:W-:Y:S08]  /*19090*/  MUFU.EX2 R101, R101 ;  /* 0x0000006500657308 */ /* 0x000ff00000000800 */
[----:B------:R-:W-:Y:S01]  /*190a0*/  MUFU.EX2 R85, R85 ;  /* 0x0000005500557308 */ /* 0x000fe20000000800 */
[----:B-1----:R-:W-:-:S04]  /*190b0*/  F2FP.SATFINITE.E4M3.F32.PACK_AB_MERGE_C R182, R113, R26, RZ ;  /* 0x0000001a71b6723e */ /* 0x002fc800048070ff */
[----:B------:R-:W-:-:S03]  /*190c0*/  F2FP.SATFINITE.E4M3.F32.PACK_AB_MERGE_C R182, R109, R24, R182 ;  /* 0x000000186db6723e */ /* 0x000fc600048070b6 */
[----:B------:R-:W-:Y:S01]  /*190d0*/  MUFU.EX2 R93, R93 ;  /* 0x0000005d005d7308 */ /* 0x000fe20000000800 */
[----:B--2---:R-:W-:Y:S01]  /*190e0*/  FMNMX.FTZ R13, R50, R13, !PT ;  /* 0x0000000d320d7209 */ /* 0x004fe20007810000 */
[----:B------:R-:W-:-:S03]  /*190f0*/  FFMA.FTZ R50, R2, R181, -R14 ;  /* 0x000000b502327223 */ /* 0x000fc6000001080e */
[----:B------:R-:W-:Y:S01]  /*19100*/  FSETP.NEU.FTZ.AND P2, PT, R13, -INF , PT ;  /* 0xff8000000d00780b */ /* 0x000fe20003f5d000 */
[----:B------:R-:W-:-:S02]  /*19110*/  FFMA.FTZ R54, R2, R13, -8 ;  /* 0xc100000002367423 */ /* 0x000fc4000001000d */
[----:B------:R-:W-:Y:S03]  /*19120*/  MUFU.EX2 R89, R89 ;  /* 0x0000005900597308 */ /* 0x000fe60000000800 */
[----:B------:R-:W-:Y:S02]  /*19130*/  FSEL R54, R54, RZ, P2 ;  /* 0x000000ff36367208 */ /* 0x000fe40001000000 */
[----:B------:R-:W-:-:S03]  /*19140*/  ISETP.GE.AND P2, PT, R147, 0xa1, PT ;  /* 0x000000a19300780c */ /* 0x000fc60003f46270 */
[----:B------:R-:W-:Y:S01]  /*19150*/  MUFU.EX2 R34, R34 ;  /* 0x0000002200227308 */ /* 0x000fe20000000800 */
[----:B------:R-:W-:-:S01]  /*19160*/  FFMA.FTZ R5, R2, R5, -R54 ;  /* 0x0000000502057223 */ /* 0x000fc20000010836 */
[C-C-:B------:R-:W-:Y:S01]  /*19170*/  FFMA.FTZ R14, R2.reuse, R107, -R54.reuse ;  /* 0x0000006b020e7223 */ /* 0x140fe20000010836 */
[----:B------:R-:W-:-:S01]  /*19180*/  FFMA.FTZ R56, R2, R7, -R54 ;  /* 0x0000000702387223 */ /* 0x000fc20000010836 */
[C-C-:B------:R-:W-:Y:S01]  /*19190*/  FFMA.FTZ R107, R2.reuse, R111, -R54.reuse ;  /* 0x0000006f026b7223 */ /* 0x140fe20000010836 */
[----:B------:R-:W-:-:S01]  /*191a0*/  FFMA.FTZ R7, R2, R9, -R54 ;  /* 0x0000000902077223 */ /* 0x000fc20000010836 */
[C-C-:B------:R-:W-:Y:S01]  /*191b0*/  FFMA.FTZ R52, R2.reuse, R115, -R54.reuse ;  /* 0x0000007302347223 */ /* 0x140fe20000010836 */
[----:B------:R-:W-:-:S01]  /*191c0*/  FFMA.FTZ R66, R2, R15, -R54 ;  /* 0x0000000f02427223 */ /* 0x000fc20000010836 */
[----:B------:R-:W-:Y:S01]  /*191d0*/  MUFU.EX2 R5, R5 ;  /* 0x0000000500057308 */ /* 0x000fe20000000800 */
[----:B------:R-:W-:-:S01]  /*191e0*/  FFMA.FTZ R9, R2, R21, -R54 ;  /* 0x0000001502097223 */ /* 0x000fc20000010836 */
[C-C-:B------:R-:W-:Y:S01]  /*191f0*/  FFMA.FTZ R21, R2.reuse, R57, -R54.reuse ;  /* 0x0000003902157223 */ /* 0x140fe20000010836 */
[----:B------:R-:W-:-:S01]  /*19200*/  FFMA.FTZ R62, R2, R59, -R54 ;  /* 0x0000003b023e7223 */ /* 0x000fc20000010836 */
[----:B------:R-:W-:Y:S01]  /*19210*/  FFMA.FTZ R57, R2, R65, -R54 ;  /* 0x0000004102397223 */ /* 0x000fe20000010836 */
[----:B------:R-:W-:-:S01]  /*19220*/  FADD.FTZ R59, R4, R33 ;  /* 0x00000021043b7221 */ /* 0x000fc20000010000 */
[C-C-:B------:R-:W-:Y:S01]  /*19230*/  FFMA.FTZ R111, R2.reuse, R119, -R54.reuse ;  /* 0x00000077026f7223 */ /* 0x140fe20000010836 */
[----:B------:R-:W-:-:S01]  /*19240*/  FFMA.FTZ R63, R2, R63, -R54 ;  /* 0x0000003f023f7223 */ /* 0x000fc20000010836 */
[----:B------:R-:W1:Y:S01]  /*19250*/  MUFU.EX2 R14, R14 ;  /* 0x0000000e000e7308 */ /* 0x000e620000000800 */
[----:B------:R-:W-:-:S01]  /*19260*/  FADD.FTZ R68, R6, R59 ;  /* 0x0000003b06447221 */ /* 0x000fc20000010000 */
[C-C-:B------:R-:W-:Y:S01]  /*19270*/  FFMA.FTZ R58, R2.reuse, R91, -R54.reuse ;  /* 0x0000005b023a7223 */ /* 0x140fe20000010836 */
[----:B------:R-:W-:-:S01]  /*19280*/  FFMA.FTZ R59, R2, R41, -R54 ;  /* 0x00000029023b7223 */ /* 0x000fc20000010836 */
[----:B------:R-:W-:Y:S01]  /*19290*/  FFMA.FTZ R70, R2, R73, -R54 ;  /* 0x0000004902467223 */ /* 0x000fe20000010836 */
[----:B------:R-:W-:-:S02]  /*192a0*/  @!P1 VIADD R41, R3, 0x29840 ;  /* 0x0002984003299836 */ /* 0x000fc40000000000 */
[C-C-:B------:R-:W-:Y:S01]  /*192b0*/  FFMA.FTZ R95, R2.reuse, R95, -R54.reuse ;  /* 0x0000005f025f7223 */ /* 0x140fe20000010836 */
[----:B------:R-:W-:-:S01]  /*192c0*/  FFMA.FTZ R15, R2, R75, -R54 ;  /* 0x0000004b020f7223 */ /* 0x000fc20000010836 */
[----:B------:R-:W2:Y:S01]  /*192d0*/  MUFU.EX2 R56, R56 ;  /* 0x0000003800387308 */ /* 0x000ea20000000800 */
[----:B------:R-:W-:-:S01]  /*192e0*/  FFMA.FTZ R60, R2, R99, -R54 ;  /* 0x00000063023c7223 */ /* 0x000fc20000010836 */
[----:B------:R-:W-:Y:S01]  /*192f0*/  @!P1 PRMT R41, RZ, 0x654, R41 ;  /* 0x00000654ff299816 */ /* 0x000fe20000000029 */
[----:B------:R-:W-:-:S01]  /*19300*/  FFMA.FTZ R77, R2, R77, -R54 ;  /* 0x0000004d024d7223 */ /* 0x000fc20000010836 */
[C-C-:B------:R-:W-:Y:S01]  /*19310*/  FFMA.FTZ R103, R2.reuse, R103, -R54.reuse ;  /* 0x0000006702677223 */ /* 0x140fe20000010836 */
[----:B------:R-:W-:-:S01]  /*19320*/  FFMA.FTZ R47, R2, R47, -R54 ;  /* 0x0000002f022f7223 */ /* 0x000fc20000010836 */
[----:B------:R3:W-:Y:S01]  /*19330*/  @!P1 SYNCS.ARRIVE.TRANS64.RED.A1T0 RZ, [R41+URZ], RZ ;  /* 0x000000ff29ff99a7 */ /* 0x0007e2000810043f */
[----:B------:R-:W-:-:S01]  /*19340*/  FFMA.FTZ R61, R2, R61, -R54 ;  /* 0x0000003d023d7223 */ /* 0x000fc20000010836 */
[----:B------:R-:W4:Y:S01]  /*19350*/  MUFU.EX2 R107, R107 ;  /* 0x0000006b006b7308 */ /* 0x000f220000000800 */
[----:B-1----:R-:W-:-:S01]  /*19360*/  FADD.FTZ R65, R5, R14 ;  /* 0x0000000e05417221 */ /* 0x002fc20000010000 */
[C-C-:B------:R-:W-:Y:S01]  /*19370*/  FFMA.FTZ R64, R2.reuse, R67, -R54.reuse ;  /* 0x0000004302407223 */ /* 0x140fe20000010836 */
[----:B------:R-:W-:-:S01]  /*19380*/  FFMA.FTZ R69, R2, R69, -R54 ;  /* 0x0000004502457223 */ /* 0x000fc20000010836 */
[C-C-:B------:R-:W-:Y:S01]  /*19390*/  FFMA.FTZ R71, R2.reuse, R71, -R54.reuse ;  /* 0x0000004702477223 */ /* 0x140fe20000010836 */
[----:B------:R-:W-:-:S01]  /*193a0*/  FFMA.FTZ R45, R2, R45, -R54 ;  /* 0x0000002d022d7223 */ /* 0x000fc20000010836 */
[C-C-:B------:R-:W-:Y:S01]  /*193b0*/  FFMA.FTZ R49, R2.reuse, R49, -R54.reuse ;  /* 0x0000003102317223 */ /* 0x140fe20000010836 */
[----:B------:R-:W-:-:S01]  /*193c0*/  FFMA.FTZ R27, R2, R27, -R54 ;  /* 0x0000001b021b7223 */ /* 0x000fc20000010836 */
[----:B------:R-:W1:Y:S01]  /*193d0*/  MUFU.EX2 R7, R7 ;  /* 0x0000000700077308 */ /* 0x000e620000000800 */
[----:B--2---:R-:W-:-:S01]  /*193e0*/  FADD.FTZ R78, R56, R65 ;  /* 0x00000041384e7221 */ /* 0x004fc20000010000 */
[C-C-:B------:R-:W-:Y:S01]  /*193f0*/  FFMA.FTZ R51, R2.reuse, R51, -R54.reuse ;  /* 0x0000003302337223 */ /* 0x140fe20000010836 */
[----:B------:R-:W-:-:S01]  /*19400*/  FFMA.FTZ R53, R2, R53, -R54 ;  /* 0x0000003502357223 */ /* 0x000fc20000010836 */
[C-C-:B------:R-:W-:Y:S01]  /*19410*/  FFMA.FTZ R55, R2.reuse, R55, -R54.reuse ;  /* 0x0000003702377223 */ /* 0x140fe20000010836 */
[----:B------:R-:W-:-:S01]  /*19420*/  FFMA.FTZ R31, R2, R31, -R54 ;  /* 0x0000001f021f7223 */ /* 0x000fc20000010836 */
[C-C-:B------:R-:W-:Y:S01]  /*19430*/  FFMA.FTZ R29, R2.reuse, R29, -R54.reuse ;  /* 0x0000001d021d7223 */ /* 0x140fe20000010836 */
[----:B------:R-:W-:-:S01]  /*19440*/  FFMA.FTZ R97, R2, R97, -R54 ;  /* 0x0000006102617223 */ /* 0x000fc20000010836 */
[----:B------:R-:W2:Y:S01]  /*19450*/  MUFU.EX2 R52, R52 ;  /* 0x0000003400347308 */ /* 0x000ea20000000800 */
[----:B----4-:R-:W-:-:S01]  /*19460*/  FADD.FTZ R78, R107, R78 ;  /* 0x0000004e6b4e7221 */ /* 0x010fc20000010000 */
[----:B------:R-:W-:Y:S01]  /*19470*/  F2FP.SATFINITE.E4M3.F32.PACK_AB_MERGE_C R56, R107, R56, RZ ;  /* 0x000000386b38723e */ /* 0x000fe200048070ff */
[----:B------:R-:W-:-:S01]  /*19480*/  FFMA.FTZ R35, R2, R35, -R54 ;  /* 0x0000002302237223 */ /* 0x000fc20000010836 */
[----:B------:R-:W-:Y:S01]  /*19490*/  FFMA.FTZ R117, R2, R117, -R54 ;  /* 0x0000007502757223 */ /* 0x000fe20000010836 */
[--C-:B------:R-:W-:Y:S01]  /*194a0*/  IMAD.MOV.U32 R75, RZ, RZ, R87.reuse ;  /* 0x000000ffff4b7224 */ /* 0x100fe200078e0057 */
[----:B------:R-:W-:Y:S01]  /*194b0*/  F2FP.SATFINITE.E4M3.F32.PACK_AB_MERGE_C R177, R14, R5, R56 ;  /* 0x000000050eb1723e */ /* 0x000fe20004807038 */
[--C-:B------:R-:W-:Y:S01]  /*194c0*/  IMAD.MOV.U32 R73, RZ, RZ, R87.reuse ;  /* 0x000000ffff497224 */ /* 0x100fe200078e0057 */
[----:B------:R-:W4:Y:S01]  /*194d0*/  MUFU.EX2 R66, R66 ;  /* 0x0000004200427308 */ /* 0x000f220000000800 */
[----:B------:R-:W-:-:S02]  /*194e0*/  IMAD.MOV.U32 R67, RZ, RZ, R87 ;  /* 0x000000ffff437224 */ /* 0x000fc400078e0057 */
[--C-:B------:R-:W-:Y:S02]  /*194f0*/  IMAD.MOV.U32 R65, RZ, RZ, R87.reuse ;  /* 0x000000ffff417224 */ /* 0x100fe400078e0057 */
[----:B------:R-:W-:-:S03]  /*19500*/  IMAD.MOV.U32 R56, RZ, RZ, R87 ;  /* 0x000000ffff387224 */ /* 0x000fc600078e0057 */
[----:B------:R5:W-:Y:S08]  /*19510*/  MUFU.EX2 R74, R63 ;  /* 0x0000003f004a7308 */ /* 0x000bf00000000800 */
[----:B------:R-:W0:Y:S01]  /*19520*/  MUFU.EX2 R111, R111 ;  /* 0x0000006f006f7308 */ /* 0x000e220000000800 */
[----:B-----5:R-:W-:-:S01]  /*19530*/  FADD.FTZ R63, R37, R68 ;  /* 0x00000044253f7221 */ /* 0x020fc20000010000 */
[----:B------:R-:W-:-:S03]  /*19540*/  FFMA.FTZ R68, R2, R43, -R54 ;  /* 0x0000002b02447223 */ /* 0x000fc60000010836 */
[----:B------:R-:W-:Y:S01]  /*19550*/  FADD.FTZ R80, R8, R63 ;  /* 0x0000003f08507221 */ /* 0x000fe20000010000 */
[----:B-1----:R-:W-:-:S02]  /*19560*/  FADD.FTZ R63, R7, R78 ;  /* 0x0000004e073f7221 */ /* 0x002fc40000010000 */
[----:B------:R-:W1:Y:S01]  /*19570*/  MUFU.EX2 R9, R9 ;  /* 0x0000000900097308 */ /* 0x000e620000000800 */
[----:B------:R-:W-:-:S01]  /*19580*/  FADD.FTZ R43, R79, R80 ;  /* 0x000000504f2b7221 */ /* 0x000fc20000010000 */
[----:B--2---:R-:W-:Y:S01]  /*19590*/  FADD.FTZ R63, R52, R63 ;  /* 0x0000003f343f7221 */ /* 0x004fe20000010000 */
[----:B------:R-:W-:Y:S02]  /*195a0*/  IMAD.MOV.U32 R79, RZ, RZ, R87 ;  /* 0x000000ffff4f7224 */ /* 0x000fe400078e0057 */
[----:B------:R-:W-:Y:S01]  /*195b0*/  FADD.FTZ R78, R10, R43 ;  /* 0x0000002b0a4e7221 */ /* 0x000fe20000010000 */
[----:B----4-:R-:W-:-:S01]  /*195c0*/  FADD.FTZ R80, R66, R63 ;  /* 0x0000003f42507221 */ /* 0x010fc20000010000 */
[----:B------:R-:W-:Y:S01]  /*195d0*/  IMAD.MOV.U32 R63, RZ, RZ, R87 ;  /* 0x000000ffff3f7224 */ /* 0x000fe200078e0057 */
[----:B------:R-:W2:Y:S01]  /*195e0*/  MUFU.EX2 R58, R58 ;  /* 0x0000003a003a7308 */ /* 0x000ea20000000800 */
[----:B---3--:R-:W-:-:S01]  /*195f0*/  FADD.FTZ R41, R81, R78 ;  /* 0x0000004e51297221 */ /* 0x008fc20000010000 */
[C---:B0-----:R-:W-:Y:S01]  /*19600*/  FADD.FTZ R80, R111.reuse, R80 ;  /* 0x000000506f507221 */ /* 0x041fe20000010000 */
[----:B------:R-:W-:Y:S01]  /*19610*/  F2FP.SATFINITE.E4M3.F32.PACK_AB_MERGE_C R66, R111, R66, RZ ;  /* 0x000000426f42723e */ /* 0x000fe200048070ff */
[----:B------:R-:W-:-:S02]  /*19620*/  IMAD.MOV.U32 R81, RZ, RZ, R87 ;  /* 0x000000ffff517224 */ /* 0x000fc400078e0057 */
[----:B------:R-:W-:-:S01]  /*19630*/  FADD.FTZ R78, R12, R41 ;  /* 0x000000290c4e7221 */ /* 0x000fc20000010000 */
[----:B------:R-:W-:Y:S01]  /*19640*/  F2FP.SATFINITE.E4M3.F32.PACK_AB_MERGE_C R179, R52, R7, R66 ;  /* 0x0000000734b3723e */ /* 0x000fe20004807042 */
[----:B------:R-:W0:Y:S01]  /*19650*/  MUFU.EX2 R70, R70 ;  /* 0x0000004600467308 */ /* 0x000e220000000800 */
[----:B-1----:R-:W-:-:S01]  /*19660*/  FADD.FTZ R41, R9, R80 ;  /* 0x0000005009297221 */ /* 0x002fc20000010000 */
[----:B------:R-:W-:Y:S01]  /*19670*/  FADD.FTZ R43, R83, R78 ;  /* 0x0000004e532b7221 */ /* 0x000fe20000010000 */
[--C-:B------:R-:W-:Y:S01]  /*19680*/  IMAD.MOV.U32 R83, RZ, RZ, R87.reuse ;  /* 0x000000ffff537224 */ /* 0x100fe200078e0057 */
[----:B------:R-:W-:Y:S01]  /*19690*/  MOV R66, R87 ;  /* 0x0000005700427202 */ /* 0x000fe20000000f00 */
[----:B------:R-:W-:Y:S02]  /*196a0*/  IMAD.MOV.U32 R52, RZ, RZ, R87 ;  /* 0x000000ffff347224 */ /* 0x000fe400078e0057 */
[----:B------:R-:W-:Y:S01]  /*196b0*/  FADD.FTZ R80, R20, R43 ;  /* 0x0000002b14507221 */ /* 0x000fe20000010000 */
[----:B------:R-:W1:Y:S03]  /*196c0*/  MUFU.EX2 R95, R95 ;  /* 0x0000005f005f7308 */ /* 0x000e660000000800 */
[----:B------:R-:W-:-:S04]  /*196d0*/  FADD.FTZ R43, R105, R80 ;  /* 0x00000050692b7221 */ /* 0x000fc80000010000 */
[----:B------:R-:W-:Y:S01]  /*196e0*/  FADD.FTZ R80, R24, R43 ;  /* 0x0000002b18507221 */ /* 0x000fe20000010000 */
[----:B------:R-:W-:Y:S01]  /*196f0*/  IMAD.MOV.U32 R24, RZ, RZ, R87 ;  /* 0x000000ffff187224 */ /* 0x000fe200078e0057 */
[----:B------:R-:W3:Y:S08]  /*19700*/  MUFU.EX2 R15, R15 ;  /* 0x0000000f000f7308 */ /* 0x000ef00000000800 */
[----:B------:R-:W4:Y:S08]  /*19710*/  MUFU.EX2 R60, R60 ;  /* 0x0000003c003c7308 */ /* 0x000f300000000800 */
[----:B------:R2:W-:Y:S08]  /*19720*/  MUFU.EX2 R3, R59 ;  /* 0x0000003b00037308 */ /* 0x0005f00000000800 */
[----:B------:R-:W5:Y:S01]  /*19730*/  MUFU.EX2 R77, R77 ;  /* 0x0000004d004d7308 */ /* 0x000f620000000800 */
[----:B--2---:R-:W-:-:S01]  /*19740*/  FADD.FTZ R59, R58, R41 ;  /* 0x000000293a3b7221 */ /* 0x004fc20000010000 */
[C-C-:B------:R-:W-:Y:S01]  /*19750*/  FFMA.FTZ R41, R2.reuse, R25, -R54.reuse ;  /* 0x0000001902297223 */ /* 0x140fe20000010836 */
[----:B------:R-:W-:-:S02]  /*19760*/  FFMA.FTZ R54, R2, R121, -R54 ;  /* 0x0000007902367223 */ /* 0x000fc40000010836 */
[----:B0-----:R-:W-:Y:S01]  /*19770*/  FADD.FTZ R82, R70, R59 ;  /* 0x0000003b46527221 */ /* 0x001fe20000010000 */
[C---:B-1----:R-:W-:Y:S01]  /*19780*/  F2FP.SATFINITE.E4M3.F32.PACK_AB_MERGE_C R70, R95.reuse, R70, RZ ;  /* 0x000000465f46723e */ /* 0x042fe200048070ff */
[----:B------:R-:W-:Y:S01]  /*19790*/  IMAD.MOV.U32 R59, RZ, RZ, R87 ;  /* 0x000000ffff3b7224 */ /* 0x000fe200078e0057 */
[----:B------:R-:W0:Y:S01]  /*197a0*/  MUFU.EX2 R72, R103 ;  /* 0x0000006700487308 */ /* 0x000e220000000800 */
[----:B------:R-:W-:-:S01]  /*197b0*/  FADD.FTZ R82, R95, R82 ;  /* 0x000000525f527221 */ /* 0x000fc20000010000 */
[----:B------:R-:W-:Y:S02]  /*197c0*/  F2FP.SATFINITE.E4M3.F32.PACK_AB_MERGE_C R181, R58, R9, R70 ;  /* 0x000000093ab5723e */ /* 0x000fe40004807046 */
[-C--:B------:R-:W-:Y:S01]  /*197d0*/  MOV R70, R87.reuse ;  /* 0x0000005700467202 */ /* 0x080fe20000000f00 */
[----:B---3--:R-:W-:Y:S01]  /*197e0*/  FADD.FTZ R43, R15, R82 ;  /* 0x000000520f2b7221 */ /* 0x008fe20000010000 */
[----:B------:R-:W-:Y:S02]  /*197f0*/  MOV R58, R87 ;  /* 0x00000057003a7202 */ /* 0x000fe40000000f00 */
[----:B------:R-:W1:Y:S01]  /*19800*/  MUFU.EX2 R21, R21 ;  /* 0x0000001500157308 */ /* 0x000e620000000800 */
[----:B----4-:R-:W-:-:S04]  /*19810*/  FADD.FTZ R82, R60, R43 ;  /* 0x0000002b3c527221 */ /* 0x010fc80000010000 */
[----:B-----5:R-:W-:-:S03]  /*19820*/  FADD.FTZ R43, R77, R82 ;  /* 0x000000524d2b7221 */ /* 0x020fc60000010000 */
[----:B------:R2:W-:Y:S01]  /*19830*/  MUFU.EX2 R78, R47 ;  /* 0x0000002f004e7308 */ /* 0x0005e20000000800 */
[----:B0-----:R-:W-:-:S01]  /*19840*/  FADD.FTZ R6, R72, R43 ;  /* 0x0000002b48067221 */ /* 0x001fc20000010000 */
[----:B------:R-:W-:Y:S01]  /*19850*/  F2FP.SATFINITE.E4M3.F32.PACK_AB_MERGE_C R72, R72, R77, RZ ;  /* 0x0000004d4848723e */ /* 0x000fe200048070ff */
[----:B------:R-:W-:-:S03]  /*19860*/  IMAD.MOV.U32 R77, RZ, RZ, R87 ;  /* 0x000000ffff4d7224 */ /* 0x000fc600078e0057 */
[----:B------:R-:W-:Y:S01]  /*19870*/  F2FP.SATFINITE.E4M3.F32.PACK_AB_MERGE_C R183, R60, R15, R72 ;  /* 0x0000000f3cb7723e */ /* 0x000fe20004807048 */
[----:B------:R-:W-:Y:S01]  /*19880*/  IMAD.MOV.U32 R72, RZ, RZ, R87 ;  /* 0x000000ffff487224 */ /* 0x000fe200078e0057 */
[----:B------:R-:W0:Y:S01]  /*19890*/  MUFU.EX2 R62, R62 ;  /* 0x0000003e003e7308 */ /* 0x000e220000000800 */
[----:B--2---:R-:W-:-:S01]  /*198a0*/  FADD.FTZ R47, R109, R80 ;  /* 0x000000506d2f7221 */ /* 0x004fc20000010000 */
[----:B-1----:R-:W-:Y:S01]  /*198b0*/  FADD.FTZ R37, R21, R6 ;  /* 0x0000000615257221 */ /* 0x002fe20000010000 */
[----:B------:R-:W-:Y:S02]  /*198c0*/  IMAD.MOV.U32 R60, RZ, RZ, R87 ;  /* 0x000000ffff3c7224 */ /* 0x000fe400078e0057 */
[----:B------:R-:W-:-:S03]  /*198d0*/  FADD.FTZ R84, R26, R47 ;  /* 0x0000002f1a547221 */ /* 0x000fc60000010000 */
[----:B------:R-:W1:Y:S01]  /*198e0*/  MUFU.EX2 R61, R61 ;  /* 0x0000003d003d7308 */ /* 0x000e620000000800 */
[----:B------:R-:W-:-:S01]  /*198f0*/  FADD.FTZ R47, R113, R84 ;  /* 0x00000054712f7221 */ /* 0x000fc20000010000 */
[----:B------:R-:W-:-:S03]  /*19900*/  IMAD.MOV.U32 R84, RZ, RZ, R87 ;  /* 0x000000ffff547224 */ /* 0x000fc600078e0057 */
[----:B------:R-:W-:Y:S01]  /*19910*/  FADD.FTZ R82, R28, R47 ;  /* 0x0000002f1c527221 */ /* 0x000fe20000010000 */
[----:B------:R-:W-:Y:S02]  /*19920*/  IMAD.MOV.U32 R47, RZ, RZ, R87 ;  /* 0x000000ffff2f7224 */ /* 0x000fe400078e0057 */
[----:B------:R-:W2:Y:S01]  /*19930*/  MUFU.EX2 R57, R57 ;  /* 0x0000003900397308 */ /* 0x000ea20000000800 */
[----:B------:R-:W-:-:S01]  /*19940*/  FADD.FTZ R43, R101, R82 ;  /* 0x00000052652b7221 */ /* 0x000fc20000010000 */
[----:B0-----:R-:W-:Y:S01]  /*19950*/  FADD.FTZ R10, R62, R37 ;  /* 0x000000253e0a7221 */ /* 0x001fe20000010000 */
[----:B------:R-:W-:Y:S02]  /*19960*/  MOV R82, R87 ;  /* 0x0000005700527202 */ /* 0x000fe40000000f00 */
[----:B------:R-:W-:Y:S01]  /*19970*/  FADD.FTZ R20, R30, R43 ;  /* 0x0000002b1e147221 */ /* 0x000fe20000010000 */
[----:B------:R-:W-:Y:S02]  /*19980*/  F2FP.SATFINITE.E4M3.F32.PACK_AB_MERGE_C R30, R85, R30, RZ ;  /* 0x0000001e551e723e */ /* 0x000fe400048070ff */
[----:B------:R-:W0:Y:S01]  /*19990*/  MUFU.EX2 R64, R64 ;  /* 0x0000004000407308 */ /* 0x000e220000000800 */
[----:B-1----:R-:W-:-:S01]  /*199a0*/  FADD.FTZ R37, R61, R10 ;  /* 0x0000000a3d257221 */ /* 0x002fc20000010000 */
[----:B------:R-:W-:Y:S01]  /*199b0*/  FADD.FTZ R85, R85, R20 ;  /* 0x0000001455557221 */ /* 0x000fe20000010000 */
[----:B------:R-:W-:-:S02]  /*199c0*/  F2FP.SATFINITE.E4M3.F32.PACK_AB_MERGE_C R61, R74, R61, RZ ;  /* 0x0000003d4a3d723e */ /* 0x000fc400048070ff */
[----:B------:R-:W-:Y:S01]  /*199d0*/  FADD.FTZ R10, R74, R37 ;  /* 0x000000254a0a7221 */ /* 0x000fe20000010000 */
[----:B------:R-:W-:-:S01]  /*199e0*/  FADD.FTZ R20, R32, R85 ;  /* 0x0000005520147221 */ /* 0x000fc20000010000 */
[----:B------:R-:W-:Y:S01]  /*199f0*/  F2FP.SATFINITE.E4M3.F32.PACK_AB_MERGE_C R184, R101, R28, R30 ;  /* 0x0000001c65b8723e */ /* 0x000fe2000480701e */
[----:B------:R-:W1:Y:S01]  /*19a00*/  MUFU.EX2 R69, R69 ;  /* 0x0000004500457308 */ /* 0x000e620000000800 */
[----:B--2---:R-:W-:-:S01]  /*19a10*/  FADD.FTZ R37, R57, R10 ;  /* 0x0000000a39257221 */ /* 0x004fc20000010000 */
[----:B------:R-:W-:Y:S01]  /*19a20*/  FADD.FTZ R43, R93, R20 ;  /* 0x000000145d2b7221 */ /* 0x000fe20000010000 */
[----:B------:R-:W-:Y:S01]  /*19a30*/  F2FP.SATFINITE.E4M3.F32.PACK_AB_MERGE_C R185, R62, R21, R61 ;  /* 0x000000153eb9723e */ /* 0x000fe2000480703d */
[----:B------:R-:W-:Y:S01]  /*19a40*/  IMAD.MOV.U32 R85, RZ, RZ, R87 ;  /* 0x000000ffff557224 */ /* 0x000fe200078e0057 */
[----:B------:R-:W-:Y:S01]  /*19a50*/  MOV R74, R87 ;  /* 0x00000057004a7202 */ /* 0x000fe20000000f00 */
[----:B------:R-:W-:Y:S01]  /*19a60*/  FADD.FTZ R26, R36, R43 ;  /* 0x0000002b241a7221 */ /* 0x000fe20000010000 */
[----:B------:R-:W-:Y:S01]  /*19a70*/  F2FP.SATFINITE.E4M3.F32.PACK_AB_MERGE_C R36, R89, R36, RZ ;  /* 0x000000245924723e */ /* 0x000fe200048070ff */
[----:B------:R2:W3:Y:S01]  /*19a80*/  MUFU.EX2 R76, R71 ;  /* 0x00000047004c7308 */ /* 0x0004e20000000800 */
[----:B0-----:R-:W-:-:S01]  /*19a90*/  FADD.FTZ R20, R64, R37 ;  /* 0x0000002540147221 */ /* 0x001fc20000010000 */
[----:B------:R-:W-:Y:S01]  /*19aa0*/  FADD.FTZ R89, R89, R26 ;  /* 0x0000001a59597221 */ /* 0x000fe20000010000 */
[----:B------:R-:W-:Y:S01]  /*19ab0*/  F2FP.SATFINITE.E4M3.F32.PACK_AB_MERGE_C R186, R93, R32, R36 ;  /* 0x000000205dba723e */ /* 0x000fe20004807024 */
[----:B------:R-:W-:Y:S01]  /*19ac0*/  IMAD.MOV.U32 R61, RZ, RZ, R87 ;  /* 0x000000ffff3d7224 */ /* 0x000fe200078e0057 */
[----:B------:R-:W-:Y:S01]  /*19ad0*/  MOV R62, R87 ;  /* 0x00000057003e7202 */ /* 0x000fe20000000f00 */
[----:B------:R-:W-:Y:S01]  /*19ae0*/  FADD.FTZ R4, R34, R89 ;  /* 0x0000005922047221 */ /* 0x000fe20000010000 */
[----:B------:R-:W-:Y:S01]  /*19af0*/  IMAD.MOV.U32 R43, RZ, RZ, R87 ;  /* 0x000000ffff2b7224 */ /* 0x000fe200078e0057 */
[----:B------:R-:W0:Y:S01]  /*19b00*/  MUFU.EX2 R39, R143 ;  /* 0x0000008f00277308 */ /* 0x000e220000000800 */
[----:B-1----:R-:W-:-:S01]  /*19b10*/  FADD.FTZ R33, R69, R20 ;  /* 0x0000001445217221 */ /* 0x002fc20000010000 */
[--C-:B--2---:R-:W-:Y:S01]  /*19b20*/  IMAD.MOV.U32 R71, RZ, RZ, R87.reuse ;  /* 0x000000ffff477224 */ /* 0x104fe200078e0057 */
[-C--:B------:R-:W-:Y:S01]  /*19b30*/  MOV R30, R87.reuse ;  /* 0x00000057001e7202 */ /* 0x080fe20000000f00 */
[--C-:B------:R-:W-:Y:S01]  /*19b40*/  IMAD.MOV.U32 R37, RZ, RZ, R87.reuse ;  /* 0x000000ffff257224 */ /* 0x100fe200078e0057 */
[----:B------:R-:W-:Y:S01]  /*19b50*/  MOV R26, R87 ;  /* 0x00000057001a7202 */ /* 0x000fe20000000f00 */
[----:B------:R-:W-:-:S02]  /*19b60*/  IMAD.MOV.U32 R36, RZ, RZ, R87 ;  /* 0x000000ffff247224 */ /* 0x000fc400078e0057 */
[----:B------:R-:W-:Y:S01]  /*19b70*/  MUFU.EX2 R68, R68 ;  /* 0x0000004400447308 */ /* 0x000fe20000000800 */
[C---:B---3--:R-:W-:Y:S01]  /*19b80*/  F2FP.SATFINITE.E4M3.F32.PACK_AB_MERGE_C R69, R76.reuse, R69, RZ ;  /* 0x000000454c45723e */ /* 0x048fe200048070ff */
[----:B------:R-:W-:Y:S01]  /*19b90*/  FADD.FTZ R76, R76, R33 ;  /* 0x000000214c4c7221 */ /* 0x000fe20000010000 */
[----:B------:R-:W-:Y:S02]  /*19ba0*/  IMAD.MOV.U32 R32, RZ, RZ, R87 ;  /* 0x000000ffff207224 */ /* 0x000fe400078e0057 */
[----:B------:R-:W-:Y:S01]  /*19bb0*/  F2FP.SATFINITE.E4M3.F32.PACK_AB_MERGE_C R187, R64, R57, R69 ;  /* 0x0000003940bb723e */ /* 0x000fe20004807045 */
[----:B------:R-:W-:Y:S02]  /*19bc0*/  IMAD.MOV.U32 R69, RZ, RZ, R87 ;  /* 0x000000ffff457224 */ /* 0x000fe400078e0057 */
[----:B------:R-:W1:Y:S01]  /*19bd0*/  MUFU.EX2 R38, R38 ;  /* 0x0000002600267308 */ /* 0x000e620000000800 */
[----:B0-----:R-:W-:-:S01]  /*19be0*/  FADD.FTZ R33, R39, R4 ;  /* 0x0000000427217221 */ /* 0x001fc20000010000 */
[----:B------:R-:W-:-:S02]  /*19bf0*/  IMAD.MOV.U32 R64, RZ, RZ, R87 ;  /* 0x000000ffff407224 */ /* 0x000fc400078e0057 */
[--C-:B------:R-:W-:Y:S02]  /*19c00*/  IMAD.MOV.U32 R57, RZ, RZ, R87.reuse ;  /* 0x000000ffff397224 */ /* 0x100fe400078e0057 */
[----:B------:R-:W-:Y:S02]  /*19c10*/  IMAD.MOV.U32 R28, RZ, RZ, R87 ;  /* 0x000000ffff1c7224 */ /* 0x000fe400078e0057 */
[----:B------:R-:W-:Y:S08]  /*19c20*/  MUFU.EX2 R45, R45 ;  /* 0x0000002d002d7308 */ /* 0x000ff00000000800 */
[----:B------:R-:W0:Y:S01]  /*19c30*/  MUFU.EX2 R123, R123 ;  /* 0x0000007b007b7308 */ /* 0x000e220000000800 */
[----:B-1----:R-:W-:-:S01]  /*19c40*/  FADD.FTZ R12, R38, R33 ;  /* 0x00000021260c7221 */ /* 0x002fc20000010000 */
[----:B------:R-:W-:-:S06]  /*19c50*/  IMAD.MOV.U32 R33, RZ, RZ, R87 ;  /* 0x000000ffff217224 */ /* 0x000fcc00078e0057 */
[----:B------:R-:W1:Y:S08]  /*19c60*/  MUFU.EX2 R40, R40 ;  /* 0x0000002800287308 */ /* 0x000e700000000800 */
[----:B------:R2:W3:Y:S01]  /*19c70*/  MUFU.EX2 R25, R49 ;  /* 0x0000003100197308 */ /* 0x0004e20000000800 */
[C---:B0-----:R-:W-:Y:S01]  /*19c80*/  F2FP.SATFINITE.E4M3.F32.PACK_AB_MERGE_C R38, R123.reuse, R38, RZ ;  /* 0x000000267b26723e */ /* 0x041fe200048070ff */
[----:B------:R-:W-:-:S03]  /*19c90*/  FADD.FTZ R123, R123, R12 ;  /* 0x0000000c7b7b7221 */ /* 0x000fc60000010000 */
[----:B------:R-:W-:Y:S01]  /*19ca0*/  F2FP.SATFINITE.E4M3.F32.PACK_AB_MERGE_C R188, R39, R34, R38 ;  /* 0x0000002227bc723e */ /* 0x000fe20004807026 */
[--C-:B------:R-:W-:Y:S01]  /*19cb0*/  IMAD.MOV.U32 R39, RZ, RZ, R87.reuse ;  /* 0x000000ffff277224 */ /* 0x100fe200078e0057 */
[-C--:B------:R-:W-:Y:S01]  /*19cc0*/  MOV R38, R87.reuse ;  /* 0x0000005700267202 */ /* 0x080fe20000000f00 */
[----:B------:R0:W-:Y:S01]  /*19cd0*/  MUFU.EX2 R10, R27 ;  /* 0x0000001b000a7308 */ /* 0x0001e20000000800 */
[----:B--2---:R-:W-:Y:S01]  /*19ce0*/  IMAD.MOV.U32 R49, RZ, RZ, R87 ;  /* 0x000000ffff317224 */ /* 0x004fe200078e0057 */
[----:B------:R-:W-:-:S06]  /*19cf0*/  MOV R34, R87 ;  /* 0x0000005700227202 */ /* 0x000fcc0000000f00 */
[----:B------:R-:W-:Y:S01]  /*19d00*/  MUFU.EX2 R125, R125 ;  /* 0x0000007d007d7308 */ /* 0x000fe20000000800 */
[----:B0-----:R-:W-:-:S01]  /*19d10*/  FADD.FTZ R27, R3, R76 ;  /* 0x0000004c031b7221 */ /* 0x001fc20000010000 */
[----:B------:R-:W-:-:S03]  /*19d20*/  IMAD.MOV.U32 R76, RZ, RZ, R87 ;  /* 0x000000ffff4c7224 */ /* 0x000fc600078e0057 */
[----:B------:R-:W-:-:S03]  /*19d30*/  FADD.FTZ R8, R68, R27 ;  /* 0x0000001b44087221 */ /* 0x000fc60000010000 */
[----:B------:R0:W2:Y:S01]  /*19d40*/  MUFU.EX2 R80, R51 ;  /* 0x0000003300507308 */ /* 0x0000a20000000800 */
[----:B------:R-:W-:-:S01]  /*19d50*/  FADD.FTZ R27, R45, R8 ;  /* 0x000000082d1b7221 */ /* 0x000fc20000010000 */
[----:B------:R-:W-:Y:S01]  /*19d60*/  F2FP.SATFINITE.E4M3.F32.PACK_AB_MERGE_C R45, R78, R45, RZ ;  /* 0x0000002d4e2d723e */ /* 0x000fe200048070ff */
[----:B-1----:R-:W-:-:S02]  /*19d70*/  FADD.FTZ R8, R40, R123 ;  /* 0x0000007b28087221 */ /* 0x002fc40000010000 */
[----:B------:R-:W-:Y:S01]  /*19d80*/  FADD.FTZ R78, R78, R27 ;  /* 0x0000001b4e4e7221 */ /* 0x000fe20000010000 */
[----:B------:R-:W-:Y:S01]  /*19d90*/  F2FP.SATFINITE.E4M3.F32.PACK_AB_MERGE_C R189, R68, R3, R45 ;  /* 0x0000000344bd723e */ /* 0x000fe2000480702d */
[----:B------:R-:W-:Y:S01]  /*19da0*/  IMAD.MOV.U32 R68, RZ, RZ, R87 ;  /* 0x000000ffff447224 */ /* 0x000fe200078e0057 */
[----:B------:R-:W-:Y:S01]  /*19db0*/  MUFU.EX2 R42, R42 ;  /* 0x0000002a002a7308 */ /* 0x000fe20000000800 */
[----:B---3--:R-:W-:-:S01]  /*19dc0*/  FADD.FTZ R27, R25, R78 ;  /* 0x0000004e191b7221 */ /* 0x008fc20000010000 */
[----:B------:R-:W-:Y:S01]  /*19dd0*/  MOV R78, R87 ;  /* 0x00000057004e7202 */ /* 0x000fe20000000f00 */
[----:B0-----:R-:W-:-:S02]  /*19de0*/  IMAD.MOV.U32 R51, RZ, RZ, R87 ;  /* 0x000000ffff337224 */ /* 0x001fc400078e0057 */
[----:B------:R-:W-:-:S03]  /*19df0*/  IMAD.MOV.U32 R45, RZ, RZ, R87 ;  /* 0x000000ffff2d7224 */ /* 0x000fc600078e0057 */
[----:B------:R-:W0:Y:S01]  /*19e00*/  MUFU.EX2 R127, R127 ;  /* 0x0000007f007f7308 */ /* 0x000e220000000800 */
[----:B--2---:R-:W-:-:S07]  /*19e10*/  FADD.FTZ R12, R80, R27 ;  /* 0x0000001b500c7221 */ /* 0x004fce0000010000 */
[----:B------:R-:W1:Y:S08]  /*19e20*/  MUFU.EX2 R53, R53 ;  /* 0x0000003500357308 */ /* 0x000e700000000800 */
[----:B------:R2:W3:Y:S01]  /*19e30*/  MUFU.EX2 R6, R55 ;  /* 0x0000003700067308 */ /* 0x0004e20000000800 */
[----:B0-----:R-:W-:-:S04]  /*19e40*/  F2FP.SATFINITE.E4M3.F32.PACK_AB_MERGE_C R20, R127, R42, RZ ;  /* 0x0000002a7f14723e */ /* 0x001fc800048070ff */
[----:B------:R-:W-:Y:S01]  /*19e50*/  F2FP.SATFINITE.E4M3.F32.PACK_AB_MERGE_C R190, R125, R40, R20 ;  /* 0x000000287dbe723e */ /* 0x000fe20004807014 */
[----:B------:R-:W-:Y:S02]  /*19e60*/  IMAD.MOV.U32 R40, RZ, RZ, R87 ;  /* 0x000000ffff287224 */ /* 0x000fe400078e0057 */
[----:B------:R-:W-:Y:S01]  /*19e70*/  MUFU.EX2 R46, R46 ;  /* 0x0000002e002e7308 */ /* 0x000fe20000000800 */
[----:B-1----:R-:W-:-:S01]  /*19e80*/  FADD.FTZ R27, R53, R12 ;  /* 0x0000000c351b7221 */ /* 0x002fc20000010000 */
[----:B--2---:R-:W-:-:S06]  /*19e90*/  IMAD.MOV.U32 R55, RZ, RZ, R87 ;  /* 0x000000ffff377224 */ /* 0x004fcc00078e0057 */
[----:B------:R-:W0:Y:S01]  /*19ea0*/  MUFU.EX2 R131, R131 ;  /* 0x0000008300837308 */ /* 0x000e220000000800 */
[C---:B---3--:R-:W-:Y:S01]  /*19eb0*/  F2FP.SATFINITE.E4M3.F32.PACK_AB_MERGE_C R53, R6.reuse, R53, RZ ;  /* 0x000000350635723e */ /* 0x048fe200048070ff */
[----:B------:R-:W-:Y:S01]  /*19ec0*/  FADD.FTZ R6, R6, R27 ;  /* 0x0000001b06067221 */ /* 0x000fe20000010000 */
[----:B------:R-:W-:Y:S02]  /*19ed0*/  IMAD.MOV.U32 R27, RZ, RZ, R87 ;  /* 0x000000ffff1b7224 */ /* 0x000fe400078e0057 */
[----:B------:R-:W-:Y:S01]  /*19ee0*/  F2FP.SATFINITE.E4M3.F32.PACK_AB_MERGE_C R191, R80, R25, R53 ;  /* 0x0000001950bf723e */ /* 0x000fe20004807035 */
[--C-:B------:R-:W-:Y:S02]  /*19ef0*/  IMAD.MOV.U32 R80, RZ, RZ, R87.reuse ;  /* 0x000000ffff507224 */ /* 0x100fe400078e0057 */
[----:B------:R-:W-:Y:S01]  /*19f00*/  MUFU.EX2 R44, R44 ;  /* 0x0000002c002c7308 */ /* 0x000fe20000000800 */
[--C-:B------:R-:W-:Y:S02]  /*19f10*/  IMAD.MOV.U32 R53, RZ, RZ, R87.reuse ;  /* 0x000000ffff357224 */ /* 0x100fe400078e0057 */
[----:B------:R-:W-:-:S05]  /*19f20*/  IMAD.MOV.U32 R25, RZ, RZ, R87 ;  /* 0x000000ffff197224 */ /* 0x000fca00078e0057 */
[----:B------:R-:W1:Y:S01]  /*19f30*/  MUFU.EX2 R41, R41 ;  /* 0x0000002900297308 */ /* 0x000e620000000800 */
[----:B0-----:R-:W-:-:S07]  /*19f40*/  F2FP.SATFINITE.E4M3.F32.PACK_AB_MERGE_C R14, R131, R46, RZ ;  /* 0x0000002e830e723e */ /* 0x001fce00048070ff */
[----:B------:R-:W0:Y:S08]  /*19f50*/  MUFU.EX2 R129, R129 ;  /* 0x0000008100817308 */ /* 0x000e300000000800 */
[----:B------:R2:W-:Y:S01]  /*19f60*/  MUFU.EX2 R4, R31 ;  /* 0x0000001f00047308 */ /* 0x0005e20000000800 */
[----:B-1----:R-:W-:-:S04]  /*19f70*/  FADD.FTZ R5, R41, R6 ;  /* 0x0000000629057221 */ /* 0x002fc80000010000 */
[----:B------:R-:W-:-:S03]  /*19f80*/  FADD.FTZ R6, R10, R5 ;  /* 0x000000050a067221 */ /* 0x000fc60000010000 */
[----:B------:R-:W1:Y:S01]  /*19f90*/  MUFU.EX2 R29, R29 ;  /* 0x0000001d001d7308 */ /* 0x000e620000000800 */
[----:B--2---:R-:W-:-:S01]  /*19fa0*/  FADD.FTZ R31, R125, R8 ;  /* 0x000000087d1f7221 */ /* 0x004fc20000010000 */
[----:B0-----:R-:W-:-:S03]  /*19fb0*/  F2FP.SATFINITE.E4M3.F32.PACK_AB_MERGE_C R192, R129, R44, R14 ;  /* 0x0000002c81c0723e */ /* 0x001fc6000480700e */
[----:B------:R-:W-:Y:S01]  /*19fc0*/  FADD.FTZ R42, R42, R31 ;  /* 0x0000001f2a2a7221 */ /* 0x000fe20000010000 */
[----:B------:R-:W-:Y:S02]  /*19fd0*/  IMAD.MOV.U32 R31, RZ, RZ, R87 ;  /* 0x000000ffff1f7224 */ /* 0x000fe400078e0057 */
[----:B------:R-:W-:Y:S01]  /*19fe0*/  MUFU.EX2 R50, R50 ;  /* 0x0000003200327308 */ /* 0x000fe20000000800 */
[----:B------:R-:W-:-:S01]  /*19ff0*/  FADD.FTZ R127, R127, R42 ;  /* 0x0000002a7f7f7221 */ /* 0x000fc20000010000 */
[----:B------:R-:W-:-:S03]  /*1a000*/  MOV R42, R87 ;  /* 0x00000057002a7202 */ /* 0x000fc60000000f00 */
[----:B------:R-:W-:Y:S01]  /*1a010*/  FADD.FTZ R12, R44, R127 ;  /* 0x0000007f2c0c7221 */ /* 0x000fe20000010000 */
[----:B------:R-:W-:Y:S02]  /*1a020*/  IMAD.MOV.U32 R44, RZ, RZ, R87 ;  /* 0x000000ffff2c7224 */ /* 0x000fe400078e0057 */
[----:B------:R-:W0:Y:S01]  /*1a030*/  MUFU.EX2 R135, R135 ;  /* 0x0000008700877308 */ /* 0x000e220000000800 */
[----:B------:R-:W-:-:S01]  /*1a040*/  FADD.FTZ R129, R129, R12 ;  /* 0x0000000c81817221 */ /* 0x000fc20000010000 */
[----:B-1----:R-:W-:Y:S01]  /*1a050*/  FADD.FTZ R5, R29, R6 ;  /* 0x000000061d057221 */ /* 0x002fe20000010000 */
[----:B------:R-:W-:Y:S02]  /*1a060*/  F2FP.SATFINITE.E4M3.F32.PACK_AB_MERGE_C R29, R4, R29, RZ ;  /* 0x0000001d041d723e */ /* 0x000fe400048070ff */
[----:B------:R-:W-:Y:S01]  /*1a070*/  FADD.FTZ R46, R46, R129 ;  /* 0x000000812e2e7221 */ /* 0x000fe20000010000 */
[----:B------:R-:W-:-:S01]  /*1a080*/  FADD.FTZ R4, R4, R5 ;  /* 0x0000000504047221 */ /* 0x000fc20000010000 */
[----:B------:R-:W-:Y:S01]  /*1a090*/  F2FP.SATFINITE.E4M3.F32.PACK_AB_MERGE_C R193, R10, R41, R29 ;  /* 0x000000290ac1723e */ /* 0x000fe2000480701d */
[----:B------:R-:W1:Y:S01]  /*1a0a0*/  MUFU.EX2 R48, R48 ;  /* 0x0000003000307308 */ /* 0x000e620000000800 */
[----:B------:R-:W-:-:S01]  /*1a0b0*/  FADD.FTZ R131, R131, R46 ;  /* 0x0000002e83837221 */ /* 0x000fc20000010000 */
[----:B------:R-:W-:Y:S01]  /*1a0c0*/  MOV R46, R87 ;  /* 0x00000057002e7202 */ /* 0x000fe20000000f00 */
[----:B------:R-:W-:-:S02]  /*1a0d0*/  IMAD.MOV.U32 R41, RZ, RZ, R87 ;  /* 0x000000ffff297224 */ /* 0x000fc400078e0057 */
[----:B------:R-:W-:-:S03]  /*1a0e0*/  IMAD.MOV.U32 R29, RZ, RZ, R87 ;  /* 0x000000ffff1d7224 */ /* 0x000fc600078e0057 */
[----:B------:R-:W2:Y:S01]  /*1a0f0*/  MUFU.EX2 R97, R97 ;  /* 0x0000006100617308 */ /* 0x000ea20000000800 */
[----:B0-----:R-:W-:-:S07]  /*1a100*/  F2FP.SATFINITE.E4M3.F32.PACK_AB_MERGE_C R7, R135, R50, RZ ;  /* 0x000000328707723e */ /* 0x001fce00048070ff */
[----:B------:R-:W0:Y:S01]  /*1a110*/  MUFU.EX2 R133, R133 ;  /* 0x0000008500857308 */ /* 0x000e220000000800 */
[----:B-1----:R-:W-:-:S07]  /*1a120*/  FADD.FTZ R6, R48, R131 ;  /* 0x0000008330067221 */ /* 0x002fce0000010000 */
[----:B------:R1:W3:Y:S01]  /*1a130*/  MUFU.EX2 R8, R35 ;  /* 0x0000002300087308 */ /* 0x0002e20000000800 */
[----:B--2---:R-:W-:-:S07]  /*1a140*/  FADD.FTZ R5, R97, R4 ;  /* 0x0000000461057221 */ /* 0x004fce0000010000 */
[----:B------:R-:W-:Y:S01]  /*1a150*/  MUFU.EX2 R117, R117 ;  /* 0x0000007500757308 */ /* 0x000fe20000000800 */
[C---:B0-----:R-:W-:Y:S01]  /*1a160*/  F2FP.SATFINITE.E4M3.F32.PACK_AB_MERGE_C R194, R133.reuse, R48, R7 ;  /* 0x0000003085c2723e */ /* 0x041fe20004807007 */
[----:B------:R-:W-:Y:S01]  /*1a170*/  FADD.FTZ R133, R133, R6 ;  /* 0x0000000685857221 */ /* 0x000fe20000010000 */
[--C-:B------:R-:W-:Y:S02]  /*1a180*/  IMAD.MOV.U32 R48, RZ, RZ, R87.reuse ;  /* 0x000000ffff307224 */ /* 0x100fe400078e0057 */
[----:B-1----:R-:W-:Y:S02]  /*1a190*/  IMAD.MOV.U32 R35, RZ, RZ, R87 ;  /* 0x000000ffff237224 */ /* 0x002fe400078e0057 */
[----:B------:R-:W-:-:S01]  /*1a1a0*/  FADD.FTZ R50, R50, R133 ;  /* 0x0000008532327221 */ /* 0x000fc20000010000 */
[----:B------:R-:W0:Y:S01]  /*1a1b0*/  MUFU.EX2 R54, R54 ;  /* 0x0000003600367308 */ /* 0x000e220000000800 */
[----:B---3--:R-:W-:-:S01]  /*1a1c0*/  FADD.FTZ R4, R8, R5 ;  /* 0x0000000508047221 */ /* 0x008fc20000010000 */
[----:B0-----:R-:W-:-:S03]  /*1a1d0*/  F2FP.SATFINITE.E4M3.F32.PACK_AB_MERGE_C R3, R54, R117, RZ ;  /* 0x000000753603723e */ /* 0x001fc600048070ff */
[----:B------:R-:W-:Y:S01]  /*1a1e0*/  FADD.FTZ R117, R117, R4 ;  /* 0x0000000475757221 */ /* 0x000fe20000010000 */
[----:B------:R-:W-:Y:S01]  /*1a1f0*/  F2FP.SATFINITE.E4M3.F32.PACK_AB_MERGE_C R195, R8, R97, R3 ;  /* 0x0000006108c3723e */ /* 0x000fe20004807003 */
[----:B------:R-:W-:Y:S02]  /*1a200*/  FADD.FTZ R3, R135, R50 ;  /* 0x0000003287037221 */ /* 0x000fe40000010000 */
[----:B------:R-:W-:-:S01]  /*1a210*/  FADD.FTZ R4, R54, R117 ;  /* 0x0000007536047221 */ /* 0x000fc20000010000 */
[-C--:B------:R-:W-:Y:S02]  /*1a220*/  MOV R54, R87.reuse ;  /* 0x0000005700367202 */ /* 0x080fe40000000f00 */
[----:B------:R-:W-:Y:S01]  /*1a230*/  MOV R50, R87 ;  /* 0x0000005700327202 */ /* 0x000fe20000000f00 */
[----:B------:R-:W-:Y:S06]  /*1a240*/  @!P2 BRA `(.L_x_570) ;  /* 0x000000340024a947 */ /* 0x000fec0003800000 */
[----:B------:R-:W-:Y:S01]  /*1a250*/  VIADD R5, R161, 0xfffffffe ;  /* 0xfffffffea1057836 */ /* 0x000fe20000000000 */
[----:B------:R-:W-:Y:S01]  /*1a260*/  MOV R6, R13 ;  /* 0x0000000d00067202 */ /* 0x000fe20000000f00 */
[----:B------:R-:W-:Y:S01]  /*1a270*/  IMAD.MOV.U32 R7, RZ, RZ, R11 ;  /* 0x000000ffff077224 */ /* 0x000fe200078e000b */
[----:B------:R-:W-:Y:S01]  /*1a280*/  CS2R R86, SRZ ;  /* 0x0000000000567805 */ /* 0x000fe2000001ff00 */
[----:B------:R-:W-:Y:S01]  /*1a290*/  IMAD.MOV.U32 R8, RZ, RZ, R175 ;  /* 0x000000ffff087224 */ /* 0x000fe200078e00af */
[----:B------:R-:W-:Y:S01]  /*1a2a0*/  CS2R R84, SRZ ;  /* 0x0000000000547805 */ /* 0x000fe2000001ff00 */
[----:B------:R-:W-:Y:S01]  /*1a2b0*/  IMAD.MOV.U32 R9, RZ, RZ, R148 ;  /* 0x000000ffff097224 */ /* 0x000fe200078e0094 */
        /* <DEDUP_REMOVED lines=29> */
[----:B------:R-:W-:-:S07]  /*1a490*/  CS2R R24, SRZ ;  /* 0x0000000000187805 */ /* 0x000fce000001ff00 */
.L_x_582:
[----:B------:R-:W-:Y:S01]  /*1a4a0*/  ISETP.NE.AND P1, PT, R9, 0x1, PT ;  /* 0x000000010900780c */ /* 0x000fe20003f25270 */
[----:B------:R-:W-:Y:S05]  /*1a4b0*/  YIELD ;  /* 0x0000000000007946 */ /* 0x000fea0003800000 */
[----:B------:R-:W-:Y:S02]  /*1a4c0*/  SEL R175, RZ, 0x1, P1 ;  /* 0x00000001ffaf7807 */ /* 0x000fe40000800000 */
[----:B------:R-:W-:Y:S02]  /*1a4d0*/  ISETP.NE.AND P1, PT, R198, RZ, PT ;  /* 0x000000ffc600720c */ /* 0x000fe40003f25270 */
[----:B------:R-:W-:-:S11]  /*1a4e0*/  LOP3.LUT R175, R8, R175, RZ, 0x3c, !PT ;  /* 0x000000af08af7212 */ /* 0x000fd600078e3cff */
[----:B------:R-:W-:Y:S05]  /*1a4f0*/  @P1 BRA `(.L_x_571) ;  /* 0x00000000003c1947 */ /* 0x000fea0003800000 */
[----:B------:R-:W-:Y:S05]  /*1a500*/  @!P0 BRA `(.L_x_572) ;  /* 0x0000000000048947 */ /* 0x000fea0003800000 */
[----:B------:R-:W-:Y:S01]  /*1a510*/  BPT.TRAP 0x1 ;  /* 0x000000040000795c */ /* 0x000fe20000300000 */
.L_x_572:
[----:B------:R-:W-:-:S04]  /*1a520*/  IADD3 R10, R9, 0x1, RZ ;  /* 0x00000001090a7810 */ /* 0x000fc80007ffe0ff */
[----:B------:R-:W-:-:S04]  /*1a530*/  ISETP.NE.AND P2, PT, R10, 0x2, PT ;  /* 0x000000020a00780c */ /* 0x000fc80003f45270 */
[----:B------:R-:W-:Y:S02]  /*1a540*/  SEL R11, R10, RZ, P2 ;  /* 0x000000ff0a0b7207 */ /* 0x000fe40001000000 */
[----:B------:R-:W-:-:S03]  /*1a550*/  SHF.L.U32 R10, R175, 0x1f, RZ ;  /* 0x0000001faf0a7819 */ /* 0x000fc600000006ff */
[----:B------:R-:W-:-:S04]  /*1a560*/  IMAD R11, R11, 0x8, R18 ;  /* 0x000000080b0b7824 */ /* 0x000fc800078e0212 */
[----:B------:R0:W1:Y:S01]  /*1a570*/  SYNCS.PHASECHK.TRANS64.TRYWAIT P2, [R11+URZ+0x29830], R10 ;  /* 0x0298300a0b0075a7 */ /* 0x000062000804017f */
[----:B------:R-:W-:Y:S05]  /*1a580*/  @!P0 BRA `(.L_x_573) ;  /* 0x0000000000048947 */ /* 0x000fea0003800000 */
[----:B------:R-:W-:Y:S01]  /*1a590*/  BPT.TRAP 0x1 ;  /* 0x000000040000795c */ /* 0x000fe20000300000 */
.L_x_573:
[----:B------:R-:W-:Y:S04]  /*1a5a0*/  BSSY B0, `(.L_x_571) ;  /* 0x0000004000007945 */ /* 0x000fe80003800000 */
[----:B-1----:R-:W-:Y:S05]  /*1a5b0*/  @P2 BRA `(.L_x_574) ;  /* 0x0000000000082947 */ /* 0x002fea0003800000 */
[----:B------:R-:W1:Y:S02]  /*1a5c0*/  SYNCS.PHASECHK.TRANS64.TRYWAIT P2, [R11+URZ+0x29830], R10 ;  /* 0x0298300a0b0075a7 */ /* 0x000e64000804017f */
[----:B-1----:R-:W-:Y:S05]  /*1a5d0*/  @!P2 BRA `(.L_x_575) ;  /* 0x000000cc0008a947 */ /* 0x002fea0003800000 */
.L_x_574:
[----:B------:R-:W-:Y:S05]  /*1a5e0*/  BSYNC B0 ;  /* 0x0000000000007941 */ /* 0x000fea0003800000 */
.L_x_571:
[----:B01----:R-:W0:Y:S01]  /*1a5f0*/  S2R R11, SR_TID.X ;  /* 0x00000000000b7919 */ /* 0x003e220000002100 */
[----:B------:R-:W-:Y:S01]  /*1a600*/  VIADD R10, R9, 0x1 ;  /* 0x00000001090a7836 */ /* 0x000fe20000000000 */
[----:B------:R-:W-:Y:S05]  /*1a610*/  WARPSYNC.ALL ;  /* 0x0000000000007948 */ /* 0x000fea0003800000 */
[C---:B------:R-:W-:Y:S01]  /*1a620*/  ISETP.NE.AND P2, PT, R10.reuse, 0x2, PT ;  /* 0x000000020a00780c */ /* 0x040fe20003f45270 */
[----:B------:R-:W-:Y:S01]  /*1a630*/  IMAD.MOV.U32 R13, RZ, RZ, -0x7fffffe0 ;  /* 0x80000020ff0d7424 */ /* 0x000fe200078e00ff */
[----:B------:R-:W-:Y:S01]  /*1a640*/  UMOV UR28, UR24 ;  /* 0x00000018001c7c82 */ /* 0x000fe20008000000 */
[----:B------:R-:W-:Y:S01]  /*1a650*/  IMAD.MOV.U32 R15, RZ, RZ, -0x7fffffe0 ;  /* 0x80000020ff0f7424 */ /* 0x000fe200078e00ff */
[----:B------:R-:W-:Y:S01]  /*1a660*/  SEL R10, R10, RZ, P2 ;  /* 0x000000ff0a0a7207 */ /* 0x000fe20001000000 */
[----:B------:R-:W-:Y:S01]  /*1a670*/  UMOV UR29, UR25 ;  /* 0x00000019001d7c82 */ /* 0x000fe20008000000 */
[----:B------:R-:W-:Y:S01]  /*1a680*/  R2UR UR27, R13 ;  /* 0x000000000d1b72ca */ /* 0x000fe200000e0000 */
[----:B------:R-:W-:Y:S01]  /*1a690*/  IMAD.MOV.U32 R21, RZ, RZ, -0x7fffffe0 ;  /* 0x80000020ff157424 */ /* 0x000fe200078e00ff */
[----:B------:R-:W-:Y:S01]  /*1a6a0*/  R2UR UR31, R15 ;  /* 0x000000000f1f72ca */ /* 0x000fe200000e0000 */
[----:B------:R-:W-:Y:S01]  /*1a6b0*/  IMAD R12, R10, 0x780, R0 ;  /* 0x000007800a0c7824 */ /* 0x000fe200078e0200 */
[----:B------:R-:W-:Y:S01]  /*1a6c0*/  UMOV UR32, UR24 ;  /* 0x0000001800207c82 */ /* 0x000fe20008000000 */
[----:B------:R-:W-:Y:S01]  /*1a6d0*/  UMOV UR33, UR25 ;  /* 0x0000001900217c82 */ /* 0x000fe20008000000 */
[----:B------:R-:W-:Y:S01]  /*1a6e0*/  R2UR UR35, R21 ;  /* 0x00000000152372ca */ /* 0x000fe200000e0000 */
[C---:B------:R-:W-:Y:S01]  /*1a6f0*/  VIADD R14, R12.reuse, 0x80 ;  /* 0x000000800c0e7836 */ /* 0x040fe20000000000 */
[C---:B------:R-:W-:Y:S01]  /*1a700*/  R2UR UR26, R12.reuse ;  /* 0x000000000c1a72ca */ /* 0x040fe200000e0000 */
[----:B------:R-:W-:Y:S01]  /*1a710*/  UMOV UR44, UR24 ;  /* 0x00000018002c7c82 */ /* 0x000fe20008000000 */
[----:B------:R-:W-:Y:S01]  /*1a720*/  IADD3 R20, R12, 0x100, RZ ;  /* 0x000001000c147810 */ /* 0x000fe20007ffe0ff */
[----:B------:R-:W-:Y:S01]  /*1a730*/  UMOV UR45, UR25 ;  /* 0x00000019002d7c82 */ /* 0x000fe20008000000 */
[----:B------:R-:W-:Y:S01]  /*1a740*/  R2UR UR30, R14 ;  /* 0x000000000e1e72ca */ /* 0x000fe200000e0000 */
[----:B------:R-:W-:Y:S01]  /*1a750*/  UMOV UR48, UR24 ;  /* 0x0000001800307c82 */ /* 0x000fe20008000000 */
[----:B------:R-:W-:Y:S01]  /*1a760*/  R2UR UR34, R20 ;  /* 0x00000000142272ca */ /* 0x000fe200000e0000 */
[C---:B------:R-:W-:Y:S01]  /*1a770*/  VIADD R20, R12.reuse, 0x200 ;  /* 0x000002000c147836 */ /* 0x040fe20000000000 */
[----:B------:R-:W-:Y:S01]  /*1a780*/  IADD3 R14, R12, 0x180, RZ ;  /* 0x000001800c0e7810 */ /* 0x000fe20007ffe0ff */
[----:B------:R-:W-:Y:S01]  /*1a790*/  UMOV UR49, UR25 ;  /* 0x0000001900317c82 */ /* 0x000fe20008000000 */
[----:B------:R-:W-:-:S02]  /*1a7a0*/  R2UR UR47, R15 ;  /* 0x000000000f2f72ca */ /* 0x000fc400000e0000 */
[----:B0-----:R-:W-:Y:S02]  /*1a7b0*/  SHF.R.U32.HI R11, RZ, 0x7, R11 ;  /* 0x00000007ff0b7819 */ /* 0x001fe4000001160b */
[----:B------:R-:W-:Y:S01]  /*1a7c0*/  R2UR UR46, R14 ;  /* 0x000000000e2e72ca */ /* 0x000fe200000e0000 */
[----:B------:R-:W-:Y:S01]  /*1a7d0*/  VIADD R14, R12, 0x2 ;  /* 0x000000020c0e7836 */ /* 0x000fe20000000000 */
[----:B------:R-:W-:Y:S01]  /*1a7e0*/  R2UR UR50, R20 ;  /* 0x00000000143272ca */ /* 0x000fe200000e0000 */
[----:B------:R-:W-:Y:S01]  /*1a7f0*/  VIADD R11, R11, 0x8 ;  /* 0x000000080b0b7836 */ /* 0x000fe20000000000 */
[----:B------:R-:W-:Y:S02]  /*1a800*/  R2UR UR51, R21 ;  /* 0x00000000153372ca */ /* 0x000fe400000e0000 */
[----:B------:R-:W-:Y:S02]  /*1a810*/  MOV R15, 0x80000020 ;  /* 0x80000020000f7802 */ /* 0x000fe40000000f00 */
[----:B------:R0:W-:Y:S01]  /*1a820*/  BAR.SYNC.DEFER_BLOCKING R11, 0x100 ;  /* 0x0004000b0000751d */ /* 0x0001e20000010000 */
[----:B------:R-:W-:Y:S01]  /*1a830*/  R2UR UR6, R14 ;  /* 0x000000000e0672ca */ /* 0x000fe200000e0000 */
[----:B------:R-:W-:Y:S01]  /*1a840*/  VIADD R14, R12, 0x82 ;  /* 0x000000820c0e7836 */ /* 0x000fe20000000000 */
[----:B------:R-:W-:Y:S01]  /*1a850*/  R2UR UR7, R15 ;  /* 0x000000000f0772ca */ /* 0x000fe200000e0000 */
[----:B------:R-:W-:Y:S01]  /*1a860*/  IMAD.MOV.U32 R15, RZ, RZ, -0x7fffffe0 ;  /* 0x80000020ff0f7424 */ /* 0x000fe200078e00ff */
[----:B------:R-:W-:Y:S01]  /*1a870*/  MOV R13, 0x80000020 ;  /* 0x80000020000d7802 */ /* 0x000fe20000000f00 */
[----:B------:R-:W-:-:S06]  /*1a880*/  WARPGROUP.ARRIVE ;  /* 0x00000000000079c5 */ /* 0x000fcc0000000000 */
[----:B------:R-:W-:Y:S03]  /*1a890*/  QGMMA.64x32x32.F32.E4M3.E4M3 R152, gdesc[UR24], RZ, !UPT, gsb0 ;  /* 0x00600000189879f3 */ /* 0x000fe6000c0008ff */
[----:B------:R-:W-:Y:S02]  /*1a8a0*/  WARPGROUP.DEPBAR.LE gsb0, 0x0 ;  /* 0x00008000000079c5 */ /* 0x000fe40000010000 */
[----:B------:R-:W-:-:S06]  /*1a8b0*/  WARPGROUP.ARRIVE ;  /* 0x00000000000079c5 */ /* 0x000fcc0000000000 */
[----:B------:R-:W-:Y:S01]  /*1a8c0*/  QGMMA.64x32x32.F32.E4M3.E4M3 R136, gdesc[UR28], RZ, !UPT, gsb0 ;  /* 0x006000001c8879f3 */ /* 0x000fe2000c0008ff */
        /* <DEDUP_REMOVED lines=32> */
[----:B------:R-:W-:-:S03]  /*1aad0*/  IMAD.MOV.U32 R15, RZ, RZ, -0x7fffffe0 ;  /* 0x80000020ff0f7424 */ /* 0x000fc600078e00ff */
[----:B------:R-:W-:Y:S01]  /*1aae0*/  R2UR UR10, R14 ;  /* 0x000000000e0a72ca */ /* 0x000fe200000e0000 */
[----:B------:R-:W-:Y:S01]  /*1aaf0*/  VIADD R14, R12, 0x300 ;  /* 0x000003000c0e7836 */ /* 0x000fe20000000000 */
[----:B------:R-:W-:Y:S02]  /*1ab00*/  R2UR UR11, R15 ;  /* 0x000000000f0b72ca */ /* 0x000fe400000e0000 */
[----:B------:R-:W-:Y:S01]  /*1ab10*/  MOV R15, 0x80000020 ;  /* 0x80000020000f7802 */ /* 0x000fe20000000f00 */
        /* <DEDUP_REMOVED lines=38> */
[----:B------:R-:W-:-:S04]  /*1ad80*/  MOV R15, 0x80000020 ;  /* 0x80000020000f7802 */ /* 0x000fc80000000f00 */
[----:B------:R-:W-:Y:S01]  /*1ad90*/  R2UR UR14, R14 ;  /* 0x000000000e0e72ca */ /* 0x000fe200000e0000 */
[----:B------:R-:W-:Y:S01]  /*1ada0*/  VIADD R14, R12, 0x302 ;  /* 0x000003020c0e7836 */ /* 0x000fe20000000000 */
[----:B------:R-:W-:Y:S01]  /*1adb0*/  R2UR UR15, R15 ;  /* 0x000000000f0f72ca */ /* 0x000fe200000e0000 */
[----:B------:R-:W-:Y:S01]  /*1adc0*/  IMAD.MOV.U32 R15, RZ, RZ, -0x7fffffe0 ;  /* 0x80000020ff0f7424 */ /* 0x000fe200078e00ff */
        /* <DEDUP_REMOVED lines=105> */
[C---:B------:R-:W-:Y:S02]  /*1b460*/  VIADD R14, R12.reuse, 0x682 ;  /* 0x000006820c0e7836 */ /* 0x040fe40000000000 */
[----:B------:R-:W-:Y:S02]  /*1b470*/  IMAD.MOV.U32 R15, RZ, RZ, -0x7fffffe0 ;  /* 0x80000020ff0f7424 */ /* 0x000fe400078e00ff */
[----:B------:R-:W-:Y:S01]  /*1b480*/  VIADD R12, R12, 0x702 ;  /* 0x000007020c0c7836 */ /* 0x000fe20000000000 */
[----:B------:R-:W-:-:S02]  /*1b490*/  WARPGROUP.DEPBAR.LE gsb0, 0x0 ;  /* 0x00008000000079c5 */ /* 0x000fc40000010000 */
        /* <DEDUP_REMOVED lines=29> */
[----:B0-----:R-:W-:Y:S05]  /*1b670*/  @P1 BRA `(.L_x_576) ;  /* 0x0000000000301947 */ /* 0x001fea0003800000 */
[----:B------:R-:W-:Y:S05]  /*1b680*/  @!P0 BRA `(.L_x_577) ;  /* 0x0000000000048947 */ /* 0x000fea0003800000 */
[----:B------:R-:W-:Y:S01]  /*1b690*/  BPT.TRAP 0x1 ;  /* 0x000000040000795c */ /* 0x000fe20000300000 */
.L_x_577:
[----:B------:R-:W-:Y:S01]  /*1b6a0*/  SHF.L.U32 R8, R8, 0x1f, RZ ;  /* 0x0000001f08087819 */ /* 0x000fe200000006ff */
[----:B------:R-:W-:-:S04]  /*1b6b0*/  IMAD R11, R9, 0x8, R18 ;  /* 0x00000008090b7824 */ /* 0x000fc800078e0212 */
[----:B------:R0:W1:Y:S01]  /*1b6c0*/  SYNCS.PHASECHK.TRANS64.TRYWAIT P1, [R11+URZ+0x29850], R8 ;  /* 0x029850080b0075a7 */ /* 0x000062000802017f */
[----:B------:R-:W-:Y:S05]  /*1b6d0*/  @!P0 BRA `(.L_x_578) ;  /* 0x0000000000048947 */ /* 0x000fea0003800000 */
[----:B------:R-:W-:Y:S01]  /*1b6e0*/  BPT.TRAP 0x1 ;  /* 0x000000040000795c */ /* 0x000fe20000300000 */
.L_x_578:
[----:B------:R-:W-:Y:S04]  /*1b6f0*/  BSSY B0, `(.L_x_576) ;  /* 0x0000004000007945 */ /* 0x000fe80003800000 */
[----:B-1----:R-:W-:Y:S05]  /*1b700*/  @P1 BRA `(.L_x_579) ;  /* 0x0000000000081947 */ /* 0x002fea0003800000 */
[----:B------:R-:W1:Y:S02]  /*1b710*/  SYNCS.PHASECHK.TRANS64.TRYWAIT P1, [R11+URZ+0x29850], R8 ;  /* 0x029850080b0075a7 */ /* 0x000e64000802017f */
[----:B-1----:R-:W-:Y:S05]  /*1b720*/  @!P1 BRA `(.L_x_580) ;  /* 0x000000b800c89947 */ /* 0x002fea0003800000 */
.L_x_579:
[----:B------:R-:W-:Y:S05]  /*1b730*/  BSYNC B0 ;  /* 0x0000000000007941 */ /* 0x000fea0003800000 */
.L_x_576:
[----:B01----:R-:W-:Y:S01]  /*1b740*/  FMNMX.FTZ R8, R152, R7, !PT ;  /* 0x0000000798087209 */ /* 0x003fe20007810000 */
[----:B------:R-:W-:Y:S05]  /*1b750*/  WARPSYNC.ALL ;  /* 0x0000000000007948 */ /* 0x000fea0003800000 */
[----:B------:R-:W-:Y:S01]  /*1b760*/  FMNMX.FTZ R12, R154, R6, !PT ;  /* 0x000000069a0c7209 */ /* 0x000fe20007810000 */
[----:B------:R-:W-:Y:S01]  /*1b770*/  WARPGROUP.ARRIVE ;  /* 0x00000000000079c5 */ /* 0x000fe20000000000 */
[----:B------:R-:W-:-:S05]  /*1b780*/  FMNMX.FTZ R11, R153, R8, !PT ;  /* 0x00000008990b7209 */ /* 0x000fca0007810000 */
[----:B------:R-:W0:Y:S01]  /*1b790*/  S2R R225, SR_TID.X ;  /* 0x0000000000e17919 */ /* 0x000e220000002100 */
        /* <DEDUP_REMOVED lines=75> */
[----:B------:R-:W-:Y:S01]  /*1bc50*/  FMNMX.FTZ R11, R101, R8, !PT ;  /* 0x00000008650b7209 */ /* 0x000fe20007810000 */
[----:B------:R-:W-:Y:S01]  /*1bc60*/  VIADD R8, R18, 0x400 ;  /* 0x0000040012087836 */ /* 0x000fe20000000000 */
[----:B------:R-:W-:Y:S02]  /*1bc70*/  FMNMX.FTZ R14, R103, R12, !PT ;  /* 0x0000000c670e7209 */ /* 0x000fe40007810000 */
[----:B0-----:R-:W-:Y:S01]  /*1bc80*/  LOP3.LUT R226, R225, 0x7f, RZ, 0xc0, !PT ;  /* 0x0000007fe1e27812 */ /* 0x001fe200078ec0ff */
[----:B------:R-:W0:Y:S01]  /*1bc90*/  SHFL.BFLY PT, R12, R11, 0x2, 0x1f ;  /* 0x0c401f000b0c7f89 */ /* 0x000e2200000e0000 */
[----:B------:R-:W-:-:S02]  /*1bca0*/  SHF.R.U32.HI R8, RZ, 0x4, R8 ;  /* 0x00000004ff087819 */ /* 0x000fc40000011608 */
[----:B------:R-:W-:Y:S01]  /*1bcb0*/  ISETP.NE.AND P1, PT, R226, RZ, PT ;  /* 0x000000ffe200720c */ /* 0x000fe20003f25270 */
[----:B------:R-:W1:Y:S01]  /*1bcc0*/  SHFL.BFLY PT, R13, R14, 0x2, 0x1f ;  /* 0x0c401f000e0d7f89 */ /* 0x000e6200000e0000 */
[----:B------:R-:W-:Y:S01]  /*1bcd0*/  LOP3.LUT R8, R8, 0x3fff, RZ, 0xc0, !PT ;  /* 0x00003fff08087812 */ /* 0x000fe200078ec0ff */
[----:B------:R-:W2:Y:S01]  /*1bce0*/  S2R R225, SR_TID.X ;  /* 0x0000000000e17919 */ /* 0x000ea20000002100 */
[----:B0-----:R-:W-:Y:S02]  /*1bcf0*/  FMNMX.FTZ R15, R11, R12, !PT ;  /* 0x0000000c0b0f7209 */ /* 0x001fe40007810000 */
[----:B------:R-:W-:Y:S02]  /*1bd00*/  LOP3.LUT R12, R8, 0x10000, RZ, 0xfc, !PT ;  /* 0x00010000080c7812 */ /* 0x000fe400078efcff */
[----:B-1----:R-:W-:Y:S01]  /*1bd10*/  FMNMX.FTZ R20, R14, R13, !PT ;  /* 0x0000000d0e147209 */ /* 0x002fe20007810000 */
[----:B------:R-:W-:Y:S01]  /*1bd20*/  IMAD.MOV.U32 R13, RZ, RZ, -0x3ffffff0 ;  /* 0xc0000010ff0d7424 */ /* 0x000fe200078e00ff */
[----:B------:R-:W0:Y:S01]  /*1bd30*/  SHFL.BFLY PT, R8, R15, 0x1, 0x1f ;  /* 0x0c201f000f087f89 */ /* 0x000e2200000e0000 */
[----:B------:R-:W-:-:S03]  /*1bd40*/  IMAD R12, R9, 0x500, R12 ;  /* 0x00000500090c7824 */ /* 0x000fc600078e020c */
[----:B------:R-:W-:Y:S01]  /*1bd50*/  R2UR UR7, R13 ;  /* 0x000000000d0772ca */ /* 0x000fe200000e0000 */
[----:B------:R-:W1:Y:S01]  /*1bd60*/  SHFL.BFLY PT, R21, R20, 0x1, 0x1f ;  /* 0x0c201f0014157f89 */ /* 0x000e6200000e0000 */
[----:B------:R-:W-:Y:S02]  /*1bd70*/  R2UR UR6, R12 ;  /* 0x000000000c0672ca */ /* 0x000fe400000e0000 */
[----:B--2---:R-:W-:-:S11]  /*1bd80*/  SHF.R.U32.HI R225, RZ, 0x7, R225 ;  /* 0x00000007ffe17819 */ /* 0x004fd600000116e1 */
[----:B------:R-:W-:Y:S01]  /*1bd90*/  QGMMA.64x128x32.F32.E4M3.E4M3 R24, R176, gdesc[UR4], R24, gsb0 ;  /* 0x01e00004b0187df3 */ /* 0x000fe20008000818 */
[----:B0-----:R-:W-:-:S05]  /*1bda0*/  FMNMX.FTZ R11, R15, R8, !PT ;  /* 0x000000080f0b7209 */ /* 0x001fca0007810000 */
[----:B------:R-:W-:Y:S01]  /*1bdb0*/  FADD.FTZ R7, -R11, R7 ;  /* 0x000000070b077221 */ /* 0x000fe20000010100 */
[----:B-1----:R-:W-:-:S03]  /*1bdc0*/  FMNMX.FTZ R13, R20, R21, !PT ;  /* 0x00000015140d7209 */ /* 0x002fc60007810000 */
[----:B------:R-:W-:Y:S02]  /*1bdd0*/  FMUL.FTZ R7, R2, R7 ;  /* 0x0000000702077220 */ /* 0x000fe40000410000 */
[----:B------:R-:W-:-:S01]  /*1bde0*/  FADD.FTZ R21, -R13, R6 ;  /* 0x000000060d157221 */ /* 0x000fc20000010100 */
[----:B------:R-:W-:Y:S01]  /*1bdf0*/  IADD3 R6, R12, 0x100, RZ ;  /* 0x000001000c067810 */ /* 0x000fe20007ffe0ff */
[----:B------:R0:W-:Y:S02]  /*1be00*/  MUFU.EX2 R8, R7 ;  /* 0x0000000700087308 */ /* 0x0001e40000000800 */
[----:B------:R-:W-:Y:S01]  /*1be10*/  FMUL.FTZ R15, R2, R21 ;  /* 0x00000015020f7220 */ /* 0x000fe20000410000 */
[----:B------:R-:W-:Y:S01]  /*1be20*/  R2UR UR6, R6 ;  /* 0x00000000060672ca */ /* 0x000fe200000e0000 */
[----:B------:R-:W-:-:S04]  /*1be30*/  VIADD R6, R12, 0x200 ;  /* 0x000002000c067836 */ /* 0x000fc80000000000 */
[----:B------:R-:W-:Y:S01]  /*1be40*/  MUFU.EX2 R15, R15 ;  /* 0x0000000f000f7308 */ /* 0x000fe20000000800 */
[----:B0-----:R-:W-:-:S05]  /*1be50*/  IMAD.MOV.U32 R7, RZ, RZ, -0x3ffffff0 ;  /* 0xc0000010ff077424 */ /* 0x001fca00078e00ff */
[----:B------:R-:W-:Y:S01]  /*1be60*/  R2UR UR7, R7 ;  /* 0x00000000070772ca */ /* 0x000fe200000e0000 */
[----:B------:R-:W-:Y:S01]  /*1be70*/  IMAD.MOV.U32 R7, RZ, RZ, -0x3ffffff0 ;  /* 0xc0000010ff077424 */ /* 0x000fe200078e00ff */
[----:B------:R-:W-:Y:S02]  /*1be80*/  WARPGROUP.DEPBAR.LE gsb0, 0x0 ;  /* 0x00008000000079c5 */ /* 0x000fe40000010000 */
[----:B------:R-:W-:Y:S01]  /*1be90*/  WARPGROUP.ARRIVE ;  /* 0x00000000000079c5 */ /* 0x000fe20000000000 */
[----:B------:R-:W-:-:S04]  /*1bea0*/  FFMA.FTZ R177, R2, R11, -8 ;  /* 0xc100000002b17423 */ /* 0x000fc8000001000b */
[----:B------:R-:W-:-:S04]  /*1beb0*/  FFMA.FTZ R14, R2, R153, -R177 ;  /* 0x00000099020e7223 */ /* 0x000fc800000108b1 */
[----:B------:R-:W-:Y:S01]  /*1bec0*/  QGMMA.64x128x32.F32.E4M3.E4M3 R24, R180, gdesc[UR4], R24, gsb0 ;  /* 0x01e00004b4187df3 */ /* 0x000fe20008000818 */
[----:B------:R-:W-:Y:S01]  /*1bed0*/  R2UR UR6, R6 ;  /* 0x00000000060672ca */ /* 0x000fe200000e0000 */
[--C-:B------:R-:W-:Y:S01]  /*1bee0*/  FFMA.FTZ R153, R2, R157, -R177.reuse ;  /* 0x0000009d02997223 */ /* 0x100fe200000108b1 */
[----:B------:R-:W-:Y:S01]  /*1bef0*/  R2UR UR7, R7 ;  /* 0x00000000070772ca */ /* 0x000fe200000e0000 */
[----:B------:R-:W-:Y:S01]  /*1bf00*/  IMAD.MOV.U32 R7, RZ, RZ, -0x3ffffff0 ;  /* 0xc0000010ff077424 */ /* 0x000fe200078e00ff */
[----:B------:R-:W-:Y:S01]  /*1bf10*/  IADD3 R6, R12, 0x300, RZ ;  /* 0x000003000c067810 */ /* 0x000fe20007ffe0ff */
[C-C-:B------:R-:W-:Y:S01]  /*1bf20*/  FFMA.FTZ R157, R2.reuse, R161, -R177.reuse ;  /* 0x000000a1029d7223 */ /* 0x140fe200000108b1 */
[----:B------:R-:W-:-:S01]  /*1bf30*/  FFMA.FTZ R161, R2, R165, -R177 ;  /* 0x000000a502a17223 */ /* 0x000fc200000108b1 */
[C---:B------:R-:W-:Y:S01]  /*1bf40*/  FFMA.FTZ R165, R2.reuse, R13, -8 ;  /* 0xc100000002a57423 */ /* 0x040fe2000001000d */
[----:B------:R-:W-:-:S01]  /*1bf50*/  FFMA.FTZ R21, R2, R152, -R177 ;  /* 0x0000009802157223 */ /* 0x000fc200000108b1 */
[C-C-:B------:R-:W-:Y:S01]  /*1bf60*/  FFMA.FTZ R152, R2.reuse, R160, -R177.reuse ;  /* 0x000000a002987223 */ /* 0x140fe200000108b1 */
[----:B------:R-:W-:-:S01]  /*1bf70*/  FFMA.FTZ R20, R2, R156, -R177 ;  /* 0x0000009c02147223 */ /* 0x000fc200000108b1 */
[C-C-:B------:R-:W-:Y:S01]  /*1bf80*/  FFMA.FTZ R154, R2.reuse, R154, -R165.reuse ;  /* 0x0000009a029a7223 */ /* 0x140fe200000108a5 */
[----:B------:R-:W-:-:S01]  /*1bf90*/  FFMA.FTZ R155, R2, R155, -R165 ;  /* 0x0000009b029b7223 */ /* 0x000fc200000108a5 */
[C-C-:B------:R-:W-:Y:S01]  /*1bfa0*/  FFMA.FTZ R158, R2.reuse, R158, -R165.reuse ;  /* 0x0000009e029e7223 */ /* 0x140fe200000108a5 */
[----:B------:R-:W-:-:S01]  /*1bfb0*/  FFMA.FTZ R159, R2, R159, -R165 ;  /* 0x0000009f029f7223 */ /* 0x000fc200000108a5 */
[C-C-:B------:R-:W-:Y:S01]  /*1bfc0*/  FFMA.FTZ R160, R2.reuse, R162, -R165.reuse ;  /* 0x000000a202a07223 */ /* 0x140fe200000108a5 */
[----:B------:R-:W-:-:S01]  /*1bfd0*/  FFMA.FTZ R163, R2, R163, -R165 ;  /* 0x000000a302a37223 */ /* 0x000fc200000108a5 */
[----:B------:R-:W0:Y:S01]  /*1bfe0*/  MUFU.EX2 R154, R154 ;  /* 0x0000009a009a7308 */ /* 0x000e220000000800 */
        /* <DEDUP_REMOVED lines=16> */
[----:B0-----:R-:W-:-:S01]  /*1c0f0*/  FFMA.FTZ R4, R15, R4, R154 ;  /* 0x000000040f047223 */ /* 0x001fc2000001009a */
[C---:B------:R-:W-:Y:S01]  /*1c100*/  FFMA.FTZ R147, R2.reuse, R147, -R165 ;  /* 0x0000009302937223 */ /* 0x040fe200000108a5 */
[----:B------:R-:W-:-:S01]  /*1c110*/  FFMA.FTZ R148, R2, R148, -R177 ;  /* 0x0000009402947223 */ /* 0x000fc200000108b1 */
[C---:B------:R-:W-:Y:S01]  /*1c120*/  FFMA.FTZ R150, R2.reuse, R150, -R165 ;  /* 0x0000009602967223 */ /* 0x040fe200000108a5 */
[----:B------:R-:W-:-:S01]  /*1c130*/  FFMA.FTZ R149, R2, R149, -R177 ;  /* 0x0000009502957223 */ /* 0x000fc200000108b1 */
[C---:B------:R-:W-:Y:S01]  /*1c140*/  FFMA.FTZ R151, R2.reuse, R151, -R165 ;  /* 0x0000009702977223 */ /* 0x040fe200000108a5 */
[----:B------:R-:W-:-:S01]  /*1c150*/  FFMA.FTZ R120, R2, R120, -R177 ;  /* 0x0000007802787223 */ /* 0x000fc200000108b1 */
[----:B------:R-:W-:Y:S01]  /*1c160*/  MUFU.EX2 R159, R159 ;  /* 0x0000009f009f7308 */ /* 0x000fe20000000800 */
[----:B------:R-:W-:-:S01]  /*1c170*/  FFMA.FTZ R122, R2, R122, -R165 ;  /* 0x0000007a027a7223 */ /* 0x000fc200000108a5 */
[C---:B------:R-:W-:Y:S01]  /*1c180*/  FFMA.FTZ R121, R2.reuse, R121, -R177 ;  /* 0x0000007902797223 */ /* 0x040fe200000108b1 */
[----:B------:R-:W-:-:S01]  /*1c190*/  FFMA.FTZ R123, R2, R123, -R165 ;  /* 0x0000007b027b7223 */ /* 0x000fc200000108a5 */
[C---:B------:R-:W-:Y:S01]  /*1c1a0*/  FFMA.FTZ R124, R2.reuse, R124, -R177 ;  /* 0x0000007c027c7223 */ /* 0x040fe200000108b1 */
        /* <DEDUP_REMOVED lines=45> */
[----:B------:R-:W-:-:S06]  /*1c480*/  FFMA.FTZ R103, R2, R103, -R165 ;  /* 0x0000006702677223 */ /* 0x000fcc00000108a5 */
[----:B------:R-:W-:Y:S08]  /*1c490*/  MUFU.EX2 R139, R139 ;  /* 0x0000008b008b7308 */ /* 0x000ff00000000800 */
[----:B------:R-:W1:Y:S01]  /*1c4a0*/  MUFU.EX2 R14, R14 ;  /* 0x0000000e000e7308 */ /* 0x000e620000000800 */
[----:B0-----:R-:W-:-:S07]  /*1c4b0*/  FFMA.FTZ R3, R8, R3, R21 ;  /* 0x0000000308037223 */ /* 0x001fce0000010015 */
[----:B------:R-:W-:Y:S08]  /*1c4c0*/  MUFU.EX2 R142, R142 ;  /* 0x0000008e008e7308 */ /* 0x000ff00000000800 */
[----:B------:R-:W0:Y:S01]  /*1c4d0*/  MUFU.EX2 R20, R20 ;  /* 0x0000001400147308 */ /* 0x000e220000000800 */
[----:B-1----:R-:W-:-:S07]  /*1c4e0*/  FADD.FTZ R3, R14, R3 ;  /* 0x000000030e037221 */ /* 0x002fce0000010000 */
[----:B------:R-:W-:Y:S08]  /*1c4f0*/  MUFU.EX2 R143, R143 ;  /* 0x0000008f008f7308 */ /* 0x000ff00000000800 */
[----:B------:R-:W1:Y:S01]  /*1c500*/  MUFU.EX2 R153, R153 ;  /* 0x0000009900997308 */ /* 0x000e620000000800 */
[----:B------:R-:W-:Y:S02]  /*1c510*/  WARPGROUP.DEPBAR.LE gsb0, 0x0 ;  /* 0x00008000000079c5 */ /* 0x000fe40000010000 */
[----:B------:R-:W-:-:S05]  /*1c520*/  WARPGROUP.ARRIVE ;  /* 0x00000000000079c5 */ /* 0x000fca0000000000 */
[----:B------:R-:W-:Y:S01]  /*1c530*/  MUFU.EX2 R146, R146 ;  /* 0x0000009200927308 */ /* 0x000fe20000000800 */
[----:B------:R-:W-:Y:S01]  /*1c540*/  QGMMA.64x128x32.F32.E4M3.E4M3 R24, R184, gdesc[UR4], R24, gsb0 ;  /* 0x01e00004b8187df3 */ /* 0x000fe20008000818 */
[----:B------:R-:W-:Y:S02]  /*1c550*/  R2UR UR6, R6 ;  /* 0x00000000060672ca */ /* 0x000fe400000e0000 */
[----:B------:R-:W-:Y:S01]  /*1c560*/  R2UR UR7, R7 ;  /* 0x00000000070772ca */ /* 0x000fe200000e0000 */
[----:B------:R-:W-:-:S03]  /*1c570*/  FADD.FTZ R7, R155, R4 ;  /* 0x000000049b077221 */ /* 0x000fc60000010000 */
[----:B------:R-:W2:Y:S01]  /*1c580*/  MUFU.EX2 R152, R152 ;  /* 0x0000009800987308 */ /* 0x000ea20000000800 */
[----:B0-----:R-:W-:-:S01]  /*1c590*/  FADD.FTZ R4, R20, R3 ;  /* 0x0000000314047221 */ /* 0x001fc20000010000 */
[----:B------:R-:W-:-:S03]  /*1c5a0*/  FADD.FTZ R6, R158, R7 ;  /* 0x000000079e067221 */ /* 0x000fc60000010000 */
[----:B-1----:R-:W-:Y:S01]  /*1c5b0*/  FADD.FTZ R3, R153, R4 ;  /* 0x0000000499037221 */ /* 0x002fe20000010000 */
[----:B------:R-:W-:-:S02]  /*1c5c0*/  FADD.FTZ R7, R159, R6 ;  /* 0x000000069f077221 */ /* 0x000fc40000010000 */
[----:B------:R-:W0:Y:S02]  /*1c5d0*/  MUFU.EX2 R157, R157 ;  /* 0x0000009d009d7308 */ /* 0x000e240000000800 */
[----:B------:R-:W-:-:S04]  /*1c5e0*/  FADD.FTZ R6, R160, R7 ;  /* 0x00000007a0067221 */ /* 0x000fc80000010000 */
[----:B------:R-:W-:Y:S02]  /*1c5f0*/  FADD.FTZ R7, R163, R6 ;  /* 0x00000006a3077221 */ /* 0x000fe40000010000 */
[----:B------:R-:W1:Y:S01]  /*1c600*/  MUFU.EX2 R156, R156 ;  /* 0x0000009c009c7308 */ /* 0x000e620000000800 */
[----:B--2---:R-:W-:-:S01]  /*1c610*/  FADD.FTZ R4, R152, R3 ;  /* 0x0000000398047221 */ /* 0x004fc20000010000 */
[----:B------:R-:W-:-:S04]  /*1c620*/  FADD.FTZ R6, R162, R7 ;  /* 0x00000007a2067221 */ /* 0x000fc80000010000 */
[----:B------:R-:W-:Y:S02]  /*1c630*/  FADD.FTZ R7, R167, R6 ;  /* 0x00000006a7077221 */ /* 0x000fe40000010000 */
[----:B------:R-:W2:Y:S01]  /*1c640*/  MUFU.EX2 R161, R161 ;  /* 0x000000a100a17308 */ /* 0x000ea20000000800 */
[----:B0-----:R-:W-:-:S01]  /*1c650*/  FADD.FTZ R3, R157, R4 ;  /* 0x000000049d037221 */ /* 0x001fc20000010000 */
[----:B------:R-:W-:-:S04]  /*1c660*/  FADD.FTZ R6, R138, R7 ;  /* 0x000000078a067221 */ /* 0x000fc80000010000 */
[----:B------:R-:W-:Y:S01]  /*1c670*/  FADD.FTZ R7, R139, R6 ;  /* 0x000000068b077221 */ /* 0x000fe20000010000 */
[----:B------:R-:W-:Y:S01]  /*1c680*/  VIADD R6, R12, 0x400 ;  /* 0x000004000c067836 */ /* 0x000fe20000000000 */
[----:B------:R-:W0:Y:S01]  /*1c690*/  MUFU.EX2 R136, R136 ;  /* 0x0000008800887308 */ /* 0x000e220000000800 */
[----:B-1----:R-:W-:-:S01]  /*1c6a0*/  FADD.FTZ R4, R156, R3 ;  /* 0x000000039c047221 */ /* 0x002fc20000010000 */
[----:B------:R-:W-:-:S04]  /*1c6b0*/  FADD.FTZ R164, R142, R7 ;  /* 0x000000078ea47221 */ /* 0x000fc80000010000 */
[----:B------:R-:W-:Y:S02]  /*1c6c0*/  FADD.FTZ R7, R143, R164 ;  /* 0x000000a48f077221 */ /* 0x000fe40000010000 */
[----:B------:R-:W1:Y:S01]  /*1c6d0*/  MUFU.EX2 R137, R137 ;  /* 0x0000008900897308 */ /* 0x000e620000000800 */
[----:B--2---:R-:W-:-:S01]  /*1c6e0*/  FADD.FTZ R3, R161, R4 ;  /* 0x00000004a1037221 */ /* 0x004fc20000010000 */
[----:B------:R-:W-:Y:S01]  /*1c6f0*/  FADD.FTZ R12, R146, R7 ;  /* 0x00000007920c7221 */ /* 0x000fe20000010000 */
[----:B------:R-:W-:-:S05]  /*1c700*/  IMAD.MOV.U32 R7, RZ, RZ, -0x3ffffff0 ;  /* 0xc0000010ff077424 */ /* 0x000fca00078e00ff */
        /* <DEDUP_REMOVED lines=16> */
[----:B------:R-:W-:Y:S01]  /*1c810*/  MUFU.EX2 R151, R151 ;  /* 0x0000009700977308 */ /* 0x000fe20000000800 */
[----:B--2---:R-:W-:-:S07]  /*1c820*/  FADD.FTZ R12, R150, R177 ;  /* 0x000000b1960c7221 */ /* 0x004fce0000010000 */
[----:B------:R-:W1:Y:S01]  /*1c830*/  MUFU.EX2 R120, R120 ;  /* 0x0000007800787308 */ /* 0x000e620000000800 */
[----:B0-----:R-:W-:-:S07]  /*1c840*/  FADD.FTZ R3, R149, R4 ;  /* 0x0000000495037221 */ /* 0x001fce0000010000 */
[----:B------:R-:W0:Y:S01]  /*1c850*/  MUFU.EX2 R122, R122 ;  /* 0x0000007a007a7308 */ /* 0x000e220000000800 */
[----:B------:R-:W-:Y:S02]  /*1c860*/  WARPGROUP.DEPBAR.LE gsb0, 0x0 ;  /* 0x00008000000079c5 */ /* 0x000fe40000010000 */
[----:B------:R-:W-:-:S05]  /*1c870*/  WARPGROUP.ARRIVE ;  /* 0x00000000000079c5 */ /* 0x000fca0000000000 */
[----:B------:R-:W2:Y:S01]  /*1c880*/  MUFU.EX2 R121, R121 ;  /* 0x0000007900797308 */ /* 0x000ea20000000800 */
[----:B-1----:R-:W-:-:S01]  /*1c890*/  FADD.FTZ R4, R120, R3 ;  /* 0x0000000378047221 */ /* 0x002fc20000010000 */
[----:B------:R-:W-:Y:S01]  /*1c8a0*/  QGMMA.64x128x32.F32.E4M3.E4M3 R24, R188, gdesc[UR4], R24, gsb0 ;  /* 0x01e00004bc187df3 */ /* 0x000fe20008000818 */
[----:B------:R-:W-:Y:S02]  /*1c8b0*/  R2UR UR6, R6 ;  /* 0x00000000060672ca */ /* 0x000fe400000e0000 */
[----:B------:R-:W-:-:S03]  /*1c8c0*/  R2UR UR7, R7 ;  /* 0x00000000070772ca */ /* 0x000fc600000e0000 */
[----:B------:R-:W1:Y:S01]  /*1c8d0*/  MUFU.EX2 R123, R123 ;  /* 0x0000007b007b7308 */ /* 0x000e620000000800 */
[----:B------:R-:W-:-:S01]  /*1c8e0*/  FFMA.FTZ R7, R2, R115, -R165 ;  /* 0x0000007302077223 */ /* 0x000fc200000108a5 */
[----:B------:R-:W-:Y:S01]  /*1c8f0*/  FADD.FTZ R115, R151, R12 ;  /* 0x0000000c97737221 */ /* 0x000fe20000010000 */
[----:B------:R-:W-:-:S03]  /*1c900*/  FFMA.FTZ R12, R2, R118, -R165 ;  /* 0x00000076020c7223 */ /* 0x000fc600000108a5 */
[----:B0-----:R-:W-:Y:S02]  /*1c910*/  FADD.FTZ R164, R122, R115 ;  /* 0x000000737aa47221 */ /* 0x001fe40000010000 */
[----:B------:R-:W0:Y:S01]  /*1c920*/  MUFU.EX2 R124, R124 ;  /* 0x0000007c007c7308 */ /* 0x000e220000000800 */
[----:B--2---:R-:W-:-:S07]  /*1c930*/  FADD.FTZ R3, R121, R4 ;  /* 0x0000000479037221 */ /* 0x004fce0000010000 */
[----:B------:R-:W-:Y:S01]  /*1c940*/  MUFU.EX2 R126, R126 ;  /* 0x0000007e007e7308 */ /* 0x000fe20000000800 */
[----:B-1----:R-:W-:-:S07]  /*1c950*/  FADD.FTZ R115, R123, R164 ;  /* 0x000000a47b737221 */ /* 0x002fce0000010000 */
[----:B------:R-:W1:Y:S01]  /*1c960*/  MUFU.EX2 R125, R125 ;  /* 0x0000007d007d7308 */ /* 0x000e620000000800 */
[----:B0-----:R-:W-:-:S07]  /*1c970*/  FADD.FTZ R4, R124, R3 ;  /* 0x000000037c047221 */ /* 0x001fce0000010000 */
[----:B------:R-:W-:Y:S08]  /*1c980*/  MUFU.EX2 R127, R127 ;  /* 0x0000007f007f7308 */ /* 0x000ff00000000800 */
[----:B------:R-:W0:Y:S01]  /*1c990*/  MUFU.EX2 R128, R128 ;  /* 0x0000008000807308 */ /* 0x000e220000000800 */
[----:B-1----:R-:W-:-:S07]  /*1c9a0*/  FADD.FTZ R3, R125, R4 ;  /* 0x000000047d037221 */ /* 0x002fce0000010000 */
[----:B------:R-:W-:Y:S08]  /*1c9b0*/  MUFU.EX2 R130, R130 ;  /* 0x0000008200827308 */ /* 0x000ff00000000800 */
[----:B------:R-:W1:Y:S01]  /*1c9c0*/  MUFU.EX2 R129, R129 ;  /* 0x0000008100817308 */ /* 0x000e620000000800 */
[----:B0-----:R-:W-:-:S07]  /*1c9d0*/  FADD.FTZ R4, R128, R3 ;  /* 0x0000000380047221 */ /* 0x001fce0000010000 */
[----:B------:R-:W-:Y:S08]  /*1c9e0*/  MUFU.EX2 R131, R131 ;  /* 0x0000008300837308 */ /* 0x000ff00000000800 */
[----:B------:R-:W0:Y:S01]  /*1c9f0*/  MUFU.EX2 R132, R132 ;  /* 0x0000008400847308 */ /* 0x000e220000000800 */
[----:B-1----:R-:W-:-:S07]  /*1ca00*/  FADD.FTZ R3, R129, R4 ;  /* 0x0000000481037221 */ /* 0x002fce0000010000 */
[----:B------:R-:W1:Y:S08]  /*1ca10*/  MUFU.EX2 R134, R134 ;  /* 0x0000008600867308 */ /* 0x000e700000000800 */
[----:B------:R2:W-:Y:S01]  /*1ca20*/  MUFU.EX2 R6, R114 ;  /* 0x0000007200067308 */ /* 0x0005e20000000800 */
[----:B0-----:R-:W-:-:S07]  /*1ca30*/  FADD.FTZ R4, R132, R3 ;  /* 0x0000000384047221 */ /* 0x001fce0000010000 */
[----:B------:R-:W0:Y:S01]  /*1ca40*/  MUFU.EX2 R133, R133 ;  /* 0x0000008500857308 */ /* 0x000e220000000800 */
[----:B--2---:R-:W-:-:S01]  /*1ca50*/  FADD.FTZ R114, R126, R115 ;  /* 0x000000737e727221 */ /* 0x004fc20000010000 */
[----:B------:R-:W-:-:S03]  /*1ca60*/  FFMA.FTZ R115, R2, R119, -R165 ;  /* 0x0000007702737223 */ /* 0x000fc600000108a5 */
[----:B------:R-:W-:-:S03]  /*1ca70*/  FADD.FTZ R119, R127, R114 ;  /* 0x000000727f777221 */ /* 0x000fc60000010000 */
[----:B------:R-:W2:Y:S01]  /*1ca80*/  MUFU.EX2 R135, R135 ;  /* 0x0000008700877308 */ /* 0x000ea20000000800 */
[----:B------:R-:W-:-:S04]  /*1ca90*/  FADD.FTZ R114, R130, R119 ;  /* 0x0000007782727221 */ /* 0x000fc80000010000 */
[----:B------:R-:W-:-:S03]  /*1caa0*/  FADD.FTZ R119, R131, R114 ;  /* 0x0000007283777221 */ /* 0x000fc60000010000 */
[----:B------:R-:W3:Y:S01]  /*1cab0*/  MUFU.EX2 R104, R104 ;  /* 0x0000006800687308 */ /* 0x000ee20000000800 */
[----:B-1----:R-:W-:-:S01]  /*1cac0*/  FADD.FTZ R114, R134, R119 ;  /* 0x0000007786727221 */ /* 0x002fc20000010000 */
[----:B0-----:R-:W-:-:S06]  /*1cad0*/  FADD.FTZ R3, R133, R4 ;  /* 0x0000000485037221 */ /* 0x001fcc0000010000 */
[----:B------:R-:W0:Y:S01]  /*1cae0*/  MUFU.EX2 R106, R106 ;  /* 0x0000006a006a7308 */ /* 0x000e220000000800 */
[----:B--2---:R-:W-:-:S07]  /*1caf0*/  FADD.FTZ R119, R135, R114 ;  /* 0x0000007287777221 */ /* 0x004fce0000010000 */
[----:B------:R-:W1:Y:S01]  /*1cb00*/  MUFU.EX2 R105, R105 ;  /* 0x0000006900697308 */ /* 0x000e620000000800 */
[----:B---3--:R-:W-:-:S07]  /*1cb10*/  FADD.FTZ R4, R104, R3 ;  /* 0x0000000368047221 */ /* 0x008fce0000010000 */
[----:B------:R-:W2:Y:S01]  /*1cb20*/  MUFU.EX2 R107, R107 ;  /* 0x0000006b006b7308 */ /* 0x000ea20000000800 */
[----:B0-----:R-:W-:-:S01]  /*1cb30*/  FADD.FTZ R114, R106, R119 ;  /* 0x000000776a727221 */ /* 0x001fc20000010000 */
[----:B------:R-:W-:Y:S02]  /*1cb40*/  WARPGROUP.DEPBAR.LE gsb0, 0x0 ;  /* 0x00008000000079c5 */ /* 0x000fe40000010000 */
[----:B------:R-:W-:-:S04]  /*1cb50*/  WARPGROUP.ARRIVE ;  /* 0x00000000000079c5 */ /* 0x000fc80000000000 */
[----:B------:R-:W0:Y:S01]  /*1cb60*/  MUFU.EX2 R108, R108 ;  /* 0x0000006c006c7308 */ /* 0x000e220000000800 */
[----:B-1----:R-:W-:-:S01]  /*1cb70*/  FADD.FTZ R3, R105, R4 ;  /* 0x0000000469037221 */ /* 0x002fc20000010000 */
[----:B------:R-:W-:Y:S06]  /*1cb80*/  QGMMA.64x128x32.F32.E4M3.E4M3 R24, R192, gdesc[UR4], R24, gsb0 ;  /* 0x01e00004c0187df3 */ /* 0x000fec0008000818 */
        /* <DEDUP_REMOVED lines=9> */
[----:B0-----:R-:W-:-:S04]  /*1cc20*/  FADD.FTZ R119, R111, R114 ;  /* 0x000000726f777221 */ /* 0x001fc80000010000 */
[----:B------:R-:W-:-:S03]  /*1cc30*/  FADD.FTZ R114, R6, R119 ;  /* 0x0000007706727221 */ /* 0x000fc60000010000 */
        /* <DEDUP_REMOVED lines=13> */
[----:B------:R-:W-:-:S05]  /*1cd10*/  @!P1 LEA R4, R10, R18, 0x3 ;  /* 0x000000120a049211 */ /* 0x000fca00078e18ff */
[----:B------:R-:W-:Y:S01]  /*1cd20*/  @!P1 VIADD R4, R4, 0x29840 ;  /* 0x0002984004049836 */ /* 0x000fe20000000000 */
[----:B------:R-:W0:Y:S01]  /*1cd30*/  MUFU.EX2 R90, R90 ;  /* 0x0000005a005a7308 */ /* 0x000e220000000800 */
[----:B-1----:R-:W-:-:S03]  /*1cd40*/  FADD.FTZ R177, R115, R114 ;  /* 0x0000007273b17221 */ /* 0x002fc60000010000 */
[----:B------:R-:W-:-:S04]  /*1cd50*/  @!P1 PRMT R4, RZ, 0x654, R4 ;  /* 0x00000654ff049816 */ /* 0x000fc80000000004 */
[----:B------:R-:W1:Y:S01]  /*1cd60*/  MUFU.EX2 R89, R89 ;  /* 0x0000005900597308 */ /* 0x000e620000000800 */
[----:B--2---:R-:W-:-:S07]  /*1cd70*/  FADD.FTZ R114, R88, R119 ;  /* 0x0000007758727221 */ /* 0x004fce0000010000 */
[----:B------:R-:W-:Y:S01]  /*1cd80*/  MUFU.EX2 R91, R91 ;  /* 0x0000005b005b7308 */ /* 0x000fe20000000800 */
[----:B0-----:R-:W-:-:S07]  /*1cd90*/  FADD.FTZ R118, R90, R177 ;  /* 0x000000b15a767221 */ /* 0x001fce0000010000 */
[----:B------:R-:W0:Y:S01]  /*1cda0*/  MUFU.EX2 R92, R92 ;  /* 0x0000005c005c7308 */ /* 0x000e220000000800 */
[----:B-1----:R-:W-:-:S07]  /*1cdb0*/  FADD.FTZ R119, R89, R114 ;  /* 0x0000007259777221 */ /* 0x002fce0000010000 */
[----:B------:R-:W1:Y:S08]  /*1cdc0*/  MUFU.EX2 R94, R94 ;  /* 0x0000005e005e7308 */ /* 0x000e700000000800 */
[----:B------:R-:W2:Y:S01]  /*1cdd0*/  MUFU.EX2 R93, R93 ;  /* 0x0000005d005d7308 */ /* 0x000ea20000000800 */
[----:B0-----:R-:W-:-:S07]  /*1cde0*/  FADD.FTZ R114, R92, R119 ;  /* 0x000000775c727221 */ /* 0x001fce0000010000 */
[----:B------:R-:W0:Y:S01]  /*1cdf0*/  MUFU.EX2 R95, R95 ;  /* 0x0000005f005f7308 */ /* 0x000e220000000800 */
[----:B------:R-:W-:Y:S02]  /*1ce00*/  WARPGROUP.DEPBAR.LE gsb0, 0x0 ;  /* 0x00008000000079c5 */ /* 0x000fe40000010000 */
[----:B------:R3:W-:Y:S06]  /*1ce10*/  BAR.ARV R3, 0x100 ;  /* 0x000400030000751d */ /* 0x0007ec0000002000 */
[----:B------:R-:W4:Y:S01]  /*1ce20*/  MUFU.EX2 R96, R96 ;  /* 0x0000006000607308 */ /* 0x000f220000000800 */
[----:B------:R4:W-:Y:S01]  /*1ce30*/  @!P1 SYNCS.ARRIVE.TRANS64.RED.A1T0 RZ, [R4+URZ], RZ ;  /* 0x000000ff04ff99a7 */ /* 0x0009e2000810043f */
[----:B---3--:R-:W-:-:S04]  /*1ce40*/  FADD.FTZ R3, R91, R118 ;  /* 0x000000765b037221 */ /* 0x008fc80000010000 */
[----:B-1----:R-:W-:Y:S01]  /*1ce50*/  FADD.FTZ R118, R94, R3 ;  /* 0x000000035e767221 */ /* 0x002fe20000010000 */
[----:B--2---:R-:W-:-:S01]  /*1ce60*/  FADD.FTZ R3, R93, R114 ;  /* 0x000000725d037221 */ /* 0x004fc20000010000 */
[----:B------:R-:W1:Y:S02]  /*1ce70*/  MUFU.EX2 R98, R98 ;  /* 0x0000006200627308 */ /* 0x000e640000000800 */
[----:B0-----:R-:W-:-:S06]  /*1ce80*/  FADD.FTZ R119, R95, R118 ;  /* 0x000000765f777221 */ /* 0x001fcc0000010000 */
[----:B------:R-:W0:Y:S01]  /*1ce90*/  MUFU.EX2 R97, R97 ;  /* 0x0000006100617308 */ /* 0x000e220000000800 */
[----:B----4-:R-:W-:-:S07]  /*1cea0*/  FADD.FTZ R4, R96, R3 ;  /* 0x0000000360047221 */ /* 0x010fce0000010000 */
[----:B------:R-:W2:Y:S01]  /*1ceb0*/  MUFU.EX2 R99, R99 ;  /* 0x0000006300637308 */ /* 0x000ea20000000800 */
[----:B-1----:R-:W-:-:S07]  /*1cec0*/  FADD.FTZ R114, R98, R119 ;  /* 0x0000007762727221 */ /* 0x002fce0000010000 */
[----:B------:R-:W1:Y:S01]  /*1ced0*/  MUFU.EX2 R100, R100 ;  /* 0x0000006400647308 */ /* 0x000e620000000800 */
[----:B0-----:R-:W-:-:S07]  /*1cee0*/  FADD.FTZ R3, R97, R4 ;  /* 0x0000000461037221 */ /* 0x001fce0000010000 */
[----:B------:R-:W0:Y:S01]  /*1cef0*/  MUFU.EX2 R102, R102 ;  /* 0x0000006600667308 */ /* 0x000e220000000800 */
[----:B--2---:R-:W-:-:S07]  /*1cf00*/  FADD.FTZ R119, R99, R114 ;  /* 0x0000007263777221 */ /* 0x004fce0000010000 */
[----:B------:R-:W2:Y:S01]  /*1cf10*/  MUFU.EX2 R101, R101 ;  /* 0x0000006500657308 */ /* 0x000ea20000000800 */
[----:B-1----:R-:W-:-:S07]  /*1cf20*/  FADD.FTZ R4, R100, R3 ;  /* 0x0000000364047221 */ /* 0x002fce0000010000 */
[----:B------:R-:W1:Y:S01]  /*1cf30*/  MUFU.EX2 R103, R103 ;  /* 0x0000006700677308 */ /* 0x000e620000000800 */
[----:B0-----:R-:W-:-:S01]  /*1cf40*/  FADD.FTZ R119, R102, R119 ;  /* 0x0000007766777221 */ /* 0x001fc20000010000 */
[----:B--2---:R-:W-:-:S03]  /*1cf50*/  FADD.FTZ R3, R101, R4 ;  /* 0x0000000465037221 */ /* 0x004fc60000010000 */
[----:B-1----:R-:W-:Y:S01]  /*1cf60*/  FADD.FTZ R4, R103, R119 ;  /* 0x0000007767047221 */ /* 0x002fe20000010000 */
[----:B------:R-:W-:Y:S06]  /*1cf70*/  @!P0 BRA `(.L_x_581) ;  /* 0x0000000000048947 */ /* 0x000fec0003800000 */
[----:B------:R-:W-:Y:S01]  /*1cf80*/  BPT.TRAP 0x1 ;  /* 0x000000040000795c */ /* 0x000fe20000300000 */
.L_x_581:
[----:B------:R-:W-:Y:S01]  /*1cf90*/  F2FP.SATFINITE.E4M3.F32.PACK_AB_MERGE_C R20, R153, R20, RZ ;  /* 0x000000149914723e */ /* 0x000fe200048070ff */
[----:B------:R-:W-:Y:S01]  /*1cfa0*/  IMAD R9, R9, 0x8, R18 ;  /* 0x0000000809097824 */ /* 0x000fe200078e0212 */
[----:B------:R-:W-:Y:S01]  /*1cfb0*/  ISETP.GT.AND P1, PT, R5, RZ, PT ;  /* 0x000000ff0500720c */ /* 0x000fe20003f24270 */
[-C--:B------:R-:W-:Y:S01]  /*1cfc0*/  FMUL.FTZ R24, R24, R8.reuse ;  /* 0x0000000818187220 */ /* 0x080fe20000410000 */
[----:B------:R-:W-:Y:S01]  /*1cfd0*/  F2FP.SATFINITE.E4M3.F32.PACK_AB_MERGE_C R176, R14, R21, R20 ;  /* 0x000000150eb0723e */ /* 0x000fe20004807014 */
[----:B------:R-:W-:Y:S01]  /*1cfe0*/  IMAD.U32 R14, RZ, RZ, UR37 ;  /* 0x00000025ff0e7e24 */ /* 0x000fe2000f8e00ff */
[----:B------:R-:W-:Y:S01]  /*1cff0*/  IADD3 R9, R9, 0x29860, RZ ;  /* 0x0002986009097810 */ /* 0x000fe20007ffe0ff */
        /* <DEDUP_REMOVED lines=41> */
[----:B------:R-:W-:Y:S01]  /*1d290*/  F2FP.SATFINITE.E4M3.F32.PACK_AB_MERGE_C R191, R7, R6, R12 ;  /* 0x0000000607bf723e */ /* 0x000fe2000480700c */
        /* <DEDUP_REMOVED lines=12> */
[-C--:B------:R-:W-:Y:S01]  /*1d360*/  FMUL.FTZ R26, R26, R15.reuse ;  /* 0x0000000f1a1a7220 */ /* 0x080fe20000410000 */
        /* <DEDUP_REMOVED lines=48> */
[----:B------:R-:W-:Y:S01]  /*1d670*/  VIADD R5, R5, 0xffffffff ;  /* 0xffffffff05057836 */ /* 0x000fe20000000000 */
[----:B------:R-:W-:Y:S01]  /*1d680*/  MOV R8, R175 ;  /* 0x000000af00087202 */ /* 0x000fe20000000f00 */
[----:B------:R-:W-:-:S02]  /*1d690*/  IMAD.MOV.U32 R6, RZ, RZ, R13 ;  /* 0x000000ffff067224 */ /* 0x000fc400078e000d */
[----:B------:R-:W-:Y:S02]  /*1d6a0*/  IMAD.MOV.U32 R7, RZ, RZ, R11 ;  /* 0x000000ffff077224 */ /* 0x000fe400078e000b */
[----:B0-----:R-:W-:Y:S01]  /*1d6b0*/  IMAD.MOV.U32 R9, RZ, RZ, R10 ;  /* 0x000000ffff097224 */ /* 0x001fe200078e000a */
[----:B------:R-:W-:Y:S06]  /*1d6c0*/  @P1 BRA `(.L_x_582) ;  /* 0xffffffcc00741947 */ /* 0x000fec000383ffff */
[----:B------:R-:W-:-:S07]  /*1d6d0*/  IMAD.MOV.U32 R148, RZ, RZ, R10 ;  /* 0x000000ffff947224 */ /* 0x000fce00078e000a */
.L_x_570:
[----:B------:R-:W-:Y:S05]  /*1d6e0*/  WARPSYNC.ALL ;  /* 0x0000000000007948 */ /* 0x000fea0003800000 */
[----:B------:R-:W-:Y:S06]  /*1d6f0*/  BAR.ARV 0x8, 0x120 ;  /* 0x0204800000007b1d */ /* 0x000fec0000002000 */
[----:B------:R-:W-:Y:S05]  /*1d700*/  @!P0 BRA `(.L_x_583) ;  /* 0x0000000000048947 */ /* 0x000fea0003800000 */
[----:B------:R-:W-:Y:S01]  /*1d710*/  BPT.TRAP 0x1 ;  /* 0x000000040000795c */ /* 0x000fe20000300000 */
.L_x_583:
[----:B------:R-:W-:Y:S01]  /*1d720*/  IMAD R21, R148, 0x8, R18 ;  /* 0x0000000894157824 */ /* 0x000fe200078e0212 */
[----:B------:R-:W-:-:S04]  /*1d730*/  SHF.L.U32 R0, R175, 0x1f, RZ ;  /* 0x0000001faf007819 */ /* 0x000fc800000006ff */
[----:B------:R0:W1:Y:S01]  /*1d740*/  SYNCS.PHASECHK.TRANS64.TRYWAIT P1, [R21+URZ+0x29850], R0 ;  /* 0x02985000150075a7 */ /* 0x000062000802017f */
[----:B------:R-:W-:Y:S05]  /*1d750*/  @!P0 BRA `(.L_x_584) ;  /* 0x0000000000048947 */ /* 0x000fea0003800000 */
[----:B------:R-:W-:Y:S01]  /*1d760*/  BPT.TRAP 0x1 ;  /* 0x000000040000795c */ /* 0x000fe20000300000 */
.L_x_584:
[----:B------:R-:W-:-:S04]  /*1d770*/  IADD3 R18, R18, 0x400, RZ ;  /* 0x0000040012127810 */ /* 0x000fc80007ffe0ff */
[----:B------:R-:W-:-:S04]  /*1d780*/  SHF.R.U32.HI R18, RZ, 0x4, R18 ;  /* 0x00000004ff127819 */ /* 0x000fc80000011612 */
[----:B------:R-:W-:-:S04]  /*1d790*/  LOP3.LUT R18, R18, 0x3fff, RZ, 0xc0, !PT ;  /* 0x00003fff12127812 */ /* 0x000fc800078ec0ff */
[----:B------:R-:W-:Y:S01]  /*1d7a0*/  LOP3.LUT R7, R18, 0x10000, RZ, 0xfc, !PT ;  /* 0x0001000012077812 */ /* 0x000fe200078efcff */
[----:B-1----:R-:W-:Y:S06]  /*1d7b0*/  @P1 BRA `(.L_x_585) ;  /* 0x0000000000081947 */ /* 0x002fec0003800000 */
[----:B------:R-:W1:Y:S02]  /*1d7c0*/  SYNCS.PHASECHK.TRANS64.TRYWAIT P1, [R21+URZ+0x29850], R0 ;  /* 0x02985000150075a7 */ /* 0x000e64000802017f */
[----:B-1----:R-:W-:Y:S05]  /*1d7d0*/  @!P1 BRA `(.L_x_586) ;  /* 0x0000009800b09947 */ /* 0x002fea0003800000 */
.L_x_585:
[----:B------:R-:W-:Y:S01]  /*1d7e0*/  IMAD R6, R148, 0x500, R7 ;  /* 0x0000050094067824 */ /* 0x000fe200078e0207 */
[----:B------:R-:W-:Y:S05]  /*1d7f0*/  WARPSYNC.ALL ;  /* 0x0000000000007948 */ /* 0x000fea0003800000 */
[----:B------:R-:W-:Y:S01]  /*1d800*/  IMAD.MOV.U32 R7, RZ, RZ, -0x3ffffff0 ;  /* 0xc0000010ff077424 */ /* 0x000fe200078e00ff */
[C---:B------:R-:W-:Y:S01]  /*1d810*/  R2UR UR6, R6.reuse ;  /* 0x00000000060672ca */ /* 0x040fe200000e0000 */
[----:B------:R-:W-:Y:S01]  /*1d820*/  WARPGROUP.ARRIVE ;  /* 0x00000000000079c5 */ /* 0x000fe20000000000 */
[C---:B------:R-:W-:Y:S01]  /*1d830*/  VIADD R8, R6.reuse, 0x100 ;  /* 0x0000010006087836 */ /* 0x040fe20000000000 */
[----:B------:R-:W-:Y:S01]  /*1d840*/  ULDC.64 UR4, c[0x0][0x9a0] ;  /* 0x0002680000047ab9 */ /* 0x000fe20000000a00 */
[----:B------:R-:W-:Y:S01]  /*1d850*/  R2UR UR7, R7 ;  /* 0x00000000070772ca */ /* 0x000fe200000e0000 */
[----:B------:R-:W-:Y:S01]  /*1d860*/  IMAD.MOV.U32 R9, RZ, RZ, -0x3ffffff0 ;  /* 0xc0000010ff097424 */ /* 0x000fe200078e00ff */
[----:B------:R-:W-:Y:S01]  /*1d870*/  ISETP.NE.U32.AND P1, PT, RZ, UR4, PT ;  /* 0x00000004ff007c0c */ /* 0x000fe2000bf25070 */
[----:B------:R-:W-:Y:S01]  /*1d880*/  VIADD R88, R6, 0x200 ;  /* 0x0000020006587836 */ /* 0x000fe20000000000 */
[----:B------:R-:W-:-:S02]  /*1d890*/  MOV R89, 0xc0000010 ;  /* 0xc000001000597802 */ /* 0x000fc40000000f00 */
[----:B------:R-:W-:-:S07]  /*1d8a0*/  ISETP.NE.AND.EX P1, PT, RZ, UR5, PT, P1 ;  /* 0x00000005ff007c0c */ /* 0x000fce000bf25310 */
[----:B------:R-:W-:Y:S01]  /*1d8b0*/  QGMMA.64x128x32.F32.E4M3.E4M3 R24, R176, gdesc[UR4], R24, gsb0 ;  /* 0x01e00004b0187df3 */ /* 0x000fe20008000818 */
[----:B------:R-:W-:Y:S02]  /*1d8c0*/  R2UR UR6, R8 ;  /* 0x00000000080672ca */ /* 0x000fe400000e0000 */
[----:B------:R-:W-:-:S03]  /*1d8d0*/  R2UR UR7, R9 ;  /* 0x00000000090772ca */ /* 0x000fc600000e0000 */
[----:B------:R-:W0:Y:S01]  /*1d8e0*/  @P1 LDC.64 R8, c[0x0][0x9c8] ;  /* 0x00027200ff081b82 */ /* 0x000e220000000a00 */
[----:B------:R-:W-:-:S07]  /*1d8f0*/  @P1 SHF.R.S32.HI R5, RZ, 0x1f, R206 ;  /* 0x0000001fff051819 */ /* 0x000fce00000114ce */
[----:B------:R-:W2:Y:S01]  /*1d900*/  @P1 LDC.64 R14, c[0x0][0x9d0] ;  /* 0x00027400ff0e1b82 */ /* 0x000ea20000000a00 */
[----:B01----:R-:W-:-:S04]  /*1d910*/  @P1 IMAD R0, R210, R8, RZ ;  /* 0x00000008d2001224 */ /* 0x003fc800078e02ff */
[C---:B------:R-:W-:Y:S02]  /*1d920*/  @P1 IMAD R7, R205.reuse, R9, R0 ;  /* 0x00000009cd071224 */ /* 0x040fe400078e0200 */
[----:B------:R-:W-:-:S04]  /*1d930*/  @P1 IMAD.WIDE.U32 R8, R205, R8, RZ ;  /* 0x00000008cd081225 */ /* 0x000fc800078e00ff */
[-C--:B--2---:R-:W-:Y:S01]  /*1d940*/  @P1 IMAD R5, R5, R14.reuse, RZ ;  /* 0x0000000e05051224 */ /* 0x084fe200078e02ff */
[----:B------:R-:W-:Y:S01]  /*1d950*/  @P1 IADD3 R9, R9, R7, RZ ;  /* 0x0000000709091210 */ /* 0x000fe20007ffe0ff */
[----:B------:R-:W-:Y:S02]  /*1d960*/  IMAD.MOV.U32 R0, RZ, RZ, 0x3f800000 ;  /* 0x3f800000ff007424 */ /* 0x000fe400078e00ff */
[C---:B------:R-:W-:Y:S02]  /*1d970*/  @P1 IMAD R5, R206.reuse, R15, R5 ;  /* 0x0000000fce051224 */ /* 0x040fe400078e0205 */
[----:B------:R-:W-:-:S04]  /*1d980*/  @P1 IMAD.WIDE.U32 R8, R206, R14, R8 ;  /* 0x0000000ece081225 */ /* 0x000fc800078e0008 */
[----:B------:R-:W-:Y:S01]  /*1d990*/  @P1 IMAD.IADD R5, R9, 0x1, R5 ;  /* 0x0000000109051824 */ /* 0x000fe200078e0205 */
[----:B------:R-:W-:-:S04]  /*1d9a0*/  @P1 LEA R14, P2, R8, UR4, 0x2 ;  /* 0x00000004080e1c11 */ /* 0x000fc8000f8410ff */
[----:B------:R-:W-:-:S05]  /*1d9b0*/  @P1 LEA.HI.X R15, R8, UR5, R5, 0x2, P2 ;  /* 0x00000005080f1c11 */ /* 0x000fca00090f1405 */
[----:B------:R0:W2:Y:S01]  /*1d9c0*/  @P1 LDG.E R0, desc[UR54][R14.64] ;  /* 0x000000360e001981 */ /* 0x0000a2000c1e1900 */
[----:B------:R-:W-:Y:S02]  /*1d9d0*/  WARPGROUP.DEPBAR.LE gsb0, 0x0 ;  /* 0x00008000000079c5 */ /* 0x000fe40000010000 */
[----:B------:R-:W-:-:S06]  /*1d9e0*/  WARPGROUP.ARRIVE ;  /* 0x00000000000079c5 */ /* 0x000fcc0000000000 */
[----:B------:R-:W-:Y:S01]  /*1d9f0*/  QGMMA.64x128x32.F32.E4M3.E4M3 R24, R180, gdesc[UR4], R24, gsb0 ;  /* 0x01e00004b4187df3 */ /* 0x000fe20008000818 */
[----:B------:R-:W-:Y:S02]  /*1da00*/  R2UR UR6, R88 ;  /* 0x00000000580672ca */ /* 0x000fe400000e0000 */
[----:B------:R-:W-:Y:S01]  /*1da10*/  R2UR UR7, R89 ;  /* 0x00000000590772ca */ /* 0x000fe200000e0000 */
[----:B------:R-:W-:Y:S02]  /*1da20*/  VIADD R8, R6, 0x300 ;  /* 0x0000030006087836 */ /* 0x000fe40000000000 */
[----:B------:R-:W-:Y:S01]  /*1da30*/  IMAD.MOV.U32 R9, RZ, RZ, -0x3ffffff0 ;  /* 0xc0000010ff097424 */ /* 0x000fe200078e00ff */
[----:B------:R-:W-:Y:S02]  /*1da40*/  WARPGROUP.DEPBAR.LE gsb0, 0x0 ;  /* 0x00008000000079c5 */ /* 0x000fe40000010000 */
[----:B------:R-:W-:-:S07]  /*1da50*/  WARPGROUP.ARRIVE ;  /* 0x00000000000079c5 */ /* 0x000fce0000000000 */
[----:B------:R-:W-:Y:S01]  /*1da60*/  QGMMA.64x128x32.F32.E4M3.E4M3 R24, R184, gdesc[UR4], R24, gsb0 ;  /* 0x01e00004b8187df3 */ /* 0x000fe20008000818 */
[----:B------:R-:W-:Y:S02]  /*1da70*/  R2UR UR6, R8 ;  /* 0x00000000080672ca */ /* 0x000fe400000e0000 */
[----:B------:R-:W-:Y:S01]  /*1da80*/  R2UR UR7, R9 ;  /* 0x00000000090772ca */ /* 0x000fe200000e0000 */
[----:B------:R-:W-:Y:S01]  /*1da90*/  VIADD R6, R6, 0x400 ;  /* 0x0000040006067836 */ /* 0x000fe20000000000 */
[----:B------:R-:W-:Y:S01]  /*1daa0*/  MOV R7, 0xc0000010 ;  /* 0xc000001000077802 */ /* 0x000fe20000000f00 */
[----:B------:R-:W1:Y:S01]  /*1dab0*/  SHFL.BFLY PT, R8, R3, 0x2, 0x1f ;  /* 0x0c401f0003087f89 */ /* 0x000e6200000e0000 */
[----:B------:R-:W-:Y:S02]  /*1dac0*/  WARPGROUP.DEPBAR.LE gsb0, 0x0 ;  /* 0x00008000000079c5 */ /* 0x000fe40000010000 */
[----:B------:R-:W-:-:S07]  /*1dad0*/  WARPGROUP.ARRIVE ;  /* 0x00000000000079c5 */ /* 0x000fce0000000000 */
[----:B------:R-:W-:Y:S01]  /*1dae0*/  QGMMA.64x128x32.F32.E4M3.E4M3 R24, R188, gdesc[UR4], R24, gsb0 ;  /* 0x01e00004bc187df3 */ /* 0x000fe20008000818 */
[----:B------:R-:W-:Y:S02]  /*1daf0*/  R2UR UR6, R6 ;  /* 0x00000000060672ca */ /* 0x000fe400000e0000 */
[----:B------:R-:W-:Y:S02]  /*1db00*/  R2UR UR7, R7 ;  /* 0x00000000070772ca */ /* 0x000fe400000e0000 */
[----:B------:R-:W3:Y:S01]  /*1db10*/  SHFL.BFLY PT, R7, R4, 0x2, 0x1f ;  /* 0x0c401f0004077f89 */ /* 0x000ee200000e0000 */
[----:B-1----:R-:W-:-:S05]  /*1db20*/  FADD.FTZ R8, R8, R3 ;  /* 0x0000000308087221 */ /* 0x002fca0000010000 */
[----:B------:R-:W1:Y:S01]  /*1db30*/  SHFL.BFLY PT, R5, R8, 0x1, 0x1f ;  /* 0x0c201f0008057f89 */ /* 0x000e6200000e0000 */
[----:B---3--:R-:W-:-:S05]  /*1db40*/  FADD.FTZ R7, R7, R4 ;  /* 0x0000000407077221 */ /* 0x008fca0000010000 */
[----:B------:R-:W3:Y:S01]  /*1db50*/  SHFL.BFLY PT, R6, R7, 0x1, 0x1f ;  /* 0x0c201f0007067f89 */ /* 0x000ee200000e0000 */
[----:B-1----:R-:W-:-:S05]  /*1db60*/  FADD.FTZ R9, R8, R5 ;  /* 0x0000000508097221 */ /* 0x002fca0000010000 */
[C---:B------:R-:W-:Y:S01]  /*1db70*/  FSETP.NE.FTZ.AND P1, PT, R9.reuse, RZ, PT ;  /* 0x000000ff0900720b */ /* 0x040fe20003f35000 */
[----:B------:R-:W-:Y:S01]  /*1db80*/  FMUL.FTZ R12, R9, 0.00390625 ;  /* 0x3b800000090c7820 */ /* 0x000fe20000410000 */
[----:B------:R-:W-:-:S04]  /*1db90*/  IMAD.MOV.U32 R3, RZ, RZ, RZ ;  /* 0x000000ffff037224 */ /* 0x000fc800078e00ff */
[----:B------:R-:W-:Y:S01]  /*1dba0*/  FSETP.NE.FTZ.AND P2, PT, R12, RZ, PT ;  /* 0x000000ff0c00720b */ /* 0x000fe20003f55000 */
[----:B---3--:R-:W-:-:S04]  /*1dbb0*/  FADD.FTZ R10, R7, R6 ;  /* 0x00000006070a7221 */ /* 0x008fc80000010000 */
[----:B0-----:R-:W-:Y:S02]  /*1dbc0*/  FMUL.FTZ R14, R10, 0.00390625 ;  /* 0x3b8000000a0e7820 */ /* 0x001fe40000410000 */
[----:B------:R-:W-:Y:S03]  /*1dbd0*/  @P1 MUFU.RCP R3, R9 ;  /* 0x0000000900031308 */ /* 0x000fe60000001000 */
[----:B------:R-:W-:Y:S01]  /*1dbe0*/  FSETP.NE.FTZ.AND P3, PT, R14, RZ, PT ;  /* 0x000000ff0e00720b */ /* 0x000fe20003f75000 */
[----:B------:R-:W-:Y:S02]  /*1dbf0*/  WARPGROUP.DEPBAR.LE gsb0, 0x0 ;  /* 0x00008000000079c5 */ /* 0x000fe40000010000 */
[----:B------:R-:W-:-:S06]  /*1dc00*/  WARPGROUP.ARRIVE ;  /* 0x00000000000079c5 */ /* 0x000fcc0000000000 */
[----:B------:R-:W-:Y:S01]  /*1dc10*/  QGMMA.64x128x32.F32.E4M3.E4M3 R24, R192, gdesc[UR4], R24, gsb0 ;  /* 0x01e00004c0187df3 */ /* 0x000fe20008000818 */
[----:B------:R-:W-:Y:S01]  /*1dc20*/  FSETP.NE.FTZ.AND P1, PT, R10, RZ, PT ;  /* 0x000000ff0a00720b */ /* 0x000fe20003f35000 */
[----:B------:R-:W-:Y:S01]  /*1dc30*/  IMAD.MOV.U32 R7, RZ, RZ, RZ ;  /* 0x000000ffff077224 */ /* 0x000fe200078e00ff */
[----:B------:R-:W0:Y:S08]  /*1dc40*/  @P2 MUFU.LG2 R5, R12 ;  /* 0x0000000c00052308 */ /* 0x000e300000000c00 */
[----:B------:R-:W1:Y:S08]  /*1dc50*/  @P3 MUFU.LG2 R6, R14 ;  /* 0x0000000e00063308 */ /* 0x000e700000000c00 */
[----:B------:R-:W3:Y:S01]  /*1dc60*/  @P1 MUFU.RCP R7, R10 ;  /* 0x0000000a00071308 */ /* 0x000ee20000001000 */
[C---:B------:R-:W-:Y:S01]  /*1dc70*/  @P2 FMUL.FTZ R4, R2.reuse, 0.69314718246459960938 ;  /* 0x3f31721802042820 */ /* 0x040fe20000410000 */
[----:B------:R-:W-:Y:S01]  /*1dc80*/  @P3 FMUL.FTZ R15, R2, 0.69314718246459960938 ;  /* 0x3f317218020f3820 */ /* 0x000fe20000410000 */
[----:B0-----:R-:W-:Y:S01]  /*1dc90*/  @P2 FMUL.FTZ R5, R5, 0.69314718246459960938 ;  /* 0x3f31721805052820 */ /* 0x001fe20000410000 */
[----:B------:R-:W-:Y:S01]  /*1dca0*/  IMAD.MOV.U32 R89, RZ, RZ, -0x800000 ;  /* 0xff800000ff597424 */ /* 0x000fe200078e00ff */
[----:B------:R-:W-:Y:S01]  /*1dcb0*/  MOV R88, 0xff800000 ;  /* 0xff80000000587802 */ /* 0x000fe20000000f00 */
[----:B-1----:R-:W-:Y:S01]  /*1dcc0*/  @P3 FMUL.FTZ R6, R6, 0.69314718246459960938 ;  /* 0x3f31721806063820 */ /* 0x002fe20000410000 */
[----:B------:R-:W-:-:S01]  /*1dcd0*/  @P2 FFMA.FTZ R89, R4, R11, R5 ;  /* 0x0000000b04592223 */ /* 0x000fc20000010005 */
[----:B--2---:R-:W-:-:S02]  /*1dce0*/  FMUL.FTZ R3, R3, R0 ;  /* 0x0000000003037220 */ /* 0x004fc40000410000 */
[----:B------:R-:W-:-:S01]  /*1dcf0*/  @P3 FFMA.FTZ R88, R15, R13, R6 ;  /* 0x0000000d0f583223 */ /* 0x000fc20000010006 */
[----:B---3--:R-:W-:Y:S01]  /*1dd00*/  FMUL.FTZ R2, R7, R0 ;  /* 0x0000000007027220 */ /* 0x008fe20000410000 */
[----:B------:R-:W-:Y:S02]  /*1dd10*/  WARPGROUP.DEPBAR.LE gsb0, 0x0 ;  /* 0x00008000000079c5 */ /* 0x000fe40000010000 */
[----:B------:R-:W-:Y:S05]  /*1dd20*/  @!P0 BRA `(.L_x_587) ;  /* 0x0000000000048947 */ /* 0x000fea0003800000 */
[----:B------:R-:W-:Y:S01]  /*1dd30*/  BPT.TRAP 0x1 ;  /* 0x000000040000795c */ /* 0x000fe20000300000 */
.L_x_587:
[----:B------:R-:W-:Y:S02]  /*1dd40*/  VIADD R0, R21, 0x29860 ;  /* 0x0002986015007836 */ /* 0x000fe40000000000 */
[-C--:B------:R-:W-:Y:S01]  /*1dd50*/  FMUL.FTZ R103, R24, R3.reuse ;  /* 0x0000000318677220 */ /* 0x080fe20000410000 */
[----:B------:R-:W-:Y:S02]  /*1dd60*/  IMAD.U32 R5, RZ, RZ, UR37 ;  /* 0x00000025ff057e24 */ /* 0x000fe4000f8e00ff */
[-C--:B------:R-:W-:Y:S01]  /*1dd70*/  FMUL.FTZ R98, R29, R3.reuse ;  /* 0x000000031d627220 */ /* 0x080fe20000410000 */
[----:B------:R-:W-:Y:S02]  /*1dd80*/  VIADD R148, R148, 0x1 ;  /* 0x0000000194947836 */ /* 0x000fe40000000000 */
[-C--:B------:R-:W-:Y:S01]  /*1dd90*/  FMUL.FTZ R99, R32, R3.reuse ;  /* 0x0000000320637220 */ /* 0x080fe20000410000 */
[-C--:B------:R-:W-:Y:S01]  /*1dda0*/  FMUL.FTZ R97, R33, R3.reuse ;  /* 0x0000000321617220 */ /* 0x080fe20000410000 */
[----:B------:R-:W-:Y:S01]  /*1ddb0*/  PRMT R0, R5, 0x654, R0 ;  /* 0x0000065405007816 */ /* 0x000fe20000000000 */
[-C--:B------:R-:W-:Y:S01]  /*1ddc0*/  FMUL.FTZ R96, R36, R3.reuse ;  /* 0x0000000324607220 */ /* 0x080fe20000410000 */
[----:B------:R-:W-:Y:S01]  /*1ddd0*/  ISETP.NE.AND P1, PT, R148, 0x2, PT ;  /* 0x000000029400780c */ /* 0x000fe20003f25270 */
        /* <DEDUP_REMOVED lines=9> */
[----:B0-----:R-:W-:Y:S01]  /*1de70*/  SEL R0, RZ, 0x1, P1 ;  /* 0x00000001ff007807 */ /* 0x001fe20000800000 */
        /* <DEDUP_REMOVED lines=51> */
[----:B------:R-:W-:Y:S01]  /*1e1b0*/  FMUL.FTZ R87, R87, R2 ;  /* 0x0000000257577220 */ /* 0x000fe20000410000 */
[----:B------:R-:W-:Y:S01]  /*1e1c0*/  LOP3.LUT R175, R175, R0, RZ, 0x3c, !PT ;  /* 0x00000000afaf7212 */ /* 0x000fe200078e3cff */
[----:B------:R-:W-:Y:S01]  /*1e1d0*/  UIADD3 UR43, UR43, 0x1, URZ ;  /* 0x000000012b2b7890 */ /* 0x000fe2000fffe03f */
[----:B------:R-:W-:-:S11]  /*1e1e0*/  SEL R148, R148, RZ, P1 ;  /* 0x000000ff94947207 */ /* 0x000fd60000800000 */
.L_x_524:
[----:B------:R-:W-:Y:S05]  /*1e1f0*/  WARPSYNC.ALL ;  /* 0x0000000000007948 */ /* 0x000fea0003800000 */
[----:B------:R-:W0:Y:S08]  /*1e200*/  S2UR UR37, SR_CgaCtaId ;  /* 0x00000000002579c3 */ /* 0x000e300000008800 */
[----:B------:R-:W-:Y:S06]  /*1e210*/  BAR.SYNC.DEFER_BLOCKING 0x5, 0x180 ;  /* 0x0146000000007b1d */ /* 0x000fec0000010000 */
[----:B------:R-:W-:Y:S01]  /*1e220*/  UMOV UR4, 0x400 ;  /* 0x0000040000047882 */ /* 0x000fe20000000000 */
[----:B------:R-:W-:Y:S01]  /*1e230*/  BSSY B0, `(.L_x_588) ;  /* 0x0000242000007945 */ /* 0x000fe20003800000 */
[----:B0-----:R-:W-:-:S06]  /*1e240*/  ULEA UR4, UR37, UR4, 0x18 ;  /* 0x0000000425047291 */ /* 0x001fcc000f8ec03f */
[----:B------:R-:W-:-:S05]  /*1e250*/  MOV R18, UR4 ;  /* 0x0000000400127c02 */ /* 0x000fca0008000f00 */
[----:B------:R0:W1:Y:S01]  /*1e260*/  LDS.128 R144, [R18+0x298d0] ;  /* 0x0298d00012907984 */ /* 0x0000620000000c00 */
[----:B------:R-:W-:Y:S06]  /*1e270*/  BAR.ARV 0x4, 0x180 ;  /* 0x0106000000007b1d */ /* 0x000fec0000002000 */
[----:B------:R-:W-:Y:S05]  /*1e280*/  @P0 BRA `(.L_x_589) ;  /* 0x0000001800740947 */ /* 0x000fea0003800000 */
[----:B------:R-:W2:Y:S01]  /*1e290*/  S2R R54, SR_TID.X ;  /* 0x0000000000367919 */ /* 0x000ea20000002100 */
[----:B------:R-:W-:Y:S01]  /*1e2a0*/  ULDC.64 UR4, c[0x4][0x40] ;  /* 0x0100100000047ab9 */ /* 0x000fe20000000a00 */
[----:B--2---:R-:W-:-:S05]  /*1e2b0*/  IMAD.SHL.U32 R0, R54, 0x4, RZ ;  /* 0x0000000436007824 */ /* 0x004fca00078e00ff */
[----:B------:R-:W-:-:S04]  /*1e2c0*/  LOP3.LUT R0, R0, 0xc, RZ, 0xc0, !PT ;  /* 0x0000000c00007812 */ /* 0x000fc800078ec0ff */
[----:B------:R-:W-:-:S05]  /*1e2d0*/  IADD3 R2, P0, R0, UR4, RZ ;  /* 0x0000000400027c10 */ /* 0x000fca000ff1e0ff */
[----:B------:R-:W-:-:S05]  /*1e2e0*/  IMAD.X R3, RZ, RZ, UR5, P0 ;  /* 0x00000005ff037e24 */ /* 0x000fca00080e06ff */
[----:B------:R2:W3:Y:S01]  /*1e2f0*/  LDG.E.CONSTANT R0, desc[UR54][R2.64] ;  /* 0x0000003602007981 */ /* 0x0004e2000c1e9900 */
[----:B------:R-:W-:Y:S01]  /*1e300*/  F2FP.BF16.F32.PACK_AB R68, R61, R68 ;  /* 0x000000443d44723e */ /* 0x000fe200000010ff */
[----:B------:R-:W-:Y:S01]  /*1e310*/  UMOV UR4, 0xffffffff ;  /* 0xffffffff00047882 */ /* 0x000fe20000000000 */
[----:B------:R-:W-:Y:S01]  /*1e320*/  F2FP.BF16.F32.PACK_AB R50, R53, R60 ;  /* 0x0000003c3532723e */ /* 0x000fe200000010ff */
[----:B------:R-:W4:Y:S01]  /*1e330*/  S2R R63, SR_SWINHI ;  /* 0x00000000003f7919 */ /* 0x000f220000002f00 */
[----:B------:R-:W-:Y:S02]  /*1e340*/  F2FP.BF16.F32.PACK_AB R46, R43, R46 ;  /* 0x0000002e2b2e723e */ /* 0x000fe400000010ff */
[----:B------:R-:W-:Y:S02]  /*1e350*/  F2FP.BF16.F32.PACK_AB R43, R4, R5 ;  /* 0x00000005042b723e */ /* 0x000fe400000010ff */
[----:B------:R-:W-:Y:S02]  /*1e360*/  F2FP.BF16.F32.PACK_AB R37, R36, R37 ;  /* 0x000000252425723e */ /* 0x000fe400000010ff */
[----:B------:R-:W-:-:S02]  /*1e370*/  F2FP.BF16.F32.PACK_AB R77, R9, R10 ;  /* 0x0000000a094d723e */ /* 0x000fc400000010ff */
[----:B------:R-:W-:Y:S02]  /*1e380*/  F2FP.BF16.F32.PACK_AB R36, R7, R8 ;  /* 0x000000080724723e */ /* 0x000fe400000010ff */
[----:B------:R-:W-:Y:S02]  /*1e390*/  F2FP.BF16.F32.PACK_AB R59, R39, R42 ;  /* 0x0000002a273b723e */ /* 0x000fe400000010ff */
        /* <DEDUP_REMOVED lines=10> */
[----:B------:R-:W-:Y:S02]  /*1e440*/  MOV R60, R18 ;  /* 0x00000012003c7202 */ /* 0x000fe40000000f00 */
[----:B----4-:R-:W-:Y:S02]  /*1e450*/  MOV R61, R63 ;  /* 0x0000003f003d7202 */ /* 0x010fe40000000f00 */
[----:B--2---:R-:W-:Y:S02]  /*1e460*/  LOP3.LUT P0, R2, R54, 0x3, RZ, 0xc0, !PT ;  /* 0x0000000336027812 */ /* 0x004fe4000780c0ff */
[----:B------:R-:W-:Y:S01]  /*1e470*/  F2FP.BF16.F32.PACK_AB R100, R100, R103 ;  /* 0x000000676464723e */ /* 0x000fe200000010ff */
[----:B------:R-:W-:Y:S01]  /*1e480*/  IMAD.WIDE R4, R234, 0x2, R60 ;  /* 0x00000002ea047825 */ /* 0x000fe200078e023c */
[----:B------:R-:W-:Y:S02]  /*1e490*/  F2FP.BF16.F32.PACK_AB R101, R98, R101 ;  /* 0x000000656265723e */ /* 0x000fe400000010ff */
[----:B------:R-:W-:-:S02]  /*1e4a0*/  ISETP.EQ.OR P0, PT, R2, 0x3, !P0 ;  /* 0x000000030200780c */ /* 0x000fc40004702670 */
[C---:B------:R-:W-:Y:S02]  /*1e4b0*/  IADD3 R9, P1, R4.reuse, 0x4040, RZ ;  /* 0x0000404004097810 */ /* 0x040fe40007f3e0ff */
[C---:B------:R-:W-:Y:S02]  /*1e4c0*/  IADD3 R7, P5, R4.reuse, 0x4060, RZ ;  /* 0x0000406004077810 */ /* 0x040fe40007fbe0ff */
[----:B------:R-:W-:Y:S02]  /*1e4d0*/  LOP3.LUT R8, R9, 0x380, RZ, 0xc0, !PT ;  /* 0x0000038009087812 */ /* 0x000fe400078ec0ff */
[----:B------:R-:W-:Y:S02]  /*1e4e0*/  LOP3.LUT R6, R7, 0x380, RZ, 0xc0, !PT ;  /* 0x0000038007067812 */ /* 0x000fe400078ec0ff */
[----:B------:R-:W-:Y:S02]  /*1e4f0*/  IADD3 R15, P3, R4, 0x4000, RZ ;  /* 0x00004000040f7810 */ /* 0x000fe40007f7e0ff */
[----:B------:R-:W-:-:S02]  /*1e500*/  SHF.R.U64 R8, R8, 0x3, RZ ;  /* 0x0000000308087819 */ /* 0x000fc400000012ff */
[----:B------:R-:W-:Y:S02]  /*1e510*/  SHF.R.U64 R6, R6, 0x3, RZ ;  /* 0x0000000306067819 */ /* 0x000fe400000012ff */
[----:B------:R-:W-:Y:S02]  /*1e520*/  LOP3.LUT R14, R15, 0x380, RZ, 0xc0, !PT ;  /* 0x000003800f0e7812 */ /* 0x000fe400078ec0ff */
[----:B------:R-:W-:Y:S02]  /*1e530*/  LOP3.LUT R8, R8, R9, RZ, 0x3c, !PT ;  /* 0x0000000908087212 */ /* 0x000fe400078e3cff */
[----:B------:R-:W-:Y:S01]  /*1e540*/  LOP3.LUT R6, R6, R7, RZ, 0x3c, !PT ;  /* 0x0000000706067212 */ /* 0x000fe200078e3cff */
[----:B------:R-:W-:Y:S01]  /*1e550*/  IMAD.X R7, RZ, RZ, R5, P5 ;  /* 0x000000ffff077224 */ /* 0x000fe200028e0605 */
[----:B------:R-:W-:Y:S02]  /*1e560*/  SHF.R.U64 R14, R14, 0x3, RZ ;  /* 0x000000030e0e7819 */ /* 0x000fe400000012ff */
[----:B------:R-:W-:-:S02]  /*1e570*/  IADD3.X R9, RZ, R5, RZ, P1, !PT ;  /* 0x00000005ff097210 */ /* 0x000fc40000ffe4ff */
[C---:B------:R-:W-:Y:S02]  /*1e580*/  IADD3 R11, P2, R4.reuse, 0x4020, RZ ;  /* 0x00004020040b7810 */ /* 0x040fe40007f5e0ff */
[C---:B------:R-:W-:Y:S02]  /*1e590*/  IADD3 R21, P4, R4.reuse, 0x60, RZ ;  /* 0x0000006004157810 */ /* 0x040fe40007f9e0ff */
[C---:B------:R-:W-:Y:S02]  /*1e5a0*/  IADD3 R27, P1, R4.reuse, 0x20, RZ ;  /* 0x00000020041b7810 */ /* 0x040fe40007f3e0ff */
[----:B------:R-:W-:Y:S02]  /*1e5b0*/  IADD3 R25, P5, R4, 0x40, RZ ;  /* 0x0000004004197810 */ /* 0x000fe40007fbe0ff */
[----:B------:R-:W-:Y:S02]  /*1e5c0*/  LOP3.LUT R14, R14, R15, RZ, 0x3c, !PT ;  /* 0x0000000f0e0e7212 */ /* 0x000fe400078e3cff */
[----:B------:R-:W-:-:S02]  /*1e5d0*/  LOP3.LUT R10, R11, 0x380, RZ, 0xc0, !PT ;  /* 0x000003800b0a7812 */ /* 0x000fc400078ec0ff */
[----:B------:R-:W-:Y:S02]  /*1e5e0*/  LOP3.LUT R20, R21, 0x380, RZ, 0xc0, !PT ;  /* 0x0000038015147812 */ /* 0x000fe400078ec0ff */
[----:B------:R-:W-:Y:S02]  /*1e5f0*/  LOP3.LUT R26, R27, 0x380, RZ, 0xc0, !PT ;  /* 0x000003801b1a7812 */ /* 0x000fe400078ec0ff */
[----:B------:R-:W-:Y:S02]  /*1e600*/  LOP3.LUT R15, R4, 0x380, RZ, 0xc0, !PT ;  /* 0x00000380040f7812 */ /* 0x000fe400078ec0ff */
[----:B------:R-:W-:Y:S02]  /*1e610*/  LOP3.LUT R24, R25, 0x380, RZ, 0xc0, !PT ;  /* 0x0000038019187812 */ /* 0x000fe400078ec0ff */
[----:B------:R-:W-:Y:S02]  /*1e620*/  SHF.R.U64 R10, R10, 0x3, RZ ;  /* 0x000000030a0a7819 */ /* 0x000fe400000012ff */
[----:B------:R-:W-:-:S02]  /*1e630*/  SHF.R.U64 R20, R20, 0x3, RZ ;  /* 0x0000000314147819 */ /* 0x000fc400000012ff */
[----:B------:R-:W-:Y:S02]  /*1e640*/  SHF.R.U64 R26, R26, 0x3, RZ ;  /* 0x000000031a1a7819 */ /* 0x000fe400000012ff */
[----:B------:R-:W-:Y:S02]  /*1e650*/  SHF.R.U64 R15, R15, 0x3, RZ ;  /* 0x000000030f0f7819 */ /* 0x000fe400000012ff */
[----:B------:R-:W-:Y:S02]  /*1e660*/  SHF.R.U64 R24, R24, 0x3, RZ ;  /* 0x0000000318187819 */ /* 0x000fe400000012ff */
        /* <DEDUP_REMOVED lines=8> */
[----:B------:R-:W-:-:S02]  /*1e6f0*/  LOP3.LUT R24, R24, R25, RZ, 0x3c, !PT ;  /* 0x0000001918187212 */ /* 0x000fc400078e3cff */
[----:B------:R-:W-:Y:S02]  /*1e700*/  IADD3.X R25, RZ, R5, RZ, P5, !PT ;  /* 0x00000005ff197210 */ /* 0x000fe40002ffe4ff */
        /* <DEDUP_REMOVED lines=12> */
[----:B------:R-:W-:Y:S02]  /*1e7d0*/  SEL R13, R100, R101, P0 ;  /* 0x00000065640d7207 */ /* 0x000fe40000000000 */
[----:B------:R-:W-:Y:S02]  /*1e7e0*/  SEL R3, R101, R100, P0 ;  /* 0x0000006465037207 */ /* 0x000fe40000000000 */
[----:B------:R-:W-:Y:S02]  /*1e7f0*/  MOV R79, R4 ;  /* 0x00000004004f7202 */ /* 0x000fe40000000f00 */
[----:B------:R-:W-:Y:S02]  /*1e800*/  MOV R64, R6 ;  /* 0x0000000600407202 */ /* 0x000fe40000000f00 */
[----:B------:R-:W-:-:S02]  /*1e810*/  MOV R66, R8 ;  /* 0x0000000800427202 */ /* 0x000fc40000000f00 */
[----:B------:R-:W-:Y:S02]  /*1e820*/  MOV R70, R10 ;  /* 0x0000000a00467202 */ /* 0x000fe40000000f00 */
[----:B------:R-:W-:Y:S02]  /*1e830*/  MOV R72, R14 ;  /* 0x0000000e00487202 */ /* 0x000fe40000000f00 */
[----:B------:R-:W-:Y:S02]  /*1e840*/  MOV R74, R20 ;  /* 0x00000014004a7202 */ /* 0x000fe40000000f00 */
[----:B------:R-:W-:Y:S02]  /*1e850*/  MOV R76, R24 ;  /* 0x00000018004c7202 */ /* 0x000fe40000000f00 */
[----:B------:R-:W-:Y:S02]  /*1e860*/  MOV R78, R26 ;  /* 0x0000001a004e7202 */ /* 0x000fe40000000f00 */
[----:B---3--:R-:W-:Y:S01]  /*1e870*/  LOP3.LUT R2, R0, 0x2, RZ, 0x3c, !PT ;  /* 0x0000000200027812 */ /* 0x008fe200078e3cff */
[----:B------:R-:W-:Y:S06]  /*1e880*/  BRA.DIV UR4, `(.L_x_590) ;  /* 0x0000008a04987947 */ /* 0x000fec000b800000 */
[----:B------:R-:W-:Y:S01]  /*1e890*/  SEL R25, R48, R45, P0 ;  /* 0x0000002d30197207 */ /* 0x000fe20000000000 */
[----:B------:R-:W-:Y:S01]  /*1e8a0*/  SHFL.IDX PT, R6, R13, R0, 0x1c1f ;  /* 0x001c1f000d067589 */ /* 0x000fe200000e0000 */
[----:B------:R-:W-:Y:S02]  /*1e8b0*/  SEL R27, R45, R48, P0 ;  /* 0x000000302d1b7207 */ /* 0x000fe40000000000 */
[----:B------:R-:W-:Y:S01]  /*1e8c0*/  SEL R33, R32, R35, P0 ;  /* 0x0000002320217207 */ /* 0x000fe20000000000 */
[----:B------:R-:W-:Y:S01]  /*1e8d0*/  SHFL.IDX PT, R3, R3, R2, 0x1c1f ;  /* 0x001c1f0203037589 */ /* 0x000fe200000e0000 */
[----:B------:R-:W-:Y:S02]  /*1e8e0*/  SEL R7, R97, R96, P0 ;  /* 0x0000006061077207 */ /* 0x000fe40000000000 */
[----:B------:R-:W-:Y:S01]  /*1e8f0*/  SEL R29, R40, R37, P0 ;  /* 0x00000025281d7207 */ /* 0x000fe20000000000 */
[----:B------:R-:W-:Y:S01]  /*1e900*/  SHFL.IDX PT, R27, R27, R2, 0x1c1f ;  /* 0x001c1f021b1b7589 */ /* 0x000fe200000e0000 */
[----:B------:R-:W-:-:S02]  /*1e910*/  SEL R31, R37, R40, P0 ;  /* 0x00000028251f7207 */ /* 0x000fc40000000000 */
        /* <DEDUP_REMOVED lines=10> */
[----:B------:R-:W2:Y:S01]  /*1e9c0*/  SHFL.IDX PT, R10, R5, R0, 0x1c1f ;  /* 0x001c1f00050a7589 */ /* 0x000ea200000e0000 */
[----:B------:R-:W-:Y:S02]  /*1e9d0*/  SEL R65, R67, R38, P0 ;  /* 0x0000002643417207 */ /* 0x000fe40000000000 */
[----:B------:R-:W-:Y:S01]  /*1e9e0*/  SEL R9, R92, R93, P0 ;  /* 0x0000005d5c097207 */ /* 0x000fe20000000000 */
[----:B------:R-:W3:Y:S01]  /*1e9f0*/  SHFL.IDX PT, R38, R33, R0, 0x1c1f ;  /* 0x001c1f0021267589 */ /* 0x000ee200000e0000 */
[----:B------:R-:W-:Y:S02]  /*1ea00*/  SEL R39, R28, R39, P0 ;  /* 0x000000271c277207 */ /* 0x000fe40000000000 */
[----:B------:R-:W-:Y:S01]  /*1ea10*/  SEL R41, R43, R36, P0 ;  /* 0x000000242b297207 */ /* 0x000fe20000000000 */
[----:B------:R-:W-:Y:S01]  /*1ea20*/  SHFL.IDX PT, R26, R9, R0, 0x1c1f ;  /* 0x001c1f00091a7589 */ /* 0x000fe200000e0000 */
[----:B------:R-:W-:-:S02]  /*1ea30*/  SEL R49, R51, R50, P0 ;  /* 0x0000003233317207 */ /* 0x000fc40000000000 */
[----:B------:R-:W-:Y:S01]  /*1ea40*/  SEL R53, R55, R52, P0 ;  /* 0x0000003437357207 */ /* 0x000fe20000000000 */
[----:B------:R-:W4:Y:S01]  /*1ea50*/  SHFL.IDX PT, R21, R21, R2, 0x1c1f ;  /* 0x001c1f0215157589 */ /* 0x000f2200000e0000 */
[----:B------:R-:W-:Y:S02]  /*1ea60*/  SEL R57, R46, R59, P0 ;  /* 0x0000003b2e397207 */ /* 0x000fe40000000000 */
[----:B------:R-:W-:Y:S01]  /*1ea70*/  SEL R67, R30, R69, P0 ;  /* 0x000000451e437207 */ /* 0x000fe20000000000 */
[----:B------:R-:W-:Y:S01]  /*1ea80*/  SHFL.IDX PT, R37, R37, R0, 0x1c1f ;  /* 0x001c1f0025257589 */ /* 0x000fe200000e0000 */
[----:B------:R-:W-:Y:S02]  /*1ea90*/  SEL R71, R73, R34, P0 ;  /* 0x0000002249477207 */ /* 0x000fe40000000000 */
[----:B------:R-:W-:Y:S01]  /*1eaa0*/  SEL R43, R36, R43, P0 ;  /* 0x0000002b242b7207 */ /* 0x000fe20000000000 */
[----:B------:R-:W0:Y:S01]  /*1eab0*/  SHFL.IDX PT, R20, R39, R2, 0x1c1f ;  /* 0x001c1f0227147589 */ /* 0x000e2200000e0000 */
[----:B------:R-:W-:-:S02]  /*1eac0*/  SEL R51, R50, R51, P0 ;  /* 0x0000003332337207 */ /* 0x000fc40000000000 */
[----:B------:R-:W-:Y:S01]  /*1ead0*/  SEL R55, R52, R55, P0 ;  /* 0x0000003734377207 */ /* 0x000fe20000000000 */
[----:B------:R-:W-:Y:S01]  /*1eae0*/  SHFL.IDX PT, R41, R41, R0, 0x1c1f ;  /* 0x001c1f0029297589 */ /* 0x000fe200000e0000 */
[----:B------:R-:W-:Y:S02]  /*1eaf0*/  SEL R59, R59, R46, P0 ;  /* 0x0000002e3b3b7207 */ /* 0x000fe40000000000 */
[----:B------:R-:W-:Y:S01]  /*1eb00*/  SEL R69, R69, R30, P0 ;  /* 0x0000001e45457207 */ /* 0x000fe20000000000 */
[----:B------:R-:W1:Y:S01]  /*1eb10*/  SHFL.IDX PT, R40, R43, R2, 0x1c1f ;  /* 0x001c1f022b287589 */ /* 0x000e6200000e0000 */
[----:B------:R-:W-:Y:S02]  /*1eb20*/  SEL R73, R34, R73, P0 ;  /* 0x0000004922497207 */ /* 0x000fe40000000000 */
[----:B------:R-:W-:Y:S01]  /*1eb30*/  SEL R75, R77, R42, P0 ;  /* 0x0000002a4d4b7207 */ /* 0x000fe20000000000 */
[----:B------:R-:W1:Y:S01]  /*1eb40*/  SHFL.IDX PT, R30, R25, R0, 0x1c1f ;  /* 0x001c1f00191e7589 */ /* 0x000e6200000e0000 */
[----:B------:R-:W-:-:S02]  /*1eb50*/  SEL R77, R42, R77, P0 ;  /* 0x0000004d2a4d7207 */ /* 0x000fc40000000000 */
[----:B--2---:R-:W-:Y:S01]  /*1eb60*/  SEL R8, R10, R7, P0 ;  /* 0x000000070a087207 */ /* 0x004fe20000000000 */
[----:B------:R-:W2:Y:S01]  /*1eb70*/  SHFL.IDX PT, R34, R29, R0, 0x1c1f ;  /* 0x001c1f001d227589 */ /* 0x000ea200000e0000 */
[----:B---3--:R-:W-:Y:S02]  /*1eb80*/  SEL R36, R38, R35, P0 ;  /* 0x0000002326247207 */ /* 0x008fe40000000000 */
[----:B------:R-:W-:Y:S01]  /*1eb90*/  SEL R4, R6, R3, P0 ;  /* 0x0000000306047207 */ /* 0x000fe20000000000 */
[----:B------:R-:W-:Y:S01]  /*1eba0*/  SHFL.IDX PT, R45, R45, R0, 0x1c1f ;  /* 0x001c1f002d2d7589 */ /* 0x000fe200000e0000 */
[----:B------:R-:W-:Y:S02]  /*1ebb0*/  SEL R10, R7, R10, P0 ;  /* 0x0000000a070a7207 */ /* 0x000fe40000000000 */
[----:B----4-:R-:W-:Y:S01]  /*1ebc0*/  SEL R24, R26, R21, P0 ;  /* 0x000000151a187207 */ /* 0x010fe20000000000 */
[----:B------:R-:W-:Y:S01]  /*1ebd0*/  SHFL.IDX PT, R49, R49, R0, 0x1c1f ;  /* 0x001c1f0031317589 */ /* 0x000fe200000e0000 */
[----:B------:R-:W-:-:S02]  /*1ebe0*/  SEL R38, R35, R38, P0 ;  /* 0x0000002623267207 */ /* 0x000fc40000000000 */
[----:B0-----:R-:W-:Y:S01]  /*1ebf0*/  SEL R12, R37, R20, P0 ;  /* 0x00000014250c7207 */ /* 0x001fe20000000000 */
[----:B------:R-:W-:Y:S01]  /*1ec00*/  SHFL.IDX PT, R53, R53, R0, 0x1c1f ;  /* 0x001c1f0035357589 */ /* 0x000fe200000e0000 */
[----:B------:R-:W-:Y:S01]  /*1ec10*/  SEL R14, R20, R37, P0 ;  /* 0x00000025140e7207 */ /* 0x000fe20000000000 */
[----:B------:R-:W-:Y:S01]  /*1ec20*/  IMAD.MOV.U32 R20, RZ, RZ, RZ ;  /* 0x000000ffff147224 */ /* 0x000fe200078e00ff */
[----:B------:R-:W-:Y:S01]  /*1ec30*/  SEL R6, R3, R6, P0 ;  /* 0x0000000603067207 */ /* 0x000fe20000000000 */
[----:B------:R-:W-:Y:S01]  /*1ec40*/  SHFL.IDX PT, R57, R57, R0, 0x1c1f ;  /* 0x001c1f0039397589 */ /* 0x000fe200000e0000 */
[----:B------:R-:W-:Y:S02]  /*1ec50*/  SEL R26, R21, R26, P0 ;  /* 0x0000001a151a7207 */ /* 0x000fe40000000000 */
[----:B-1----:R-:W-:Y:S01]  /*1ec60*/  SEL R44, R41, R40, P0 ;  /* 0x00000028292c7207 */ /* 0x002fe20000000000 */
[----:B------:R-:W-:Y:S01]  /*1ec70*/  SHFL.IDX PT, R63, R63, R0, 0x1c1f ;  /* 0x001c1f003f3f7589 */ /* 0x000fe200000e0000 */
[----:B------:R-:W-:-:S02]  /*1ec80*/  SEL R28, R30, R27, P0 ;  /* 0x0000001b1e1c7207 */ /* 0x000fc40000000000 */
[----:B------:R-:W-:Y:S01]  /*1ec90*/  SEL R30, R27, R30, P0 ;  /* 0x0000001e1b1e7207 */ /* 0x000fe20000000000 */
[----:B------:R-:W-:Y:S01]  /*1eca0*/  SHFL.IDX PT, R67, R67, R0, 0x1c1f ;  /* 0x001c1f0043437589 */ /* 0x000fe200000e0000 */
[----:B--2---:R-:W-:Y:S02]  /*1ecb0*/  SEL R32, R34, R31, P0 ;  /* 0x0000001f22207207 */ /* 0x004fe40000000000 */
[----:B------:R-:W-:Y:S01]  /*1ecc0*/  SEL R34, R31, R34, P0 ;  /* 0x000000221f227207 */ /* 0x000fe20000000000 */
[----:B------:R-:W-:Y:S01]  /*1ecd0*/  SHFL.IDX PT, R71, R71, R0, 0x1c1f ;  /* 0x001c1f0047477589 */ /* 0x000fe200000e0000 */
[----:B------:R-:W-:-:S03]  /*1ece0*/  SEL R46, R40, R41, P0 ;  /* 0x00000029282e7207 */ /* 0x000fc60000000000 */
[----:B------:R-:W0:Y:S04]  /*1ecf0*/  SHFL.IDX PT, R42, R47, R2, 0x1c1f ;  /* 0x001c1f022f2a7589 */ /* 0x000e2800000e0000 */
[----:B------:R-:W1:Y:S04]  /*1ed00*/  SHFL.IDX PT, R48, R51, R2, 0x1c1f ;  /* 0x001c1f0233307589 */ /* 0x000e6800000e0000 */
[----:B------:R-:W2:Y:S04]  /*1ed10*/  SHFL.IDX PT, R50, R55, R2, 0x1c1f ;  /* 0x001c1f0237327589 */ /* 0x000ea800000e0000 */
[----:B------:R-:W3:Y:S04]  /*1ed20*/  SHFL.IDX PT, R52, R59, R2, 0x1c1f ;  /* 0x001c1f023b347589 */ /* 0x000ee800000e0000 */
[----:B------:R-:W4:Y:S04]  /*1ed30*/  SHFL.IDX PT, R54, R65, R2, 0x1c1f ;  /* 0x001c1f0241367589 */ /* 0x000f2800000e0000 */
[----:B------:R-:W4:Y:S04]  /*1ed40*/  SHFL.IDX PT, R56, R69, R2, 0x1c1f ;  /* 0x001c1f0245387589 */ /* 0x000f2800000e0000 */
[----:B------:R-:W4:Y:S01]  /*1ed50*/  SHFL.IDX PT, R58, R73, R2, 0x1c1f ;  /* 0x001c1f02493a7589 */ /* 0x000f2200000e0000 */
[----:B0-----:R-:W-:-:S02]  /*1ed60*/  SEL R5, R45, R42, P0 ;  /* 0x0000002a2d057207 */ /* 0x001fc40000000000 */
[----:B------:R-:W-:Y:S01]  /*1ed70*/  SEL R7, R42, R45, P0 ;  /* 0x0000002d2a077207 */ /* 0x000fe20000000000 */
[----:B------:R0:W0:Y:S01]  /*1ed80*/  SHFL.IDX PT, R75, R75, R0, 0x1c1f ;  /* 0x001c1f004b4b7589 */ /* 0x00002200000e0000 */
[----:B-1----:R-:W-:Y:S02]  /*1ed90*/  SEL R9, R49, R48, P0 ;  /* 0x0000003031097207 */ /* 0x002fe40000000000 */
[----:B------:R-:W-:Y:S01]  /*1eda0*/  SEL R11, R48, R49, P0 ;  /* 0x00000031300b7207 */ /* 0x000fe20000000000 */
[----:B------:R1:W0:Y:S01]  /*1edb0*/  SHFL.IDX PT, R62, R77, R2, 0x1c1f ;  /* 0x001c1f024d3e7589 */ /* 0x00022200000e0000 */
[----:B--2---:R-:W-:Y:S02]  /*1edc0*/  SEL R25, R53, R50, P0 ;  /* 0x0000003235197207 */ /* 0x004fe40000000000 */
[----:B------:R-:W-:Y:S02]  /*1edd0*/  SEL R27, R50, R53, P0 ;  /* 0x00000035321b7207 */ /* 0x000fe40000000000 */
[----:B---3--:R-:W-:-:S02]  /*1ede0*/  SEL R29, R57, R52, P0 ;  /* 0x00000034391d7207 */ /* 0x008fc40000000000 */
[----:B------:R-:W-:Y:S02]  /*1edf0*/  SEL R31, R52, R57, P0 ;  /* 0x00000039341f7207 */ /* 0x000fe40000000000 */
[----:B----4-:R-:W-:Y:S02]  /*1ee00*/  SEL R33, R63, R54, P0 ;  /* 0x000000363f217207 */ /* 0x010fe40000000000 */
[----:B------:R-:W-:Y:S02]  /*1ee10*/  SEL R35, R54, R63, P0 ;  /* 0x0000003f36237207 */ /* 0x000fe40000000000 */
[----:B------:R-:W-:Y:S02]  /*1ee20*/  SEL R37, R67, R56, P0 ;  /* 0x0000003843257207 */ /* 0x000fe40000000000 */
[----:B------:R-:W-:Y:S02]  /*1ee30*/  SEL R39, R56, R67, P0 ;  /* 0x0000004338277207 */ /* 0x000fe40000000000 */
[----:B------:R-:W-:-:S02]  /*1ee40*/  SEL R13, R71, R58, P0 ;  /* 0x0000003a470d7207 */ /* 0x000fc40000000000 */
[----:B-1----:R-:W-:-:S07]  /*1ee50*/  SEL R15, R58, R71, P0 ;  /* 0x000000473a0f7207 */ /* 0x002fce0000000000 */
.L_x_801:
[----:B------:R-:W-:Y:S05]  /*1ee60*/  WARPSYNC.ALL ;  /* 0x0000000000007948 */ /* 0x000fea0003800000 */
[----:B------:R-:W-:Y:S01]  /*1ee70*/  BAR.SYNC.DEFER_BLOCKING 0x1, 0x100 ;  /* 0x0044000000007b1d */ /* 0x000fe20000010000 */
[----:B0-----:R-:W-:Y:S02]  /*1ee80*/  SEL R45, R75, R62, P0 ;  /* 0x0000003e4b2d7207 */ /* 0x001fe40000000000 */
[----:B------:R-:W-:-:S03]  /*1ee90*/  SEL R47, R62, R75, P0 ;  /* 0x0000004b3e2f7207 */ /* 0x000fc60000000000 */
[----:B------:R-:W-:Y:S02]  /*1eea0*/  ULDC.64 UR4, c[0x0][0xbd8] ;  /* 0x0002f60000047ab9 */ /* 0x000fe40000000a00 */
[----:B------:R-:W-:Y:S02]  /*1eeb0*/  ISETP.NE.U32.AND P2, PT, RZ, UR4, PT ;  /* 0x00000004ff007c0c */ /* 0x000fe4000bf45070 */
[----:B------:R-:W-:Y:S02]  /*1eec0*/  IADD3 R2, P1, R208, UR4, RZ ;  /* 0x00000004d0027c10 */ /* 0x000fe4000ff3e0ff */
[----:B------:R-:W-:Y:S02]  /*1eed0*/  ISETP.NE.AND.EX P2, PT, RZ, UR5, PT, P2 ;  /* 0x00000005ff007c0c */ /* 0x000fe4000bf45320 */
[----:B------:R-:W-:Y:S01]  /*1eee0*/  IADD3.X R3, R209, UR5, RZ, P1, !PT ;  /* 0x00000005d1037c10 */ /* 0x000fe20008ffe4ff */
[----:B------:R-:W-:Y:S02]  /*1eef0*/  ULDC.64 UR4, c[0x0][0xbe0] ;  /* 0x0002f80000047ab9 */ /* 0x000fe40000000a00 */
[----:B------:R-:W-:Y:S01]  /*1ef00*/  ISETP.NE.U32.AND P0, PT, RZ, UR4, PT ;  /* 0x00000004ff007c0c */ /* 0x000fe2000bf05070 */
[----:B------:R0:W-:Y:S04]  /*1ef10*/  STSM.16.M88.4 [R79], R4 ;  /* 0x000000044f007844 */ /* 0x0001e80000000200 */
[----:B------:R1:W-:Y:S04]  /*1ef20*/  STSM.16.M88.4 [R78], R8 ;  /* 0x000000084e007844 */ /* 0x0003e80000000200 */
[----:B------:R1:W-:Y:S04]  /*1ef30*/  STSM.16.M88.4 [R76], R24 ;  /* 0x000000184c007844 */ /* 0x0003e80000000200 */
[----:B------:R1:W-:Y:S04]  /*1ef40*/  STSM.16.M88.4 [R74], R28 ;  /* 0x0000001c4a007844 */ /* 0x0003e80000000200 */
[----:B------:R1:W-:Y:S04]  /*1ef50*/  STSM.16.M88.4 [R72], R32 ;  /* 0x0000002048007844 */ /* 0x0003e80000000200 */
[----:B------:R1:W-:Y:S04]  /*1ef60*/  STSM.16.M88.4 [R70], R36 ;  /* 0x0000002446007844 */ /* 0x0003e80000000200 */
[----:B------:R1:W-:Y:S01]  /*1ef70*/  STSM.16.M88.4 [R66], R12 ;  /* 0x0000000c42007844 */ /* 0x0003e20000000200 */
[----:B------:R-:W-:-:S03]  /*1ef80*/  ISETP.NE.AND.EX P0, PT, RZ, UR5, PT, P0 ;  /* 0x00000005ff007c0c */ /* 0x000fc6000bf05300 */
[----:B------:R1:W-:Y:S01]  /*1ef90*/  STSM.16.M88.4 [R64], R44 ;  /* 0x0000002c40007844 */ /* 0x0003e20000000200 */
[----:B------:R-:W-:Y:S09]  /*1efa0*/  BAR.SYNC.DEFER_BLOCKING 0x1, 0x100 ;  /* 0x0044000000007b1d */ /* 0x000ff20000010000 */
[----:B------:R-:W-:Y:S01]  /*1efb0*/  @P0 IADD3 R208, P1, R208, UR4, RZ ;  /* 0x00000004d0d00c10 */ /* 0x000fe2000ff3e0ff */
[----:B------:R-:W-:-:S02]  /*1efc0*/  ULDC UR4, c[0x0][0xa88] ;  /* 0x0002a20000047ab9 */ /* 0x000fc40000000800 */
[----:B------:R-:W-:Y:S02]  /*1efd0*/  MOV R49, UR4 ;  /* 0x0000000400317c02 */ /* 0x000fe40008000f00 */
[----:B------:R-:W-:Y:S01]  /*1efe0*/  @P0 IADD3.X R209, R209, UR5, RZ, P1, !PT ;  /* 0x00000005d1d10c10 */ /* 0x000fe20008ffe4ff */
[----:B------:R1:W5:Y:S01]  /*1eff0*/  @P2 LDG.E R20, desc[UR54][R2.64] ;  /* 0x0000003602142981 */ /* 0x000362000c1e1900 */
[----:B0-----:R-:W-:-:S03]  /*1f000*/  IMAD R5, R200, 0x40, R199 ;  /* 0x00000040c8057824 */ /* 0x001fc600078e02c7 */
[----:B------:R1:W5:Y:S01]  /*1f010*/  @P0 LDG.E R49, desc[UR54][R208.64] ;  /* 0x00000036d0310981 */ /* 0x000362000c1e1900 */
[----:B------:R-:W-:Y:S01]  /*1f020*/  IMAD.WIDE R60, R5, 0x2, R60 ;  /* 0x00000002053c7825 */ /* 0x000fe200078e023c */
[----:B------:R-:W-:Y:S06]  /*1f030*/  @P0 BRA `(.L_x_591) ;  /* 0x0000000000100947 */ /* 0x000fec0003800000 */
[----:B------:R-:W-:Y:S05]  /*1f040*/  @!P2 BRA `(.L_x_591) ;  /* 0x00000000000ca947 */ /* 0x000fea0003800000 */
[----:B------:R-:W2:Y:S04]  /*1f050*/  LDG.E R0, desc[UR54][R2.64] ;  /* 0x0000003602007981 */ /* 0x000ea8000c1e1900 */
[----:B-----5:R-:W2:Y:S02]  /*1f060*/  LDG.E R49, desc[UR54][R2.64+0x4] ;  /* 0x0000043602317981 */ /* 0x020ea4000c1e1900 */
[----:B--2---:R-:W-:-:S07]  /*1f070*/  IMAD.IADD R49, R49, 0x1, -R0 ;  /* 0x0000000131317824 */ /* 0x004fce00078e0a00 */
.L_x_591:
[----:B-1----:R-:W-:Y:S01]  /*1f080*/  SHF.R.S32.HI R46, RZ, 0x1f, R207 ;  /* 0x0000001fff2e7819 */ /* 0x002fe200000114cf */
[----:B------:R-:W-:Y:S01]  /*1f090*/  ULDC.64 UR4, c[0x0][0xb70] ;  /* 0x0002dc0000047ab9 */ /* 0x000fe20000000a00 */
[----:B-----5:R-:W-:Y:S01]  /*1f0a0*/  SHF.R.S32.HI R21, RZ, 0x1f, R20 ;  /* 0x0000001fff157819 */ /* 0x020fe20000011414 */
[----:B------:R-:W-:Y:S01]  /*1f0b0*/  IMAD R6, R212, 0x80, R224 ;  /* 0x00000080d4067824 */ /* 0x000fe200078e02e0 */
[----:B------:R-:W-:Y:S01]  /*1f0c0*/  SEL R210, R210, RZ, !P2 ;  /* 0x000000ffd2d27207 */ /* 0x000fe20005000000 */
[----:B------:R-:W-:Y:S01]  /*1f0d0*/  IMAD R0, R46, UR4, RZ ;  /* 0x000000042e007c24 */ /* 0x000fe2000f8e02ff */
[----:B------:R-:W-:Y:S01]  /*1f0e0*/  SEL R205, R205, RZ, !P2 ;  /* 0x000000ffcdcd7207 */ /* 0x000fe20005000000 */
[C---:B------:R-:W-:Y:S01]  /*1f0f0*/  IMAD.WIDE.U32 R2, R207.reuse, UR4, R20 ;  /* 0x00000004cf027c25 */ /* 0x040fe2000f8e0014 */
[C---:B------:R-:W-:Y:S02]  /*1f100*/  IADD3 R9, P0, R60.reuse, 0x1000, RZ ;  /* 0x000010003c097810 */ /* 0x040fe40007f1e0ff */
[----:B------:R-:W-:Y:S01]  /*1f110*/  IADD3 R25, P2, R60, 0x3000, RZ ;  /* 0x000030003c197810 */ /* 0x000fe20007f5e0ff */
[----:B------:R-:W-:Y:S01]  /*1f120*/  IMAD R5, R207, UR5, R0 ;  /* 0x00000005cf057c24 */ /* 0x000fe2000f8e0200 */
[----:B------:R-:W-:Y:S01]  /*1f130*/  ULDC.64 UR4, c[0x0][0xb78] ;  /* 0x0002de0000047ab9 */ /* 0x000fe20000000a00 */
[----:B------:R-:W-:Y:S01]  /*1f140*/  LOP3.LUT R8, R9, 0x380, RZ, 0xc0, !PT ;  /* 0x0000038009087812 */ /* 0x000fe200078ec0ff */
[----:B------:R-:W-:Y:S01]  /*1f150*/  IMAD R0, R210, UR4, RZ ;  /* 0x00000004d2007c24 */ /* 0x000fe2000f8e02ff */
[----:B------:R-:W-:Y:S01]  /*1f160*/  IADD3 R13, P1, R60, 0x2000, RZ ;  /* 0x000020003c0d7810 */ /* 0x000fe20007f3e0ff */
[----:B------:R-:W-:Y:S01]  /*1f170*/  IMAD.IADD R3, R3, 0x1, R5 ;  /* 0x0000000103037824 */ /* 0x000fe200078e0205 */
[----:B------:R-:W-:Y:S01]  /*1f180*/  SHF.R.S32.HI R5, RZ, 0x1f, R6 ;  /* 0x0000001fff057819 */ /* 0x000fe20000011406 */
[----:B------:R-:W-:Y:S01]  /*1f190*/  IMAD R4, R205, UR5, R0 ;  /* 0x00000005cd047c24 */ /* 0x000fe2000f8e0200 */
[----:B------:R-:W-:Y:S01]  /*1f1a0*/  LOP3.LUT R24, R25, 0x380, RZ, 0xc0, !PT ;  /* 0x0000038019187812 */ /* 0x000fe200078ec0ff */
[----:B------:R-:W-:Y:S01]  /*1f1b0*/  IMAD.WIDE.U32 R2, R205, UR4, R2 ;  /* 0x00000004cd027c25 */ /* 0x000fe2000f8e0002 */
[----:B------:R-:W-:Y:S01]  /*1f1c0*/  ULDC.64 UR4, c[0x0][0xb40] ;  /* 0x0002d00000047ab9 */ /* 0x000fe20000000a00 */
[----:B------:R-:W-:-:S02]  /*1f1d0*/  SHF.R.U64 R8, R8, 0x3, RZ ;  /* 0x0000000308087819 */ /* 0x000fc400000012ff */
[----:B------:R-:W-:Y:S02]  /*1f1e0*/  LOP3.LUT R12, R13, 0x380, RZ, 0xc0, !PT ;  /* 0x000003800d0c7812 */ /* 0x000fe400078ec0ff */
[----:B------:R-:W-:Y:S02]  /*1f1f0*/  IADD3 R0, P4, R6, R2, RZ ;  /* 0x0000000206007210 */ /* 0x000fe40007f9e0ff */
[----:B------:R-:W-:Y:S02]  /*1f200*/  SHF.R.U64 R24, R24, 0x3, RZ ;  /* 0x0000000318187819 */ /* 0x000fe400000012ff */
[----:B------:R-:W-:Y:S02]  /*1f210*/  IADD3.X R5, R5, R3, R4, P4, !PT ;  /* 0x0000000305057210 */ /* 0x000fe400027fe404 */
[----:B------:R-:W-:Y:S02]  /*1f220*/  LEA R44, P5, R0, UR4, 0x2 ;  /* 0x00000004002c7c11 */ /* 0x000fe4000f8a10ff */
[----:B------:R-:W-:-:S02]  /*1f230*/  LOP3.LUT R8, R8, R9, RZ, 0x3c, !PT ;  /* 0x0000000908087212 */ /* 0x000fc400078e3cff */
[----:B------:R-:W-:Y:S02]  /*1f240*/  SHF.R.U64 R12, R12, 0x3, RZ ;  /* 0x000000030c0c7819 */ /* 0x000fe400000012ff */
[----:B------:R-:W-:Y:S01]  /*1f250*/  LEA.HI.X R45, R0, UR5, R5, 0x2, P5 ;  /* 0x00000005002d7c11 */ /* 0x000fe2000a8f1405 */
[----:B------:R-:W-:Y:S01]  /*1f260*/  VIADD R0, R6, 0x8 ;  /* 0x0000000806007836 */ /* 0x000fe20000000000 */
[----:B------:R-:W-:Y:S01]  /*1f270*/  IADD3.X R9, RZ, R61, RZ, P0, !PT ;  /* 0x0000003dff097210 */ /* 0x000fe200007fe4ff */
[----:B------:R-:W-:Y:S01]  /*1f280*/  ULDC.64 UR4, c[0x0][0xaa0] ;  /* 0x0002a80000047ab9 */ /* 0x000fe20000000a00 */
[----:B------:R-:W-:Y:S01]  /*1f290*/  LOP3.LUT R24, R24, R25, RZ, 0x3c, !PT ;  /* 0x0000001918187212 */ /* 0x000fe200078e3cff */
[----:B------:R-:W-:Y:S01]  /*1f2a0*/  IMAD.X R25, RZ, RZ, R61, P2 ;  /* 0x000000ffff197224 */ /* 0x000fe200010e063d */
[----:B------:R-:W-:Y:S02]  /*1f2b0*/  LOP3.LUT P0, RZ, R215, 0x3, RZ, 0xc0, !PT ;  /* 0x00000003d7ff7812 */ /* 0x000fe4000780c0ff */
[----:B------:R-:W-:-:S02]  /*1f2c0*/  IADD3 R29, P3, R60, 0x4000, RZ ;  /* 0x000040003c1d7810 */ /* 0x000fc40007f7e0ff */
[C---:B------:R-:W-:Y:S02]  /*1f2d0*/  IADD3 R33, P4, R60.reuse, 0x5000, RZ ;  /* 0x000050003c217810 */ /* 0x040fe40007f9e0ff */
[----:B------:R-:W-:Y:S02]  /*1f2e0*/  IADD3 R37, P5, R60, 0x6000, RZ ;  /* 0x000060003c257810 */ /* 0x000fe40007fbe0ff */
[----:B------:R-:W-:Y:S01]  /*1f2f0*/  LOP3.LUT R12, R12, R13, RZ, 0x3c, !PT ;  /* 0x0000000d0c0c7212 */ /* 0x000fe200078e3cff */
[--C-:B------:R-:W-:Y:S01]  /*1f300*/  IMAD.X R13, RZ, RZ, R61.reuse, P1 ;  /* 0x000000ffff0d7224 */ /* 0x100fe200008e063d */
[----:B------:R-:W-:Y:S02]  /*1f310*/  IADD3 R3, P2, R60, 0x7000, RZ ;  /* 0x000070003c037810 */ /* 0x000fe40007f5e0ff */
[----:B------:R-:W-:Y:S02]  /*1f320*/  ISETP.GE.OR P1, PT, R6, R49, P0 ;  /* 0x000000310600720c */ /* 0x000fe40000726670 */
[----:B------:R-:W-:Y:S01]  /*1f330*/  LOP3.LUT R28, R29, 0x380, RZ, 0xc0, !PT ;  /* 0x000003801d1c7812 */ /* 0x000fe200078ec0ff */
[----:B------:R-:W-:Y:S01]  /*1f340*/  IMAD.X R41, RZ, RZ, R61, P2 ;  /* 0x000000ffff297224 */ /* 0x000fe200010e063d */
[----:B------:R-:W-:-:S02]  /*1f350*/  LOP3.LUT R32, R33, 0x380, RZ, 0xc0, !PT ;  /* 0x0000038021207812 */ /* 0x000fc400078ec0ff */
[----:B------:R-:W-:Y:S02]  /*1f360*/  LOP3.LUT R36, R37, 0x380, RZ, 0xc0, !PT ;  /* 0x0000038025247812 */ /* 0x000fe400078ec0ff */
[----:B------:R-:W-:Y:S02]  /*1f370*/  ISETP.GE.OR P0, PT, R0, R49, P0 ;  /* 0x000000310000720c */ /* 0x000fe40000706670 */
[----:B------:R-:W-:Y:S02]  /*1f380*/  LOP3.LUT R0, R3, 0x380, RZ, 0xc0, !PT ;  /* 0x0000038003007812 */ /* 0x000fe400078ec0ff */
[----:B------:R-:W-:Y:S01]  /*1f390*/  LOP3.LUT R5, R60, 0x380, RZ, 0xc0, !PT ;  /* 0x000003803c057812 */ /* 0x000fe200078ec0ff */
[----:B------:R-:W-:Y:S01]  /*1f3a0*/  @!P1 STG.E desc[UR54][R44.64], R89 ;  /* 0x000000592c009986 */ /* 0x000fe2000c101936 */
[----:B------:R-:W-:Y:S02]  /*1f3b0*/  SHF.R.U64 R28, R28, 0x3, RZ ;  /* 0x000000031c1c7819 */ /* 0x000fe400000012ff */
[----:B------:R-:W-:-:S02]  /*1f3c0*/  SHF.R.U64 R32, R32, 0x3, RZ ;  /* 0x0000000320207819 */ /* 0x000fc400000012ff */
[----:B------:R-:W-:Y:S02]  /*1f3d0*/  SHF.R.U64 R36, R36, 0x3, RZ ;  /* 0x0000000324247819 */ /* 0x000fe400000012ff */
[----:B------:R-:W-:Y:S01]  /*1f3e0*/  SHF.R.U64 R0, R0, 0x3, RZ ;  /* 0x0000000300007819 */ /* 0x000fe200000012ff */
[----:B------:R0:W-:Y:S01]  /*1f3f0*/  @!P0 STG.E desc[UR54][R44.64+0x20], R88 ;  /* 0x000020582c008986 */ /* 0x0001e2000c101936 */
[----:B------:R-:W-:Y:S02]  /*1f400*/  SHF.R.U64 R5, R5, 0x3, RZ ;  /* 0x0000000305057819 */ /* 0x000fe400000012ff */
[----:B------:R-:W-:Y:S01]  /*1f410*/  LOP3.LUT R28, R28, R29, RZ, 0x3c, !PT ;  /* 0x0000001d1c1c7212 */ /* 0x000fe200078e3cff */
[----:B------:R-:W5:Y:S01]  /*1f420*/  LD.E.128 R8, desc[UR54][R8.64] ;  /* 0x0000003608087980 */ /* 0x000f62000c101d00 */
[----:B------:R-:W-:Y:S01]  /*1f430*/  LOP3.LUT R32, R32, R33, RZ, 0x3c, !PT ;  /* 0x0000002120207212 */ /* 0x000fe200078e3cff */
[--C-:B------:R-:W-:Y:S01]  /*1f440*/  IMAD.X R33, RZ, RZ, R61.reuse, P4 ;  /* 0x000000ffff217224 */ /* 0x100fe200020e063d */
[----:B------:R-:W-:Y:S01]  /*1f450*/  LOP3.LUT R36, R36, R37, RZ, 0x3c, !PT ;  /* 0x0000002524247212 */ /* 0x000fe200078e3cff */
[----:B------:R-:W-:Y:S01]  /*1f460*/  IMAD.X R37, RZ, RZ, R61, P5 ;  /* 0x000000ffff257224 */ /* 0x000fe200028e063d */
[----:B------:R-:W-:Y:S01]  /*1f470*/  IADD3.X R29, RZ, R61, RZ, P3, !PT ;  /* 0x0000003dff1d7210 */ /* 0x000fe20001ffe4ff */
[----:B------:R-:W5:Y:S01]  /*1f480*/  LD.E.128 R12, desc[UR54][R12.64] ;  /* 0x000000360c0c7980 */ /* 0x000f62000c101d00 */
[----:B------:R-:W-:-:S02]  /*1f490*/  LOP3.LUT R40, R0, R3, RZ, 0x3c, !PT ;  /* 0x0000000300287212 */ /* 0x000fc400078e3cff */
[----:B------:R-:W-:Y:S01]  /*1f4a0*/  LOP3.LUT R60, R5, R60, RZ, 0x3c, !PT ;  /* 0x0000003c053c7212 */ /* 0x000fe200078e3cff */
[----:B------:R-:W5:Y:S01]  /*1f4b0*/  LD.E.128 R24, desc[UR54][R24.64] ;  /* 0x0000003618187980 */ /* 0x000f62000c101d00 */
[----:B------:R-:W-:-:S03]  /*1f4c0*/  SHF.R.S32.HI R3, RZ, 0x1f, R199 ;  /* 0x0000001fff037819 */ /* 0x000fc600000114c7 */
[----:B------:R1:W5:Y:S01]  /*1f4d0*/  LD.E.128 R4, desc[UR54][R60.64] ;  /* 0x000000363c047980 */ /* 0x000362000c101d00 */
[----:B------:R-:W-:-:S03]  /*1f4e0*/  MOV R2, R199 ;  /* 0x000000c700027202 */ /* 0x000fc60000000f00 */
[----:B------:R-:W5:Y:S04]  /*1f4f0*/  LD.E.128 R28, desc[UR54][R28.64] ;  /* 0x000000361c1c7980 */ /* 0x000f68000c101d00 */
[----:B------:R-:W5:Y:S04]  /*1f500*/  LD.E.128 R32, desc[UR54][R32.64] ;  /* 0x0000003620207980 */ /* 0x000f68000c101d00 */
[----:B------:R-:W5:Y:S04]  /*1f510*/  LD.E.128 R36, desc[UR54][R36.64] ;  /* 0x0000003624247980 */ /* 0x000f68000c101d00 */
[----:B------:R-:W5:Y:S01]  /*1f520*/  LD.E.128 R40, desc[UR54][R40.64] ;  /* 0x0000003628287980 */ /* 0x000f62000c101d00 */
[----:B------:R-:W-:Y:S01]  /*1f530*/  IMAD R21, R21, UR4, RZ ;  /* 0x0000000415157c24 */ /* 0x000fe2000f8e02ff */
[----:B------:R-:W-:Y:S01]  /*1f540*/  @!PT LDS RZ, [RZ] ;  /* 0x00000000fffff984 */ /* 0x000fe20000000800 */
[----:B------:R-:W-:Y:S01]  /*1f550*/  @!PT LDS RZ, [RZ] ;  /* 0x00000000fffff984 */ /* 0x000fe20000000800 */
[----:B------:R-:W-:Y:S01]  /*1f560*/  @!PT LDS RZ, [RZ] ;  /* 0x00000000fffff984 */ /* 0x000fe20000000800 */
[----:B------:R-:W-:Y:S01]  /*1f570*/  @!PT LDS RZ, [RZ] ;  /* 0x00000000fffff984 */ /* 0x000fe20000000800 */
[----:B------:R2:W-:Y:S06]  /*1f580*/  MEMBAR.ALL.CTA ;  /* 0x0000000000007992 */ /* 0x0005ec0000008000 */
[----:B--2---:R-:W2:Y:S01]  /*1f590*/  FENCE.VIEW.ASYNC.S ;  /* 0x00000000000073c6 */ /* 0x004ea20000000000 */
[----:B------:R-:W-:-:S04]  /*1f5a0*/  IMAD.WIDE.U32 R2, R20, UR4, R2 ;  /* 0x0000000414027c25 */ /* 0x000fc8000f8e0002 */
[----:B------:R-:W-:Y:S01]  /*1f5b0*/  IMAD R21, R20, UR5, R21 ;  /* 0x0000000514157c24 */ /* 0x000fe2000f8e0215 */
[----:B------:R-:W-:Y:S01]  /*1f5c0*/  ULDC.64 UR4, c[0x0][0xae0] ;  /* 0x0002b80000047ab9 */ /* 0x000fe20000000a00 */
[----:B------:R-:W-:Y:S02]  /*1f5d0*/  IMAD R49, R212, -0x80, R49 ;  /* 0xffffff80d4317824 */ /* 0x000fe400078e0231 */
[C---:B------:R-:W-:Y:S02]  /*1f5e0*/  VIADD R0, R200.reuse, 0x20 ;  /* 0x00000020c8007836 */ /* 0x040fe40000000000 */
[----:B------:R-:W-:Y:S01]  /*1f5f0*/  IMAD.IADD R3, R3, 0x1, R21 ;  /* 0x0000000103037824 */ /* 0x000fe200078e0215 */
[-C--:B------:R-:W-:Y:S01]  /*1f600*/  ISETP.GE.AND P3, PT, R200, R49.reuse, PT ;  /* 0x00000031c800720c */ /* 0x080fe20003f66270 */
[----:B0-----:R-:W-:Y:S01]  /*1f610*/  IMAD R44, R46, UR4, RZ ;  /* 0x000000042e2c7c24 */ /* 0x001fe2000f8e02ff */
[----:B------:R-:W-:Y:S01]  /*1f620*/  ISETP.GE.AND P0, PT, R0, R49, PT ;  /* 0x000000310000720c */ /* 0x000fe20003f06270 */
[----:B------:R-:W-:-:S02]  /*1f630*/  VIADD R20, R200, 0x40 ;  /* 0x00000040c8147836 */ /* 0x000fc40000000000 */
[C---:B------:R-:W-:Y:S02]  /*1f640*/  IMAD R45, R207.reuse, UR5, R44 ;  /* 0x00000005cf2d7c24 */ /* 0x040fe4000f8e022c */
[----:B------:R-:W-:Y:S01]  /*1f650*/  IMAD.WIDE.U32 R2, R207, UR4, R2 ;  /* 0x00000004cf027c25 */ /* 0x000fe2000f8e0002 */
[----:B------:R-:W-:-:S03]  /*1f660*/  ULDC.64 UR4, c[0x0][0xae8] ;  /* 0x0002ba0000047ab9 */ /* 0x000fc60000000a00 */
[----:B------:R-:W-:Y:S01]  /*1f670*/  VIADD R0, R18, 0x29820 ;  /* 0x0002982012007836 */ /* 0x000fe20000000000 */
[-C--:B------:R-:W-:Y:S01]  /*1f680*/  ISETP.GE.AND P1, PT, R20, R49.reuse, PT ;  /* 0x000000311400720c */ /* 0x080fe20003f26270 */
[----:B------:R-:W-:Y:S02]  /*1f690*/  IMAD.IADD R3, R3, 0x1, R45 ;  /* 0x0000000103037824 */ /* 0x000fe400078e022d */
[----:B------:R-:W-:Y:S01]  /*1f6a0*/  IMAD R20, R210, UR4, RZ ;  /* 0x00000004d2147c24 */ /* 0x000fe2000f8e02ff */
[----:B------:R-:W-:Y:S01]  /*1f6b0*/  PRMT R0, RZ, 0x654, R0 ;  /* 0x00000654ff007816 */ /* 0x000fe20000000000 */
[C---:B------:R-:W-:Y:S01]  /*1f6c0*/  IMAD.WIDE.U32 R44, R205.reuse, UR4, R2 ;  /* 0x00000004cd2c7c25 */ /* 0x040fe2000f8e0002 */
[----:B------:R-:W-:Y:S02]  /*1f6d0*/  IADD3 R21, R200, 0x60, RZ ;  /* 0x00000060c8157810 */ /* 0x000fe40007ffe0ff */
[----:B------:R-:W-:Y:S01]  /*1f6e0*/  SHF.R.S32.HI R201, RZ, 0x1f, R200 ;  /* 0x0000001fffc97819 */ /* 0x000fe200000114c8 */
[----:B------:R-:W-:Y:S01]  /*1f6f0*/  IMAD R47, R205, UR5, R20 ;  /* 0x00000005cd2f7c24 */ /* 0x000fe2000f8e0214 */
[----:B--2---:R1:W-:Y:S01]  /*1f700*/  SYNCS.ARRIVE.TRANS64.RED.A1T0 RZ, [R0+URZ], RZ ;  /* 0x000000ff00ff79a7 */ /* 0x0043e2000810043f */
[----:B------:R-:W-:Y:S01]  /*1f710*/  BSSY B1, `(.L_x_592) ;  /* 0x0000015000017945 */ /* 0x000fe20003800000 */
[----:B------:R-:W-:Y:S01]  /*1f720*/  ISETP.GE.AND P2, PT, R21, R49, PT ;  /* 0x000000311500720c */ /* 0x000fe20003f46270 */
[----:B------:R-:W-:-:S04]  /*1f730*/  IMAD.WIDE R20, R212, 0x80, R200 ;  /* 0x00000080d4147825 */ /* 0x000fc800078e02c8 */
[----:B------:R-:W-:Y:S01]  /*1f740*/  IMAD.IADD R49, R45, 0x1, R47 ;  /* 0x000000012d317824 */ /* 0x000fe200078e022f */
[----:B-1----:R-:W-:Y:S07]  /*1f750*/  @P3 BRA `(.L_x_593) ;  /* 0x0000000000403947 */ /* 0x002fee0003800000 */
[----:B------:R-:W-:Y:S01]  /*1f760*/  ULDC.64 UR4, c[0x0][0xad8] ;  /* 0x0002b60000047ab9 */ /* 0x000fe20000000a00 */
[----:B------:R-:W-:Y:S01]  /*1f770*/  IMAD.MOV.U32 R2, RZ, RZ, R44 ;  /* 0x000000ffff027224 */ /* 0x000fe200078e002c */
[----:B------:R-:W-:Y:S01]  /*1f780*/  IADD3 R0, R199, 0x40, RZ ;  /* 0x00000040c7007810 */ /* 0x000fe20007ffe0ff */
[----:B------:R-:W-:Y:S01]  /*1f790*/  IMAD.MOV.U32 R3, RZ, RZ, R49 ;  /* 0x000000ffff037224 */ /* 0x000fe200078e0031 */
[----:B------:R-:W-:Y:S01]  /*1f7a0*/  ULDC.64 UR6, c[0x0][0xa80] ;  /* 0x0002a00000067ab9 */ /* 0x000fe20000000a00 */
[----:B------:R-:W-:Y:S02]  /*1f7b0*/  IMAD R47, R21, UR4, RZ ;  /* 0x00000004152f7c24 */ /* 0x000fe4000f8e02ff */
[C---:B------:R-:W-:Y:S01]  /*1f7c0*/  IMAD.WIDE.U32 R2, R20.reuse, UR4, R2 ;  /* 0x0000000414027c25 */ /* 0x040fe2000f8e0002 */
[----:B------:R-:W-:Y:S02]  /*1f7d0*/  ULDC UR4, c[0x0][0xa8c] ;  /* 0x0002a30000047ab9 */ /* 0x000fe40000000800 */
[----:B------:R-:W-:Y:S01]  /*1f7e0*/  ISETP.GE.AND P3, PT, R199, UR4, PT ;  /* 0x00000004c7007c0c */ /* 0x000fe2000bf66270 */
[----:B------:R-:W-:Y:S01]  /*1f7f0*/  IMAD R47, R20, UR5, R47 ;  /* 0x00000005142f7c24 */ /* 0x000fe2000f8e022f */
[----:B------:R-:W-:-:S02]  /*1f800*/  ISETP.GE.AND P4, PT, R0, UR4, PT ;  /* 0x0000000400007c0c */ /* 0x000fc4000bf86270 */
[----:B------:R-:W-:Y:S01]  /*1f810*/  LEA R46, P5, R2, UR6, 0x1 ;  /* 0x00000006022e7c11 */ /* 0x000fe2000f8a08ff */
[----:B------:R-:W-:-:S05]  /*1f820*/  IMAD.IADD R3, R3, 0x1, R47 ;  /* 0x0000000103037824 */ /* 0x000fca00078e022f */
[----:B------:R-:W-:-:S05]  /*1f830*/  LEA.HI.X R47, R2, UR7, R3, 0x1, P5 ;  /* 0x00000007022f7c11 */ /* 0x000fca000a8f0c03 */
[----:B-----5:R0:W-:Y:S04]  /*1f840*/  @!P3 STG.E.128 desc[UR54][R46.64], R4 ;  /* 0x000000042e00b986 */ /* 0x0201e8000c101d36 */
[----:B------:R0:W-:Y:S02]  /*1f850*/  @!P4 STG.E.128 desc[UR54][R46.64+0x80], R28 ;  /* 0x0000801c2e00c986 */ /* 0x0001e4000c101d36 */
.L_x_593:
[----:B------:R-:W-:Y:S05]  /*1f860*/  BSYNC B1 ;  /* 0x0000000000017941 */ /* 0x000fea0003800000 */
.L_x_592:
[----:B------:R-:W-:Y:S04]  /*1f870*/  BSSY B1, `(.L_x_594) ;  /* 0x0000014000017945 */ /* 0x000fe80003800000 */
[----:B------:R-:W-:Y:S05]  /*1f880*/  @P0 BRA `(.L_x_595) ;  /* 0x0000000000480947 */ /* 0x000fea0003800000 */
[----:B0----5:R-:W-:Y:S01]  /*1f890*/  IADD3 R5, P0, R20, 0x20, RZ ;  /* 0x0000002014057810 */ /* 0x021fe20007f1e0ff */
[----:B------:R-:W-:Y:S01]  /*1f8a0*/  ULDC.64 UR4, c[0x0][0xad8] ;  /* 0x0002b60000047ab9 */ /* 0x000fe20000000a00 */
[----:B------:R-:W-:Y:S01]  /*1f8b0*/  IMAD.MOV.U32 R2, RZ, RZ, R44 ;  /* 0x000000ffff027224 */ /* 0x000fe200078e002c */
[----:B------:R-:W-:Y:S01]  /*1f8c0*/  ULDC.64 UR6, c[0x0][0xa80] ;  /* 0x0002a00000067ab9 */ /* 0x000fe20000000a00 */
[----:B------:R-:W-:Y:S01]  /*1f8d0*/  IADD3.X R0, RZ, R21, RZ, P0, !PT ;  /* 0x00000015ff007210 */ /* 0x000fe200007fe4ff */
[----:B------:R-:W-:Y:S02]  /*1f8e0*/  IMAD.MOV.U32 R3, RZ, RZ, R49 ;  /* 0x000000ffff037224 */ /* 0x000fe400078e0031 */
[----:B------:R-:W-:Y:S02]  /*1f8f0*/  VIADD R4, R199, 0x40 ;  /* 0x00000040c7047836 */ /* 0x000fe40000000000 */
[----:B------:R-:W-:Y:S02]  /*1f900*/  IMAD R0, R0, UR4, RZ ;  /* 0x0000000400007c24 */ /* 0x000fe4000f8e02ff */
[----:B------:R-:W-:Y:S01]  /*1f910*/  IMAD.WIDE.U32 R2, R5, UR4, R2 ;  /* 0x0000000405027c25 */ /* 0x000fe2000f8e0002 */
[----:B------:R-:W-:-:S02]  /*1f920*/  ULDC UR4, c[0x0][0xa8c] ;  /* 0x0002a30000047ab9 */ /* 0x000fc40000000800 */
[----:B------:R-:W-:Y:S01]  /*1f930*/  ISETP.GE.AND P3, PT, R199, UR4, PT ;  /* 0x00000004c7007c0c */ /* 0x000fe2000bf66270 */
[----:B------:R-:W-:Y:S01]  /*1f940*/  IMAD R5, R5, UR5, R0 ;  /* 0x0000000505057c24 */ /* 0x000fe2000f8e0200 */
[----:B------:R-:W-:Y:S02]  /*1f950*/  ISETP.GE.AND P4, PT, R4, UR4, PT ;  /* 0x0000000404007c0c */ /* 0x000fe4000bf86270 */
[----:B------:R-:W-:Y:S02]  /*1f960*/  LEA R4, P0, R2, UR6, 0x1 ;  /* 0x0000000602047c11 */ /* 0x000fe4000f8008ff */
[----:B------:R-:W-:-:S04]  /*1f970*/  IADD3 R3, R3, R5, RZ ;  /* 0x0000000503037210 */ /* 0x000fc80007ffe0ff */
[----:B------:R-:W-:-:S05]  /*1f980*/  LEA.HI.X R5, R2, UR7, R3, 0x1, P0 ;  /* 0x0000000702057c11 */ /* 0x000fca00080f0c03 */
[----:B------:R1:W-:Y:S04]  /*1f990*/  @!P3 STG.E.128 desc[UR54][R4.64], R8 ;  /* 0x000000080400b986 */ /* 0x0003e8000c101d36 */
[----:B------:R1:W-:Y:S02]  /*1f9a0*/  @!P4 STG.E.128 desc[UR54][R4.64+0x80], R32 ;  /* 0x000080200400c986 */ /* 0x0003e4000c101d36 */
.L_x_595:
[----:B------:R-:W-:Y:S05]  /*1f9b0*/  BSYNC B1 ;  /* 0x0000000000017941 */ /* 0x000fea0003800000 */
.L_x_594:
[----:B------:R-:W-:Y:S04]  /*1f9c0*/  BSSY B1, `(.L_x_596) ;  /* 0x0000014000017945 */ /* 0x000fe80003800000 */
[----:B------:R-:W-:Y:S05]  /*1f9d0*/  @P1 BRA `(.L_x_597) ;  /* 0x0000000000481947 */ /* 0x000fea0003800000 */
[----:B01---5:R-:W-:Y:S01]  /*1f9e0*/  IADD3 R5, P0, R20, 0x40, RZ ;  /* 0x0000004014057810 */ /* 0x023fe20007f1e0ff */
[----:B------:R-:W-:Y:S01]  /*1f9f0*/  ULDC.64 UR4, c[0x0][0xad8] ;  /* 0x0002b60000047ab9 */ /* 0x000fe20000000a00 */
[----:B------:R-:W-:Y:S01]  /*1fa00*/  MOV R3, R49 ;  /* 0x0000003100037202 */ /* 0x000fe20000000f00 */
[----:B------:R-:W-:Y:S01]  /*1fa10*/  IMAD.MOV.U32 R2, RZ, RZ, R44 ;  /* 0x000000ffff027224 */ /* 0x000fe200078e002c */
[----:B------:R-:W-:Y:S01]  /*1fa20*/  ULDC.64 UR6, c[0x0][0xa80] ;  /* 0x0002a00000067ab9 */ /* 0x000fe20000000a00 */
[----:B------:R-:W-:Y:S02]  /*1fa30*/  IMAD.X R0, RZ, RZ, R21, P0 ;  /* 0x000000ffff007224 */ /* 0x000fe400000e0615 */
[----:B------:R-:W-:Y:S02]  /*1fa40*/  VIADD R4, R199, 0x40 ;  /* 0x00000040c7047836 */ /* 0x000fe40000000000 */
[----:B------:R-:W-:Y:S02]  /*1fa50*/  IMAD R0, R0, UR4, RZ ;  /* 0x0000000400007c24 */ /* 0x000fe4000f8e02ff */
[----:B------:R-:W-:Y:S01]  /*1fa60*/  IMAD.WIDE.U32 R2, R5, UR4, R2 ;  /* 0x0000000405027c25 */ /* 0x000fe2000f8e0002 */
[----:B------:R-:W-:-:S02]  /*1fa70*/  ULDC UR4, c[0x0][0xa8c] ;  /* 0x0002a30000047ab9 */ /* 0x000fc40000000800 */
[----:B------:R-:W-:Y:S01]  /*1fa80*/  ISETP.GE.AND P1, PT, R199, UR4, PT ;  /* 0x00000004c7007c0c */ /* 0x000fe2000bf26270 */
[----:B------:R-:W-:Y:S01]  /*1fa90*/  IMAD R5, R5, UR5, R0 ;  /* 0x0000000505057c24 */ /* 0x000fe2000f8e0200 */
[----:B------:R-:W-:Y:S02]  /*1faa0*/  ISETP.GE.AND P3, PT, R4, UR4, PT ;  /* 0x0000000404007c0c */ /* 0x000fe4000bf66270 */
[----:B------:R-:W-:Y:S01]  /*1fab0*/  LEA R4, P0, R2, UR6, 0x1 ;  /* 0x0000000602047c11 */ /* 0x000fe2000f8008ff */
[----:B------:R-:W-:-:S05]  /*1fac0*/  IMAD.IADD R3, R3, 0x1, R5 ;  /* 0x0000000103037824 */ /* 0x000fca00078e0205 */
[----:B------:R-:W-:-:S05]  /*1fad0*/  LEA.HI.X R5, R2, UR7, R3, 0x1, P0 ;  /* 0x0000000702057c11 */ /* 0x000fca00080f0c03 */
[----:B------:R2:W-:Y:S04]  /*1fae0*/  @!P1 STG.E.128 desc[UR54][R4.64], R12 ;  /* 0x0000000c04009986 */ /* 0x0005e8000c101d36 */
[----:B------:R2:W-:Y:S02]  /*1faf0*/  @!P3 STG.E.128 desc[UR54][R4.64+0x80], R36 ;  /* 0x000080240400b986 */ /* 0x0005e4000c101d36 */
.L_x_597:
[----:B------:R-:W-:Y:S05]  /*1fb00*/  BSYNC B1 ;  /* 0x0000000000017941 */ /* 0x000fea0003800000 */
.L_x_596:
[----:B------:R-:W-:Y:S05]  /*1fb10*/  @P2 BRA `(.L_x_598) ;  /* 0x0000000800cc2947 */ /* 0x000fea0003800000 */
[----:B012--5:R-:W-:Y:S01]  /*1fb20*/  IADD3 R5, P0, R20, 0x60, RZ ;  /* 0x0000006014057810 */ /* 0x027fe20007f1e0ff */
[----:B------:R-:W-:Y:S01]  /*1fb30*/  ULDC.64 UR6, c[0x0][0xad8] ;  /* 0x0002b60000067ab9 */ /* 0x000fe20000000a00 */
[----:B------:R-:W-:Y:S01]  /*1fb40*/  MOV R3, R49 ;  /* 0x0000003100037202 */ /* 0x000fe20000000f00 */
[----:B------:R-:W-:Y:S01]  /*1fb50*/  IMAD.MOV.U32 R2, RZ, RZ, R44 ;  /* 0x000000ffff027224 */ /* 0x000fe200078e002c */
[----:B------:R-:W-:Y:S01]  /*1fb60*/  ULDC UR4, c[0x0][0xa8c] ;  /* 0x0002a30000047ab9 */ /* 0x000fe20000000800 */
[----:B------:R-:W-:Y:S01]  /*1fb70*/  IMAD.X R20, RZ, RZ, R21, P0 ;  /* 0x000000ffff147224 */ /* 0x000fe200000e0615 */
[----:B------:R-:W-:Y:S01]  /*1fb80*/  ISETP.GE.AND P1, PT, R199, UR4, PT ;  /* 0x00000004c7007c0c */ /* 0x000fe2000bf26270 */
        /* <DEDUP_REMOVED lines=9> */
[----:B------:R3:W-:Y:S10]  /*1fc20*/  @!P1 STG.E.128 desc[UR54][R4.64], R24 ;  /* 0x0000001804009986 */ /* 0x0007f4000c101d36 */
[----:B------:R-:W-:Y:S05]  /*1fc30*/  @P0 BRA `(.L_x_598) ;  /* 0x0000000800840947 */ /* 0x000fea0003800000 */
[----:B------:R4:W-:Y:S01]  /*1fc40*/  STG.E.128 desc[UR54][R4.64+0x80], R40 ;  /* 0x0000802804007986 */ /* 0x0009e2000c101d36 */
[----:B------:R-:W-:Y:S05]  /*1fc50*/  BRA `(.L_x_598) ;  /* 0x00000008007c7947 */ /* 0x000fea0003800000 */
.L_x_589:
[----:B------:R-:W-:Y:S01]  /*1fc60*/  ULDC.64 UR4, c[0x0][0xbd8] ;  /* 0x0002f60000047ab9 */ /* 0x000fe20000000a00 */
[----:B------:R-:W-:Y:S01]  /*1fc70*/  IMAD.MOV.U32 R9, RZ, RZ, RZ ;  /* 0x000000ffff097224 */ /* 0x000fe200078e00ff */
[----:B------:R-:W-:Y:S02]  /*1fc80*/  ISETP.NE.U32.AND P0, PT, RZ, UR4, PT ;  /* 0x00000004ff007c0c */ /* 0x000fe4000bf05070 */
[----:B------:R-:W-:Y:S02]  /*1fc90*/  IADD3 R2, P1, R208, UR4, RZ ;  /* 0x00000004d0027c10 */ /* 0x000fe4000ff3e0ff */
[----:B------:R-:W-:Y:S02]  /*1fca0*/  ISETP.NE.AND.EX P0, PT, RZ, UR5, PT, P0 ;  /* 0x00000005ff007c0c */ /* 0x000fe4000bf05300 */
[----:B------:R-:W-:Y:S01]  /*1fcb0*/  IADD3.X R3, R209, UR5, RZ, P1, !PT ;  /* 0x00000005d1037c10 */ /* 0x000fe20008ffe4ff */
[----:B------:R-:W-:Y:S02]  /*1fcc0*/  ULDC.64 UR4, c[0x0][0xbe0] ;  /* 0x0002f80000047ab9 */ /* 0x000fe40000000a00 */
[----:B------:R-:W-:-:S04]  /*1fcd0*/  ISETP.NE.U32.AND P1, PT, RZ, UR4, PT ;  /* 0x00000004ff007c0c */ /* 0x000fc8000bf25070 */
[----:B------:R-:W-:-:S04]  /*1fce0*/  ISETP.NE.AND.EX P1, PT, RZ, UR5, PT, P1 ;  /* 0x00000005ff007c0c */ /* 0x000fc8000bf25310 */
[----:B------:R2:W5:Y:S09]  /*1fcf0*/  @P0 LDG.E R9, desc[UR54][R2.64] ;  /* 0x0000003602090981 */ /* 0x000572000c1e1900 */
[----:B------:R-:W-:Y:S01]  /*1fd00*/  @P1 IADD3 R208, P2, R208, UR4, RZ ;  /* 0x00000004d0d01c10 */ /* 0x000fe2000ff5e0ff */
[----:B------:R-:W-:-:S02]  /*1fd10*/  ULDC UR4, c[0x0][0xa88] ;  /* 0x0002a20000047ab9 */ /* 0x000fc40000000800 */
[----:B------:R-:W-:Y:S02]  /*1fd20*/  MOV R7, UR4 ;  /* 0x0000000400077c02 */ /* 0x000fe40008000f00 */
[----:B------:R-:W-:-:S05]  /*1fd30*/  @P1 IADD3.X R209, R209, UR5, RZ, P2, !PT ;  /* 0x00000005d1d11c10 */ /* 0x000fca00097fe4ff */
[----:B------:R2:W5:Y:S01]  /*1fd40*/  @P1 LDG.E R7, desc[UR54][R208.64] ;  /* 0x00000036d0071981 */ /* 0x000562000c1e1900 */
[----:B------:R-:W-:Y:S01]  /*1fd50*/  ISETP.GE.AND P2, PT, R235, 0x80, PT ;  /* 0x00000080eb00780c */ /* 0x000fe20003f46270 */
[----:B------:R-:W-:-:S12]  /*1fd60*/  @P1 BRA `(.L_x_599) ;  /* 0x0000000000101947 */ /* 0x000fd80003800000 */
[----:B------:R-:W-:Y:S05]  /*1fd70*/  @!P0 BRA `(.L_x_599) ;  /* 0x00000000000c8947 */ /* 0x000fea0003800000 */
[----:B------:R-:W3:Y:S04]  /*1fd80*/  LDG.E R0, desc[UR54][R2.64] ;  /* 0x0000003602007981 */ /* 0x000ee8000c1e1900 */
[----:B-----5:R-:W3:Y:S02]  /*1fd90*/  LDG.E R7, desc[UR54][R2.64+0x4] ;  /* 0x0000043602077981 */ /* 0x020ee4000c1e1900 */
[----:B---3--:R-:W-:-:S07]  /*1fda0*/  IMAD.IADD R7, R7, 0x1, -R0 ;  /* 0x0000000107077824 */ /* 0x008fce00078e0a00 */
.L_x_599:
[----:B------:R-:W-:Y:S01]  /*1fdb0*/  BSSY B1, `(.L_x_600) ;  /* 0x000001d000017945 */ /* 0x000fe20003800000 */
[----:B------:R-:W-:Y:S02]  /*1fdc0*/  SHF.R.S32.HI R8, RZ, 0x1f, R207 ;  /* 0x0000001fff087819 */ /* 0x000fe400000114cf */
[----:B------:R-:W-:Y:S02]  /*1fdd0*/  SHF.R.S32.HI R10, RZ, 0x1f, R199 ;  /* 0x0000001fff0a7819 */ /* 0x000fe400000114c7 */
[----:B------:R-:W-:Y:S02]  /*1fde0*/  SEL R205, R205, RZ, !P0 ;  /* 0x000000ffcdcd7207 */ /* 0x000fe40004000000 */
[----:B------:R-:W-:Y:S02]  /*1fdf0*/  SEL R210, R210, RZ, !P0 ;  /* 0x000000ffd2d27207 */ /* 0x000fe40004000000 */
[----:B-----5:R-:W-:Y:S01]  /*1fe00*/  SHF.R.S32.HI R6, RZ, 0x1f, R9 ;  /* 0x0000001fff067819 */ /* 0x020fe20000011409 */
[----:B------:R-:W-:Y:S06]  /*1fe10*/  @P2 BRA `(.L_x_601) ;  /* 0x0000000000582947 */ /* 0x000fec0003800000 */
[----:B------:R-:W3:Y:S02]  /*1fe20*/  S2R R0, SR_TID.X ;  /* 0x0000000000007919 */ /* 0x000ee40000002100 */
[----:B---3--:R-:W-:-:S04]  /*1fe30*/  IMAD R0, R212, 0x80, R0 ;  /* 0x00000080d4007824 */ /* 0x008fc800078e0200 */
[----:B------:R-:W-:-:S05]  /*1fe40*/  VIADD R0, R0, 0xffffff80 ;  /* 0xffffff8000007836 */ /* 0x000fca0000000000 */
[----:B------:R-:W-:-:S13]  /*1fe50*/  ISETP.GE.AND P0, PT, R0, R7, PT ;  /* 0x000000070000720c */ /* 0x000fda0003f06270 */
[----:B------:R-:W-:Y:S05]  /*1fe60*/  @P0 BRA `(.L_x_601) ;  /* 0x0000000000440947 */ /* 0x000fea0003800000 */
[----:B--2---:R-:W-:Y:S01]  /*1fe70*/  IADD3 R2, P0, R0, R9, RZ ;  /* 0x0000000900027210 */ /* 0x004fe20007f1e0ff */
[----:B------:R-:W-:-:S03]  /*1fe80*/  ULDC.64 UR4, c[0x0][0xb70] ;  /* 0x0002dc0000047ab9 */ /* 0x000fc60000000a00 */
[----:B------:R-:W-:Y:S01]  /*1fe90*/  LEA.HI.X.SX32 R3, R0, R6, 0x1, P0 ;  /* 0x0000000600037211 */ /* 0x000fe200000f0eff */
[----:B------:R-:W-:-:S04]  /*1fea0*/  IMAD R0, R8, UR4, RZ ;  /* 0x0000000408007c24 */ /* 0x000fc8000f8e02ff */
[C---:B------:R-:W-:Y:S02]  /*1feb0*/  IMAD R5, R207.reuse, UR5, R0 ;  /* 0x00000005cf057c24 */ /* 0x040fe4000f8e0200 */
[----:B------:R-:W-:Y:S01]  /*1fec0*/  IMAD.WIDE.U32 R2, R207, UR4, R2 ;  /* 0x00000004cf027c25 */ /* 0x000fe2000f8e0002 */
[----:B------:R-:W-:-:S03]  /*1fed0*/  ULDC.64 UR4, c[0x0][0xb78] ;  /* 0x0002de0000047ab9 */ /* 0x000fc60000000a00 */
[----:B------:R-:W-:Y:S01]  /*1fee0*/  IMAD R0, R210, UR4, RZ ;  /* 0x00000004d2007c24 */ /* 0x000fe2000f8e02ff */
[----:B------:R-:W-:-:S03]  /*1fef0*/  IADD3 R3, R3, R5, RZ ;  /* 0x0000000503037210 */ /* 0x000fc60007ffe0ff */
[C---:B------:R-:W-:Y:S02]  /*1ff00*/  IMAD R5, R205.reuse, UR5, R0 ;  /* 0x00000005cd057c24 */ /* 0x040fe4000f8e0200 */
[----:B------:R-:W-:Y:S01]  /*1ff10*/  IMAD.WIDE.U32 R2, R205, UR4, R2 ;  /* 0x00000004cd027c25 */ /* 0x000fe2000f8e0002 */
[----:B------:R-:W-:-:S03]  /*1ff20*/  ULDC.64 UR4, c[0x0][0xb40] ;  /* 0x0002d00000047ab9 */ /* 0x000fc60000000a00 */
[----:B------:R-:W-:Y:S01]  /*1ff30*/  IMAD.IADD R3, R3, 0x1, R5 ;  /* 0x0000000103037824 */ /* 0x000fe200078e0205 */
[----:B------:R-:W-:-:S04]  /*1ff40*/  LEA R4, P0, R2, UR4, 0x2 ;  /* 0x0000000402047c11 */ /* 0x000fc8000f8010ff */
[----:B------:R-:W-:Y:S01]  /*1ff50*/  LEA.HI.X R5, R2, UR5, R3, 0x2, P0 ;  /* 0x0000000502057c11 */ /* 0x000fe200080f1403 */
[----:B------:R-:W-:-:S05]  /*1ff60*/  IMAD.MOV.U32 R3, RZ, RZ, -0x800000 ;  /* 0xff800000ff037424 */ /* 0x000fca00078e00ff */
[----:B------:R3:W-:Y:S03]  /*1ff70*/  STG.E desc[UR54][R4.64], R3 ;  /* 0x0000000304007986 */ /* 0x0007e6000c101936 */
.L_x_601:
[----:B------:R-:W-:Y:S05]  /*1ff80*/  BSYNC B1 ;  /* 0x0000000000017941 */ /* 0x000fea0003800000 */
.L_x_600:
[----:B------:R-:W-:Y:S01]  /*1ff90*/  ULDC.64 UR4, c[0x0][0xaa0] ;  /* 0x0002a80000047ab9 */ /* 0x000fe20000000a00 */
[----:B--23--:R-:W-:Y:S01]  /*1ffa0*/  MOV R3, R10 ;  /* 0x0000000a00037202 */ /* 0x00cfe20000000f00 */
[----:B------:R-:W-:Y:S01]  /*1ffb0*/  IMAD.MOV.U32 R2, RZ, RZ, R199 ;  /* 0x000000ffff027224 */ /* 0x000fe200078e00c7 */
[----:B------:R-:W-:Y:S01]  /*1ffc0*/  BSSY B1, `(.L_x_602) ;  /* 0x000002b000017945 */ /* 0x000fe20003800000 */
[----:B------:R-:W-:Y:S02]  /*1ffd0*/  IMAD R0, R6, UR4, RZ ;  /* 0x0000000406007c24 */ /* 0x000fe4000f8e02ff */
[----:B------:R-:W-:-:S04]  /*1ffe0*/  IMAD.WIDE.U32 R2, R9, UR4, R2 ;  /* 0x0000000409027c25 */ /* 0x000fc8000f8e0002 */
[----:B------:R-:W-:Y:S01]  /*1fff0*/  IMAD R9, R9, UR5, R0 ;  /* 0x0000000509097c24 */ /* 0x000fe2000f8e0200 */
[----:B------:R-:W-:Y:S01]  /*20000*/  ULDC.64 UR4, c[0x0][0xae0] ;  /* 0x0002b80000047ab9 */ /* 0x000fe20000000a00 */
[----:B------:R-:W-:Y:S02]  /*20010*/  IMAD R7, R212, -0x80, R7 ;  /* 0xffffff80d4077824 */ /* 0x000fe400078e0207 */
[----:B------:R-:W-:Y:S02]  /*20020*/  IMAD R0, R8, UR4, RZ ;  /* 0x0000000408007c24 */ /* 0x000fe4000f8e02ff */
[----:B------:R-:W-:Y:S01]  /*20030*/  IMAD.IADD R3, R3, 0x1, R9 ;  /* 0x0000000103037824 */ /* 0x000fe200078e0209 */
[C---:B------:R-:W-:Y:S01]  /*20040*/  ISETP.GE.AND P3, PT, R200.reuse, R7, PT ;  /* 0x00000007c800720c */ /* 0x040fe20003f66270 */
[----:B------:R-:W-:Y:S02]  /*20050*/  VIADD R4, R200, 0x20 ;  /* 0x00000020c8047836 */ /* 0x000fe40000000000 */
[----:B------:R-:W-:-:S02]  /*20060*/  IMAD R5, R207, UR5, R0 ;  /* 0x00000005cf057c24 */ /* 0x000fc4000f8e0200 */
[----:B------:R-:W-:Y:S01]  /*20070*/  VIADD R0, R200, 0x40 ;  /* 0x00000040c8007836 */ /* 0x000fe20000000000 */
[-C--:B------:R-:W-:Y:S01]  /*20080*/  ISETP.GE.AND P2, PT, R4, R7.reuse, PT ;  /* 0x000000070400720c */ /* 0x080fe20003f46270 */
[----:B------:R-:W-:Y:S01]  /*20090*/  IMAD.WIDE.U32 R2, R207, UR4, R2 ;  /* 0x00000004cf027c25 */ /* 0x000fe2000f8e0002 */
[----:B------:R-:W-:Y:S01]  /*200a0*/  IADD3 R4, R200, 0x60, RZ ;  /* 0x00000060c8047810 */ /* 0x000fe20007ffe0ff */
[----:B------:R-:W-:Y:S01]  /*200b0*/  ULDC.64 UR4, c[0x0][0xae8] ;  /* 0x0002ba0000047ab9 */ /* 0x000fe20000000a00 */
[-C--:B------:R-:W-:Y:S01]  /*200c0*/  ISETP.GE.AND P0, PT, R0, R7.reuse, PT ;  /* 0x000000070000720c */ /* 0x080fe20003f06270 */
[----:B------:R-:W-:Y:S01]  /*200d0*/  IMAD.IADD R3, R3, 0x1, R5 ;  /* 0x0000000103037824 */ /* 0x000fe200078e0205 */
[----:B------:R-:W-:Y:S01]  /*200e0*/  ISETP.GE.AND P1, PT, R4, R7, PT ;  /* 0x000000070400720c */ /* 0x000fe20003f26270 */
[----:B------:R-:W-:Y:S01]  /*200f0*/  IMAD R0, R210, UR4, RZ ;  /* 0x00000004d2007c24 */ /* 0x000fe2000f8e02ff */
[----:B------:R-:W-:Y:S01]  /*20100*/  SHF.R.S32.HI R7, RZ, 0x1f, R200 ;  /* 0x0000001fff077819 */ /* 0x000fe200000114c8 */
[----:B------:R-:W-:-:S04]  /*20110*/  IMAD.WIDE.U32 R4, R205, UR4, R2 ;  /* 0x00000004cd047c25 */ /* 0x000fc8000f8e0002 */
[----:B------:R-:W-:Y:S02]  /*20120*/  IMAD R9, R205, UR5, R0 ;  /* 0x00000005cd097c24 */ /* 0x000fe4000f8e0200 */
[----:B------:R-:W-:Y:S02]  /*20130*/  IMAD.MOV.U32 R6, RZ, RZ, R200 ;  /* 0x000000ffff067224 */ /* 0x000fe400078e00c8 */
[----:B------:R-:W-:Y:S02]  /*20140*/  IMAD.IADD R11, R5, 0x1, R9 ;  /* 0x00000001050b7824 */ /* 0x000fe400078e0209 */
[----:B------:R-:W-:Y:S01]  /*20150*/  IMAD.WIDE R6, R212, 0x80, R6 ;  /* 0x00000080d4067825 */ /* 0x000fe200078e0206 */
[----:B------:R-:W-:Y:S06]  /*20160*/  @P3 BRA `(.L_x_603) ;  /* 0x0000000000403947 */ /* 0x000fec0003800000 */
        /* <DEDUP_REMOVED lines=14> */
[----:B------:R2:W-:Y:S04]  /*20250*/  @!P4 STG.E.128 desc[UR54][R8.64], RZ ;  /* 0x000000ff0800c986 */ /* 0x0005e8000c101d36 */
[----:B------:R2:W-:Y:S02]  /*20260*/  @!P5 STG.E.128 desc[UR54][R8.64+0x80], RZ ;  /* 0x000080ff0800d986 */ /* 0x0005e4000c101d36 */
.L_x_603:
[----:B------:R-:W-:Y:S05]  /*20270*/  BSYNC B1 ;  /* 0x0000000000017941 */ /* 0x000fea0003800000 */
.L_x_602:
[----:B------:R-:W-:Y:S04]  /*20280*/  BSSY B1, `(.L_x_604) ;  /* 0x0000014000017945 */ /* 0x000fe80003800000 */
[----:B------:R-:W-:Y:S05]  /*20290*/  @P2 BRA `(.L_x_605) ;  /* 0x0000000000482947 */ /* 0x000fea0003800000 */
[----:B--2---:R-:W-:Y:S01]  /*202a0*/  IADD3 R9, P2, R6, 0x20, RZ ;  /* 0x0000002006097810 */ /* 0x004fe20007f5e0ff */
        /* <DEDUP_REMOVED lines=15> */
[----:B------:R3:W-:Y:S04]  /*203a0*/  @!P3 STG.E.128 desc[UR54][R8.64], RZ ;  /* 0x000000ff0800b986 */ /* 0x0007e8000c101d36 */
[----:B------:R3:W-:Y:S02]  /*203b0*/  @!P4 STG.E.128 desc[UR54][R8.64+0x80], RZ ;  /* 0x000080ff0800c986 */ /* 0x0007e4000c101d36 */
.L_x_605:
[----:B------:R-:W-:Y:S05]  /*203c0*/  BSYNC B1 ;  /* 0x0000000000017941 */ /* 0x000fea0003800000 */
.L_x_604:
[----:B------:R-:W-:Y:S04]  /*203d0*/  BSSY B1, `(.L_x_606) ;  /* 0x0000014000017945 */ /* 0x000fe80003800000 */
[----:B------:R-:W-:Y:S05]  /*203e0*/  @P0 BRA `(.L_x_607) ;  /* 0x0000000000480947 */ /* 0x000fea0003800000 */
[----:B--23--:R-:W-:Y:S01]  /*203f0*/  IADD3 R9, P0, R6, 0x40, RZ ;  /* 0x0000004006097810 */ /* 0x00cfe20007f1e0ff */
        /* <DEDUP_REMOVED lines=15> */
[----:B------:R4:W-:Y:S04]  /*204f0*/  @!P2 STG.E.128 desc[UR54][R8.64], RZ ;  /* 0x000000ff0800a986 */ /* 0x0009e8000c101d36 */
[----:B------:R4:W-:Y:S02]  /*20500*/  @!P3 STG.E.128 desc[UR54][R8.64+0x80], RZ ;  /* 0x000080ff0800b986 */ /* 0x0009e4000c101d36 */
.L_x_607:
[----:B------:R-:W-:Y:S05]  /*20510*/  BSYNC B1 ;  /* 0x0000000000017941 */ /* 0x000fea0003800000 */
.L_x_606:
[----:B------:R-:W-:Y:S05]  /*20520*/  @P1 BRA `(.L_x_598) ;  /* 0x0000000000481947 */ /* 0x000fea0003800000 */
[----:B------:R-:W-:Y:S01]  /*20530*/  IADD3 R5, P0, R6, 0x60, RZ ;  /* 0x0000006006057810 */ /* 0x000fe20007f1e0ff */
        /* <DEDUP_REMOVED lines=17> */
.L_x_598:
[----:B------:R-:W-:Y:S05]  /*20650*/  BSYNC B0 ;  /* 0x0000000000007941 */ /* 0x000fea0003800000 */
.L_x_588:
[----:B------:R-:W-:Y:S02]  /*20660*/  ULDC UR4, c[0x0][0xc14] ;  /* 0x0003050000047ab9 */ /* 0x000fe40000000800 */
[----:B-1----:R-:W-:-:S13]  /*20670*/  ISETP.GE.AND P0, PT, R147, UR4, PT ;  /* 0x0000000493007c0c */ /* 0x002fda000bf06270 */
[----:B------:R-:W-:Y:S05]  /*20680*/  @!P0 BRA `(.L_x_608) ;  /* 0xfffffe0c00308947 */ /* 0x000fea000383ffff */
[----:B------:R-:W-:Y:S05]  /*20690*/  BRA `(.L_x_414) ;  /* 0x0000006000d87947 */ /* 0x000fea0003800000 */
.L_x_412:
        /* <DEDUP_REMOVED lines=16> */
[----:B-1----:R1:W-:Y:S04]  /*207a0*/  STL.64 [R1], R4 ;  /* 0x0000000401007387 */ /* 0x0023e80000100a00 */
[----:B------:R1:W-:Y:S01]  /*207b0*/  STL.64 [R1+0x8], R6 ;  /* 0x0000080601007387 */ /* 0x0003e20000100a00 */
[----:B------:R-:W-:Y:S06]  /*207c0*/  BAR.ARV 0x4, 0x180 ;  /* 0x0106000000007b1d */ /* 0x000fec0000002000 */
[----:B------:R-:W-:Y:S05]  /*207d0*/  BRA `(.L_x_610) ;  /* 0x0000000800207947 */ /* 0x000fea0003800000 */
.L_x_609:
[----:B0-----:R-:W0:Y:S01]  /*207e0*/  S2R R2, SR_TID.X ;  /* 0x0000000000027919 */ /* 0x001e220000002100 */
[----:B------:R-:W-:Y:S01]  /*207f0*/  ULDC UR4, c[0x0][0xc14] ;  /* 0x0003050000047ab9 */ /* 0x000fe20000000800 */
[----:B------:R-:W1:Y:S01]  /*20800*/  S2UR UR6, SR_CTAID.X ;  /* 0x00000000000679c3 */ /* 0x000e620000002500 */
[----:B------:R-:W-:Y:S01]  /*20810*/  ULDC UR5, c[0x0][0xc10] ;  /* 0x0003040000057ab9 */ /* 0x000fe20000000800 */
        /* <DEDUP_REMOVED lines=13> */
[----:B0-----:R-:W-:-:S04]  /*208f0*/  SEL R7, R4, RZ, P1 ;  /* 0x000000ff04077207 */ /* 0x001fc80000800000 */
[----:B------:R-:W-:-:S05]  /*20900*/  IADD3 R7, R0, R7, RZ ;  /* 0x0000000700077210 */ /* 0x000fca0007ffe0ff */
[----:B------:R-:W0:Y:S02]  /*20910*/  SHFL.UP PT, R4, R7, 0x2, RZ ;  /* 0x0440000007047989 */ /* 0x000e2400000e00ff */
[----:B0-----:R-:W-:-:S05]  /*20920*/  SEL R4, R4, RZ, P2 ;  /* 0x000000ff04047207 */ /* 0x001fca0001000000 */
[----:B------:R-:W-:-:S05]  /*20930*/  IMAD.IADD R4, R7, 0x1, R4 ;  /* 0x0000000107047824 */ /* 0x000fca00078e0204 */
[----:B------:R-:W0:Y:S02]  /*20940*/  SHFL.UP PT, R6, R4, 0x4, RZ ;  /* 0x0480000004067989 */ /* 0x000e2400000e00ff */
[----:B0-----:R-:W-:-:S05]  /*20950*/  SEL R3, R6, RZ, P3 ;  /* 0x000000ff06037207 */ /* 0x001fca0001800000 */
[----:B------:R-:W-:Y:S02]  /*20960*/  IMAD.IADD R3, R4, 0x1, R3 ;  /* 0x0000000104037824 */ /* 0x000fe400078e0203 */
[----:B------:R-:W-:-:S03]  /*20970*/  IMAD.MOV.U32 R4, RZ, RZ, RZ ;  /* 0x000000ffff047224 */ /* 0x000fc600078e00ff */
[----:B------:R-:W0:Y:S02]  /*20980*/  SHFL.UP PT, R2, R3, 0x8, RZ ;  /* 0x0500000003027989 */ /* 0x000e2400000e00ff */
[----:B0-----:R-:W-:-:S05]  /*20990*/  SEL R2, R2, RZ, P4 ;  /* 0x000000ff02027207 */ /* 0x001fca0002000000 */
[----:B------:R-:W-:-:S05]  /*209a0*/  IMAD.IADD R7, R3, 0x1, R2 ;  /* 0x0000000103077824 */ /* 0x000fca00078e0202 */
[----:B------:R-:W0:Y:S02]  /*209b0*/  SHFL.UP PT, R2, R7, 0x10, RZ ;  /* 0x0600000007027989 */ /* 0x000e2400000e00ff */
[----:B0-----:R-:W-:-:S04]  /*209c0*/  SEL R2, R2, RZ, P5 ;  /* 0x000000ff02027207 */ /* 0x001fc80002800000 */
[----:B------:R-:W-:-:S05]  /*209d0*/  IADD3 R2, R7, R2, RZ ;  /* 0x0000000207027210 */ /* 0x000fca0007ffe0ff */
[----:B------:R-:W0:Y:S02]  /*209e0*/  SHFL.IDX PT, R6, R2, 0x1f, 0x1f ;  /* 0x03e01f0002067f89 */ /* 0x000e2400000e0000 */
[----:B0-----:R-:W-:-:S04]  /*209f0*/  IMAD R6, R6, UR5, RZ ;  /* 0x0000000506067c24 */ /* 0x001fc8000f8e02ff */
[----:B------:R-:W-:Y:S01]  /*20a00*/  IMAD.MOV.U32 R9, RZ, RZ, R6 ;  /* 0x000000ffff097224 */ /* 0x000fe200078e0006 */
[----:B-1----:R-:W-:-:S13]  /*20a10*/  ISETP.GT.AND P6, PT, R6, UR6, PT ;  /* 0x0000000606007c0c */ /* 0x002fda000bfc4270 */
[----:B------:R-:W-:Y:S05]  /*20a20*/  @P6 BRA `(.L_x_611) ;  /* 0x0000000000a46947 */ /* 0x000fea0003800000 */
[----:B------:R-:W0:Y:S01]  /*20a30*/  LDC R7, c[0x0][0xc14] ;  /* 0x00030500ff077b82 */ /* 0x000e220000000800 */
[----:B------:R-:W-:Y:S01]  /*20a40*/  IMAD.MOV.U32 R6, RZ, RZ, R9 ;  /* 0x000000ffff067224 */ /* 0x000fe200078e0009 */
[----:B------:R-:W-:Y:S01]  /*20a50*/  UMOV UR4, URZ ;  /* 0x0000003f00047c82 */ /* 0x000fe20008000000 */
[----:B------:R-:W-:Y:S01]  /*20a60*/  ULDC UR7, c[0x0][0xc14] ;  /* 0x0003050000077ab9 */ /* 0x000fe20000000800 */
[----:B------:R-:W-:-:S05]  /*20a70*/  ULDC UR5, c[0x0][0xc10] ;  /* 0x0003040000057ab9 */ /* 0x000fca0000000800 */
.L_x_615:
[----:B------:R-:W-:Y:S01]  /*20a80*/  MOV R0, UR7 ;  /* 0x0000000700007c02 */ /* 0x000fe20008000f00 */
[----:B------:R-:W-:-:S04]  /*20a90*/  UIADD3 UR4, UR4, 0x1f, URZ ;  /* 0x0000001f04047890 */ /* 0x000fc8000fffe03f */
[----:B------:R1:W-:Y:S02]  /*20aa0*/  STL [R1+0xc], R0 ;  /* 0x00000c0001007387 */ /* 0x0003e40000100800 */
[----:B0-----:R-:W-:-:S13]  /*20ab0*/  ISETP.LE.AND P6, PT, R7, UR4, PT ;  /* 0x0000000407007c0c */ /* 0x001fda000bfc3270 */
[----:B-1----:R-:W-:Y:S05]  /*20ac0*/  @P6 BRA `(.L_x_612) ;  /* 0x00000004002c6947 */ /* 0x002fea0003800000 */
[----:B------:R-:W-:Y:S01]  /*20ad0*/  VIADD R8, R5, UR4 ;  /* 0x0000000405087c36 */ /* 0x000fe20008000000 */
[----:B------:R-:W-:Y:S01]  /*20ae0*/  BSSY B0, `(.L_x_613) ;  /* 0x0000007000007945 */ /* 0x000fe20003800000 */
[----:B------:R-:W-:-:S03]  /*20af0*/  IMAD.MOV.U32 R0, RZ, RZ, RZ ;  /* 0x000000ffff007224 */ /* 0x000fc600078e00ff */
[----:B------:R-:W-:-:S13]  /*20b00*/  ISETP.GE.OR P6, PT, R8, R7, !P0 ;  /* 0x000000070800720c */ /* 0x000fda00047c6670 */
[----:B------:R-:W-:Y:S05]  /*20b10*/  @P6 BRA `(.L_x_614) ;  /* 0x00000000000c6947 */ /* 0x000fea0003800000 */
[----:B------:R-:W0:Y:S02]  /*20b20*/  LDC.64 R2, c[0x0][0xc58] ;  /* 0x00031600ff027b82 */ /* 0x000e240000000a00 */
[----:B0-----:R-:W-:-:S05]  /*20b30*/  IMAD.WIDE R2, R8, 0x4, R2 ;  /* 0x0000000408027825 */ /* 0x001fca00078e0202 */
[----:B------:R0:W5:Y:S02]  /*20b40*/  LDG.E R0, desc[UR54][R2.64] ;  /* 0x0000003602007981 */ /* 0x000164000c1e1900 */
.L_x_614:
[----:B------:R-:W-:Y:S05]  /*20b50*/  BSYNC B0 ;  /* 0x0000000000007941 */ /* 0x000fea0003800000 */
.L_x_613:
[----:B0----5:R-:W0:Y:S02]  /*20b60*/  SHFL.UP PT, R2, R0, 0x1, RZ ;  /* 0x0420000000027989 */ /* 0x021e2400000e00ff */
[----:B0-----:R-:W-:-:S05]  /*20b70*/  SEL R3, R2, RZ, P1 ;  /* 0x000000ff02037207 */ /* 0x001fca0000800000 */
[----:B------:R-:W-:-:S05]  /*20b80*/  IMAD.IADD R3, R0, 0x1, R3 ;  /* 0x0000000100037824 */ /* 0x000fca00078e0203 */
[----:B------:R-:W0:Y:S02]  /*20b90*/  SHFL.UP PT, R2, R3, 0x2, RZ ;  /* 0x0440000003027989 */ /* 0x000e2400000e00ff */
[----:B0-----:R-:W-:-:S04]  /*20ba0*/  SEL R2, R2, RZ, P2 ;  /* 0x000000ff02027207 */ /* 0x001fc80001000000 */
[----:B------:R-:W-:-:S05]  /*20bb0*/  IADD3 R2, R3, R2, RZ ;  /* 0x0000000203027210 */ /* 0x000fca0007ffe0ff */
        /* <DEDUP_REMOVED lines=9> */
[----:B------:R-:W0:Y:S02]  /*20c50*/  SHFL.IDX PT, R3, R11, 0x1f, 0x1f ;  /* 0x03e01f000b037f89 */ /* 0x000e2400000e0000 */
[----:B0-----:R-:W-:-:S05]  /*20c60*/  IMAD R3, R3, UR5, RZ ;  /* 0x0000000503037c24 */ /* 0x001fca000f8e02ff */
[----:B------:R-:W-:-:S04]  /*20c70*/  IADD3 R6, R3, R6, RZ ;  /* 0x0000000603067210 */ /* 0x000fc80007ffe0ff */
[----:B------:R-:W-:-:S13]  /*20c80*/  ISETP.GT.AND P6, PT, R6, UR6, PT ;  /* 0x0000000606007c0c */ /* 0x000fda000bfc4270 */
[----:B------:R-:W-:Y:S05]  /*20c90*/  @!P6 BRA `(.L_x_615) ;  /* 0xfffffffc0078e947 */ /* 0x000fea000383ffff */
[----:B------:R-:W-:Y:S02]  /*20ca0*/  IMAD.MOV.U32 R2, RZ, RZ, R11 ;  /* 0x000000ffff027224 */ /* 0x000fe400078e000b */
[----:B------:R-:W-:-:S07]  /*20cb0*/  IMAD.MOV.U32 R9, RZ, RZ, R3 ;  /* 0x000000ffff097224 */ /* 0x000fce00078e0003 */
.L_x_611:
[----:B------:R-:W-:-:S04]  /*20cc0*/  IMAD.IADD R9, R6, 0x1, -R9 ;  /* 0x0000000106097824 */ /* 0x000fc800078e0a09 */
[----:B------:R-:W-:-:S05]  /*20cd0*/  IMAD R3, R2, UR5, R9 ;  /* 0x0000000502037c24 */ /* 0x000fca000f8e0209 */
[----:B------:R-:W-:-:S13]  /*20ce0*/  ISETP.GT.AND P0, PT, R3, UR6, PT ;  /* 0x0000000603007c0c */ /* 0x000fda000bf04270 */
[----:B------:R-:W-:-:S04]  /*20cf0*/  VOTE.ANY R8, PT, !P0 ;  /* 0x0000000000087806 */ /* 0x000fc800040e0100 */
[----:B------:R-:W0:Y:S01]  /*20d00*/  POPC R7, R8 ;  /* 0x0000000800077309 */ /* 0x000e220000000000 */
[----:B------:R-:W-:Y:S01]  /*20d10*/  ISETP.NE.AND P0, PT, R8, RZ, PT ;  /* 0x000000ff0800720c */ /* 0x000fe20003f05270 */
[----:B0-----:R-:W0:Y:S02]  /*20d20*/  SHFL.IDX PT, R0, R0, R7, 0x1f ;  /* 0x00001f0700007589 */ /* 0x001e2400000e0000 */
[----:B0-----:R-:W-:-:S04]  /*20d30*/  IABS R6, R0 ;  /* 0x0000000000067213 */ /* 0x001fc80000000000 */
[----:B------:R-:W0:Y:S08]  /*20d40*/  I2F.RP R10, R6 ;  /* 0x00000006000a7306 */ /* 0x000e300000209400 */
[----:B0-----:R-:W0:Y:S02]  /*20d50*/  MUFU.RCP R10, R10 ;  /* 0x0000000a000a7308 */ /* 0x001e240000001000 */
[----:B0-----:R-:W-:-:S06]  /*20d60*/  IADD3 R3, R10, 0xffffffe, RZ ;  /* 0x0ffffffe0a037810 */ /* 0x001fcc0007ffe0ff */
[----:B------:R-:W0:Y:S02]  /*20d70*/  F2I.FTZ.U32.TRUNC.NTZ R3, R3 ;  /* 0x0000000300037305 */ /* 0x000e24000021f000 */
[----:B0-----:R-:W-:Y:S01]  /*20d80*/  IMAD.MOV R13, RZ, RZ, -R3 ;  /* 0x000000ffff0d7224 */ /* 0x001fe200078e0a03 */
[----:B------:R-:W-:Y:S06]  /*20d90*/  @!P0 BRA `(.L_x_616) ;  /* 0x0000000000088947 */ /* 0x000fec0003800000 */
[----:B------:R-:W-:-:S05]  /*20da0*/  VIADD R11, R7, 0xffffffff ;  /* 0xffffffff070b7836 */ /* 0x000fca0000000000 */
[----:B------:R0:W1:Y:S02]  /*20db0*/  SHFL.IDX PT, R4, R2, R11, 0x1f ;  /* 0x00001f0b02047589 */ /* 0x00006400000e0000 */
.L_x_616:
[----:B-1----:R-:W-:Y:S02]  /*20dc0*/  IMAD R4, R4, UR5, R9 ;  /* 0x0000000504047c24 */ /* 0x002fe4000f8e0209 */
[----:B------:R-:W-:Y:S02]  /*20dd0*/  IMAD R9, R13, R6, RZ ;  /* 0x000000060d097224 */ /* 0x000fe400078e02ff */
[----:B0-----:R-:W-:Y:S01]  /*20de0*/  IMAD.MOV.U32 R2, RZ, RZ, RZ ;  /* 0x000000ffff027224 */ /* 0x001fe200078e00ff */
[----:B------:R0:W-:Y:S03]  /*20df0*/  STL [R1], R4 ;  /* 0x0000000401007387 */ /* 0x0001e60000100800 */
[----:B------:R-:W-:Y:S01]  /*20e00*/  IMAD.HI.U32 R2, R3, R9, R2 ;  /* 0x0000000903027227 */ /* 0x000fe200078e0002 */
[----:B------:R-:W-:-:S04]  /*20e10*/  IADD3 R9, -R4, UR6, RZ ;  /* 0x0000000604097c10 */ /* 0x000fc8000fffe1ff */
[----:B------:R-:W-:Y:S02]  /*20e20*/  IABS R3, R9 ;  /* 0x0000000900037213 */ /* 0x000fe40000000000 */
[----:B0-----:R-:W-:-:S03]  /*20e30*/  IABS R4, R0 ;  /* 0x0000000000047213 */ /* 0x001fc60000000000 */
[----:B------:R-:W-:Y:S01]  /*20e40*/  IMAD.HI.U32 R2, R2, R3, RZ ;  /* 0x0000000302027227 */ /* 0x000fe200078e00ff */
[----:B------:R-:W-:-:S05]  /*20e50*/  IADD3 R4, RZ, -R4, RZ ;  /* 0x80000004ff047210 */ /* 0x000fca0007ffe0ff */
        /* <DEDUP_REMOVED lines=9> */
[----:B------:R-:W-:Y:S02]  /*20ef0*/  @!P2 IADD3 R2, -R2, RZ, RZ ;  /* 0x000000ff0202a210 */ /* 0x000fe40007ffe1ff */
[----:B------:R-:W-:-:S05]  /*20f00*/  @!P1 LOP3.LUT R2, RZ, R0, RZ, 0x33, !PT ;  /* 0x00000000ff029212 */ /* 0x000fca00078e33ff */
[----:B------:R-:W-:-:S04]  /*20f10*/  IMAD.MOV R3, RZ, RZ, -R2 ;  /* 0x000000ffff037224 */ /* 0x000fc800078e0a02 */
[----:B------:R-:W-:Y:S02]  /*20f20*/  IMAD R3, R0, R3, R9 ;  /* 0x0000000300037224 */ /* 0x000fe400078e0209 */
[----:B------:R-:W-:-:S03]  /*20f30*/  VIADD R0, R7, UR4 ;  /* 0x0000000407007c36 */ /* 0x000fc60008000000 */
[----:B------:R1:W-:Y:S04]  /*20f40*/  STL [R1+0x4], R3 ;  /* 0x0000040301007387 */ /* 0x0003e80000100800 */
[----:B------:R1:W-:Y:S04]  /*20f50*/  STL [R1+0x8], R2 ;  /* 0x0000080201007387 */ /* 0x0003e80000100800 */
[----:B------:R1:W-:Y:S01]  /*20f60*/  STL [R1+0xc], R0 ;  /* 0x00000c0001007387 */ /* 0x0003e20000100800 */
[----:B------:R-:W-:Y:S05]  /*20f70*/  BRA `(.L_x_617) ;  /* 0x0000000000107947 */ /* 0x000fea0003800000 */
.L_x_612:
[----:B------:R-:W-:Y:S01]  /*20f80*/  IMAD.U32 R0, RZ, RZ, UR6 ;  /* 0x00000006ff007e24 */ /* 0x000fe2000f8e00ff */
[----:B------:R0:W-:Y:S04]  /*20f90*/  STL [R1+0x4], RZ ;  /* 0x000004ff01007387 */ /* 0x0001e80000100800 */
[----:B------:R0:W-:Y:S04]  /*20fa0*/  STL [R1+0x8], RZ ;  /* 0x000008ff01007387 */ /* 0x0001e80000100800 */
[----:B------:R0:W-:Y:S02]  /*20fb0*/  STL [R1], R0 ;  /* 0x0000000001007387 */ /* 0x0001e40000100800 */
.L_x_617:
[----:B------:R-:W2:Y:S04]  /*20fc0*/  LDL R8, [R1] ;  /* 0x0000000001087983 */ /* 0x000ea80000100800 */
[----:B------:R-:W2:Y:S04]  /*20fd0*/  LDL R9, [R1+0x4] ;  /* 0x0000040001097983 */ /* 0x000ea80000100800 */
[----:B------:R-:W2:Y:S04]  /*20fe0*/  LDL R10, [R1+0x8] ;  /* 0x00000800010a7983 */ /* 0x000ea80000100800 */
[----:B------:R-:W2:Y:S01]  /*20ff0*/  LDL R11, [R1+0xc] ;  /* 0x00000c00010b7983 */ /* 0x000ea20000100800 */
[----:B------:R-:W-:-:S13]  /*21000*/  ISETP.NE.AND P0, PT, R5, RZ, PT ;  /* 0x000000ff0500720c */ /* 0x000fda0003f05270 */
[----:B-1----:R-:W1:Y:S01]  /*21010*/  @!P0 S2R R3, SR_CgaCtaId ;  /* 0x0000000000038919 */ /* 0x002e620000008800 */
[----:B0-----:R-:W-:-:S04]  /*21020*/  @!P0 MOV R0, 0x400 ;  /* 0x0000040000008802 */ /* 0x001fc80000000f00 */
[----:B-1----:R-:W-:-:S05]  /*21030*/  @!P0 LEA R0, R3, R0, 0x18 ;  /* 0x0000000003008211 */ /* 0x002fca00078ec0ff */
[----:B--2---:R2:W-:Y:S01]  /*21040*/  @!P0 STS.128 [R0+0x298d0], R8 ;  /* 0x0298d00800008388 */ /* 0x0045e20000000c00 */
[----:B------:R-:W-:Y:S06]  /*21050*/  BAR.ARV 0x5, 0x180 ;  /* 0x0146000000007b1d */ /* 0x000fec0000002000 */
.L_x_610:
[----:B--2---:R-:W2:Y:S01]  /*21060*/  LDL R0, [R1+0xc] ;  /* 0x00000c0001007983 */ /* 0x004ea20000100800 */
[----:B------:R-:W-:-:S03]  /*21070*/  ULDC UR4, c[0x0][0xc14] ;  /* 0x0003050000047ab9 */ /* 0x000fc60000000800 */
[----:B------:R3:W-:Y:S01]  /*21080*/  STL [R1+0x10], RZ ;  /* 0x000010ff01007387 */ /* 0x0007e20000100800 */
[----:B--2---:R-:W-:Y:S02]  /*21090*/  ISETP.GE.AND P0, PT, R0, UR4, PT ;  /* 0x0000000400007c0c */ /* 0x004fe4000bf06270 */
[----:B------:R-:W-:-:S05]  /*210a0*/  MOV R0, 0x1 ;  /* 0x0000000100007802 */ /* 0x000fca0000000f00 */
[----:B------:R3:W-:Y:S04]  /*210b0*/  STL [R1+0x1c], R0 ;  /* 0x00001c0001007387 */ /* 0x0007e80000100800 */
[----:B------:R3:W-:Y:S02]  /*210c0*/  STL [R1+0x44], RZ ;  /* 0x000044ff01007387 */ /* 0x0007e40000100800 */
[----:B------:R-:W-:Y:S05]  /*210d0*/  @P0 BRA `(.L_x_618) ;  /* 0x0000005400440947 */ /* 0x000fea0003800000 */
[----:B---3--:R-:W2:Y:S01]  /*210e0*/  S2R R0, SR_TID.X ;  /* 0x0000000000007919 */ /* 0x008ea20000002100 */
[----:B------:R-:W-:Y:S01]  /*210f0*/  BSSY B7, `(.L_x_618) ;  /* 0x000054f000077945 */ /* 0x000fe20003800000 */
[----:B------:R-:W-:Y:S01]  /*21100*/  ULDC UR38, c[0x0][0xc] ;  /* 0x0000030000267ab9 */ /* 0x000fe20000000800 */
[----:B------:R-:W-:Y:S01]  /*21110*/  ULOP3.LUT UR37, UR36, 0x1, URZ, 0xfc, !UPT ;  /* 0x0000000124257892 */ /* 0x000fe2000f8efc3f */
[----:B-1----:R-:W1:Y:S01]  /*21120*/  S2R R6, SR_TID.X ;  /* 0x0000000000067919 */ /* 0x002e620000002100 */
[----:B------:R-:W-:Y:S01]  /*21130*/  ULOP3.LUT UR39, UR36, 0x2, URZ, 0xfc, !UPT ;  /* 0x0000000224277892 */ /* 0x000fe2000f8efc3f */
[----:B------:R-:W-:Y:S01]  /*21140*/  ULDC.64 UR40, c[0x0][0x198] ;  /* 0x0000660000287ab9 */ /* 0x000fe20000000a00 */
[----:B--2---:R-:W-:Y:S01]  /*21150*/  LOP3.LUT R0, R0, 0x7f, RZ, 0xc0, !PT ;  /* 0x0000007f00007812 */ /* 0x004fe200078ec0ff */
[C---:B-1----:R-:W-:Y:S01]  /*21160*/  IMAD.SHL.U32 R4, R6.reuse, 0x20, RZ ;  /* 0x0000002006047824 */ /* 0x042fe200078e00ff */
[----:B------:R-:W-:-:S03]  /*21170*/  LOP3.LUT P0, RZ, R6, 0x4, RZ, 0xc0, !PT ;  /* 0x0000000406ff7812 */ /* 0x000fc6000780c0ff */
[----:B------:R-:W-:Y:S02]  /*21180*/  IMAD.SHL.U32 R0, R0, 0x10, RZ ;  /* 0x0000001000007824 */ /* 0x000fe400078e00ff */
[----:B------:R-:W-:-:S03]  /*21190*/  IMAD.SHL.U32 R7, R6, 0x4, RZ ;  /* 0x0000000406077824 */ /* 0x000fc600078e00ff */
[----:B------:R-:W-:Y:S01]  /*211a0*/  LOP3.LUT R3, R0, 0x600, RZ, 0xc0, !PT ;  /* 0x0000060000037812 */ /* 0x000fe200078ec0ff */
[----:B------:R-:W-:-:S03]  /*211b0*/  IMAD.SHL.U32 R0, R6, 0x80, RZ ;  /* 0x0000008006007824 */ /* 0x000fc600078e00ff */
[----:B------:R-:W-:Y:S02]  /*211c0*/  LOP3.LUT R5, R3, 0x60, R4, 0xf8, !PT ;  /* 0x0000006003057812 */ /* 0x000fe400078ef804 */
[----:B------:R-:W-:Y:S02]  /*211d0*/  SHF.R.U32.HI R3, RZ, 0x1, R6 ;  /* 0x00000001ff037819 */ /* 0x000fe40000011606 */
[----:B0-----:R-:W-:Y:S02]  /*211e0*/  LOP3.LUT R2, R0, 0x380, RZ, 0xc0, !PT ;  /* 0x0000038000027812 */ /* 0x001fe400078ec0ff */
[----:B------:R-:W-:Y:S02]  /*211f0*/  LOP3.LUT R5, R5, 0x100, R4, 0xf8, !PT ;  /* 0x0000010005057812 */ /* 0x000fe400078ef804 */
[----:B------:R-:W-:Y:S02]  /*21200*/  LOP3.LUT R4, R4, 0x80, RZ, 0xc0, !PT ;  /* 0x0000008004047812 */ /* 0x000fe400078ec0ff */
[----:B------:R-:W-:-:S02]  /*21210*/  LOP3.LUT R2, R2, 0x30, R3, 0xf8, !PT ;  /* 0x0000003002027812 */ /* 0x000fc400078ef803 */
[----:B------:R-:W-:Y:S02]  /*21220*/  SHF.L.U32 R3, R6, 0x4, RZ ;  /* 0x0000000406037819 */ /* 0x000fe400000006ff */
[----:B------:R-:W-:Y:S02]  /*21230*/  LOP3.LUT R4, R4, 0x10, R6, 0xf8, !PT ;  /* 0x0000001004047812 */ /* 0x000fe400078ef806 */
[----:B------:R-:W-:Y:S02]  /*21240*/  LOP3.LUT R3, R2, 0x70, R3, 0x78, !PT ;  /* 0x0000007002037812 */ /* 0x000fe400078e7803 */
[----:B------:R-:W-:Y:S02]  /*21250*/  LOP3.LUT R4, R4, 0x10, R7, 0x78, !PT ;  /* 0x0000001004047812 */ /* 0x000fe400078e7807 */
[----:B------:R-:W-:Y:S02]  /*21260*/  LOP3.LUT R2, R3, 0xc00, R0, 0xf8, !PT ;  /* 0x00000c0003027812 */ /* 0x000fe400078ef800 */
[----:B------:R-:W-:-:S03]  /*21270*/  LOP3.LUT R0, R5, R4, RZ, 0xfc, !PT ;  /* 0x0000000405007212 */ /* 0x000fc600078efcff */
[----:B------:R-:W-:Y:S04]  /*21280*/  STL [R1+0x34], R2 ;  /* 0x0000340201007387 */ /* 0x000fe80000100800 */
[----:B------:R0:W-:Y:S02]  /*21290*/  STL [R1+0x30], R0 ;  /* 0x0000300001007387 */ /* 0x0001e40000100800 */
[----:B0-----:R-:W-:-:S05]  /*212a0*/  IMAD.MOV.U32 R0, RZ, RZ, 0x40 ;  /* 0x00000040ff007424 */ /* 0x001fca00078e00ff */
[----:B------:R-:W-:Y:S01]  /*212b0*/  SEL R2, R0, 0xffffffc0, !P0 ;  /* 0xffffffc000027807 */ /* 0x000fe20004000000 */
[----:B------:R-:W-:-:S04]  /*212c0*/  IMAD.MOV.U32 R0, RZ, RZ, 0x1 ;  /* 0x00000001ff007424 */ /* 0x000fc800078e00ff */
[----:B------:R0:W-:Y:S04]  /*212d0*/  STL [R1+0x38], R2 ;  /* 0x0000380201007387 */ /* 0x0001e80000100800 */
[----:B------:R0:W-:Y:S04]  /*212e0*/  STL [R1+0x44], RZ ;  /* 0x000044ff01007387 */ /* 0x0001e80000100800 */
[----:B------:R0:W-:Y:S04]  /*212f0*/  STL [R1+0x20], R0 ;  /* 0x0000200001007387 */ /* 0x0001e80000100800 */
[----:B------:R0:W-:Y:S04]  /*21300*/  STL [R1+0x14], RZ ;  /* 0x000014ff01007387 */ /* 0x0001e80000100800 */
[----:B------:R0:W-:Y:S04]  /*21310*/  STL [R1+0x10], RZ ;  /* 0x000010ff01007387 */ /* 0x0001e80000100800 */
[----:B------:R0:W-:Y:S02]  /*21320*/  STL [R1+0x1c], R0 ;  /* 0x00001c0001007387 */ /* 0x0001e40000100800 */
.L_x_721:
[----:B0-----:R-:W2:Y:S01]  /*21330*/  LDL R0, [R1+0xc] ;  /* 0x00000c0001007983 */ /* 0x001ea20000100800 */
[----:B------:R-:W2:Y:S01]  /*21340*/  LDC.64 R16, c[0x0][0xc60] ;  /* 0x00031800ff107b82 */ /* 0x000ea20000000a00 */
[----:B------:R-:W-:Y:S05]  /*21350*/  YIELD ;  /* 0x0000000000007946 */ /* 0x000fea0003800000 */
[----:B------:R-:W-:Y:S01]  /*21360*/  ULDC.64 UR4, c[0x0][0xa28] ;  /* 0x00028a0000047ab9 */ /* 0x000fe20000000a00 */
[----:B------:R-:W-:Y:S01]  /*21370*/  ULDC.64 UR6, c[0x0][0xa00] ;  /* 0x0002800000067ab9 */ /* 0x000fe20000000a00 */
[----:B------:R-:W-:Y:S01]  /*21380*/  ISETP.NE.U32.AND P0, PT, RZ, UR4, PT ;  /* 0x00000004ff007c0c */ /* 0x000fe2000bf05070 */
[----:B--2---:R-:W-:-:S06]  /*21390*/  IMAD.WIDE R16, R0, 0x4, R16 ;  /* 0x0000000400107825 */ /* 0x004fcc00078e0210 */
[----:B------:R-:W2:Y:S01]  /*213a0*/  LDG.E R16, desc[UR54][R16.64] ;  /* 0x0000003610107981 */ /* 0x000ea2000c1e1900 */
[----:B------:R-:W-:Y:S02]  /*213b0*/  ISETP.NE.AND.EX P0, PT, RZ, UR5, PT, P0 ;  /* 0x00000005ff007c0c */ /* 0x000fe4000bf05300 */
[----:B------:R-:W-:Y:S02]  /*213c0*/  ISETP.NE.U32.AND P1, PT, RZ, UR6, PT ;  /* 0x00000006ff007c0c */ /* 0x000fe4000bf25070 */
[----:B------:R-:W-:Y:S02]  /*213d0*/  MOV R0, RZ ;  /* 0x000000ff00007202 */ /* 0x000fe40000000f00 */
[----:B------:R-:W-:Y:S01]  /*213e0*/  ISETP.NE.AND.EX P1, PT, RZ, UR7, PT, P1 ;  /* 0x00000007ff007c0c */ /* 0x000fe2000bf25310 */
[----:B------:R-:W-:Y:S02]  /*213f0*/  IMAD.MOV.U32 R4, RZ, RZ, RZ ;  /* 0x000000ffff047224 */ /* 0x000fe400078e00ff */
[----:B------:R-:W-:Y:S01]  /*21400*/  IMAD.MOV.U32 R10, RZ, RZ, RZ ;  /* 0x000000ffff0a7224 */ /* 0x000fe200078e00ff */
[----:B------:R-:W-:-:S02]  /*21410*/  MOV R8, RZ ;  /* 0x000000ff00087202 */ /* 0x000fc40000000f00 */
[----:B--2---:R-:W-:Y:S02]  /*21420*/  SHF.R.S32.HI R18, RZ, 0x1f, R16 ;  /* 0x0000001fff127819 */ /* 0x004fe40000011410 */
[----:B------:R-:W-:-:S04]  /*21430*/  @P0 LEA R2, P2, R16, UR4, 0x2 ;  /* 0x0000000410020c11 */ /* 0x000fc8000f8410ff */
[C---:B------:R-:W-:Y:S01]  /*21440*/  @P0 LEA.HI.X R3, R16.reuse, UR5, R18, 0x2, P2 ;  /* 0x0000000510030c11 */ /* 0x040fe200090f1412 */
[----:B------:R-:W-:Y:S01]  /*21450*/  IMAD.SHL.U32 R17, R16, 0x4, RZ ;  /* 0x0000000410117824 */ /* 0x000fe200078e00ff */
[----:B------:R-:W-:-:S03]  /*21460*/  ULDC.64 UR4, c[0x0][0xa08] ;  /* 0x0002820000047ab9 */ /* 0x000fc60000000a00 */
[----:B------:R0:W5:Y:S02]  /*21470*/  @P0 LDG.E R0, desc[UR54][R2.64] ;  /* 0x0000003602000981 */ /* 0x000164000c1e1900 */
[----:B0-----:R-:W-:-:S04]  /*21480*/  @P1 LEA R2, P0, R16, UR6, 0x2 ;  /* 0x0000000610021c11 */ /* 0x001fc8000f8010ff */
[----:B------:R-:W-:Y:S01]  /*21490*/  @P1 LEA.HI.X R3, R16, UR7, R18, 0x2, P0 ;  /* 0x0000000710031c11 */ /* 0x000fe200080f1412 */
[----:B------:R-:W-:-:S04]  /*214a0*/  ULDC.64 UR6, c[0x0][0xa10] ;  /* 0x0002840000067ab9 */ /* 0x000fc80000000a00 */
[----:B------:R0:W2:Y:S01]  /*214b0*/  @P1 LDG.E R4, desc[UR54][R2.64] ;  /* 0x0000003602041981 */ /* 0x0000a2000c1e1900 */
[----:B------:R-:W-:Y:S02]  /*214c0*/  ISETP.NE.U32.AND P1, PT, RZ, UR6, PT ;  /* 0x00000006ff007c0c */ /* 0x000fe4000bf25070 */
[----:B------:R-:W-:Y:S02]  /*214d0*/  SHF.L.U64.HI R18, R16, 0x2, R18 ;  /* 0x0000000210127819 */ /* 0x000fe40000010212 */
[----:B------:R-:W-:Y:S02]  /*214e0*/  ISETP.NE.AND.EX P1, PT, RZ, UR7, PT, P1 ;  /* 0x00000007ff007c0c */ /* 0x000fe4000bf25310 */
[----:B0-----:R-:W-:-:S04]  /*214f0*/  IADD3 R2, P0, R17, UR6, RZ ;  /* 0x0000000611027c10 */ /* 0x001fc8000ff1e0ff */
[----:B------:R-:W-:Y:S01]  /*21500*/  IADD3.X R3, R18, UR7, RZ, P0, !PT ;  /* 0x0000000712037c10 */ /* 0x000fe200087fe4ff */
[----:B------:R-:W-:Y:S01]  /*21510*/  ULDC.64 UR6, c[0x0][0xa20] ;  /* 0x0002880000067ab9 */ /* 0x000fe20000000a00 */
[----:B------:R-:W-:-:S05]  /*21520*/  ISETP.NE.U32.AND P0, PT, RZ, UR4, PT ;  /* 0x00000004ff007c0c */ /* 0x000fca000bf05070 */
[----:B------:R-:W5:Y:S04]  /*21530*/  @P1 LDG.E R10, desc[UR54][R2.64] ;  /* 0x00000036020a1981 */ /* 0x000f68000c1e1900 */
[----:B------:R-:W5:Y:S04]  /*21540*/  @P1 LDG.E R11, desc[UR54][R2.64] ;  /* 0x00000036020b1981 */ /* 0x000f68000c1e1900 */
[----:B------:R0:W5:Y:S01]  /*21550*/  @P1 LDG.E R9, desc[UR54][R2.64+0x4] ;  /* 0x0000043602091981 */ /* 0x000162000c1e1900 */
[----:B------:R-:W-:Y:S02]  /*21560*/  ISETP.NE.AND.EX P0, PT, RZ, UR5, PT, P0 ;  /* 0x00000005ff007c0c */ /* 0x000fe4000bf05300 */
[----:B0-----:R-:W-:-:S04]  /*21570*/  IADD3 R2, P2, R17, UR4, RZ ;  /* 0x0000000411027c10 */ /* 0x001fc8000ff5e0ff */
[----:B------:R-:W-:Y:S01]  /*21580*/  IADD3.X R3, R18, UR5, RZ, P2, !PT ;  /* 0x0000000512037c10 */ /* 0x000fe200097fe4ff */
[----:B------:R-:W-:Y:S01]  /*21590*/  ULDC.64 UR4, c[0x0][0x3f8] ;  /* 0x0000fe0000047ab9 */ /* 0x000fe20000000a00 */
[----:B------:R-:W-:Y:S01]  /*215a0*/  ISETP.NE.U32.AND P2, PT, RZ, UR6, PT ;  /* 0x00000006ff007c0c */ /* 0x000fe2000bf45070 */
[----:B------:R-:W-:-:S04]  /*215b0*/  UISETP.NE.U32.AND UP0, UPT, UR4, URZ, UPT ;  /* 0x0000003f0400728c */ /* 0x000fc8000bf05070 */
[----:B------:R0:W5:Y:S01]  /*215c0*/  @P0 LDG.E R8, desc[UR54][R2.64] ;  /* 0x0000003602080981 */ /* 0x000162000c1e1900 */
[----:B------:R-:W-:Y:S01]  /*215d0*/  ISETP.NE.AND.EX P2, PT, RZ, UR7, PT, P2 ;  /* 0x00000007ff007c0c */ /* 0x000fe2000bf45320 */
[----:B------:R-:W-:Y:S01]  /*215e0*/  UISETP.NE.AND.EX UP0, UPT, UR5, URZ, UPT, UP0 ;  /* 0x0000003f0500728c */ /* 0x000fe2000bf05300 */
[----:B------:R-:W-:Y:S02]  /*215f0*/  ULDC UR4, c[0x0][0x404] ;  /* 0x0001010000047ab9 */ /* 0x000fe40000000800 */
[----:B------:R-:W-:Y:S01]  /*21600*/  ULDC UR5, c[0x0][0x2e0] ;  /* 0x0000b80000057ab9 */ /* 0x000fe20000000800 */
[----:B------:R-:W-:-:S04]  /*21610*/  USEL UR4, UR4, 0x1, UP0 ;  /* 0x0000000104047887 */ /* 0x000fc80008000000 */
[----:B------:R-:W-:-:S04]  /*21620*/  UIMAD UR4, UR4, UR5, URZ ;  /* 0x00000005040472a4 */ /* 0x000fc8000f8e023f */
[----:B------:R-:W-:Y:S02]  /*21630*/  @P2 IADD3 R6, P3, R17, UR6, RZ ;  /* 0x0000000611062c10 */ /* 0x000fe4000ff7e0ff */
[----:B------:R-:W-:Y:S02]  /*21640*/  IMAD.U32 R5, RZ, RZ, UR4 ;  /* 0x00000004ff057e24 */ /* 0x000fe4000f8e00ff */
[----:B------:R-:W-:-:S05]  /*21650*/  @P2 IADD3.X R7, R18, UR7, RZ, P3, !PT ;  /* 0x0000000712072c10 */ /* 0x000fca0009ffe4ff */
[----:B------:R0:W5:Y:S01]  /*21660*/  @P2 LDG.E R5, desc[UR54][R6.64] ;  /* 0x0000003606052981 */ /* 0x000162000c1e1900 */
[----:B------:R-:W-:-:S03]  /*21670*/  ULDC UR4, c[0x0][0x338] ;  /* 0x0000ce0000047ab9 */ /* 0x000fc60000000800 */
[----:B--2---:R1:W-:Y:S02]  /*21680*/  STL [R1+0x28], R4 ;  /* 0x0000280401007387 */ /* 0x0043e40000100800 */
[----:B-1----:R-:W-:Y:S01]  /*21690*/  IMAD.U32 R4, RZ, RZ, UR4 ;  /* 0x00000004ff047e24 */ /* 0x002fe2000f8e00ff */
[----:B0-----:R-:W-:Y:S06]  /*216a0*/  @P2 BRA `(.L_x_619) ;  /* 0x0000000000102947 */ /* 0x001fec0003800000 */
[----:B------:R-:W-:Y:S05]  /*216b0*/  @!P0 BRA `(.L_x_619) ;  /* 0x00000000000c8947 */ /* 0x000fea0003800000 */
[----:B-----5:R-:W2:Y:S04]  /*216c0*/  LDG.E R5, desc[UR54][R2.64] ;  /* 0x0000003602057981 */ /* 0x020ea8000c1e1900 */
[----:B------:R-:W2:Y:S02]  /*216d0*/  LDG.E R2, desc[UR54][R2.64+0x4] ;  /* 0x0000043602027981 */ /* 0x000ea4000c1e1900 */
[----:B--2---:R-:W-:-:S07]  /*216e0*/  IMAD.IADD R5, R2, 0x1, -R5 ;  /* 0x0000000102057824 */ /* 0x004fce00078e0a05 */
.L_x_619:
[----:B-----5:R-:W-:Y:S01]  /*216f0*/  @P1 IADD3 R4, -R11, R9, RZ ;  /* 0x000000090b041210 */ /* 0x020fe20007ffe1ff */
[--C-:B------:R-:W-:Y:S01]  /*21700*/  IMAD.IADD R5, R5, 0x1, -R0.reuse ;  /* 0x0000000105057824 */ /* 0x100fe200078e0a00 */
[----:B------:R-:W-:Y:S01]  /*21710*/  BSSY B0, `(.L_x_620) ;  /* 0x0000138000007945 */ /* 0x000fe20003800000 */
[----:B------:R-:W-:Y:S02]  /*21720*/  IMAD.IADD R0, R8, 0x1, R0 ;  /* 0x0000000108007824 */ /* 0x000fe400078e0200 */
[----:B------:R-:W-:-:S04]  /*21730*/  IMAD.IADD R19, R5, 0x1, R4 ;  /* 0x0000000105137824 */ /* 0x000fc800078e0204 */
[----:B------:R-:W-:-:S04]  /*21740*/  VIADD R2, R19, 0x9f ;  /* 0x0000009f13027836 */ /* 0x000fc80000000000 */
[----:B------:R-:W-:-:S05]  /*21750*/  IMAD.HI R2, R2, 0x66666667, RZ ;  /* 0x6666666702027827 */ /* 0x000fca00078e02ff */
[----:B------:R-:W-:-:S04]  /*21760*/  SHF.R.U32.HI R3, RZ, 0x1f, R2 ;  /* 0x0000001fff037819 */ /* 0x000fc80000011602 */
[----:B------:R-:W-:-:S05]  /*21770*/  LEA.HI.SX32 R6, R2, R3, 0x1a ;  /* 0x0000000302067211 */ /* 0x000fca00078fd2ff */
[----:B------:R-:W-:Y:S01]  /*21780*/  IMAD R2, R6, 0xa0, -R5 ;  /* 0x000000a006027824 */ /* 0x000fe200078e0a05 */
[----:B------:R-:W-:Y:S01]  /*21790*/  IADD3 R5, -R5, RZ, RZ ;  /* 0x000000ff05057210 */ /* 0x000fe20007ffe1ff */
[----:B------:R0:W-:Y:S03]  /*217a0*/  STL [R1+0x40], R6 ;  /* 0x0000400601007387 */ /* 0x0001e60000100800 */
[----:B------:R-:W-:Y:S01]  /*217b0*/  VIMNMX R4, R2, R4, PT ;  /* 0x0000000402047248 */ /* 0x000fe20003fe0100 */
[----:B------:R0:W-:Y:S01]  /*217c0*/  STL [R1+0x2c], R0 ;  /* 0x00002c0001007387 */ /* 0x0001e20000100800 */
[----:B------:R-:W-:-:S04]  /*217d0*/  VIMNMX R2, RZ, R5, !PT ;  /* 0x00000005ff027248 */ /* 0x000fc80007fe0100 */
[----:B------:R-:W-:Y:S01]  /*217e0*/  ISETP.GT.AND P0, PT, R4, R2, PT ;  /* 0x000000020400720c */ /* 0x000fe20003f04270 */
[----:B------:R-:W-:-:S05]  /*217f0*/  IMAD.WIDE.U32 R2, R2, -0x33333333, RZ ;  /* 0xcccccccd02027825 */ /* 0x000fca00078e00ff */
[----:B------:R-:W-:-:S07]  /*21800*/  SHF.R.U32.HI R3, RZ, 0x7, R3 ;  /* 0x00000007ff037819 */ /* 0x000fce0000011603 */
[----:B------:R-:W-:-:S04]  /*21810*/  @P0 VIADD R4, R4, 0x9f ;  /* 0x0000009f04040836 */ /* 0x000fc80000000000 */
[----:B------:R-:W-:-:S04]  /*21820*/  @P0 IMAD.HI R2, R4, 0x66666667, RZ ;  /* 0x6666666704020827 */ /* 0x000fc800078e02ff */
[----:B------:R-:W-:Y:S01]  /*21830*/  IMAD.MOV.U32 R4, RZ, RZ, R3 ;  /* 0x000000ffff047224 */ /* 0x000fe200078e0003 */
[----:B------:R-:W-:-:S04]  /*21840*/  @P0 SHF.R.U32.HI R5, RZ, 0x1f, R2 ;  /* 0x0000001fff050819 */ /* 0x000fc80000011602 */
[----:B------:R-:W-:Y:S02]  /*21850*/  @P0 LEA.HI.SX32 R4, R2, R5, 0x1a ;  /* 0x0000000502040211 */ /* 0x000fe400078fd2ff */
[----:B------:R-:W-:Y:S02]  /*21860*/  PLOP3.LUT P0, PT, PT, PT, PT, 0x80, 0x0 ;  /* 0x000000000000781c */ /* 0x000fe40003f0f070 */
[----:B------:R-:W-:-:S13]  /*21870*/  ISETP.GT.AND P2, PT, R4, R3, PT ;  /* 0x000000030400720c */ /* 0x000fda0003f44270 */
[----:B0-----:R-:W-:Y:S05]  /*21880*/  @!P2 BRA `(.L_x_621) ;  /* 0x000000100080a947 */ /* 0x001fea0003800000 */
[----:B------:R-:W2:Y:S01]  /*21890*/  LDL R6, [R1+0x8] ;  /* 0x0000080001067983 */ /* 0x000ea20000100800 */
[----:B------:R-:W0:Y:S01]  /*218a0*/  LDC R0, c[0x0][0x428] ;  /* 0x00010a00ff007b82 */ /* 0x000e220000000800 */
[----:B------:R-:W-:Y:S01]  /*218b0*/  UMOV UR4, 0xffffffff ;  /* 0xffffffff00047882 */ /* 0x000fe20000000000 */
[----:B0-----:R-:W-:-:S13]  /*218c0*/  ISETP.NE.AND P0, PT, R0, 0x1, PT ;  /* 0x000000010000780c */ /* 0x001fda0003f05270 */
[----:B------:R-:W2:Y:S08]  /*218d0*/  @P0 LDC R0, c[0x0][0x42c] ;  /* 0x00010b00ff000b82 */ /* 0x000eb00000000800 */
[----:B------:R-:W0:Y:S01]  /*218e0*/  @P0 LDC R5, c[0x0][0x430] ;  /* 0x00010c00ff050b82 */ /* 0x000e220000000800 */
[----:B--2---:R-:W-:Y:S01]  /*218f0*/  @P0 IMAD.HI.U32 R0, R6, R0, RZ ;  /* 0x0000000006000227 */ /* 0x004fe200078e00ff */
[----:B------:R-:W-:-:S04]  /*21900*/  MOV R2, R6 ;  /* 0x0000000600027202 */ /* 0x000fc80000000f00 */
[----:B0-----:R-:W-:Y:S02]  /*21910*/  @P0 SHF.R.U32.HI R2, RZ, R5, R0 ;  /* 0x00000005ff020219 */ /* 0x001fe40000011600 */
[----:B------:R-:W-:Y:S01]  /*21920*/  SEL R0, R16, RZ, !P1 ;  /* 0x000000ff10007207 */ /* 0x000fe20004800000 */
[----:B------:R-:W-:Y:S06]  /*21930*/  BRA.DIV UR4, `(.L_x_622) ;  /* 0x0000006a04687947 */ /* 0x000fec000b800000 */
[----:B------:R-:W0:Y:S02]  /*21940*/  S2R R5, SR_TID.X ;  /* 0x0000000000057919 */ /* 0x000e240000002100 */
[----:B0-----:R-:W-:-:S04]  /*21950*/  SHF.R.U32.HI R5, RZ, 0x5, R5 ;  /* 0x00000005ff057819 */ /* 0x001fc80000011605 */
[----:B------:R-:W-:-:S05]  /*21960*/  LOP3.LUT R5, R5, 0x3, RZ, 0xc0, !PT ;  /* 0x0000000305057812 */ /* 0x000fca00078ec0ff */
[----:B------:R0:W1:Y:S02]  /*21970*/  SHFL.IDX PT, R14, R5, RZ, 0x1f ;  /* 0x00001fff050e7589 */ /* 0x00006400000e0000 */
.L_x_804:
[----:B-1----:R-:W-:Y:S02]  /*21980*/  ISETP.NE.AND P0, PT, R14, RZ, PT ;  /* 0x000000ff0e00720c */ /* 0x002fe40003f05270 */
[----:B------:R-:W-:-:S11]  /*21990*/  PLOP3.LUT P6, PT, PT, PT, PT, 0x8, 0x0 ;  /* 0x000000000000781c */ /* 0x000fd60003fce170 */
[----:B------:R-:W-:Y:S05]  /*219a0*/  @P0 BRA `(.L_x_623) ;  /* 0x00000000000c0947 */ /* 0x000fea0003800000 */
[----:B------:R-:W-:-:S03]  /*219b0*/  UMOV UR4, 0xffffffff ;  /* 0xffffffff00047882 */ /* 0x000fc60000000000 */
[----:B------:R-:W-:Y:S05]  /*219c0*/  BRA.DIV UR4, `(.L_x_624) ;  /* 0x0000006a04787947 */ /* 0x000fea000b800000 */
[----:B------:R-:W-:-:S13]  /*219d0*/  ELECT P6, URZ, PT ;  /* 0x00000000003f782f */ /* 0x000fda00038c0000 */
.L_x_623:
[----:B0-----:R-:W2:Y:S01]  /*219e0*/  LDL R5, [R1+0x44] ;  /* 0x0000440001057983 */ /* 0x001ea20000100800 */
[----:B------:R-:W-:Y:S01]  /*219f0*/  BSSY B1, `(.L_x_625) ;  /* 0x000000b000017945 */ /* 0x000fe20003800000 */
[----:B------:R-:W0:Y:S01]  /*21a00*/  S2R R11, SR_CgaCtaId ;  /* 0x00000000000b7919 */ /* 0x000e220000008800 */
[----:B--2---:R-:W-:-:S05]  /*21a10*/  VIADD R5, R5, 0x1 ;  /* 0x0000000105057836 */ /* 0x004fca0000000000 */
[----:B------:R-:W-:-:S04]  /*21a20*/  LEA.HI R6, R5, R5, RZ, 0x1 ;  /* 0x0000000505067211 */ /* 0x000fc800078f08ff */
[----:B------:R-:W-:-:S05]  /*21a30*/  LOP3.LUT R6, R6, 0xfffffffe, RZ, 0xc0, !PT ;  /* 0xfffffffe06067812 */ /* 0x000fca00078ec0ff */
[----:B------:R-:W-:Y:S01]  /*21a40*/  IMAD.IADD R5, R5, 0x1, -R6 ;  /* 0x0000000105057824 */ /* 0x000fe200078e0a06 */
[----:B------:R-:W-:-:S04]  /*21a50*/  MOV R6, 0x400 ;  /* 0x0000040000067802 */ /* 0x000fc80000000f00 */
[----:B0-----:R-:W-:Y:S02]  /*21a60*/  LEA R11, R11, R6, 0x18 ;  /* 0x000000060b0b7211 */ /* 0x001fe400078ec0ff */
[----:B------:R-:W-:-:S04]  /*21a70*/  SHF.L.U32 R5, R5, 0x1f, RZ ;  /* 0x0000001f05057819 */ /* 0x000fc800000006ff */
[----:B------:R-:W0:Y:S02]  /*21a80*/  SYNCS.PHASECHK.TRANS64.TRYWAIT P0, [R11+URZ+0x29820], R5 ;  /* 0x029820050b0075a7 */ /* 0x000e24000800017f */
[----:B0-----:R-:W-:Y:S05]  /*21a90*/  @!P0 BRA `(.L_x_626) ;  /* 0x0000006800648947 */ /* 0x001fea0003800000 */
.L_x_807:
[----:B------:R-:W-:Y:S05]  /*21aa0*/  BSYNC B1 ;  /* 0x0000000000017941 */ /* 0x000fea0003800000 */
.L_x_625:
[----:B------:R-:W-:Y:S04]  /*21ab0*/  BSSY B1, `(.L_x_627) ;  /* 0x0000070000017945 */ /* 0x000fe80003800000 */
[----:B------:R-:W-:Y:S05]  /*21ac0*/  @!P6 BRA `(.L_x_628) ;  /* 0x0000000400b8e947 */ /* 0x000fea0003800000 */
[----:B------:R-:W2:Y:S04]  /*21ad0*/  LDL R8, [R1+0x14] ;  /* 0x0000140001087983 */ /* 0x000ea80000100800 */
[----:B------:R-:W3:Y:S01]  /*21ae0*/  LDL R7, [R1+0x20] ;  /* 0x0000200001077983 */ /* 0x000ee20000100800 */
[----:B------:R-:W1:Y:S01]  /*21af0*/  S2R R6, SR_TID.X ;  /* 0x0000000000067919 */ /* 0x000e620000002100 */
[----:B------:R-:W-:Y:S01]  /*21b00*/  BSSY B2, `(.L_x_629) ;  /* 0x0000007000027945 */ /* 0x000fe20003800000 */
[----:B-1----:R-:W-:-:S04]  /*21b10*/  LOP3.LUT R6, R6, 0x7f, RZ, 0xc0, !PT ;  /* 0x0000007f06067812 */ /* 0x002fc800078ec0ff */
[----:B------:R-:W-:Y:S01]  /*21b20*/  ISETP.NE.AND P1, PT, R6, RZ, PT ;  /* 0x000000ff0600720c */ /* 0x000fe20003f25270 */
[----:B--2---:R-:W-:Y:S01]  /*21b30*/  IMAD R8, R8, 0x8, R11 ;  /* 0x0000000808087824 */ /* 0x004fe200078e020b */
[----:B---3--:R-:W-:-:S04]  /*21b40*/  SHF.L.U32 R12, R7, 0x1f, RZ ;  /* 0x0000001f070c7819 */ /* 0x008fc800000006ff */
[----:B------:R-:W1:Y:S02]  /*21b50*/  SYNCS.PHASECHK.TRANS64.TRYWAIT P0, [R8+URZ+0x298a0], R12 ;  /* 0x0298a00c080075a7 */ /* 0x000e64000800017f */
[----:B-1----:R-:W-:Y:S05]  /*21b60*/  @!P0 BRA `(.L_x_630) ;  /* 0x0000006800448947 */ /* 0x002fea0003800000 */
.L_x_808:
[----:B------:R-:W-:Y:S05]  /*21b70*/  BSYNC B2 ;  /* 0x0000000000027941 */ /* 0x000fea0003800000 */
.L_x_629:
[----:B------:R-:W-:Y:S04]  /*21b80*/  BSSY B2, `(.L_x_631) ;  /* 0x0000009000027945 */ /* 0x000fe80003800000 */
[----:B------:R-:W-:Y:S05]  /*21b90*/  @P1 BRA `(.L_x_632) ;  /* 0x00000000001c1947 */ /* 0x000fea0003800000 */
[----:B0-----:R-:W0:Y:S02]  /*21ba0*/  S2R R5, SR_TID.X ;  /* 0x0000000000057919 */ /* 0x001e240000002100 */
[----:B0-----:R-:W-:Y:S02]  /*21bb0*/  LOP3.LUT R6, R5, 0x1f, RZ, 0xc0, !PT ;  /* 0x0000001f05067812 */ /* 0x001fe400078ec0ff */
[----:B------:R-:W-:Y:S02]  /*21bc0*/  MOV R5, 0x7800 ;  /* 0x0000780000057802 */ /* 0x000fe40000000f00 */
[----:B------:R-:W-:Y:S02]  /*21bd0*/  ISETP.NE.AND P0, PT, R6, RZ, PT ;  /* 0x000000ff0600720c */ /* 0x000fe40003f05270 */
[----:B------:R2:W-:Y:S11]  /*21be0*/  SYNCS.ARRIVE.TRANS64 RZ, [R8+URZ+0x29890], R5 ;  /* 0x0298900508ff79a7 */ /* 0x0005f6000800003f */
[----:B--2---:R-:W-:Y:S05]  /*21bf0*/  @!P0 BRA `(.L_x_632) ;  /* 0x0000000000048947 */ /* 0x004fea0003800000 */
[----:B------:R-:W-:Y:S01]  /*21c00*/  BPT.TRAP 0x1 ;  /* 0x000000040000795c */ /* 0x000fe20000300000 */
.L_x_632:
[----:B------:R-:W-:Y:S05]  /*21c10*/  BSYNC B2 ;  /* 0x0000000000027941 */ /* 0x000fea0003800000 */
.L_x_631:
[----:B0-----:R-:W2:Y:S01]  /*21c20*/  LDL R5, [R1+0x14] ;  /* 0x0000140001057983 */ /* 0x001ea20000100800 */
[----:B------:R-:W-:Y:S01]  /*21c30*/  IMAD.MOV.U32 R13, RZ, RZ, RZ ;  /* 0x000000ffff0d7224 */ /* 0x000fe200078e00ff */
[----:B------:R-:W-:Y:S01]  /*21c40*/  UIADD3 UR4, UP0, UR40, 0x570, URZ ;  /* 0x0000057028047890 */ /* 0x000fe2000ff1e03f */
[----:B------:R-:W-:Y:S01]  /*21c50*/  IMAD R6, R4, 0xa0, R10 ;  /* 0x000000a004067824 */ /* 0x000fe200078e020a */
[----:B------:R-:W-:Y:S01]  /*21c60*/  PLOP3.LUT P0, PT, PT, PT, PT, 0x80, 0x0 ;  /* 0x000000000000781c */ /* 0x000fe20003f0f070 */
[----:B------:R-:W-:Y:S01]  /*21c70*/  UMOV UR6, 0x0 ;  /* 0x0000000000067882 */ /* 0x000fe20000000000 */
[----:B------:R-:W-:Y:S01]  /*21c80*/  R2UR UR10, R13 ;  /* 0x000000000d0a72ca */ /* 0x000fe200000e0000 */
[----:B------:R-:W-:Y:S01]  /*21c90*/  VIADD R6, R6, 0xffffff60 ;  /* 0xffffff6006067836 */ /* 0x000fe20000000000 */
[----:B------:R-:W-:Y:S01]  /*21ca0*/  UIADD3.X UR5, URZ, UR41, URZ, UP0, !UPT ;  /* 0x000000293f057290 */ /* 0x000fe200087fe43f */
[----:B------:R-:W-:Y:S01]  /*21cb0*/  UMOV UR7, 0x12f00000 ;  /* 0x12f0000000077882 */ /* 0x000fe20000000000 */
[----:B--2---:R-:W-:-:S02]  /*21cc0*/  IMAD R9, R5, 0x7800, R11 ;  /* 0x0000780005097824 */ /* 0x004fc400078e020b */
[----:B------:R-:W-:-:S03]  /*21cd0*/  VIADD R5, R8, 0x29890 ;  /* 0x0002989008057836 */ /* 0x000fc60000000000 */
[----:B------:R-:W-:-:S07]  /*21ce0*/  IADD3 R7, R9, 0x1a400, RZ ;  /* 0x0001a40009077810 */ /* 0x000fce0007ffe0ff */
.L_x_633:
[----:B------:R-:W-:-:S13]  /*21cf0*/  @P0 ELECT P2, URZ, PT ;  /* 0x00000000003f082f */ /* 0x000fda0003840000 */
[----:B------:R-:W-:Y:S02]  /*21d00*/  @P2 R2UR UR13, R0 ;  /* 0x00000000000d22ca */ /* 0x000fe400000e0000 */
[----:B------:R-:W-:Y:S02]  /*21d10*/  @P2 R2UR UR12, R2 ;  /* 0x00000000020c22ca */ /* 0x000fe400000e0000 */
[----:B------:R-:W-:Y:S02]  /*21d20*/  @P2 R2UR UR11, R6 ;  /* 0x00000000060b22ca */ /* 0x000fe400000e0000 */
[----:B------:R-:W-:Y:S02]  /*21d30*/  @P2 R2UR UR9, R5 ;  /* 0x00000000050922ca */ /* 0x000fe400000e0000 */
[----:B------:R-:W-:Y:S02]  /*21d40*/  @P2 R2UR UR8, R7 ;  /* 0x00000000070822ca */ /* 0x000fe400000e0000 */
[----:B------:R-:W-:-:S02]  /*21d50*/  @P2 PLOP3.LUT P0, PT, P2, PT, PT, 0x8, 0x0 ;  /* 0x000000000000281c */ /* 0x000fc4000170e170 */
[----:B------:R-:W-:-:S09]  /*21d60*/  PLOP3.LUT P2, PT, PT, PT, PT, 0x8, 0x0 ;  /* 0x000000000000781c */ /* 0x000fd20003f4e170 */
[----:B------:R0:W-:Y:S02]  /*21d70*/  UTMALDG.4D [UR8], [UR4], desc[UR6] ;  /* 0x00000608040075b4 */ /* 0x0001e40008019000 */
[----:B0-----:R-:W-:Y:S05]  /*21d80*/  @P0 BRA.U.ANY `(.L_x_633) ;  /* 0xfffffffd00d80947 */ /* 0x001fea000393ffff */
[----:B------:R-:W-:Y:S01]  /*21d90*/  PLOP3.LUT P0, PT, PT, PT, PT, 0x80, 0x0 ;  /* 0x000000000000781c */ /* 0x000fe20003f0f070 */
[----:B------:R-:W-:Y:S01]  /*21da0*/  VIADD R7, R9, 0x1cc00 ;  /* 0x0001cc0009077836 */ /* 0x000fe20000000000 */
[----:B------:R-:W-:Y:S01]  /*21db0*/  UMOV UR6, 0x0 ;  /* 0x0000000000067882 */ /* 0x000fe20000000000 */
[----:B------:R-:W-:Y:S01]  /*21dc0*/  UMOV UR7, 0x12f00000 ;  /* 0x12f0000000077882 */ /* 0x000fe20000000000 */
[----:B------:R-:W-:-:S09]  /*21dd0*/  UMOV UR10, 0x40 ;  /* 0x00000040000a7882 */ /* 0x000fd20000000000 */
.L_x_634:
        /* <DEDUP_REMOVED lines=15> */
.L_x_635:
        /* <DEDUP_REMOVED lines=10> */
[----:B------:R-:W0:Y:S01]  /*21f70*/  SYNCS.PHASECHK.TRANS64.TRYWAIT P0, [R8+URZ+0x298c0], R12 ;  /* 0x0298c00c080075a7 */ /* 0x000e22000800017f */
[----:B------:R-:W-:Y:S04]  /*21f80*/  BSSY B2, `(.L_x_636) ;  /* 0x0000002000027945 */ /* 0x000fe80003800000 */
[----:B0-----:R-:W-:Y:S05]  /*21f90*/  @!P0 BRA `(.L_x_637) ;  /* 0x00000064004c8947 */ /* 0x001fea0003800000 */
.L_x_809:
[----:B------:R-:W-:Y:S05]  /*21fa0*/  BSYNC B2 ;  /* 0x0000000000027941 */ /* 0x000fea0003800000 */
.L_x_636:
[----:B------:R-:W-:Y:S01]  /*21fb0*/  BSSY B2, `(.L_x_638) ;  /* 0x000000b000027945 */ /* 0x000fe20003800000 */
[----:B------:R-:W-:Y:S01]  /*21fc0*/  IMAD.MOV.U32 R14, RZ, RZ, 0x0 ;  /* 0x00000000ff0e7424 */ /* 0x000fe200078e00ff */
[----:B------:R-:W-:Y:S02]  /*21fd0*/  MOV R15, 0x12f00000 ;  /* 0x12f00000000f7802 */ /* 0x000fe40000000f00 */
[----:B------:R-:W-:Y:S05]  /*21fe0*/  @P1 BRA `(.L_x_639) ;  /* 0x00000000001c1947 */ /* 0x000fea0003800000 */
[----:B------:R-:W2:Y:S02]  /*21ff0*/  S2R R5, SR_TID.X ;  /* 0x0000000000057919 */ /* 0x000ea40000002100 */
[----:B--2---:R-:W-:Y:S01]  /*22000*/  LOP3.LUT R7, R5, 0x1f, RZ, 0xc0, !PT ;  /* 0x0000001f05077812 */ /* 0x004fe200078ec0ff */
[----:B------:R-:W-:-:S03]  /*22010*/  IMAD.MOV.U32 R5, RZ, RZ, 0x5000 ;  /* 0x00005000ff057424 */ /* 0x000fc600078e00ff */
[----:B------:R-:W-:Y:S01]  /*22020*/  ISETP.NE.AND P0, PT, R7, RZ, PT ;  /* 0x000000ff0700720c */ /* 0x000fe20003f05270 */
[----:B------:R2:W-:-:S12]  /*22030*/  SYNCS.ARRIVE.TRANS64 RZ, [R8+URZ+0x298b0], R5 ;  /* 0x0298b00508ff79a7 */ /* 0x0005d8000800003f */
[----:B--2---:R-:W-:Y:S05]  /*22040*/  @!P0 BRA `(.L_x_639) ;  /* 0x0000000000048947 */ /* 0x004fea0003800000 */
[----:B------:R-:W-:Y:S01]  /*22050*/  BPT.TRAP 0x1 ;  /* 0x000000040000795c */ /* 0x000fe20000300000 */
.L_x_639:
[----:B------:R-:W-:Y:S05]  /*22060*/  BSYNC B2 ;  /* 0x0000000000027941 */ /* 0x000fea0003800000 */
.L_x_638:
[----:B------:R-:W2:Y:S01]  /*22070*/  LDL R5, [R1+0x14] ;  /* 0x0000140001057983 */ /* 0x000ea20000100800 */
[----:B------:R-:W-:Y:S01]  /*22080*/  R2UR UR10, R13 ;  /* 0x000000000d0a72ca */ /* 0x000fe200000e0000 */
[----:B------:R-:W-:Y:S01]  /*22090*/  UIADD3 UR4, UP0, UR40, 0x670, URZ ;  /* 0x0000067028047890 */ /* 0x000fe2000ff1e03f */
[----:B------:R-:W-:Y:S01]  /*220a0*/  R2UR UR6, R14 ;  /* 0x000000000e0672ca */ /* 0x000fe200000e0000 */
[----:B01----:R-:W-:Y:S01]  /*220b0*/  VIADD R8, R8, 0x298b0 ;  /* 0x000298b008087836 */ /* 0x003fe20000000000 */
[----:B------:R-:W-:Y:S01]  /*220c0*/  R2UR UR7, R15 ;  /* 0x000000000f0772ca */ /* 0x000fe200000e0000 */
[----:B------:R-:W-:Y:S01]  /*220d0*/  UIADD3.X UR5, URZ, UR41, URZ, UP0, !UPT ;  /* 0x000000293f057290 */ /* 0x000fe200087fe43f */
[----:B------:R-:W-:Y:S01]  /*220e0*/  PLOP3.LUT P0, PT, PT, PT, PT, 0x80, 0x0 ;  /* 0x000000000000781c */ /* 0x000fe20003f0f070 */
[----:B--2---:R-:W-:-:S04]  /*220f0*/  IMAD R5, R5, 0x5000, R11 ;  /* 0x0000500005057824 */ /* 0x004fc800078e020b */
[----:B------:R-:W-:-:S08]  /*22100*/  VIADD R5, R5, 0xa400 ;  /* 0x0000a40005057836 */ /* 0x000fd00000000000 */
.L_x_640:
        /* <DEDUP_REMOVED lines=9> */
[----:B-1----:R-:W-:Y:S05]  /*221a0*/  @P0 BRA.U.ANY `(.L_x_640) ;  /* 0xfffffffd00d80947 */ /* 0x002fea000393ffff */
.L_x_628:
[----:B------:R-:W-:Y:S05]  /*221b0*/  BSYNC B1 ;  /* 0x0000000000017941 */ /* 0x000fea0003800000 */
.L_x_627:
[----:B------:R-:W0:Y:S04]  /*221c0*/  LDL.LU R9, [R1+0x14] ;  /* 0x0000140001097983 */ /* 0x000e280000300800 */
[----:B------:R-:W2:Y:S01]  /*221d0*/  LDL.LU R7, [R1+0x20] ;  /* 0x0000200001077983 */ /* 0x000ea20000300800 */
[----:B------:R-:W-:Y:S02]  /*221e0*/  PLOP3.LUT P0, PT, PT, PT, PT, 0x8, 0x0 ;  /* 0x000000000000781c */ /* 0x000fe40003f0e170 */
[----:B0-----:R-:W-:-:S04]  /*221f0*/  IADD3 R5, R9, 0x1, RZ ;  /* 0x0000000109057810 */ /* 0x001fc80007ffe0ff */
[----:B------:R-:W-:-:S04]  /*22200*/  ISETP.NE.AND P1, PT, R5, 0x2, PT ;  /* 0x000000020500780c */ /* 0x000fc80003f25270 */
[----:B------:R-:W-:Y:S02]  /*22210*/  SEL R6, RZ, 0x1, P1 ;  /* 0x00000001ff067807 */ /* 0x000fe40000800000 */
[----:B------:R-:W-:Y:S02]  /*22220*/  SEL R5, R5, RZ, P1 ;  /* 0x000000ff05057207 */ /* 0x000fe40000800000 */
[----:B--2---:R-:W-:Y:S01]  /*22230*/  LOP3.LUT R7, R7, R6, RZ, 0x3c, !PT ;  /* 0x0000000607077212 */ /* 0x004fe200078e3cff */
[----:B------:R-:W-:-:S04]  /*22240*/  VIADD R6, R4, 0xfffffffe ;  /* 0xfffffffe04067836 */ /* 0x000fc80000000000 */
[----:B------:R0:W-:Y:S01]  /*22250*/  STL [R1+0x20], R7 ;  /* 0x0000200701007387 */ /* 0x0001e20000100800 */
[----:B------:R-:W-:-:S03]  /*22260*/  ISETP.GE.AND P2, PT, R6, R3, PT ;  /* 0x000000030600720c */ /* 0x000fc60003f46270 */
[----:B------:R0:W-:Y:S10]  /*22270*/  STL [R1+0x14], R5 ;  /* 0x0000140501007387 */ /* 0x0001f40000100800 */
[----:B0-----:R-:W-:Y:S05]  /*22280*/  @!P2 BRA `(.L_x_621) ;  /* 0x000000080000a947 */ /* 0x001fea0003800000 */
[C---:B------:R-:W-:Y:S02]  /*22290*/  IMAD R8, R4.reuse, 0xa0, R10 ;  /* 0x000000a004087824 */ /* 0x040fe400078e020a */
[----:B------:R-:W-:Y:S02]  /*222a0*/  VIADD R9, R4, 0xffffffff ;  /* 0xffffffff04097836 */ /* 0x000fe40000000000 */
[----:B------:R-:W-:-:S07]  /*222b0*/  VIADD R8, R8, 0xfffffec0 ;  /* 0xfffffec008087836 */ /* 0x000fce0000000000 */
.L_x_655:
[----:B------:R-:W-:Y:S05]  /*222c0*/  YIELD ;  /* 0x0000000000007946 */ /* 0x000fea0003800000 */
[----:B------:R-:W-:Y:S04]  /*222d0*/  BSSY B1, `(.L_x_641) ;  /* 0x000006e000017945 */ /* 0x000fe80003800000 */
[----:B0-----:R-:W-:Y:S05]  /*222e0*/  @!P6 BRA `(.L_x_642) ;  /* 0x0000000400b0e947 */ /* 0x001fea0003800000 */
[----:B------:R-:W2:Y:S04]  /*222f0*/  LDL R6, [R1+0x14] ;  /* 0x0000140001067983 */ /* 0x000ea80000100800 */
[----:B------:R-:W3:Y:S01]  /*22300*/  LDL R5, [R1+0x20] ;  /* 0x0000200001057983 */ /* 0x000ee20000100800 */
[----:B------:R-:W0:Y:S01]  /*22310*/  S2R R4, SR_TID.X ;  /* 0x0000000000047919 */ /* 0x000e220000002100 */
[----:B------:R-:W-:Y:S01]  /*22320*/  BSSY B2, `(.L_x_643) ;  /* 0x0000007000027945 */ /* 0x000fe20003800000 */
[----:B0-----:R-:W-:-:S04]  /*22330*/  LOP3.LUT R4, R4, 0x7f, RZ, 0xc0, !PT ;  /* 0x0000007f04047812 */ /* 0x001fc800078ec0ff */
[----:B------:R-:W-:Y:S02]  /*22340*/  ISETP.NE.AND P2, PT, R4, RZ, PT ;  /* 0x000000ff0400720c */ /* 0x000fe40003f45270 */
[----:B--2---:R-:W-:Y:S02]  /*22350*/  LEA R7, R6, R11, 0x3 ;  /* 0x0000000b06077211 */ /* 0x004fe400078e18ff */
[----:B---3--:R-:W-:-:S04]  /*22360*/  SHF.L.U32 R6, R5, 0x1f, RZ ;  /* 0x0000001f05067819 */ /* 0x008fc800000006ff */
[----:B------:R-:W0:Y:S02]  /*22370*/  SYNCS.PHASECHK.TRANS64.TRYWAIT P1, [R7+URZ+0x298a0], R6 ;  /* 0x0298a006070075a7 */ /* 0x000e24000802017f */
[----:B0-----:R-:W-:Y:S05]  /*22380*/  @!P1 BRA `(.L_x_644) ;  /* 0x0000006000649947 */ /* 0x001fea0003800000 */
.L_x_810:
[----:B------:R-:W-:Y:S05]  /*22390*/  BSYNC B2 ;  /* 0x0000000000027941 */ /* 0x000fea0003800000 */
.L_x_643:
[----:B------:R-:W-:Y:S04]  /*223a0*/  BSSY B2, `(.L_x_645) ;  /* 0x0000009000027945 */ /* 0x000fe80003800000 */
[----:B------:R-:W-:Y:S05]  /*223b0*/  @P2 BRA `(.L_x_646) ;  /* 0x00000000001c2947 */ /* 0x000fea0003800000 */
[----:B------:R-:W1:Y:S02]  /*223c0*/  S2R R4, SR_TID.X ;  /* 0x0000000000047919 */ /* 0x000e640000002100 */
[----:B-1----:R-:W-:Y:S01]  /*223d0*/  LOP3.LUT R5, R4, 0x1f, RZ, 0xc0, !PT ;  /* 0x0000001f04057812 */ /* 0x002fe200078ec0ff */
[----:B------:R-:W-:-:S03]  /*223e0*/  IMAD.MOV.U32 R4, RZ, RZ, 0x7800 ;  /* 0x00007800ff047424 */ /* 0x000fc600078e00ff */
[----:B------:R-:W-:Y:S01]  /*223f0*/  ISETP.NE.AND P1, PT, R5, RZ, PT ;  /* 0x000000ff0500720c */ /* 0x000fe20003f25270 */
[----:B------:R1:W-:-:S12]  /*22400*/  SYNCS.ARRIVE.TRANS64 RZ, [R7+URZ+0x29890], R4 ;  /* 0x0298900407ff79a7 */ /* 0x0003d8000800003f */
[----:B-1----:R-:W-:Y:S05]  /*22410*/  @!P1 BRA `(.L_x_646) ;  /* 0x0000000000049947 */ /* 0x002fea0003800000 */
[----:B------:R-:W-:Y:S01]  /*22420*/  BPT.TRAP 0x1 ;  /* 0x000000040000795c */ /* 0x000fe20000300000 */
.L_x_646:
[----:B------:R-:W-:Y:S05]  /*22430*/  BSYNC B2 ;  /* 0x0000000000027941 */ /* 0x000fea0003800000 */
.L_x_645:
[----:B------:R-:W2:Y:S01]  /*22440*/  LDL R4, [R1+0x14] ;  /* 0x0000140001047983 */ /* 0x000ea20000100800 */
[----:B------:R-:W-:Y:S01]  /*22450*/  IMAD.MOV.U32 R12, RZ, RZ, RZ ;  /* 0x000000ffff0c7224 */ /* 0x000fe200078e00ff */
[----:B------:R-:W-:Y:S01]  /*22460*/  UIADD3 UR4, UP0, UR40, 0x570, URZ ;  /* 0x0000057028047890 */ /* 0x000fe2000ff1e03f */
[----:B------:R-:W-:Y:S01]  /*22470*/  PLOP3.LUT P1, PT, PT, PT, PT, 0x80, 0x0 ;  /* 0x000000000000781c */ /* 0x000fe20003f2f070 */
[----:B------:R-:W-:Y:S01]  /*22480*/  UMOV UR6, 0x0 ;  /* 0x0000000000067882 */ /* 0x000fe20000000000 */
[----:B------:R-:W-:Y:S01]  /*22490*/  UMOV UR7, 0x12f00000 ;  /* 0x12f0000000077882 */ /* 0x000fe20000000000 */
[----:B------:R-:W-:Y:S01]  /*224a0*/  R2UR UR10, R12 ;  /* 0x000000000c0a72ca */ /* 0x000fe200000e0000 */
[----:B------:R-:W-:Y:S01]  /*224b0*/  UIADD3.X UR5, URZ, UR41, URZ, UP0, !UPT ;  /* 0x000000293f057290 */ /* 0x000fe200087fe43f */
[----:B--2---:R-:W-:Y:S02]  /*224c0*/  IMAD R5, R4, 0x7800, R11 ;  /* 0x0000780004057824 */ /* 0x004fe400078e020b */
[----:B------:R-:W-:-:S03]  /*224d0*/  VIADD R4, R7, 0x29890 ;  /* 0x0002989007047836 */ /* 0x000fc60000000000 */
[----:B------:R-:W-:-:S08]  /*224e0*/  IADD3 R10, R5, 0x1a400, RZ ;  /* 0x0001a400050a7810 */ /* 0x000fd00007ffe0ff */
.L_x_647:
        /* <DEDUP_REMOVED lines=10> */
[----:B------:R-:W-:Y:S01]  /*22590*/  PLOP3.LUT P1, PT, PT, PT, PT, 0x80, 0x0 ;  /* 0x000000000000781c */ /* 0x000fe20003f2f070 */
[----:B------:R-:W-:Y:S01]  /*225a0*/  VIADD R10, R5, 0x1cc00 ;  /* 0x0001cc00050a7836 */ /* 0x000fe20000000000 */
[----:B------:R-:W-:Y:S01]  /*225b0*/  UMOV UR6, 0x0 ;  /* 0x0000000000067882 */ /* 0x000fe20000000000 */
[----:B------:R-:W-:Y:S01]  /*225c0*/  UMOV UR7, 0x12f00000 ;  /* 0x12f0000000077882 */ /* 0x000fe20000000000 */
[----:B------:R-:W-:-:S09]  /*225d0*/  UMOV UR10, 0x40 ;  /* 0x00000040000a7882 */ /* 0x000fd20000000000 */
.L_x_648:
        /* <DEDUP_REMOVED lines=15> */
.L_x_649:
        /* <DEDUP_REMOVED lines=10> */
[----:B------:R-:W1:Y:S01]  /*22770*/  SYNCS.PHASECHK.TRANS64.TRYWAIT P1, [R7+URZ+0x298c0], R6 ;  /* 0x0298c006070075a7 */ /* 0x000e62000802017f */
[----:B------:R-:W-:Y:S04]  /*22780*/  BSSY B2, `(.L_x_650) ;  /* 0x0000002000027945 */ /* 0x000fe80003800000 */
[----:B-1----:R-:W-:Y:S05]  /*22790*/  @!P1 BRA `(.L_x_651) ;  /* 0x0000005c00749947 */ /* 0x002fea0003800000 */
.L_x_811:
[----:B------:R-:W-:Y:S05]  /*227a0*/  BSYNC B2 ;  /* 0x0000000000027941 */ /* 0x000fea0003800000 */
.L_x_650:
[----:B------:R-:W-:Y:S01]  /*227b0*/  BSSY B2, `(.L_x_652) ;  /* 0x000000b000027945 */ /* 0x000fe20003800000 */
[----:B------:R-:W-:Y:S01]  /*227c0*/  IMAD.MOV.U32 R4, RZ, RZ, 0x0 ;  /* 0x00000000ff047424 */ /* 0x000fe200078e00ff */
[----:B------:R-:W-:Y:S02]  /*227d0*/  MOV R5, 0x12f00000 ;  /* 0x12f0000000057802 */ /* 0x000fe40000000f00 */
        /* <DEDUP_REMOVED lines=8> */
.L_x_653:
[----:B------:R-:W-:Y:S05]  /*22860*/  BSYNC B2 ;  /* 0x0000000000027941 */ /* 0x000fea0003800000 */
.L_x_652:
[----:B01----:R-:W2:Y:S01]  /*22870*/  LDL R6, [R1+0x14] ;  /* 0x0000140001067983 */ /* 0x003ea20000100800 */
[----:B------:R-:W-:Y:S01]  /*22880*/  R2UR UR10, R12 ;  /* 0x000000000c0a72ca */ /* 0x000fe200000e0000 */
[----:B------:R-:W-:Y:S01]  /*22890*/  UIADD3 UR4, UP0, UR40, 0x670, URZ ;  /* 0x0000067028047890 */ /* 0x000fe2000ff1e03f */
[----:B------:R-:W-:Y:S01]  /*228a0*/  R2UR UR7, R5 ;  /* 0x00000000050772ca */ /* 0x000fe200000e0000 */
[----:B------:R-:W-:Y:S01]  /*228b0*/  VIADD R7, R7, 0x298b0 ;  /* 0x000298b007077836 */ /* 0x000fe20000000000 */
[----:B------:R-:W-:Y:S01]  /*228c0*/  R2UR UR6, R4 ;  /* 0x00000000040672ca */ /* 0x000fe200000e0000 */
[----:B------:R-:W-:Y:S01]  /*228d0*/  UIADD3.X UR5, URZ, UR41, URZ, UP0, !UPT ;  /* 0x000000293f057290 */ /* 0x000fe200087fe43f */
[----:B------:R-:W-:Y:S01]  /*228e0*/  PLOP3.LUT P1, PT, PT, PT, PT, 0x80, 0x0 ;  /* 0x000000000000781c */ /* 0x000fe20003f2f070 */
[----:B--2---:R-:W-:-:S04]  /*228f0*/  IMAD R4, R6, 0x5000, R11 ;  /* 0x0000500006047824 */ /* 0x004fc800078e020b */
[----:B------:R-:W-:-:S08]  /*22900*/  VIADD R4, R4, 0xa400 ;  /* 0x0000a40004047836 */ /* 0x000fd00000000000 */
.L_x_654:
        /* <DEDUP_REMOVED lines=10> */
.L_x_642:
[----:B------:R-:W-:Y:S05]  /*229b0*/  BSYNC B1 ;  /* 0x0000000000017941 */ /* 0x000fea0003800000 */
.L_x_641:
[----:B------:R-:W2:Y:S04]  /*229c0*/  LDL.LU R5, [R1+0x14] ;  /* 0x0000140001057983 */ /* 0x000ea80000300800 */
[----:B------:R-:W3:Y:S01]  /*229d0*/  LDL.LU R6, [R1+0x20] ;  /* 0x0000200001067983 */ /* 0x000ee20000300800 */
[----:B------:R-:W-:Y:S02]  /*229e0*/  VIADD R9, R9, 0xffffffff ;  /* 0xffffffff09097836 */ /* 0x000fe40000000000 */
[----:B------:R-:W-:-:S03]  /*229f0*/  VIADD R8, R8, 0xffffff60 ;  /* 0xffffff6008087836 */ /* 0x000fc60000000000 */
[----:B------:R-:W-:Y:S02]  /*22a00*/  ISETP.GT.AND P2, PT, R9, R3, PT ;  /* 0x000000030900720c */ /* 0x000fe40003f44270 */
[----:B--2---:R-:W-:-:S04]  /*22a10*/  IADD3 R4, R5, 0x1, RZ ;  /* 0x0000000105047810 */ /* 0x004fc80007ffe0ff */
[----:B------:R-:W-:-:S04]  /*22a20*/  ISETP.NE.AND P1, PT, R4, 0x2, PT ;  /* 0x000000020400780c */ /* 0x000fc80003f25270 */
[----:B------:R-:W-:Y:S02]  /*22a30*/  SEL R5, RZ, 0x1, P1 ;  /* 0x00000001ff057807 */ /* 0x000fe40000800000 */
[----:B------:R-:W-:Y:S02]  /*22a40*/  SEL R4, R4, RZ, P1 ;  /* 0x000000ff04047207 */ /* 0x000fe40000800000 */
[----:B---3--:R-:W-:-:S03]  /*22a50*/  LOP3.LUT R6, R6, R5, RZ, 0x3c, !PT ;  /* 0x0000000506067212 */ /* 0x008fc600078e3cff */
[----:B------:R0:W-:Y:S04]  /*22a60*/  STL [R1+0x14], R4 ;  /* 0x0000140401007387 */ /* 0x0001e80000100800 */
[----:B------:R0:W-:Y:S01]  /*22a70*/  STL [R1+0x20], R6 ;  /* 0x0000200601007387 */ /* 0x0001e20000100800 */
[----:B------:R-:W-:Y:S05]  /*22a80*/  @P2 BRA `(.L_x_655) ;  /* 0xfffffff8000c2947 */ /* 0x000fea000383ffff */
.L_x_621:
[----:B------:R-:W-:Y:S05]  /*22a90*/  BSYNC B0 ;  /* 0x0000000000007941 */ /* 0x000fea0003800000 */
.L_x_620:
[----:B------:R-:W-:Y:S05]  /*22aa0*/  @!P0 WARPSYNC.ALL ;  /* 0x0000000000008948 */ /* 0x000fea0003800000 */
[----:B------:R-:W-:Y:S01]  /*22ab0*/  @!P0 BAR.SYNC.DEFER_BLOCKING 0xc, 0x180 ;  /* 0x0306000000008b1d */ /* 0x000fe20000010000 */
[----:B------:R-:W-:-:S05]  /*22ac0*/  ISETP.GT.AND P0, PT, R19, RZ, PT ;  /* 0x000000ff1300720c */ /* 0x000fca0003f04270 */
[----:B------:R-:W-:Y:S08]  /*22ad0*/  BSSY B6, `(.L_x_656) ;  /* 0x00002fe000067945 */ /* 0x000ff00003800000 */
[----:B------:R-:W-:Y:S05]  /*22ae0*/  @P0 BRA `(.L_x_657) ;  /* 0x0000000000480947 */ /* 0x000fea0003800000 */
[----:B0-----:R-:W0:Y:S02]  /*22af0*/  S2R R4, SR_TID.X ;  /* 0x0000000000047919 */ /* 0x001e240000002100 */
        /* <DEDUP_REMOVED lines=15> */
[----:B------:R1:W-:Y:S01]  /*22bf0*/  STL [R1], R0 ;  /* 0x0000000001007387 */ /* 0x0003e20000100800 */
[----:B------:R-:W-:Y:S05]  /*22c00*/  BRA `(.L_x_658) ;  /* 0x0000002c00a87947 */ /* 0x000fea0003800000 */
.L_x_657:
[----:B------:R-:W1:Y:S01]  /*22c10*/  S2R R0, SR_CgaCtaId ;  /* 0x0000000000007919 */ /* 0x000e620000008800 */
[----:B------:R-:W-:-:S04]  /*22c20*/  MOV R2, 0x400 ;  /* 0x0000040000027802 */ /* 0x000fc80000000f00 */
[----:B-1----:R-:W-:-:S05]  /*22c30*/  LEA R3, R0, R2, 0x18 ;  /* 0x0000000200037211 */ /* 0x002fca00078ec0ff */
[----:B------:R1:W-:Y:S01]  /*22c40*/  STL [R1+0x3c], R3 ;  /* 0x00003c0301007387 */ /* 0x0003e20000100800 */
[----:B------:R-:W-:-:S05]  /*22c50*/  VIADD R0, R3, 0x1a400 ;  /* 0x0001a40003007836 */ /* 0x000fca0000000000 */
[----:B------:R-:W-:-:S13]  /*22c60*/  LOP3.LUT P0, RZ, R0, 0x1bf, RZ, 0xc0, !PT ;  /* 0x000001bf00ff7812 */ /* 0x000fda000780c0ff */
[----:B-1----:R-:W-:Y:S05]  /*22c70*/  @!P0 BRA `(.L_x_659) ;  /* 0x0000000000408947 */ /* 0x002fea0003800000 */
[----:B------:R-:W-:Y:S01]  /*22c80*/  MOV R2, 0x0 ;  /* 0x0000000000027802 */ /* 0x000fe20000000f00 */
[----:B------:R-:W-:Y:S01]  /*22c90*/  ULDC.64 UR6, c[0x4][0xa0] ;  /* 0x0100280000067ab9 */ /* 0x000fe20000000a00 */
[----:B------:R-:W-:Y:S01]  /*22ca0*/  ULDC.64 UR8, c[0x4][0xa8] ;  /* 0x01002a0000087ab9 */ /* 0x000fe20000000a00 */
[----:B------:R-:W-:Y:S01]  /*22cb0*/  ULDC.64 UR4, c[0x4][0x8] ;  /* 0x0100020000047ab9 */ /* 0x000fe20000000a00 */
[----:B0-----:R-:W-:Y:S01]  /*22cc0*/  MOV R4, UR6 ;  /* 0x0000000600047c02 */ /* 0x001fe20008000f00 */
[----:B------:R-:W-:Y:S01]  /*22cd0*/  IMAD.U32 R5, RZ, RZ, UR7 ;  /* 0x00000007ff057e24 */ /* 0x000fe2000f8e00ff */
[----:B------:R-:W0:Y:S01]  /*22ce0*/  LDC.64 R2, c[0x4][R2] ;  /* 0x0100000002027b82 */ /* 0x000e220000000a00 */
[----:B------:R-:W-:Y:S01]  /*22cf0*/  IMAD.U32 R6, RZ, RZ, UR8 ;  /* 0x00000008ff067e24 */ /* 0x000fe2000f8e00ff */
[----:B------:R-:W-:Y:S01]  /*22d00*/  MOV R10, UR4 ;  /* 0x00000004000a7c02 */ /* 0x000fe20008000f00 */
[----:B------:R-:W-:Y:S01]  /*22d10*/  IMAD.U32 R7, RZ, RZ, UR9 ;  /* 0x00000009ff077e24 */ /* 0x000fe2000f8e00ff */
[----:B------:R-:W-:Y:S01]  /*22d20*/  MOV R13, RZ ;  /* 0x000000ff000d7202 */ /* 0x000fe20000000f00 */
[----:B------:R-:W-:-:S02]  /*22d30*/  IMAD.U32 R11, RZ, RZ, UR5 ;  /* 0x00000005ff0b7e24 */ /* 0x000fc4000f8e00ff */
[----:B------:R-:W-:Y:S02]  /*22d40*/  IMAD.MOV.U32 R8, RZ, RZ, 0x70 ;  /* 0x00000070ff087424 */ /* 0x000fe400078e00ff */
[----:B------:R-:W-:-:S07]  /*22d50*/  IMAD.MOV.U32 R12, RZ, RZ, 0x1 ;  /* 0x00000001ff0c7424 */ /* 0x000fce00078e00ff */
[----:B------:R-:W-:-:S07]  /*22d60*/  LEPC R20, `(.L_x_659) ;  /* 0x000000001014794e */ /* 0x000fce0000000000 */
[----:B0-----:R-:W-:Y:S05]  /*22d70*/  CALL.ABS.NOINC R2 ;  /* 0x0000000002007343 */ /* 0x001fea0003c00000 */
.L_x_659:
[----:B------:R-:W2:Y:S01]  /*22d80*/  LDL.LU R2, [R1+0x18] ;  /* 0x0000180001027983 */ /* 0x000ea20000300800 */
[----:B------:R-:W-:Y:S01]  /*22d90*/  MOV R0, 0x400 ;  /* 0x0000040000007802 */ /* 0x000fe20000000f00 */
[----:B------:R-:W1:Y:S03]  /*22da0*/  S2R R15, SR_CgaCtaId ;  /* 0x00000000000f7919 */ /* 0x000e660000008800 */
[----:B-1----:R-:W-:-:S05]  /*22db0*/  LEA R0, R15, R0, 0x18 ;  /* 0x000000000f007211 */ /* 0x002fca00078ec0ff */
[----:B------:R-:W-:-:S05]  /*22dc0*/  VIADD R0, R0, 0xa400 ;  /* 0x0000a40000007836 */ /* 0x000fca0000000000 */
[----:B------:R-:W-:Y:S01]  /*22dd0*/  LOP3.LUT P0, RZ, R0, 0x3ff, RZ, 0xc0, !PT ;  /* 0x000003ff00ff7812 */ /* 0x000fe2000780c0ff */
[----:B------:R1:W-:Y:S01]  /*22de0*/  STL [R1+0x24], R0 ;  /* 0x0000240001007387 */ /* 0x0003e20000100800 */
[----:B--2---:R-:W-:-:S11]  /*22df0*/  LOP3.LUT R2, R2, 0xfffffffe, RZ, 0xc0, !PT ;  /* 0xfffffffe02027812 */ /* 0x004fd600078ec0ff */
[----:B------:R-:W-:-:S05]  /*22e00*/  @P0 LOP3.LUT R2, R2, 0x1, RZ, 0xfc, !PT ;  /* 0x0000000102020812 */ /* 0x000fca00078efcff */
[----:B------:R1:W-:Y:S01]  /*22e10*/  STL [R1+0x18], R2 ;  /* 0x0000180201007387 */ /* 0x0003e20000100800 */
[----:B------:R-:W-:Y:S05]  /*22e20*/  @!P0 BRA `(.L_x_660) ;  /* 0x0000000000408947 */ /* 0x000fea0003800000 */
[----:B-1----:R-:W-:Y:S01]  /*22e30*/  MOV R2, 0x0 ;  /* 0x0000000000027802 */ /* 0x002fe20000000f00 */
[----:B------:R-:W-:Y:S01]  /*22e40*/  ULDC.64 UR6, c[0x4][0xa0] ;  /* 0x0100280000067ab9 */ /* 0x000fe20000000a00 */
[----:B------:R-:W-:Y:S01]  /*22e50*/  ULDC.64 UR8, c[0x4][0xa8] ;  /* 0x01002a0000087ab9 */ /* 0x000fe20000000a00 */
[----:B------:R-:W-:Y:S01]  /*22e60*/  ULDC.64 UR4, c[0x4][0x10] ;  /* 0x0100040000047ab9 */ /* 0x000fe20000000a00 */
[----:B0-----:R-:W-:Y:S01]  /*22e70*/  IMAD.U32 R4, RZ, RZ, UR6 ;  /* 0x00000006ff047e24 */ /* 0x001fe2000f8e00ff */
[----:B------:R-:W-:Y:S01]  /*22e80*/  MOV R6, UR8 ;  /* 0x0000000800067c02 */ /* 0x000fe20008000f00 */
[----:B------:R-:W0:Y:S01]  /*22e90*/  LDC.64 R2, c[0x4][R2] ;  /* 0x0100000002027b82 */ /* 0x000e220000000a00 */
[----:B------:R-:W-:Y:S01]  /*22ea0*/  IMAD.U32 R5, RZ, RZ, UR7 ;  /* 0x00000007ff057e24 */ /* 0x000fe2000f8e00ff */
[----:B------:R-:W-:Y:S01]  /*22eb0*/  MOV R8, 0x70 ;  /* 0x0000007000087802 */ /* 0x000fe20000000f00 */
[----:B------:R-:W-:Y:S02]  /*22ec0*/  IMAD.U32 R7, RZ, RZ, UR9 ;  /* 0x00000009ff077e24 */ /* 0x000fe4000f8e00ff */
[----:B------:R-:W-:-:S02]  /*22ed0*/  IMAD.U32 R10, RZ, RZ, UR4 ;  /* 0x00000004ff0a7e24 */ /* 0x000fc4000f8e00ff */
[----:B------:R-:W-:Y:S02]  /*22ee0*/  IMAD.U32 R11, RZ, RZ, UR5 ;  /* 0x00000005ff0b7e24 */ /* 0x000fe4000f8e00ff */
[----:B------:R-:W-:Y:S02]  /*22ef0*/  IMAD.MOV.U32 R12, RZ, RZ, 0x1 ;  /* 0x00000001ff0c7424 */ /* 0x000fe400078e00ff */
[----:B------:R-:W-:-:S07]  /*22f00*/  IMAD.MOV.U32 R13, RZ, RZ, RZ ;  /* 0x000000ffff0d7224 */ /* 0x000fce00078e00ff */
[----:B------:R-:W-:-:S07]  /*22f10*/  LEPC R20, `(.L_x_660) ;  /* 0x000000001014794e */ /* 0x000fce0000000000 */
[----:B0-----:R-:W-:Y:S05]  /*22f20*/  CALL.ABS.NOINC R2 ;  /* 0x0000000002007343 */ /* 0x001fea0003c00000 */
.L_x_660:
[----:B-1----:R-:W2:Y:S02]  /*22f30*/  LDL R2, [R1+0x3c] ;  /* 0x00003c0001027983 */ /* 0x002ea40000100800 */
[----:B--2---:R-:W-:-:S05]  /*22f40*/  VIADD R0, R2, 0x400 ;  /* 0x0000040002007836 */ /* 0x004fca0000000000 */
[----:B------:R-:W-:-:S13]  /*22f50*/  LOP3.LUT P0, RZ, R0, 0x9f, RZ, 0xc0, !PT ;  /* 0x0000009f00ff7812 */ /* 0x000fda000780c0ff */
[----:B------:R-:W-:Y:S05]  /*22f60*/  @!P0 BRA `(.L_x_661) ;  /* 0x0000000000408947 */ /* 0x000fea0003800000 */
        /* <DEDUP_REMOVED lines=16> */
.L_x_661:
[----:B------:R-:W2:Y:S02]  /*23070*/  LDL.LU R2, [R1+0x24] ;  /* 0x0000240001027983 */ /* 0x000ea40000300800 */
[----:B--2---:R-:W-:-:S13]  /*23080*/  LOP3.LUT P6, RZ, R2, 0x3ff, RZ, 0xc0, !PT ;  /* 0x000003ff02ff7812 */ /* 0x004fda00078cc0ff */
[----:B------:R-:W-:Y:S05]  /*23090*/  @!P6 BRA `(.L_x_662) ;  /* 0x000000000040e947 */ /* 0x000fea0003800000 */
[----:B------:R-:W-:Y:S01]  /*230a0*/  MOV R2, 0x0 ;  /* 0x0000000000027802 */ /* 0x000fe20000000f00 */
        /* <DEDUP_REMOVED lines=15> */
.L_x_662:
[----:B------:R-:W-:Y:S01]  /*231a0*/  ULDC.64 UR4, c[0x0][0x9f8] ;  /* 0x00027e0000047ab9 */ /* 0x000fe20000000a00 */
[----:B0-----:R-:W2:Y:S01]  /*231b0*/  LDL.LU R4, [R1+0x28] ;  /* 0x0000280001047983 */ /* 0x001ea20000300800 */
[----:B------:R-:W-:-:S03]  /*231c0*/  ISETP.NE.U32.AND P0, PT, RZ, UR4, PT ;  /* 0x00000004ff007c0c */ /* 0x000fc6000bf05070 */
[----:B------:R-:W2:Y:S01]  /*231d0*/  LDL.LU R0, [R1+0x4] ;  /* 0x0000040001007983 */ /* 0x000ea20000300800 */
[----:B------:R-:W-:Y:S01]  /*231e0*/  ISETP.NE.AND.EX P0, PT, RZ, UR5, PT, P0 ;  /* 0x00000005ff007c0c */ /* 0x000fe2000bf05300 */
[----:B------:R-:W-:Y:S02]  /*231f0*/  IMAD.MOV.U32 R5, RZ, RZ, R16 ;  /* 0x000000ffff057224 */ /* 0x000fe400078e0010 */
[----:B------:R-:W3:Y:S10]  /*23200*/  LDL R6, [R1+0x8] ;  /* 0x0000080001067983 */ /* 0x000ef40000100800 */
[----:B------:R-:W-:-:S04]  /*23210*/  @P0 IADD3 R2, P1, R17, UR4, RZ ;  /* 0x0000000411020c10 */ /* 0x000fc8000ff3e0ff */
[----:B------:R-:W-:Y:S01]  /*23220*/  @P0 IADD3.X R3, R18, UR5, RZ, P1, !PT ;  /* 0x0000000512030c10 */ /* 0x000fe20008ffe4ff */
[----:B------:R-:W-:-:S04]  /*23230*/  ULDC.64 UR4, c[0x0][0xa00] ;  /* 0x0002800000047ab9 */ /* 0x000fc80000000a00 */
[----:B------:R-:W4:Y:S01]  /*23240*/  @P0 LDG.E R5, desc[UR54][R2.64] ;  /* 0x0000003602050981 */ /* 0x000f22000c1e1900 */
[----:B--2---:R-:W-:Y:S02]  /*23250*/  IMAD R4, R0, 0x80, R4 ;  /* 0x0000008000047824 */ /* 0x004fe400078e0204 */
[----:B------:R-:W0:Y:S01]  /*23260*/  LDC R0, c[0x0][0x428] ;  /* 0x00010a00ff007b82 */ /* 0x000e220000000800 */
[----:B----4-:R1:W-:Y:S01]  /*23270*/  STL [R1+0x24], R5 ;  /* 0x0000240501007387 */ /* 0x0103e20000100800 */
[----:B0-----:R-:W-:Y:S02]  /*23280*/  ISETP.NE.AND P0, PT, R0, 0x1, PT ;  /* 0x000000010000780c */ /* 0x001fe40003f05270 */
[----:B---3--:R-:W-:Y:S01]  /*23290*/  MOV R0, R6 ;  /* 0x0000000600007202 */ /* 0x008fe20000000f00 */
[----:B-1----:R-:W0:Y:S10]  /*232a0*/  S2R R5, SR_TID.X ;  /* 0x0000000000057919 */ /* 0x002e340000002100 */
[----:B------:R-:W1:Y:S08]  /*232b0*/  @P0 LDC R2, c[0x0][0x42c] ;  /* 0x00010b00ff020b82 */ /* 0x000e700000000800 */
[----:B------:R-:W2:Y:S01]  /*232c0*/  @P0 LDC R3, c[0x0][0x430] ;  /* 0x00010c00ff030b82 */ /* 0x000ea20000000800 */
[----:B-1----:R-:W-:Y:S01]  /*232d0*/  @P0 IMAD.HI.U32 R2, R6, R2, RZ ;  /* 0x0000000206020227 */ /* 0x002fe200078e00ff */
[----:B0-----:R-:W-:-:S04]  /*232e0*/  LOP3.LUT R5, R5, 0x7f, RZ, 0xc0, !PT ;  /* 0x0000007f05057812 */ /* 0x001fc800078ec0ff */
[----:B------:R-:W-:Y:S02]  /*232f0*/  ISETP.NE.AND P1, PT, R5, RZ, PT ;  /* 0x000000ff0500720c */ /* 0x000fe40003f25270 */
[----:B--2---:R-:W-:Y:S02]  /*23300*/  @P0 SHF.R.U32.HI R0, RZ, R3, R2 ;  /* 0x00000003ff000219 */ /* 0x004fe40000011602 */
[----:B------:R-:W-:Y:S02]  /*23310*/  ISETP.NE.U32.AND P0, PT, RZ, UR4, PT ;  /* 0x00000004ff007c0c */ /* 0x000fe4000bf05070 */
[----:B------:R-:W-:Y:S02]  /*23320*/  PLOP3.LUT P3, PT, P1, PT, PT, 0x8, 0x0 ;  /* 0x000000000000781c */ /* 0x000fe40000f6e170 */
[----:B------:R-:W-:-:S04]  /*23330*/  ISETP.NE.AND.EX P2, PT, RZ, UR5, PT, P0 ;  /* 0x00000005ff007c0c */ /* 0x000fc8000bf45300 */
[----:B------:R-:W-:Y:S01]  /*23340*/  SEL R3, R16, RZ, !P2 ;  /* 0x000000ff10037207 */ /* 0x000fe20005000000 */
[----:B------:R-:W-:-:S05]  /*23350*/  VOTEU.ALL UP1, P1 ;  /* 0x00000000003f7886 */ /* 0x000fca0000820000 */
[----:B------:R-:W-:-:S04]  /*23360*/  @!UP1 UIADD3 UR8, UP0, UR40, 0x270, URZ ;  /* 0x0000027028089890 */ /* 0x000fc8000ff1e03f */
[----:B------:R-:W-:-:S03]  /*23370*/  @!UP1 UIADD3.X UR9, URZ, UR41, URZ, UP0, !UPT ;  /* 0x000000293f099290 */ /* 0x000fc600087fe43f */
[----:B------:R-:W-:-:S09]  /*23380*/  VOTEU.ALL UP0, P1 ;  /* 0x00000000003f7886 */ /* 0x000fd20000800000 */
.L_x_663:
[----:B------:R-:W2:Y:S01]  /*23390*/  LDL R2, [R1+0x8] ;  /* 0x0000080001027983 */ /* 0x000ea20000100800 */
[----:B------:R-:W-:Y:S02]  /*233a0*/  PLOP3.LUT P0, PT, P0, P3, PT, 0xa2, 0x0 ;  /* 0x000000000000781c */ /* 0x000fe40000707472 */
[----:B------:R-:W-:Y:S01]  /*233b0*/  @P3 R2UR P0, UR7, R3 ;  /* 0x00000000030732ca */ /* 0x000fe20000000000 */
[----:B------:R-:W-:-:S07]  /*233c0*/  UMOV UR4, URZ ;  /* 0x0000003f00047c82 */ /* 0x000fce0008000000 */
[----:B------:R-:W-:Y:S02]  /*233d0*/  PLOP3.LUT P0, PT, P0, P3, PT, 0xa2, 0x0 ;  /* 0x000000000000781c */ /* 0x000fe40000707472 */
[----:B--2---:R-:W-:-:S08]  /*233e0*/  @P3 R2UR.OR P0, UR6, R2 ;  /* 0x00000000020632ca */ /* 0x004fd00000100000 */
[----:B------:R-:W-:Y:S02]  /*233f0*/  PLOP3.LUT P0, PT, P0, P3, PT, 0xa2, 0x0 ;  /* 0x000000000000781c */ /* 0x000fe40000707472 */
[----:B------:R-:W-:-:S08]  /*23400*/  @P3 R2UR.OR P0, UR5, R4 ;  /* 0x00000000040532ca */ /* 0x000fd00000100000 */
[----:B------:R-:W-:-:S05]  /*23410*/  @P3 PLOP3.LUT P3, PT, P0, PT, PT, 0x80, 0x0 ;  /* 0x000000000000381c */ /* 0x000fca000076f070 */
[----:B------:R0:W-:Y:S08]  /*23420*/  @!UP0 UTMAPF.L2.4D [UR4], [UR8] ;  /* 0x00000004080085b8 */ /* 0x0001f00008018000 */
[----:B0-----:R-:W-:Y:S05]  /*23430*/  @P3 BRA.U.ANY `(.L_x_663) ;  /* 0xfffffffd00d43947 */ /* 0x001fea000393ffff */
[----:B------:R-:W-:Y:S01]  /*23440*/  PLOP3.LUT P2, PT, P1, PT, PT, 0x8, 0x0 ;  /* 0x000000000000781c */ /* 0x000fe20000f4e170 */
[----:B------:R-:W-:Y:S01]  /*23450*/  VOTEU.ALL UP0, P1 ;  /* 0x00000000003f7886 */ /* 0x000fe20000800000 */
[----:B------:R-:W-:-:S11]  /*23460*/  UMOV UR4, 0x40 ;  /* 0x0000004000047882 */ /* 0x000fd60000000000 */
.L_x_664:
[----:B------:R-:W2:Y:S01]  /*23470*/  LDL R2, [R1+0x8] ;  /* 0x0000080001027983 */ /* 0x000ea20000100800 */
[----:B------:R-:W-:Y:S02]  /*23480*/  PLOP3.LUT P0, PT, P0, P2, PT, 0xa2, 0x0 ;  /* 0x000000000000781c */ /* 0x000fe40000705472 */
[----:B------:R-:W-:-:S08]  /*23490*/  @P2 R2UR P0, UR7, R3 ;  /* 0x00000000030722ca */ /* 0x000fd00000000000 */
        /* <DEDUP_REMOVED lines=10> */
.L_x_665:
        /* <DEDUP_REMOVED lines=10> */
[----:B------:R-:W2:Y:S01]  /*235e0*/  LDL R16, [R1+0x24] ;  /* 0x0000240001107983 */ /* 0x000ea20000100800 */
[----:B------:R-:W0:Y:S01]  /*235f0*/  LDC.64 R6, c[0x0][0x3f8] ;  /* 0x0000fe00ff067b82 */ /* 0x000e220000000a00 */
[----:B------:R-:W-:Y:S02]  /*23600*/  ULDC.64 UR4, c[0x0][0xa08] ;  /* 0x0002820000047ab9 */ /* 0x000fe40000000a00 */
[----:B0-----:R-:W-:Y:S01]  /*23610*/  LOP3.LUT P0, RZ, R6, UR4, RZ, 0xfc, !PT ;  /* 0x0000000406ff7c12 */ /* 0x001fe2000f80fcff */
[----:B------:R-:W-:-:S03]  /*23620*/  UMOV UR4, 0xffffffff ;  /* 0xffffffff00047882 */ /* 0x000fc60000000000 */
[----:B------:R-:W-:Y:S02]  /*23630*/  LOP3.LUT P0, RZ, R7, UR5, RZ, 0xfc, P0 ;  /* 0x0000000507ff7c12 */ /* 0x000fe4000800fcff */
[----:B--2---:R-:W-:Y:S02]  /*23640*/  SHF.R.S32.HI R17, RZ, 0x1f, R16 ;  /* 0x0000001fff117819 */ /* 0x004fe40000011410 */
[----:B------:R-:W-:-:S03]  /*23650*/  SEL R2, R16, RZ, !P0 ;  /* 0x000000ff10027207 */ /* 0x000fc60004000000 */
[----:B------:R0:W-:Y:S01]  /*23660*/  STL [R1+0x28], R17 ;  /* 0x0000281101007387 */ /* 0x0001e20000100800 */
[----:B------:R-:W-:Y:S05]  /*23670*/  BRA.DIV UR4, `(.L_x_666) ;  /* 0x0000004e04d07947 */ /* 0x000fea000b800000 */
[----:B------:R-:W1:Y:S02]  /*23680*/  S2R R5, SR_TID.X ;  /* 0x0000000000057919 */ /* 0x000e640000002100 */
[----:B-1----:R-:W-:-:S04]  /*23690*/  SHF.R.U32.HI R5, RZ, 0x5, R5 ;  /* 0x00000005ff057819 */ /* 0x002fc80000011605 */
[----:B------:R-:W-:-:S05]  /*236a0*/  LOP3.LUT R5, R5, 0x3, RZ, 0xc0, !PT ;  /* 0x0000000305057812 */ /* 0x000fca00078ec0ff */
[----:B------:R1:W2:Y:S02]  /*236b0*/  SHFL.IDX PT, R14, R5, RZ, 0x1f ;  /* 0x00001fff050e7589 */ /* 0x0002a400000e0000 */
.L_x_814:
[----:B--2---:R-:W-:Y:S02]  /*236c0*/  ISETP.NE.AND P0, PT, R14, RZ, PT ;  /* 0x000000ff0e00720c */ /* 0x004fe40003f05270 */
[----:B------:R-:W-:-:S11]  /*236d0*/  PLOP3.LUT P6, PT, PT, PT, PT, 0x8, 0x0 ;  /* 0x000000000000781c */ /* 0x000fd60003fce170 */
[----:B------:R-:W-:Y:S05]  /*236e0*/  @P0 BRA `(.L_x_667) ;  /* 0x0000000800480947 */ /* 0x000fea0003800000 */
[----:B------:R-:W-:-:S03]  /*236f0*/  UMOV UR4, 0xffffffff ;  /* 0xffffffff00047882 */ /* 0x000fc60000000000 */
[----:B------:R-:W-:Y:S05]  /*23700*/  BRA.DIV UR4, `(.L_x_668) ;  /* 0x0000004e04e07947 */ /* 0x000fea000b800000 */
[----:B------:R-:W-:-:S13]  /*23710*/  ELECT P6, URZ, PT ;  /* 0x00000000003f782f */ /* 0x000fda00038c0000 */
.L_x_817:
[----:B------:R-:W-:Y:S05]  /*23720*/  @!P6 BRA `(.L_x_669) ;  /* 0x00000004009ce947 */ /* 0x000fea0003800000 */
[----:B-1----:R-:W2:Y:S01]  /*23730*/  LDL R5, [R1+0x40] ;  /* 0x0000400001057983 */ /* 0x002ea20000100800 */
[----:B------:R-:W-:-:S04]  /*23740*/  ISETP.NE.U32.AND P0, PT, R6, RZ, PT ;  /* 0x000000ff0600720c */ /* 0x000fc80003f05070 */
[----:B------:R-:W-:Y:S01]  /*23750*/  ISETP.NE.AND.EX P0, PT, R7, RZ, PT, P0 ;  /* 0x000000ff0700720c */ /* 0x000fe20003f05300 */
[----:B--2---:R-:W-:-:S12]  /*23760*/  VIADD R5, R5, 0xffffffff ;  /* 0xffffffff05057836 */ /* 0x004fd80000000000 */
[----:B------:R-:W-:Y:S05]  /*23770*/  @!P0 BRA `(.L_x_670) ;  /* 0x0000000000488947 */ /* 0x000fea0003800000 */
[----:B------:R-:W1:Y:S01]  /*23780*/  LDC R10, c[0x0][0x41c] ;  /* 0x00010700ff0a7b82 */ /* 0x000e620000000800 */
[----:B------:R-:W-:Y:S01]  /*23790*/  IMAD.MOV.U32 R2, RZ, RZ, R5 ;  /* 0x000000ffff027224 */ /* 0x000fe200078e0005 */
[----:B------:R-:W-:Y:S01]  /*237a0*/  ULDC.64 UR4, c[0x0][0x408] ;  /* 0x0001020000047ab9 */ /* 0x000fe20000000a00 */
[----:B-1----:R-:W-:-:S13]  /*237b0*/  ISETP.NE.AND P0, PT, R10, 0x1, PT ;  /* 0x000000010a00780c */ /* 0x002fda0003f05270 */
[----:B------:R-:W1:Y:S02]  /*237c0*/  @P0 LDC.64 R8, c[0x0][0x420] ;  /* 0x00010800ff080b82 */ /* 0x000e640000000a00 */
[----:B-1----:R-:W-:-:S05]  /*237d0*/  @P0 IMAD.HI.U32 R8, R5, R8, RZ ;  /* 0x0000000805080227 */ /* 0x002fca00078e00ff */
[----:B------:R-:W-:-:S04]  /*237e0*/  @P0 SHF.R.U32.HI R2, RZ, R9, R8 ;  /* 0x00000009ff020219 */ /* 0x000fc80000011608 */
[--C-:B------:R-:W-:Y:S01]  /*237f0*/  SHF.R.S32.HI R9, RZ, 0x1f, R2.reuse ;  /* 0x0000001fff097819 */ /* 0x100fe20000011402 */
[----:B------:R-:W-:-:S04]  /*23800*/  IMAD.MOV R8, RZ, RZ, -R2 ;  /* 0x000000ffff087224 */ /* 0x000fc800078e0a02 */
[----:B------:R-:W-:Y:S01]  /*23810*/  IMAD R5, R10, R8, R5 ;  /* 0x000000080a057224 */ /* 0x000fe200078e0205 */
[----:B------:R-:W-:Y:S01]  /*23820*/  MOV R8, R2 ;  /* 0x0000000200087202 */ /* 0x000fe20000000f00 */
[----:B------:R-:W-:-:S04]  /*23830*/  IMAD R10, R17, UR4, RZ ;  /* 0x00000004110a7c24 */ /* 0x000fc8000f8e02ff */
[----:B------:R-:W-:-:S04]  /*23840*/  IMAD.WIDE.U32 R8, R16, UR4, R8 ;  /* 0x0000000410087c25 */ /* 0x000fc8000f8e0008 */
[----:B------:R-:W-:Y:S01]  /*23850*/  IMAD R2, R16, UR5, R10 ;  /* 0x0000000510027c24 */ /* 0x000fe2000f8e020a */
[----:B------:R-:W-:-:S03]  /*23860*/  LEA R6, P0, R8, R6, 0x2 ;  /* 0x0000000608067211 */ /* 0x000fc600078010ff */
[----:B------:R-:W-:-:S05]  /*23870*/  IMAD.IADD R2, R9, 0x1, R2 ;  /* 0x0000000109027824 */ /* 0x000fca00078e0202 */
[----:B------:R-:W-:-:S05]  /*23880*/  LEA.HI.X R7, R8, R7, R2, 0x2, P0 ;  /* 0x0000000708077211 */ /* 0x000fca00000f1402 */
[----:B------:R1:W5:Y:S02]  /*23890*/  LDG.E R2, desc[UR54][R6.64] ;  /* 0x0000003606027981 */ /* 0x000364000c1e1900 */
.L_x_670:
[----:B-1----:R-:W2:Y:S01]  /*238a0*/  LDL R6, [R1+0x10] ;  /* 0x0000100001067983 */ /* 0x002ea20000100800 */
[----:B------:R-:W-:-:S03]  /*238b0*/  MOV R9, 0x400 ;  /* 0x0000040000097802 */ /* 0x000fc60000000f00 */
[----:B------:R-:W3:Y:S01]  /*238c0*/  LDL R7, [R1+0x1c] ;  /* 0x00001c0001077983 */ /* 0x000ee20000100800 */
[----:B------:R-:W1:Y:S01]  /*238d0*/  S2R R10, SR_CgaCtaId ;  /* 0x00000000000a7919 */ /* 0x000e620000008800 */
[----:B------:R-:W4:Y:S01]  /*238e0*/  S2R R8, SR_TID.X ;  /* 0x0000000000087919 */ /* 0x000f220000002100 */
[----:B-1----:R-:W-:Y:S02]  /*238f0*/  LEA R9, R10, R9, 0x18 ;  /* 0x000000090a097211 */ /* 0x002fe400078ec0ff */
[----:B----4-:R-:W-:-:S04]  /*23900*/  LOP3.LUT R8, R8, 0x7f, RZ, 0xc0, !PT ;  /* 0x0000007f08087812 */ /* 0x010fc800078ec0ff */
[----:B------:R-:W-:Y:S01]  /*23910*/  ISETP.NE.AND P0, PT, R8, RZ, PT ;  /* 0x000000ff0800720c */ /* 0x000fe20003f05270 */
[----:B--2---:R-:W-:Y:S01]  /*23920*/  IMAD R6, R6, 0x8, R9 ;  /* 0x0000000806067824 */ /* 0x004fe200078e0209 */
[----:B---3--:R-:W-:-:S04]  /*23930*/  SHF.L.U32 R7, R7, 0x1f, RZ ;  /* 0x0000001f07077819 */ /* 0x008fc800000006ff */
[----:B------:R-:W1:Y:S02]  /*23940*/  SYNCS.PHASECHK.TRANS64.TRYWAIT P2, [R6+URZ+0x29880], R7 ;  /* 0x02988007060075a7 */ /* 0x000e64000804017f */
[----:B-1----:R-:W-:Y:S05]  /*23950*/  @!P2 BRA `(.L_x_671) ;  /* 0x0000004c006ca947 */ /* 0x002fea0003800000 */
.L_x_818:
        /* <DEDUP_REMOVED lines=8> */
.L_x_672:
[----:B------:R-:W2:Y:S01]  /*239e0*/  LDL R8, [R1+0x10] ;  /* 0x0000100001087983 */ /* 0x000ea20000100800 */
[----:B------:R-:W-:-:S03]  /*239f0*/  MOV R10, 0x400 ;  /* 0x00000400000a7802 */ /* 0x000fc60000000f00 */
[----:B------:R-:W3:Y:S01]  /*23a00*/  LDL R9, [R1+0x2c] ;  /* 0x00002c0001097983 */ /* 0x000ee20000100800 */
[----:B------:R-:W4:Y:S01]  /*23a10*/  S2R R11, SR_CgaCtaId ;  /* 0x00000000000b7919 */ /* 0x000f220000008800 */
[----:B------:R-:W-:Y:S01]  /*23a20*/  R2UR UR9, R6 ;  /* 0x00000000060972ca */ /* 0x000fe200000e0000 */
[----:B------:R-:W-:Y:S01]  /*23a30*/  UIADD3 UR4, UP0, UR40, 0x470, URZ ;  /* 0x0000047028047890 */ /* 0x000fe2000ff1e03f */
[----:B------:R-:W-:Y:S02]  /*23a40*/  R2UR UR12, R0 ;  /* 0x00000000000c72ca */ /* 0x000fe400000e0000 */
[----:B-----5:R-:W-:Y:S01]  /*23a50*/  R2UR UR13, R2 ;  /* 0x00000000020d72ca */ /* 0x020fe200000e0000 */
[----:B------:R-:W-:Y:S01]  /*23a60*/  UIADD3.X UR5, URZ, UR41, URZ, UP0, !UPT ;  /* 0x000000293f057290 */ /* 0x000fe200087fe43f */
[----:B----4-:R-:W-:-:S07]  /*23a70*/  LEA R10, R11, R10, 0x18 ;  /* 0x0000000a0b0a7211 */ /* 0x010fce00078ec0ff */
[----:B------:R-:W-:Y:S01]  /*23a80*/  UIADD3 UR9, UR9, 0x29870, URZ ;  /* 0x0002987009097890 */ /* 0x000fe2000fffe03f */
[----:B------:R-:W-:Y:S01]  /*23a90*/  UMOV UR6, 0x0 ;  /* 0x0000000000067882 */ /* 0x000fe20000000000 */
[----:B------:R-:W-:Y:S01]  /*23aa0*/  UMOV UR7, 0x14f00000 ;  /* 0x14f0000000077882 */ /* 0x000fe20000000000 */
[----:B------:R-:W-:Y:S01]  /*23ab0*/  UMOV UR10, URZ ;  /* 0x0000003f000a7c82 */ /* 0x000fe20008000000 */
[----:B--2---:R-:W-:-:S05]  /*23ac0*/  IMAD R8, R8, 0x5000, R10 ;  /* 0x0000500008087824 */ /* 0x004fca00078e020a */
[----:B------:R-:W-:Y:S01]  /*23ad0*/  R2UR UR8, R8 ;  /* 0x00000000080872ca */ /* 0x000fe200000e0000 */
[----:B---3--:R-:W-:-:S05]  /*23ae0*/  IMAD R5, R5, 0xa0, R9 ;  /* 0x000000a005057824 */ /* 0x008fca00078e0209 */
[----:B------:R-:W-:-:S07]  /*23af0*/  R2UR UR11, R5 ;  /* 0x00000000050b72ca */ /* 0x000fce00000e0000 */
[----:B------:R-:W-:-:S09]  /*23b00*/  UIADD3 UR8, UR8, 0xa400, URZ ;  /* 0x0000a40008087890 */ /* 0x000fd2000fffe03f */
[----:B------:R2:W-:Y:S01]  /*23b10*/  UTMALDG.4D [UR8], [UR4], desc[UR6] ;  /* 0x00000608040075b4 */ /* 0x0005e20008019000 */
[----:B------:R-:W3:Y:S02]  /*23b20*/  SYNCS.PHASECHK.TRANS64.TRYWAIT P2, [R6+URZ+0x29840], R7 ;  /* 0x02984007060075a7 */ /* 0x000ee4000804017f */
[----:B--23--:R-:W-:Y:S05]  /*23b30*/  @!P2 BRA `(.L_x_673) ;  /* 0x0000004c0008a947 */ /* 0x00cfea0003800000 */
.L_x_819:
[----:B------:R-:W-:Y:S05]  /*23b40*/  @P0 BRA `(.L_x_674) ;  /* 0x00000000001c0947 */ /* 0x000fea0003800000 */
[----:B------:R-:W3:Y:S01]  /*23b50*/  S2R R8, SR_TID.X ;  /* 0x0000000000087919 */ /* 0x000ee20000002100 */
[----:B-12---:R-:W-:-:S04]  /*23b60*/  MOV R7, 0x7800 ;  /* 0x0000780000077802 */ /* 0x006fc80000000f00 */
[----:B------:R4:W-:Y:S01]  /*23b70*/  SYNCS.ARRIVE.TRANS64 RZ, [R6+URZ+0x29830], R7 ;  /* 0x0298300706ff79a7 */ /* 0x0009e2000800003f */
[----:B---3--:R-:W-:-:S04]  /*23b80*/  LOP3.LUT R8, R8, 0x1f, RZ, 0xc0, !PT ;  /* 0x0000001f08087812 */ /* 0x008fc800078ec0ff */
[----:B------:R-:W-:-:S13]  /*23b90*/  ISETP.NE.AND P0, PT, R8, RZ, PT ;  /* 0x000000ff0800720c */ /* 0x000fda0003f05270 */
[----:B----4-:R-:W-:Y:S05]  /*23ba0*/  @!P0 BRA `(.L_x_674) ;  /* 0x0000000000048947 */ /* 0x010fea0003800000 */
[----:B------:R-:W-:Y:S01]  /*23bb0*/  BPT.TRAP 0x1 ;  /* 0x000000040000795c */ /* 0x000fe20000300000 */
.L_x_674:
[----:B-12---:R-:W2:Y:S01]  /*23bc0*/  LDL R7, [R1+0x10] ;  /* 0x0000100001077983 */ /* 0x006ea20000100800 */
[----:B------:R-:W-:Y:S01]  /*23bd0*/  MOV R8, 0x400 ;  /* 0x0000040000087802 */ /* 0x000fe20000000f00 */
[----:B------:R-:W1:Y:S01]  /*23be0*/  S2R R9, SR_CgaCtaId ;  /* 0x0000000000097919 */ /* 0x000e620000008800 */
[----:B------:R-:W-:Y:S02]  /*23bf0*/  R2UR UR11, R5 ;  /* 0x00000000050b72ca */ /* 0x000fe400000e0000 */
[----:B------:R-:W-:Y:S01]  /*23c00*/  R2UR UR9, R6 ;  /* 0x00000000060972ca */ /* 0x000fe200000e0000 */
[----:B------:R-:W-:Y:S01]  /*23c10*/  UIADD3 UR4, UP0, UR40, 0x370, URZ ;  /* 0x0000037028047890 */ /* 0x000fe2000ff1e03f */
[----:B------:R-:W-:Y:S02]  /*23c20*/  R2UR UR12, R0 ;  /* 0x00000000000c72ca */ /* 0x000fe400000e0000 */
[----:B------:R-:W-:Y:S01]  /*23c30*/  R2UR UR13, R2 ;  /* 0x00000000020d72ca */ /* 0x000fe200000e0000 */
[----:B------:R-:W-:Y:S01]  /*23c40*/  UIADD3.X UR5, URZ, UR41, URZ, UP0, !UPT ;  /* 0x000000293f057290 */ /* 0x000fe200087fe43f */
[----:B-1----:R-:W-:-:S07]  /*23c50*/  LEA R8, R9, R8, 0x18 ;  /* 0x0000000809087211 */ /* 0x002fce00078ec0ff */
[----:B------:R-:W-:Y:S01]  /*23c60*/  UIADD3 UR9, UR9, 0x29830, URZ ;  /* 0x0002983009097890 */ /* 0x000fe2000fffe03f */
[----:B------:R-:W-:Y:S01]  /*23c70*/  UMOV UR10, URZ ;  /* 0x0000003f000a7c82 */ /* 0x000fe20008000000 */
[----:B------:R-:W-:Y:S01]  /*23c80*/  UMOV UR6, 0x0 ;  /* 0x0000000000067882 */ /* 0x000fe20000000000 */
[----:B------:R-:W-:Y:S01]  /*23c90*/  UMOV UR7, 0x14f00000 ;  /* 0x14f0000000077882 */ /* 0x000fe20000000000 */
[----:B------:R-:W-:Y:S01]  /*23ca0*/  UMOV UR17, 0x40 ;  /* 0x0000004000117882 */ /* 0x000fe20000000000 */
[----:B--2---:R-:W-:-:S05]  /*23cb0*/  IMAD R5, R7, 0x7800, R8 ;  /* 0x0000780007057824 */ /* 0x004fca00078e0208 */
[----:B------:R-:W-:-:S13]  /*23cc0*/  R2UR UR8, R5 ;  /* 0x00000000050872ca */ /* 0x000fda00000e0000 */
[----:B------:R-:W-:Y:S02]  /*23cd0*/  UIADD3 UR14, UR8, 0x1a400, URZ ;  /* 0x0001a400080e7890 */ /* 0x000fe4000fffe03f */
[----:B------:R-:W-:Y:S02]  /*23ce0*/  UIADD3 UR15, UR8, 0x1cc00, URZ ;  /* 0x0001cc00080f7890 */ /* 0x000fe4000fffe03f */
[----:B------:R-:W-:-:S03]  /*23cf0*/  UIADD3 UR16, UR8, 0x1f400, URZ ;  /* 0x0001f40008107890 */ /* 0x000fc6000fffe03f */
[----:B------:R-:W-:Y:S02]  /*23d00*/  UMOV UR8, UR14 ;  /* 0x0000000e00087c82 */ /* 0x000fe40008000000 */
[----:B------:R1:W-:Y:S01]  /*23d10*/  UTMALDG.4D [UR8], [UR4], desc[UR6] ;  /* 0x00000608040075b4 */ /* 0x0003e20008019000 */
[----:B------:R-:W-:Y:S01]  /*23d20*/  UMOV UR14, 0x80 ;  /* 0x00000080000e7882 */ /* 0x000fe20000000000 */
[----:B-1----:R-:W-:Y:S01]  /*23d30*/  UMOV UR8, UR15 ;  /* 0x0000000f00087c82 */ /* 0x002fe20008000000 */
[----:B------:R-:W-:Y:S02]  /*23d40*/  UMOV UR10, UR17 ;  /* 0x00000011000a7c82 */ /* 0x000fe40008000000 */
[----:B------:R1:W-:Y:S02]  /*23d50*/  UTMALDG.4D [UR8], [UR4], desc[UR6] ;  /* 0x00000608040075b4 */ /* 0x0003e40008019000 */
[----:B-1----:R-:W-:Y:S01]  /*23d60*/  UMOV UR8, UR16 ;  /* 0x0000001000087c82 */ /* 0x002fe20008000000 */
[----:B------:R-:W-:-:S02]  /*23d70*/  UMOV UR10, UR14 ;  /* 0x0000000e000a7c82 */ /* 0x000fc40008000000 */
[----:B------:R2:W-:Y:S02]  /*23d80*/  UTMALDG.4D [UR8], [UR4], desc[UR6] ;  /* 0x00000608040075b4 */ /* 0x0005e40008019000 */
[----:B--2---:R-:W-:Y:S01]  /*23d90*/  NOP ;  /* 0x0000000000007918 */ /* 0x004fe20000000000 */
.L_x_669:
[----:B------:R-:W2:Y:S01]  /*23da0*/  LDL.LU R6, [R1+0x8] ;  /* 0x0000080001067983 */ /* 0x000ea20000300800 */
[----:B------:R-:W-:Y:S01]  /*23db0*/  MOV R7, 0x400 ;  /* 0x0000040000077802 */ /* 0x000fe20000000f00 */
[----:B------:R-:W3:Y:S01]  /*23dc0*/  S2R R8, SR_CgaCtaId ;  /* 0x0000000000087919 */ /* 0x000ee20000008800 */
[----:B------:R-:W-:Y:S05]  /*23dd0*/  WARPSYNC.ALL ;  /* 0x0000000000007948 */ /* 0x000fea0003800000 */
[----:B------:R-:W-:-:S13]  /*23de0*/  ELECT P0, URZ, PT ;  /* 0x00000000003f782f */ /* 0x000fda0003800000 */
[----:B------:R-:W-:Y:S01]  /*23df0*/  @P0 R2UR UR13, R3 ;  /* 0x00000000030d02ca */ /* 0x000fe200000e0000 */
[----:B------:R-:W-:Y:S01]  /*23e00*/  UIADD3 UR4, UP0, UR40, 0x270, URZ ;  /* 0x0000027028047890 */ /* 0x000fe2000ff1e03f */
[----:B------:R-:W-:-:S03]  /*23e10*/  @P0 R2UR UR11, R4 ;  /* 0x00000000040b02ca */ /* 0x000fc600000e0000 */
[----:B------:R-:W-:Y:S01]  /*23e20*/  UIADD3.X UR5, URZ, UR41, URZ, UP0, !UPT ;  /* 0x000000293f057290 */ /* 0x000fe200087fe43f */
[----:B---3--:R-:W-:-:S04]  /*23e30*/  LEA R7, R8, R7, 0x18 ;  /* 0x0000000708077211 */ /* 0x008fc800078ec0ff */
[----:B------:R-:W-:Y:S01]  /*23e40*/  R2UR UR24, R7 ;  /* 0x00000000071872ca */ /* 0x000fe200000e0000 */
[----:B-1----:R-:W-:Y:S01]  /*23e50*/  @P0 IMAD.MOV.U32 R5, RZ, RZ, 0x6000 ;  /* 0x00006000ff050424 */ /* 0x002fe200078e00ff */
[----:B------:R-:W-:Y:S01]  /*23e60*/  BAR.SYNC.DEFER_BLOCKING 0x8, 0x120 ;  /* 0x0204800000007b1d */ /* 0x000fe20000010000 */
[----:B------:R-:W-:-:S10]  /*23e70*/  @P0 R2UR UR21, R3 ;  /* 0x00000000031502ca */ /* 0x000fd400000e0000 */
[----:B------:R-:W-:Y:S02]  /*23e80*/  UIADD3 UR8, UR24, 0x14400, URZ ;  /* 0x0001440018087890 */ /* 0x000fe4000fffe03f */
[----:B------:R-:W-:Y:S01]  /*23e90*/  UIADD3 UR9, UR24, 0x29800, URZ ;  /* 0x0002980018097890 */ /* 0x000fe2000fffe03f */
[----:B------:R-:W-:Y:S01]  /*23ea0*/  UMOV UR6, 0x0 ;  /* 0x0000000000067882 */ /* 0x000fe20000000000 */
[----:B------:R-:W-:Y:S01]  /*23eb0*/  UMOV UR7, 0x12f00000 ;  /* 0x12f0000000077882 */ /* 0x000fe20000000000 */
[----:B------:R-:W-:Y:S01]  /*23ec0*/  UMOV UR10, URZ ;  /* 0x0000003f000a7c82 */ /* 0x000fe20008000000 */
[----:B------:R-:W-:Y:S01]  /*23ed0*/  @P0 R2UR UR19, R4 ;  /* 0x00000000041302ca */ /* 0x000fe200000e0000 */
[----:B------:R-:W-:Y:S01]  /*23ee0*/  UIADD3 UR16, UR24, 0x16400, URZ ;  /* 0x0001640018107890 */ /* 0x000fe2000fffe03f */
[----:B------:R3:W-:Y:S01]  /*23ef0*/  @P0 SYNCS.ARRIVE.TRANS64 RZ, [R7+URZ+0x29800], R5 ;  /* 0x0298000507ff09a7 */ /* 0x0007e2000800003f */
[----:B------:R-:W-:Y:S01]  /*23f00*/  UMOV UR14, 0x0 ;  /* 0x00000000000e7882 */ /* 0x000fe20000000000 */
[----:B------:R-:W-:Y:S01]  /*23f10*/  UMOV UR15, 0x12f00000 ;  /* 0x12f00000000f7882 */ /* 0x000fe20000000000 */
[----:B------:R-:W-:Y:S01]  /*23f20*/  UMOV UR18, 0x40 ;  /* 0x0000004000127882 */ /* 0x000fe20000000000 */
[----:B------:R-:W-:Y:S01]  /*23f30*/  UMOV UR17, UR9 ;  /* 0x0000000900117c82 */ /* 0x000fe20008000000 */
[----:B------:R-:W-:Y:S01]  /*23f40*/  UMOV UR22, 0x0 ;  /* 0x0000000000167882 */ /* 0x000fe20000000000 */
[----:B------:R-:W-:Y:S01]  /*23f50*/  UMOV UR23, 0x12f00000 ;  /* 0x12f0000000177882 */ /* 0x000fe20000000000 */
[----:B--2---:R-:W-:-:S02]  /*23f60*/  @P0 R2UR UR12, R6 ;  /* 0x00000000060c02ca */ /* 0x004fc400000e0000 */
[----:B------:R-:W-:-:S11]  /*23f70*/  @P0 R2UR UR20, R6 ;  /* 0x00000000061402ca */ /* 0x000fd600000e0000 */
[----:B------:R1:W-:Y:S02]  /*23f80*/  UTMALDG.4D [UR8], [UR4], desc[UR6] ;  /* 0x00000608040075b4 */ /* 0x0003e40008019000 */
[----:B------:R3:W-:Y:S01]  /*23f90*/  UTMALDG.4D [UR16], [UR4], desc[UR14] ;  /* 0x00000e10040075b4 */ /* 0x0007e20008019000 */
[----:B-1----:R-:W-:Y:S02]  /*23fa0*/  @P0 R2UR UR13, R3 ;  /* 0x00000000030d02ca */ /* 0x002fe400000e0000 */
[----:B------:R-:W-:Y:S02]  /*23fb0*/  @P0 R2UR UR12, R6 ;  /* 0x00000000060c02ca */ /* 0x000fe400000e0000 */
[----:B------:R-:W-:Y:S01]  /*23fc0*/  @P0 R2UR UR11, R4 ;  /* 0x00000000040b02ca */ /* 0x000fe200000e0000 */
[----:B------:R-:W-:Y:S01]  /*23fd0*/  UIADD3 UR8, UR24, 0x18400, URZ ;  /* 0x0001840018087890 */ /* 0x000fe2000fffe03f */
[----:B------:R-:W-:-:S11]  /*23fe0*/  UMOV UR10, 0x80 ;  /* 0x00000080000a7882 */ /* 0x000fd60000000000 */
[----:B------:R3:W-:Y:S02]  /*23ff0*/  UTMALDG.4D [UR8], [UR4], desc[UR22] ;  /* 0x00001608040075b4 */ /* 0x0007e40008019000 */
[----:B---3--:R-:W-:Y:S01]  /*24000*/  NOP ;  /* 0x0000000000007918 */ /* 0x008fe20000000000 */
.L_x_667:
[----:B------:R-:W2:Y:S01]  /*24010*/  LDL.LU R6, [R1+0x44] ;  /* 0x0000440001067983 */ /* 0x000ea20000300800 */
[----:B------:R-:W-:Y:S01]  /*24020*/  MOV R4, 0x400 ;  /* 0x0000040000047802 */ /* 0x000fe20000000f00 */
[----:B------:R-:W-:Y:S01]  /*24030*/  BSSY B0, `(.L_x_675) ;  /* 0x000000b000007945 */ /* 0x000fe20003800000 */
[----:B-1----:R-:W1:Y:S02]  /*24040*/  S2R R5, SR_CgaCtaId ;  /* 0x0000000000057919 */ /* 0x002e640000008800 */
[----:B-1----:R-:W-:Y:S01]  /*24050*/  LEA R4, R5, R4, 0x18 ;  /* 0x0000000405047211 */ /* 0x002fe200078ec0ff */
[----:B--2---:R-:W-:-:S05]  /*24060*/  VIADD R6, R6, 0x1 ;  /* 0x0000000106067836 */ /* 0x004fca0000000000 */
[----:B------:R-:W-:Y:S01]  /*24070*/  LEA.HI R3, R6, R6, RZ, 0x1 ;  /* 0x0000000606037211 */ /* 0x000fe200078f08ff */
[----:B------:R1:W-:Y:S03]  /*24080*/  STL [R1+0x44], R6 ;  /* 0x0000440601007387 */ /* 0x0003e60000100800 */
[----:B------:R-:W-:-:S05]  /*24090*/  LOP3.LUT R3, R3, 0xfffffffe, RZ, 0xc0, !PT ;  /* 0xfffffffe03037812 */ /* 0x000fca00078ec0ff */
[----:B------:R-:W-:-:S05]  /*240a0*/  IMAD.IADD R3, R6, 0x1, -R3 ;  /* 0x0000000106037824 */ /* 0x000fca00078e0a03 */
[----:B------:R-:W-:-:S04]  /*240b0*/  SHF.L.U32 R3, R3, 0x1f, RZ ;  /* 0x0000001f03037819 */ /* 0x000fc800000006ff */
[----:B------:R-:W2:Y:S02]  /*240c0*/  SYNCS.PHASECHK.TRANS64.TRYWAIT P0, [R4+URZ+0x29820], R3 ;  /* 0x02982003040075a7 */ /* 0x000ea4000800017f */
[----:B-12---:R-:W-:Y:S05]  /*240d0*/  @!P0 BRA `(.L_x_676) ;  /* 0x0000004400b48947 */ /* 0x006fea0003800000 */
.L_x_820:
[----:B------:R-:W-:Y:S05]  /*240e0*/  BSYNC B0 ;  /* 0x0000000000007941 */ /* 0x000fea0003800000 */
.L_x_675:
[----:B------:R-:W-:-:S13]  /*240f0*/  ISETP.GE.AND P0, PT, R19, 0xa1, PT ;  /* 0x000000a11300780c */ /* 0x000fda0003f06270 */
[----:B------:R-:W-:Y:S05]  /*24100*/  @!P0 BRA `(.L_x_677) ;  /* 0x0000001000488947 */ /* 0x000fea0003800000 */
[----:B-1----:R-:W2:Y:S04]  /*24110*/  LDL.LU R4, [R1+0x40] ;  /* 0x0000400001047983 */ /* 0x002ea80000300800 */
[----:B------:R1:W5:Y:S04]  /*24120*/  LDL.LU R6, [R1+0x10] ;  /* 0x0000100001067983 */ /* 0x0003680000300800 */
[----:B------:R1:W5:Y:S02]  /*24130*/  LDL.LU R7, [R1+0x1c] ;  /* 0x00001c0001077983 */ /* 0x0003640000300800 */
[----:B-12---:R-:W-:-:S07]  /*24140*/  IADD3 R20, R4, -0x2, RZ ;  /* 0xfffffffe04147810 */ /* 0x006fce0007ffe0ff */
.L_x_699:
[----:B-----5:R-:W-:Y:S01]  /*24150*/  VIADD R4, R6, 0x1 ;  /* 0x0000000106047836 */ /* 0x020fe20000000000 */
[----:B------:R-:W-:Y:S05]  /*24160*/  YIELD ;  /* 0x0000000000007946 */ /* 0x000fea0003800000 */
[----:B------:R-:W-:Y:S01]  /*24170*/  ISETP.NE.AND P0, PT, R4, 0x2, PT ;  /* 0x000000020400780c */ /* 0x000fe20003f05270 */
[----:B------:R-:W-:Y:S03]  /*24180*/  BSSY B0, `(.L_x_678) ;  /* 0x0000094000007945 */ /* 0x000fe60003800000 */
[----:B--2---:R-:W-:-:S02]  /*24190*/  SEL R3, RZ, 0x1, P0 ;  /* 0x00000001ff037807 */ /* 0x004fc40000000000 */
[----:B-1----:R-:W-:Y:S02]  /*241a0*/  SEL R10, R4, RZ, P0 ;  /* 0x000000ff040a7207 */ /* 0x002fe40000000000 */
[----:B------:R-:W-:-:S05]  /*241b0*/  LOP3.LUT R9, R7, R3, RZ, 0x3c, !PT ;  /* 0x0000000307097212 */ /* 0x000fca00078e3cff */
[----:B------:R1:W-:Y:S04]  /*241c0*/  STL [R1+0x1c], R9 ;  /* 0x00001c0901007387 */ /* 0x0003e80000100800 */
[----:B------:R1:W-:Y:S01]  /*241d0*/  STL [R1+0x10], R10 ;  /* 0x0000100a01007387 */ /* 0x0003e20000100800 */
[----:B------:R-:W-:Y:S05]  /*241e0*/  @!P6 BRA `(.L_x_679) ;  /* 0x000000080034e947 */ /* 0x000fea0003800000 */
[----:B------:R-:W-:Y:S01]  /*241f0*/  ULDC.64 UR4, c[0x0][0x3f8] ;  /* 0x0000fe0000047ab9 */ /* 0x000fe20000000a00 */
[----:B------:R-:W-:Y:S01]  /*24200*/  IMAD.MOV.U32 R8, RZ, RZ, R20 ;  /* 0x000000ffff087224 */ /* 0x000fe200078e0014 */
[----:B------:R-:W-:-:S04]  /*24210*/  ISETP.NE.U32.AND P0, PT, RZ, UR4, PT ;  /* 0x00000004ff007c0c */ /* 0x000fc8000bf05070 */
[----:B------:R-:W-:-:S13]  /*24220*/  ISETP.NE.AND.EX P0, PT, RZ, UR5, PT, P0 ;  /* 0x00000005ff007c0c */ /* 0x000fda000bf05300 */
[----:B------:R-:W-:Y:S05]  /*24230*/  @!P0 BRA `(.L_x_680) ;  /* 0x00000000004c8947 */ /* 0x000fea0003800000 */
[----:B------:R-:W2:Y:S01]  /*24240*/  LDL R12, [R1+0x28] ;  /* 0x00002800010c7983 */ /* 0x000ea20000100800 */
[----:B------:R-:W3:Y:S01]  /*24250*/  LDC R5, c[0x0][0x41c] ;  /* 0x00010700ff057b82 */ /* 0x000ee20000000800 */
[----:B------:R-:W-:Y:S02]  /*24260*/  ULDC.64 UR6, c[0x0][0x408] ;  /* 0x0001020000067ab9 */ /* 0x000fe40000000a00 */
[----:B------:R-:W4:Y:S01]  /*24270*/  LDL R11, [R1+0x24] ;  /* 0x00002400010b7983 */ /* 0x000f220000100800 */
[----:B---3--:R-:W-:-:S13]  /*24280*/  ISETP.NE.AND P0, PT, R5, 0x1, PT ;  /* 0x000000010500780c */ /* 0x008fda0003f05270 */
[----:B------:R-:W3:Y:S02]  /*24290*/  @P0 LDC.64 R2, c[0x0][0x420] ;  /* 0x00010800ff020b82 */ /* 0x000ee40000000a00 */
[----:B---3--:R-:W-:-:S04]  /*242a0*/  @P0 IMAD.HI.U32 R4, R20, R2, RZ ;  /* 0x0000000214040227 */ /* 0x008fc800078e00ff */
[----:B------:R-:W-:Y:S01]  /*242b0*/  IMAD.MOV.U32 R2, RZ, RZ, R20 ;  /* 0x000000ffff027224 */ /* 0x000fe200078e0014 */
[----:B------:R-:W-:-:S04]  /*242c0*/  @P0 SHF.R.U32.HI R2, RZ, R3, R4 ;  /* 0x00000003ff020219 */ /* 0x000fc80000011604 */
[----:B------:R-:W-:Y:S02]  /*242d0*/  SHF.R.S32.HI R3, RZ, 0x1f, R2 ;  /* 0x0000001fff037819 */ /* 0x000fe40000011402 */
[----:B------:R-:W-:-:S05]  /*242e0*/  IADD3 R8, -R2, RZ, RZ ;  /* 0x000000ff02087210 */ /* 0x000fca0007ffe1ff */
[----:B------:R-:W-:Y:S02]  /*242f0*/  IMAD R8, R5, R8, R20 ;  /* 0x0000000805087224 */ /* 0x000fe400078e0214 */
[----:B--2---:R-:W-:-:S04]  /*24300*/  IMAD R4, R12, UR6, RZ ;  /* 0x000000060c047c24 */ /* 0x004fc8000f8e02ff */
[C---:B----4-:R-:W-:Y:S02]  /*24310*/  IMAD R4, R11.reuse, UR7, R4 ;  /* 0x000000070b047c24 */ /* 0x050fe4000f8e0204 */
[----:B------:R-:W-:-:S04]  /*24320*/  IMAD.WIDE.U32 R2, R11, UR6, R2 ;  /* 0x000000060b027c25 */ /* 0x000fc8000f8e0002 */
[----:B------:R-:W-:Y:S01]  /*24330*/  IMAD.IADD R3, R4, 0x1, R3 ;  /* 0x0000000104037824 */ /* 0x000fe200078e0203 */
[----:B------:R-:W-:-:S04]  /*24340*/  LEA R4, P0, R2, UR4, 0x2 ;  /* 0x0000000402047c11 */ /* 0x000fc8000f8010ff */
[----:B------:R-:W-:-:S05]  /*24350*/  LEA.HI.X R5, R2, UR5, R3, 0x2, P0 ;  /* 0x0000000502057c11 */ /* 0x000fca00080f1403 */
[----:B------:R2:W5:Y:S04]  /*24360*/  LDG.E R2, desc[UR54][R4.64] ;  /* 0x0000003604027981 */ /* 0x000568000c1e1900 */
.L_x_680:
[----:B--2---:R-:W2:Y:S01]  /*24370*/  S2R R4, SR_CgaCtaId ;  /* 0x0000000000047919 */ /* 0x004ea20000008800 */
[----:B------:R-:W-:Y:S01]  /*24380*/  MOV R3, 0x400 ;  /* 0x0000040000037802 */ /* 0x000fe20000000f00 */
[----:B------:R-:W-:Y:S01]  /*24390*/  BSSY B1, `(.L_x_681) ;  /* 0x0000009000017945 */ /* 0x000fe20003800000 */
[----:B------:R-:W3:Y:S02]  /*243a0*/  S2R R5, SR_TID.X ;  /* 0x0000000000057919 */ /* 0x000ee40000002100 */
[----:B--2---:R-:W-:Y:S02]  /*243b0*/  LEA R3, R4, R3, 0x18 ;  /* 0x0000000304037211 */ /* 0x004fe400078ec0ff */
[----:B---3--:R-:W-:-:S03]  /*243c0*/  LOP3.LUT R5, R5, 0x7f, RZ, 0xc0, !PT ;  /* 0x0000007f05057812 */ /* 0x008fc600078ec0ff */
[----:B------:R-:W-:Y:S01]  /*243d0*/  IMAD R4, R10, 0x8, R3 ;  /* 0x000000080a047824 */ /* 0x000fe200078e0203 */
[----:B------:R-:W-:Y:S02]  /*243e0*/  SHF.L.U32 R3, R9, 0x1f, RZ ;  /* 0x0000001f09037819 */ /* 0x000fe400000006ff */
[----:B------:R-:W-:Y:S02]  /*243f0*/  ISETP.NE.AND P2, PT, R5, RZ, PT ;  /* 0x000000ff0500720c */ /* 0x000fe40003f45270 */
[----:B------:R-:W2:Y:S02]  /*24400*/  SYNCS.PHASECHK.TRANS64.TRYWAIT P0, [R4+URZ+0x29880], R3 ;  /* 0x02988003040075a7 */ /* 0x000ea4000800017f */
[----:B--2---:R-:W-:Y:S09]  /*24410*/  @!P0 BRA `(.L_x_682) ;  /* 0x0000004400048947 */ /* 0x004ff20003800000 */
.L_x_821:
[----:B------:R-:W-:Y:S05]  /*24420*/  BSYNC B1 ;  /* 0x0000000000017941 */ /* 0x000fea0003800000 */
.L_x_681:
[----:B------:R-:W-:Y:S04]  /*24430*/  BSSY B1, `(.L_x_683) ;  /* 0x0000009000017945 */ /* 0x000fe80003800000 */
        /* <DEDUP_REMOVED lines=8> */
.L_x_684:
[----:B------:R-:W-:Y:S05]  /*244c0*/  BSYNC B1 ;  /* 0x0000000000017941 */ /* 0x000fea0003800000 */
.L_x_683:
[----:B-1----:R-:W3:Y:S04]  /*244d0*/  LDL R9, [R1+0x10] ;  /* 0x0000100001097983 */ /* 0x002ee80000100800 */
[----:B------:R-:W4:Y:S01]  /*244e0*/  LDL R5, [R1+0x2c] ;  /* 0x00002c0001057983 */ /* 0x000f220000100800 */
[----:B------:R-:W-:Y:S01]  /*244f0*/  MOV R10, 0x400 ;  /* 0x00000400000a7802 */ /* 0x000fe20000000f00 */
[----:B------:R-:W-:Y:S01]  /*24500*/  UIADD3 UR4, UP0, UR40, 0x470, URZ ;  /* 0x0000047028047890 */ /* 0x000fe2000ff1e03f */
[----:B------:R-:W-:Y:S01]  /*24510*/  MOV R12, RZ ;  /* 0x000000ff000c7202 */ /* 0x000fe20000000f00 */
[----:B------:R-:W1:Y:S01]  /*24520*/  S2R R11, SR_CgaCtaId ;  /* 0x00000000000b7919 */ /* 0x000e620000008800 */
[----:B------:R-:W-:Y:S01]  /*24530*/  PLOP3.LUT P0, PT, PT, PT, PT, 0x80, 0x0 ;  /* 0x000000000000781c */ /* 0x000fe20003f0f070 */
[----:B------:R-:W-:Y:S01]  /*24540*/  UIADD3.X UR5, URZ, UR41, URZ, UP0, !UPT ;  /* 0x000000293f057290 */ /* 0x000fe200087fe43f */
[----:B------:R-:W-:Y:S01]  /*24550*/  R2UR UR10, R12 ;  /* 0x000000000c0a72ca */ /* 0x000fe200000e0000 */
[----:B------:R-:W-:Y:S01]  /*24560*/  UMOV UR6, 0x0 ;  /* 0x0000000000067882 */ /* 0x000fe20000000000 */
[----:B------:R-:W-:Y:S01]  /*24570*/  UMOV UR7, 0x14f00000 ;  /* 0x14f0000000077882 */ /* 0x000fe20000000000 */
[----:B-1----:R-:W-:-:S05]  /*24580*/  LEA R10, R11, R10, 0x18 ;  /* 0x0000000a0b0a7211 */ /* 0x002fca00078ec0ff */
[----:B---3--:R-:W-:Y:S02]  /*24590*/  IMAD R9, R9, 0x5000, R10 ;  /* 0x0000500009097824 */ /* 0x008fe400078e020a */
[----:B----4-:R-:W-:Y:S02]  /*245a0*/  IMAD R5, R8, 0xa0, R5 ;  /* 0x000000a008057824 */ /* 0x010fe400078e0205 */
[----:B------:R-:W-:Y:S02]  /*245b0*/  VIADD R8, R9, 0xa400 ;  /* 0x0000a40009087836 */ /* 0x000fe40000000000 */
[----:B------:R-:W-:-:S07]  /*245c0*/  VIADD R9, R4, 0x29870 ;  /* 0x0002987004097836 */ /* 0x000fce0000000000 */
.L_x_685:
[----:B------:R-:W-:-:S13]  /*245d0*/  @P0 ELECT P3, URZ, PT ;  /* 0x00000000003f082f */ /* 0x000fda0003860000 */
[----:B-----5:R-:W-:Y:S02]  /*245e0*/  @P3 R2UR UR13, R2 ;  /* 0x00000000020d32ca */ /* 0x020fe400000e0000 */
        /* <DEDUP_REMOVED lines=11> */
.L_x_822:
[----:B------:R-:W-:Y:S05]  /*246a0*/  BSYNC B1 ;  /* 0x0000000000017941 */ /* 0x000fea0003800000 */
.L_x_686:
[----:B------:R-:W-:Y:S01]  /*246b0*/  BSSY B1, `(.L_x_688) ;  /* 0x000000b000017945 */ /* 0x000fe20003800000 */
[----:B------:R-:W-:Y:S01]  /*246c0*/  IMAD.MOV.U32 R10, RZ, RZ, 0x0 ;  /* 0x00000000ff0a7424 */ /* 0x000fe200078e00ff */
[----:B------:R-:W-:Y:S02]  /*246d0*/  MOV R11, 0x14f00000 ;  /* 0x14f00000000b7802 */ /* 0x000fe40000000f00 */
        /* <DEDUP_REMOVED lines=8> */
.L_x_689:
[----:B------:R-:W-:Y:S05]  /*24760*/  BSYNC B1 ;  /* 0x0000000000017941 */ /* 0x000fea0003800000 */
.L_x_688:
[----:B-12---:R-:W2:Y:S01]  /*24770*/  LDL R3, [R1+0x10] ;  /* 0x0000100001037983 */ /* 0x006ea20000100800 */
[----:B------:R-:W-:Y:S01]  /*24780*/  MOV R8, 0x400 ;  /* 0x0000040000087802 */ /* 0x000fe20000000f00 */
[----:B------:R-:W-:Y:S01]  /*24790*/  UIADD3 UR4, UP0, UR40, 0x370, URZ ;  /* 0x0000037028047890 */ /* 0x000fe2000ff1e03f */
[----:B------:R-:W-:Y:S01]  /*247a0*/  R2UR UR10, R12 ;  /* 0x000000000c0a72ca */ /* 0x000fe200000e0000 */
[----:B------:R-:W1:Y:S01]  /*247b0*/  S2R R9, SR_CgaCtaId ;  /* 0x0000000000097919 */ /* 0x000e620000008800 */
[----:B------:R-:W-:Y:S01]  /*247c0*/  R2UR UR6, R10 ;  /* 0x000000000a0672ca */ /* 0x000fe200000e0000 */
[----:B------:R-:W-:Y:S01]  /*247d0*/  VIADD R4, R4, 0x29830 ;  /* 0x0002983004047836 */ /* 0x000fe20000000000 */
[----:B------:R-:W-:Y:S01]  /*247e0*/  R2UR UR7, R11 ;  /* 0x000000000b0772ca */ /* 0x000fe200000e0000 */
[----:B------:R-:W-:Y:S01]  /*247f0*/  UIADD3.X UR5, URZ, UR41, URZ, UP0, !UPT ;  /* 0x000000293f057290 */ /* 0x000fe200087fe43f */
[----:B------:R-:W-:Y:S02]  /*24800*/  PLOP3.LUT P0, PT, PT, PT, PT, 0x80, 0x0 ;  /* 0x000000000000781c */ /* 0x000fe40003f0f070 */
[----:B-1----:R-:W-:-:S05]  /*24810*/  LEA R8, R9, R8, 0x18 ;  /* 0x0000000809087211 */ /* 0x002fca00078ec0ff */
[----:B--2---:R-:W-:-:S04]  /*24820*/  IMAD R3, R3, 0x7800, R8 ;  /* 0x0000780003037824 */ /* 0x004fc800078e0208 */
[----:B------:R-:W-:-:S07]  /*24830*/  VIADD R8, R3, 0x1a400 ;  /* 0x0001a40003087836 */ /* 0x000fce0000000000 */
.L_x_690:
        /* <DEDUP_REMOVED lines=10> */
[----:B------:R-:W-:Y:S01]  /*248e0*/  R2UR UR6, R10 ;  /* 0x000000000a0672ca */ /* 0x000fe200000e0000 */
[----:B------:R-:W-:Y:S01]  /*248f0*/  UMOV UR10, 0x40 ;  /* 0x00000040000a7882 */ /* 0x000fe20000000000 */
[----:B------:R-:W-:Y:S02]  /*24900*/  R2UR UR7, R11 ;  /* 0x000000000b0772ca */ /* 0x000fe400000e0000 */
[----:B------:R-:W-:Y:S02]  /*24910*/  PLOP3.LUT P0, PT, PT, PT, PT, 0x80, 0x0 ;  /* 0x000000000000781c */ /* 0x000fe40003f0f070 */
[----:B------:R-:W-:-:S11]  /*24920*/  IADD3 R8, R3, 0x1cc00, RZ ;  /* 0x0001cc0003087810 */ /* 0x000fd60007ffe0ff */
.L_x_691:
        /* <DEDUP_REMOVED lines=11> */
[----:B------:R-:W-:Y:S01]  /*249e0*/  VIADD R3, R3, 0x1f400 ;  /* 0x0001f40003037836 */ /* 0x000fe20000000000 */
[----:B------:R-:W-:Y:S01]  /*249f0*/  R2UR UR7, R11 ;  /* 0x000000000b0772ca */ /* 0x000fe200000e0000 */
[----:B------:R-:W-:Y:S01]  /*24a00*/  UMOV UR10, 0x80 ;  /* 0x00000080000a7882 */ /* 0x000fe20000000000 */
[----:B------:R-:W-:-:S13]  /*24a10*/  PLOP3.LUT P0, PT, PT, PT, PT, 0x80, 0x0 ;  /* 0x000000000000781c */ /* 0x000fda0003f0f070 */
.L_x_692:
        /* <DEDUP_REMOVED lines=9> */
[----:B--2---:R-:W-:Y:S05]  /*24ab0*/  @P0 BRA.U.ANY `(.L_x_692) ;  /* 0xfffffffd00d80947 */ /* 0x004fea000393ffff */
.L_x_679:
[----:B------:R-:W-:Y:S05]  /*24ac0*/  BSYNC B0 ;  /* 0x0000000000007941 */ /* 0x000fea0003800000 */
.L_x_678:
[----:B------:R-:W-:-:S06]  /*24ad0*/  UISETP.NE.AND UP0, UPT, UR37, 0x3, UPT ;  /* 0x000000032500788c */ /* 0x000fcc000bf05270 */
[----:B------:R-:W-:-:S13]  /*24ae0*/  PLOP3.LUT P0, PT, PT, PT, UP0, 0x80, 0x0 ;  /* 0x000000000000781c */ /* 0x000fda0003f0f008 */
[----:B------:R-:W-:Y:S05]  /*24af0*/  @!P0 BRA `(.L_x_693) ;  /* 0x0000000000048947 */ /* 0x000fea0003800000 */
[----:B------:R-:W-:Y:S01]  /*24b00*/  BPT.TRAP 0x1 ;  /* 0x000000040000795c */ /* 0x000fe20000300000 */
.L_x_693:
[----:B------:R-:W2:Y:S01]  /*24b10*/  S2R R5, SR_CgaCtaId ;  /* 0x0000000000057919 */ /* 0x000ea20000008800 */
[----:B------:R-:W-:Y:S01]  /*24b20*/  IMAD.U32 R3, RZ, RZ, UR39 ;  /* 0x00000027ff037e24 */ /* 0x000fe2000f8e00ff */
[----:B------:R-:W-:Y:S01]  /*24b30*/  MOV R4, 0x400 ;  /* 0x0000040000047802 */ /* 0x000fe20000000f00 */
[----:B------:R-:W-:Y:S03]  /*24b40*/  BSSY B0, `(.L_x_694) ;  /* 0x0000009000007945 */ /* 0x000fe60003800000 */
[----:B------:R-:W-:Y:S02]  /*24b50*/  ISETP.NE.AND P0, PT, R3, 0x3, PT ;  /* 0x000000030300780c */ /* 0x000fe40003f05270 */
[----:B------:R-:W-:-:S04]  /*24b60*/  LOP3.LUT R3, R7, 0x1, RZ, 0x3c, !PT ;  /* 0x0000000107037812 */ /* 0x000fc800078e3cff */
[----:B------:R-:W-:Y:S02]  /*24b70*/  SHF.L.U32 R3, R3, 0x1f, RZ ;  /* 0x0000001f03037819 */ /* 0x000fe400000006ff */
[----:B--2---:R-:W-:-:S05]  /*24b80*/  LEA R4, R5, R4, 0x18 ;  /* 0x0000000405047211 */ /* 0x004fca00078ec0ff */
[----:B------:R-:W-:-:S04]  /*24b90*/  IMAD R4, R6, 0x8, R4 ;  /* 0x0000000806047824 */ /* 0x000fc800078e0204 */
[----:B------:R-:W2:Y:S01]  /*24ba0*/  SYNCS.PHASECHK.TRANS64.TRYWAIT P2, [R4+URZ+0x29870], R3 ;  /* 0x02987003040075a7 */ /* 0x000ea2000804017f */
[----:B------:R3:W-:Y:S02]  /*24bb0*/  STL [R1+0x4], R4 ;  /* 0x0000040401007387 */ /* 0x0007e40000100800 */
[----:B--23--:R-:W-:Y:S05]  /*24bc0*/  @!P2 BRA `(.L_x_695) ;  /* 0x0000003c0040a947 */ /* 0x00cfea0003800000 */
.L_x_823:
[----:B------:R-:W-:Y:S05]  /*24bd0*/  BSYNC B0 ;  /* 0x0000000000007941 */ /* 0x000fea0003800000 */
.L_x_694:
[----:B------:R-:W-:Y:S05]  /*24be0*/  @!P0 BRA `(.L_x_696) ;  /* 0x0000000000048947 */ /* 0x000fea0003800000 */
[----:B------:R-:W-:Y:S01]  /*24bf0*/  BPT.TRAP 0x1 ;  /* 0x000000040000795c */ /* 0x000fe20000300000 */
.L_x_696:
[----:B--2---:R-:W2:Y:S01]  /*24c00*/  LDL R4, [R1+0x4] ;  /* 0x0000040001047983 */ /* 0x004ea20000100800 */
[----:B------:R-:W-:Y:S01]  /*24c10*/  SHF.L.U32 R3, R7, 0x1f, RZ ;  /* 0x0000001f07037819 */ /* 0x000fe200000006ff */
[----:B------:R-:W-:-:S03]  /*24c20*/  IMAD R12, R6, 0x5000, RZ ;  /* 0x00005000060c7824 */ /* 0x000fc600078e02ff */
[----:B--2---:R-:W2:Y:S02]  /*24c30*/  SYNCS.PHASECHK.TRANS64.TRYWAIT P2, [R4+URZ+0x29860], R3 ;  /* 0x02986003040075a7 */ /* 0x004ea4000804017f */
[----:B--2---:R-:W-:Y:S05]  /*24c40*/  @!P2 BRA `(.L_x_697) ;  /* 0x0000003c0038a947 */ /* 0x004fea0003800000 */
.L_x_824:
[----:B--2---:R-:W2:Y:S04]  /*24c50*/  LDL R4, [R1+0x34] ;  /* 0x0000340001047983 */ /* 0x004ea80000100800 */
[----:B------:R-:W3:Y:S04]  /*24c60*/  LDL R16, [R1+0x38] ;  /* 0x0000380001107983 */ /* 0x000ee80000100800 */
[----:B------:R-:W4:Y:S01]  /*24c70*/  LDL R15, [R1+0x30] ;  /* 0x00003000010f7983 */ /* 0x000f220000100800 */
[----:B------:R-:W-:Y:S01]  /*24c80*/  MOV R13, 0x400 ;  /* 0x00000400000d7802 */ /* 0x000fe20000000f00 */
[----:B------:R-:W-:Y:S05]  /*24c90*/  WARPSYNC.ALL ;  /* 0x0000000000007948 */ /* 0x000fea0003800000 */
[----:B------:R-:W5:Y:S02]  /*24ca0*/  S2R R14, SR_CgaCtaId ;  /* 0x00000000000e7919 */ /* 0x000f640000008800 */
[----:B-----5:R-:W-:-:S02]  /*24cb0*/  LEA R13, R14, R13, 0x18 ;  /* 0x0000000d0e0d7211 */ /* 0x020fc400078ec0ff */
[----:B--2---:R-:W-:-:S04]  /*24cc0*/  LOP3.LUT R3, R12, R4, RZ, 0xfc, !PT ;  /* 0x000000040c037212 */ /* 0x004fc800078efcff */
[----:B------:R-:W-:Y:S02]  /*24cd0*/  IADD3 R3, R13, R3, RZ ;  /* 0x000000030d037210 */ /* 0x000fe40007ffe0ff */
[----:B----4-:R-:W-:-:S03]  /*24ce0*/  LOP3.LUT R12, R12, R15, RZ, 0xfc, !PT ;  /* 0x0000000f0c0c7212 */ /* 0x010fc600078efcff */
[----:B------:R-:W2:Y:S01]  /*24cf0*/  LDSM.16.MT88.4 R4, [R3+0xa400] ;  /* 0x00a400000304783b */ /* 0x000ea20000004200 */
[----:B---3--:R-:W-:Y:S02]  /*24d00*/  IMAD.IADD R21, R16, 0x1, R3 ;  /* 0x0000000110157824 */ /* 0x008fe400078e0203 */
[----:B------:R-:W-:Y:S01]  /*24d10*/  IMAD.IADD R13, R13, 0x1, R12 ;  /* 0x000000010d0d7824 */ /* 0x000fe200078e020c */
[C-C-:B--2---:R-:W-:Y:S02]  /*24d20*/  PRMT R8, R4.reuse, 0x6420, R5.reuse ;  /* 0x0000642004087816 */ /* 0x144fe40000000005 */
[----:B-1----:R-:W-:Y:S02]  /*24d30*/  PRMT R9, R4, 0x7531, R5 ;  /* 0x0000753104097816 */ /* 0x002fe40000000005 */
[C-C-:B------:R-:W-:Y:S02]  /*24d40*/  PRMT R10, R6.reuse, 0x6420, R7.reuse ;  /* 0x00006420060a7816 */ /* 0x140fe40000000007 */
[----:B------:R-:W-:-:S02]  /*24d50*/  PRMT R11, R6, 0x7531, R7 ;  /* 0x00007531060b7816 */ /* 0x000fc40000000007 */
[----:B------:R-:W1:Y:S04]  /*24d60*/  LDSM.16.MT88.4 R4, [R21+0xa400] ;  /* 0x00a400001504783b */ /* 0x000e680000004200 */
[----:B------:R1:W-:Y:S02]  /*24d70*/  STSM.16.M88.4 [R13+0x400], R8 ;  /* 0x000400080d007844 */ /* 0x0003e40000000200 */
[C-C-:B-1----:R-:W-:Y:S02]  /*24d80*/  PRMT R8, R4.reuse, 0x6420, R5.reuse ;  /* 0x0000642004087816 */ /* 0x142fe40000000005 */
[----:B------:R-:W-:Y:S02]  /*24d90*/  PRMT R9, R4, 0x7531, R5 ;  /* 0x0000753104097816 */ /* 0x000fe40000000005 */
[----:B------:R-:W-:-:S02]  /*24da0*/  PRMT R10, R6, 0x6420, R7 ;  /* 0x00006420060a7816 */ /* 0x000fc40000000007 */
[----:B------:R-:W-:-:S05]  /*24db0*/  PRMT R11, R6, 0x7531, R7 ;  /* 0x00007531060b7816 */ /* 0x000fca0000000007 */
[----:B------:R-:W-:Y:S04]  /*24dc0*/  STSM.16.M88.4 [R13+0xc00], R8 ;  /* 0x000c00080d007844 */ /* 0x000fe80000000200 */
[----:B------:R-:W1:Y:S02]  /*24dd0*/  LDSM.16.MT88.4 R4, [R3+0xb400] ;  /* 0x00b400000304783b */ /* 0x000e640000004200 */
[C-C-:B-1----:R-:W-:Y:S02]  /*24de0*/  PRMT R16, R4.reuse, 0x6420, R5.reuse ;  /* 0x0000642004107816 */ /* 0x142fe40000000005 */
[----:B0-----:R-:W-:Y:S02]  /*24df0*/  PRMT R17, R4, 0x7531, R5 ;  /* 0x0000753104117816 */ /* 0x001fe40000000005 */
[----:B------:R-:W-:-:S02]  /*24e00*/  PRMT R18, R6, 0x6420, R7 ;  /* 0x0000642006127816 */ /* 0x000fc40000000007 */
[----:B------:R-:W-:Y:S02]  /*24e10*/  PRMT R19, R6, 0x7531, R7 ;  /* 0x0000753106137816 */ /* 0x000fe40000000007 */
[----:B------:R-:W0:Y:S04]  /*24e20*/  LDSM.16.MT88.4 R4, [R21+0xb400] ;  /* 0x00b400001504783b */ /* 0x000e280000004200 */
[----:B------:R1:W-:Y:S02]  /*24e30*/  STSM.16.M88.4 [R13+0x1400], R16 ;  /* 0x001400100d007844 */ /* 0x0003e40000000200 */
[----:B-1----:R-:W-:Y:S01]  /*24e40*/  IMAD.MOV.U32 R19, RZ, RZ, R13 ;  /* 0x000000ffff137224 */ /* 0x002fe200078e000d */
[C-C-:B0-----:R-:W-:Y:S02]  /*24e50*/  PRMT R8, R4.reuse, 0x6420, R5.reuse ;  /* 0x0000642004087816 */ /* 0x141fe40000000005 */
[----:B------:R-:W-:-:S02]  /*24e60*/  PRMT R9, R4, 0x7531, R5 ;  /* 0x0000753104097816 */ /* 0x000fc40000000005 */
[C-C-:B------:R-:W-:Y:S02]  /*24e70*/  PRMT R10, R6.reuse, 0x6420, R7.reuse ;  /* 0x00006420060a7816 */ /* 0x140fe40000000007 */
[----:B------:R-:W-:-:S05]  /*24e80*/  PRMT R11, R6, 0x7531, R7 ;  /* 0x00007531060b7816 */ /* 0x000fca0000000007 */
[----:B------:R-:W-:Y:S04]  /*24e90*/  STSM.16.M88.4 [R19+0x1c00], R8 ;  /* 0x001c000813007844 */ /* 0x000fe80000000200 */
[----:B------:R-:W0:Y:S02]  /*24ea0*/  LDSM.16.MT88.4 R4, [R3+0xc400] ;  /* 0x00c400000304783b */ /* 0x000e240000004200 */
[C-C-:B0-----:R-:W-:Y:S02]  /*24eb0*/  PRMT R12, R4.reuse, 0x6420, R5.reuse ;  /* 0x00006420040c7816 */ /* 0x141fe40000000005 */
[----:B------:R-:W-:Y:S02]  /*24ec0*/  PRMT R13, R4, 0x7531, R5 ;  /* 0x00007531040d7816 */ /* 0x000fe40000000005 */
[----:B------:R-:W-:-:S02]  /*24ed0*/  PRMT R14, R6, 0x6420, R7 ;  /* 0x00006420060e7816 */ /* 0x000fc40000000007 */
[----:B------:R-:W-:Y:S02]  /*24ee0*/  PRMT R15, R6, 0x7531, R7 ;  /* 0x00007531060f7816 */ /* 0x000fe40000000007 */
[----:B------:R-:W0:Y:S04]  /*24ef0*/  LDSM.16.MT88.4 R4, [R21+0xc400] ;  /* 0x00c400001504783b */ /* 0x000e280000004200 */
[----:B------:R1:W-:Y:S02]  /*24f00*/  STSM.16.M88.4 [R19+0x2400], R12 ;  /* 0x0024000c13007844 */ /* 0x0003e40000000200 */
[----:B-1----:R-:W-:Y:S02]  /*24f10*/  MOV R15, R19 ;  /* 0x00000013000f7202 */ /* 0x002fe40000000f00 */
[----:B0-----:R-:W-:-:S02]  /*24f20*/  PRMT R8, R4, 0x6420, R5 ;  /* 0x0000642004087816 */ /* 0x001fc40000000005 */
[----:B------:R-:W-:Y:S02]  /*24f30*/  PRMT R9, R4, 0x7531, R5 ;  /* 0x0000753104097816 */ /* 0x000fe40000000005 */
        /* <DEDUP_REMOVED lines=22> */
[----:B------:R1:W-:Y:S01]  /*250a0*/  STSM.16.M88.4 [R19+0x4400], R12 ;  /* 0x0044000c13007844 */ /* 0x0003e20000000200 */
[C-C-:B0-----:R-:W-:Y:S02]  /*250b0*/  PRMT R8, R4.reuse, 0x6420, R5.reuse ;  /* 0x0000642004087816 */ /* 0x141fe40000000005 */
        /* <DEDUP_REMOVED lines=9> */
[----:B0-----:R-:W0:Y:S01]  /*25150*/  FENCE.VIEW.ASYNC.S ;  /* 0x00000000000073c6 */ /* 0x001e220000000000 */
[----:B------:R-:W-:Y:S05]  /*25160*/  @!P0 BRA `(.L_x_698) ;  /* 0x0000000000048947 */ /* 0x000fea0003800000 */
[----:B------:R-:W-:Y:S01]  /*25170*/  BPT.TRAP 0x1 ;  /* 0x000000040000795c */ /* 0x000fe20000300000 */
.L_x_698:
[----:B------:R-:W0:Y:S01]  /*25180*/  LDL.LU R3, [R1+0x4] ;  /* 0x0000040001037983 */ /* 0x000e220000300800 */
[C---:B------:R-:W-:Y:S01]  /*25190*/  ISETP.GT.AND P0, PT, R20.reuse, RZ, PT ;  /* 0x000000ff1400720c */ /* 0x040fe20003f04270 */
[----:B------:R-:W-:Y:S02]  /*251a0*/  VIADD R20, R20, 0xffffffff ;  /* 0xffffffff14147836 */ /* 0x000fe40000000000 */
[----:B------:R2:W5:Y:S04]  /*251b0*/  LDL R6, [R1+0x10] ;  /* 0x0000100001067983 */ /* 0x0005680000100800 */
[----:B------:R2:W5:Y:S01]  /*251c0*/  LDL R7, [R1+0x1c] ;  /* 0x00001c0001077983 */ /* 0x0005620000100800 */
[----:B0-----:R0:W-:Y:S02]  /*251d0*/  SYNCS.ARRIVE.TRANS64.A1T0 RZ, [R3+URZ+0x29850], RZ ;  /* 0x029850ff03ff79a7 */ /* 0x0011e4000810003f */
[----:B0-----:R-:W-:-:S05]  /*251e0*/  @!P1 VIADD R3, R3, 0x29880 ;  /* 0x0002988003039836 */ /* 0x001fca0000000000 */
[----:B------:R-:W-:Y:S01]  /*251f0*/  @!P1 PRMT R3, RZ, 0x654, R3 ;  /* 0x00000654ff039816 */ /* 0x000fe20000000003 */
[----:B------:R-:W-:Y:S06]  /*25200*/  BAR.SYNC.DEFER_BLOCKING 0x2, 0x80 ;  /* 0x0082000000007b1d */ /* 0x000fec0000010000 */
[----:B------:R2:W-:Y:S01]  /*25210*/  @!P1 SYNCS.ARRIVE.TRANS64.RED.A1T0 RZ, [R3+URZ], RZ ;  /* 0x000000ff03ff99a7 */ /* 0x0005e2000810043f */
[----:B------:R-:W-:Y:S05]  /*25220*/  @P0 BRA `(.L_x_699) ;  /* 0xffffffec00c80947 */ /* 0x000fea000383ffff */
.L_x_677:
[----:B------:R-:W-:Y:S04]  /*25230*/  BSSY B0, `(.L_x_700) ;  /* 0x000000f000007945 */ /* 0x000fe80003800000 */
[----:B------:R-:W-:Y:S05]  /*25240*/  @P1 BRA `(.L_x_701) ;  /* 0x0000000000341947 */ /* 0x000fea0003800000 */
[----:B------:R-:W3:Y:S01]  /*25250*/  S2R R5, SR_LANEID ;  /* 0x0000000000057919 */ /* 0x000ee20000000000 */
[----:B------:R-:W-:Y:S01]  /*25260*/  VOTEU.ANY UR4, UPT, PT ;  /* 0x0000000000047886 */ /* 0x000fe200038e0100 */
[----:B-12---:R-:W1:Y:S01]  /*25270*/  LDC.64 R2, c[0x0][0xc38] ;  /* 0x00030e00ff027b82 */ /* 0x006e620000000a00 */
[----:B------:R-:W3:Y:S02]  /*25280*/  FLO.U32 R0, UR4 ;  /* 0x0000000400007d00 */ /* 0x000ee400080e0000 */
[----:B---3--:R-:W-:-:S06]  /*25290*/  ISETP.EQ.U32.AND P0, PT, R0, R5, PT ;  /* 0x000000050000720c */ /* 0x008fcc0003f02070 */
[----:B------:R-:W1:Y:S07]  /*252a0*/  POPC R5, UR4 ;  /* 0x0000000400057d09 */ /* 0x000e6e0008000000 */
[----:B-1----:R-:W2:Y:S01]  /*252b0*/  @P0 ATOMG.E.ADD.STRONG.GPU PT, R3, desc[UR54][R2.64], R5 ;  /* 0x00000005020309a8 */ /* 0x002ea200081ee1f6 */
[----:B------:R-:W1:Y:S02]  /*252c0*/  S2R R4, SR_LTMASK ;  /* 0x0000000000047919 */ /* 0x000e640000003900 */
[----:B-1----:R-:W-:-:S04]  /*252d0*/  LOP3.LUT R4, R4, UR4, RZ, 0xc0, !PT ;  /* 0x0000000404047c12 */ /* 0x002fc8000f8ec0ff */
[----:B-----5:R-:W1:Y:S01]  /*252e0*/  POPC R7, R4 ;  /* 0x0000000400077309 */ /* 0x020e620000000000 */
[----:B--2---:R-:W1:Y:S02]  /*252f0*/  SHFL.IDX PT, R0, R3, R0, 0x1f ;  /* 0x00001f0003007589 */ /* 0x004e6400000e0000 */
[----:B-1----:R-:W-:-:S05]  /*25300*/  IADD3 R0, R0, UR38, R7 ;  /* 0x0000002600007c10 */ /* 0x002fca000fffe007 */
[----:B------:R3:W-:Y:S02]  /*25310*/  STL [R1], R0 ;  /* 0x0000000001007387 */ /* 0x0007e40000100800 */
.L_x_701:
[----:B------:R-:W-:Y:S05]  /*25320*/  BSYNC B0 ;  /* 0x0000000000007941 */ /* 0x000fea0003800000 */
.L_x_700:
[----:B------:R-:W-:-:S06]  /*25330*/  UISETP.NE.AND UP0, UPT, UR37, 0x3, UPT ;  /* 0x000000032500788c */ /* 0x000fcc000bf05270 */
[----:B------:R-:W-:-:S13]  /*25340*/  PLOP3.LUT P0, PT, PT, PT, UP0, 0x80, 0x0 ;  /* 0x000000000000781c */ /* 0x000fda0003f0f008 */
[----:B------:R-:W-:Y:S05]  /*25350*/  @!P0 BRA `(.L_x_702) ;  /* 0x0000000000048947 */ /* 0x000fea0003800000 */
[----:B------:R-:W-:Y:S01]  /*25360*/  BPT.TRAP 0x1 ;  /* 0x000000040000795c */ /* 0x000fe20000300000 */
.L_x_702:
[----:B-12---:R-:W2:Y:S04]  /*25370*/  LDL R3, [R1+0x1c] ;  /* 0x00001c0001037983 */ /* 0x006ea80000100800 */
[----:B---3--:R-:W3:Y:S01]  /*25380*/  LDL R0, [R1+0x10] ;  /* 0x0000100001007983 */ /* 0x008ee20000100800 */
[----:B------:R-:W1:Y:S01]  /*25390*/  S2R R4, SR_CgaCtaId ;  /* 0x0000000000047919 */ /* 0x000e620000008800 */
[----:B------:R-:W-:-:S04]  /*253a0*/  MOV R2, 0x400 ;  /* 0x0000040000027802 */ /* 0x000fc80000000f00 */
[----:B-1----:R-:W-:Y:S01]  /*253b0*/  LEA R2, R4, R2, 0x18 ;  /* 0x0000000204027211 */ /* 0x002fe200078ec0ff */
[----:B------:R-:W-:Y:S01]  /*253c0*/  BSSY B0, `(.L_x_703) ;  /* 0x0000008000007945 */ /* 0x000fe20003800000 */
[----:B--2---:R-:W-:-:S04]  /*253d0*/  LOP3.LUT R3, R3, 0x1, RZ, 0x3c, !PT ;  /* 0x0000000103037812 */ /* 0x004fc800078e3cff */
[----:B------:R-:W-:Y:S02]  /*253e0*/  SHF.L.U32 R3, R3, 0x1f, RZ ;  /* 0x0000001f03037819 */ /* 0x000fe400000006ff */
[----:B---3--:R-:W-:-:S04]  /*253f0*/  LEA R20, R0, R2, 0x3 ;  /* 0x0000000200147211 */ /* 0x008fc800078e18ff */
[----:B------:R-:W1:Y:S01]  /*25400*/  SYNCS.PHASECHK.TRANS64.TRYWAIT P0, [R20+URZ+0x29870], R3 ;  /* 0x02987003140075a7 */ /* 0x000e62000800017f */
[----:B------:R-:W-:-:S05]  /*25410*/  IMAD.U32 R0, RZ, RZ, UR39 ;  /* 0x00000027ff007e24 */ /* 0x000fca000f8e00ff */
[----:B------:R-:W-:Y:S01]  /*25420*/  ISETP.NE.AND P2, PT, R0, 0x3, PT ;  /* 0x000000030000780c */ /* 0x000fe20003f45270 */
[----:B-1----:R-:W-:-:S12]  /*25430*/  @!P0 BRA `(.L_x_704) ;  /* 0x0000003400548947 */ /* 0x002fd80003800000 */
.L_x_825:
[----:B------:R-:W-:Y:S05]  /*25440*/  BSYNC B0 ;  /* 0x0000000000007941 */ /* 0x000fea0003800000 */
.L_x_703:
[----:B------:R-:W-:Y:S05]  /*25450*/  @!P2 BRA `(.L_x_705) ;  /* 0x000000000004a947 */ /* 0x000fea0003800000 */
[----:B------:R-:W-:Y:S01]  /*25460*/  BPT.TRAP 0x1 ;  /* 0x000000040000795c */ /* 0x000fe20000300000 */
.L_x_705:
[----:B------:R-:W1:Y:S02]  /*25470*/  LDL R0, [R1+0x1c] ;  /* 0x00001c0001007983 */ /* 0x000e640000100800 */
[----:B-1----:R-:W-:-:S04]  /*25480*/  SHF.L.U32 R3, R0, 0x1f, RZ ;  /* 0x0000001f00037819 */ /* 0x002fc800000006ff */
[----:B------:R-:W1:Y:S02]  /*25490*/  SYNCS.PHASECHK.TRANS64.TRYWAIT P0, [R20+URZ+0x29860], R3 ;  /* 0x02986003140075a7 */ /* 0x000e64000800017f */
[----:B-1----:R-:W-:Y:S05]  /*254a0*/  @!P0 BRA `(.L_x_706) ;  /* 0x00000034004c8947 */ /* 0x002fea0003800000 */
.L_x_826:
[----:B------:R-:W2:Y:S04]  /*254b0*/  LDL R0, [R1+0x10] ;  /* 0x0000100001007983 */ /* 0x000ea80000100800 */
[----:B------:R-:W3:Y:S04]  /*254c0*/  LDL R2, [R1+0x34] ;  /* 0x0000340001027983 */ /* 0x000ee80000100800 */
[----:B------:R-:W4:Y:S01]  /*254d0*/  LDL R10, [R1+0x30] ;  /* 0x00003000010a7983 */ /* 0x000f220000100800 */
[----:B------:R-:W-:-:S03]  /*254e0*/  MOV R8, 0x400 ;  /* 0x0000040000087802 */ /* 0x000fc60000000f00 */
[----:B------:R-:W1:Y:S01]  /*254f0*/  LDL R12, [R1+0x38] ;  /* 0x00003800010c7983 */ /* 0x000e620000100800 */
[----:B------:R-:W0:Y:S01]  /*25500*/  S2R R9, SR_CgaCtaId ;  /* 0x0000000000097919 */ /* 0x000e220000008800 */
[----:B------:R-:W-:Y:S05]  /*25510*/  WARPSYNC.ALL ;  /* 0x0000000000007948 */ /* 0x000fea0003800000 */
[----:B0-----:R-:W-:Y:S01]  /*25520*/  LEA R8, R9, R8, 0x18 ;  /* 0x0000000809087211 */ /* 0x001fe200078ec0ff */
[----:B--2---:R-:W-:-:S05]  /*25530*/  IMAD R0, R0, 0x5000, RZ ;  /* 0x0000500000007824 */ /* 0x004fca00078e02ff */
[----:B---3--:R-:W-:-:S05]  /*25540*/  LOP3.LUT R2, R0, R2, RZ, 0xfc, !PT ;  /* 0x0000000200027212 */ /* 0x008fca00078efcff */
[----:B------:R-:W-:-:S05]  /*25550*/  IMAD.IADD R2, R8, 0x1, R2 ;  /* 0x0000000108027824 */ /* 0x000fca00078e0202 */
[----:B-----5:R-:W0:Y:S01]  /*25560*/  LDSM.16.MT88.4 R4, [R2+0xa400] ;  /* 0x00a400000204783b */ /* 0x020e220000004200 */
[----:B----4-:R-:W-:Y:S02]  /*25570*/  LOP3.LUT R0, R0, R10, RZ, 0xfc, !PT ;  /* 0x0000000a00007212 */ /* 0x010fe400078efcff */
[----:B-1----:R-:W-:-:S03]  /*25580*/  IADD3 R3, R12, R2, RZ ;  /* 0x000000020c037210 */ /* 0x002fc60007ffe0ff */
[----:B------:R-:W-:Y:S01]  /*25590*/  IMAD.IADD R0, R8, 0x1, R0 ;  /* 0x0000000108007824 */ /* 0x000fe200078e0200 */
[C-C-:B0-----:R-:W-:Y:S02]  /*255a0*/  PRMT R8, R4.reuse, 0x6420, R5.reuse ;  /* 0x0000642004087816 */ /* 0x141fe40000000005 */
[----:B------:R-:W-:Y:S02]  /*255b0*/  PRMT R9, R4, 0x7531, R5 ;  /* 0x0000753104097816 */ /* 0x000fe40000000005 */
[C-C-:B------:R-:W-:Y:S02]  /*255c0*/  PRMT R10, R6.reuse, 0x6420, R7.reuse ;  /* 0x00006420060a7816 */ /* 0x140fe40000000007 */
[----:B------:R-:W-:Y:S02]  /*255d0*/  PRMT R11, R6, 0x7531, R7 ;  /* 0x00007531060b7816 */ /* 0x000fe40000000007 */
[----:B------:R-:W0:Y:S04]  /*255e0*/  LDSM.16.MT88.4 R4, [R3+0xa400] ;  /* 0x00a400000304783b */ /* 0x000e280000004200 */
[----:B------:R0:W-:Y:S02]  /*255f0*/  STSM.16.M88.4 [R0+0x400], R8 ;  /* 0x0004000800007844 */ /* 0x0001e40000000200 */
        /* <DEDUP_REMOVED lines=11> */
[----:B------:R-:W-:Y:S01]  /*256b0*/  STSM.16.M88.4 [R0+0x1400], R16 ;  /* 0x0014001000007844 */ /* 0x000fe20000000200 */
[C-C-:B0-----:R-:W-:Y:S02]  /*256c0*/  PRMT R8, R4.reuse, 0x6420, R5.reuse ;  /* 0x0000642004087816 */ /* 0x141fe40000000005 */
[----:B------:R-:W-:Y:S02]  /*256d0*/  PRMT R9, R4, 0x7531, R5 ;  /* 0x0000753104097816 */ /* 0x000fe40000000005 */
[----:B------:R-:W-:-:S02]  /*256e0*/  PRMT R10, R6, 0x6420, R7 ;  /* 0x00006420060a7816 */ /* 0x000fc40000000007 */
        /* <DEDUP_REMOVED lines=46> */
.L_x_707:
[----:B------:R-:W2:Y:S01]  /*259d0*/  LDL.LU R2, [R1+0x10] ;  /* 0x0000100001027983 */ /* 0x000ea20000300800 */
[----:B0-----:R-:W-:Y:S03]  /*259e0*/  SYNCS.ARRIVE.TRANS64.A1T0 RZ, [R20+URZ+0x29850], RZ ;  /* 0x029850ff14ff79a7 */ /* 0x001fe6000810003f */
[----:B------:R-:W3:Y:S01]  /*259f0*/  LDL.LU R3, [R1+0x1c] ;  /* 0x00001c0001037983 */ /* 0x000ee20000300800 */
[----:B-1----:R-:W-:-:S05]  /*25a00*/  @!P1 VIADD R0, R20, 0x29880 ;  /* 0x0002988014009836 */ /* 0x002fca0000000000 */
[----:B------:R-:W-:Y:S01]  /*25a10*/  @!P1 PRMT R0, RZ, 0x654, R0 ;  /* 0x00000654ff009816 */ /* 0x000fe20000000000 */
[----:B------:R-:W-:Y:S06]  /*25a20*/  BAR.SYNC.DEFER_BLOCKING 0x2, 0x80 ;  /* 0x0082000000007b1d */ /* 0x000fec0000010000 */
[----:B------:R2:W-:Y:S02]  /*25a30*/  @!P1 SYNCS.ARRIVE.TRANS64.RED.A1T0 RZ, [R0+URZ], RZ ;  /* 0x000000ff00ff99a7 */ /* 0x0005e4000810043f */
[----:B--2---:R-:W-:-:S05]  /*25a40*/  VIADD R0, R2, 0x1 ;  /* 0x0000000102007836 */ /* 0x004fca0000000000 */
[----:B------:R-:W-:-:S04]  /*25a50*/  ISETP.NE.AND P0, PT, R0, 0x2, PT ;  /* 0x000000020000780c */ /* 0x000fc80003f05270 */
[----:B------:R-:W-:Y:S02]  /*25a60*/  SEL R2, RZ, 0x1, P0 ;  /* 0x00000001ff027807 */ /* 0x000fe40000000000 */
[----:B------:R-:W-:Y:S02]  /*25a70*/  SEL R0, R0, RZ, P0 ;  /* 0x000000ff00007207 */ /* 0x000fe40000000000 */
[----:B---3--:R-:W-:-:S03]  /*25a80*/  LOP3.LUT R3, R3, R2, RZ, 0x3c, !PT ;  /* 0x0000000203037212 */ /* 0x008fc600078e3cff */
[----:B------:R0:W-:Y:S04]  /*25a90*/  STL [R1+0x10], R0 ;  /* 0x0000100001007387 */ /* 0x0001e80000100800 */
[----:B------:R0:W-:Y:S02]  /*25aa0*/  STL [R1+0x1c], R3 ;  /* 0x00001c0301007387 */ /* 0x0001e40000100800 */
.L_x_658:
[----:B------:R-:W-:Y:S05]  /*25ab0*/  BSYNC B6 ;  /* 0x0000000000067941 */ /* 0x000fea0003800000 */
.L_x_656:
[----:B01----:R-:W2:Y:S02]  /*25ac0*/  LDL R0, [R1+0x18] ;  /* 0x0000180001007983 */ /* 0x003ea40000100800 */
[----:B--2---:R-:W-:-:S13]  /*25ad0*/  LOP3.LUT P0, RZ, R0, 0x2, RZ, 0xc0, !PT ;  /* 0x0000000200ff7812 */ /* 0x004fda000780c0ff */
[----:B------:R-:W-:Y:S05]  /*25ae0*/  @!P0 BRA `(.L_x_708) ;  /* 0x0000000000288947 */ /* 0x000fea0003800000 */
[----:B------:R-:W-:Y:S05]  /*25af0*/  WARPSYNC.ALL ;  /* 0x0000000000007948 */ /* 0x000fea0003800000 */
[----:B------:R-:W0:Y:S08]  /*25b00*/  S2UR UR5, SR_CgaCtaId ;  /* 0x00000000000579c3 */ /* 0x000e300000008800 */
[----:B------:R-:W-:Y:S06]  /*25b10*/  BAR.SYNC.DEFER_BLOCKING 0x5, 0x180 ;  /* 0x0146000000007b1d */ /* 0x000fec0000010000 */
[----:B------:R-:W-:-:S02]  /*25b20*/  UMOV UR4, 0x400 ;  /* 0x0000040000047882 */ /* 0x000fc40000000000 */
[----:B0-----:R-:W-:-:S09]  /*25b30*/  ULEA UR4, UR5, UR4, 0x18 ;  /* 0x0000000405047291 */ /* 0x001fd2000f8ec03f */
[----:B------:R-:W0:Y:S04]  /*25b40*/  LDS.128 R4, [UR4+0x298d0] ;  /* 0x0298d004ff047984 */ /* 0x000e280008000c00 */
[----:B0-----:R0:W-:Y:S04]  /*25b50*/  STL.64 [R1], R4 ;  /* 0x0000000401007387 */ /* 0x0011e80000100a00 */
[----:B------:R0:W-:Y:S01]  /*25b60*/  STL.64 [R1+0x8], R6 ;  /* 0x0000080601007387 */ /* 0x0001e20000100a00 */
[----:B------:R-:W-:Y:S06]  /*25b70*/  BAR.ARV 0x4, 0x180 ;  /* 0x0106000000007b1d */ /* 0x000fec0000002000 */
[----:B------:R-:W-:Y:S05]  /*25b80*/  BRA `(.L_x_709) ;  /* 0x0000000800847947 */ /* 0x000fea0003800000 */
.L_x_708:
[----:B------:R-:W0:Y:S01]  /*25b90*/  S2R R0, SR_TID.X ;  /* 0x0000000000007919 */ /* 0x000e220000002100 */
[----:B------:R-:W-:Y:S01]  /*25ba0*/  UMOV UR4, 0xffffffff ;  /* 0xffffffff00047882 */ /* 0x000fe20000000000 */
[----:B0-----:R-:W-:-:S04]  /*25bb0*/  LOP3.LUT R7, R0, 0x1f, RZ, 0xc0, !PT ;  /* 0x0000001f00077812 */ /* 0x001fc800078ec0ff */
[----:B------:R-:W-:Y:S01]  /*25bc0*/  ISETP.NE.AND P0, PT, R7, 0x1f, PT ;  /* 0x0000001f0700780c */ /* 0x000fe20003f05270 */
[----:B------:R-:W-:-:S12]  /*25bd0*/  BRA.DIV UR4, `(.L_x_710) ;  /* 0x0000002e04947947 */ /* 0x000fd8000b800000 */
[----:B------:R-:W2:Y:S01]  /*25be0*/  LDL.LU R6, [R1] ;  /* 0x0000000001067983 */ /* 0x000ea20000300800 */
[----:B------:R-:W-:-:S03]  /*25bf0*/  ULDC UR4, c[0x0][0xc14] ;  /* 0x0003050000047ab9 */ /* 0x000fc60000000800 */
[----:B------:R-:W3:Y:S02]  /*25c00*/  LDL R5, [R1+0xc] ;  /* 0x00000c0001057983 */ /* 0x000ee40000100800 */
[----:B---3--:R-:W-:-:S05]  /*25c10*/  IMAD.IADD R5, R5, 0x1, R7 ;  /* 0x0000000105057824 */ /* 0x008fca00078e0207 */
[----:B------:R-:W-:-:S13]  /*25c20*/  ISETP.GE.OR P1, PT, R5, UR4, !P0 ;  /* 0x0000000405007c0c */ /* 0x000fda000c726670 */
[----:B------:R-:W0:Y:S02]  /*25c30*/  @!P1 LDC.64 R2, c[0x0][0xc58] ;  /* 0x00031600ff029b82 */ /* 0x000e240000000a00 */
[----:B0-----:R-:W-:-:S06]  /*25c40*/  @!P1 IMAD.WIDE R2, R5, 0x4, R2 ;  /* 0x0000000405029825 */ /* 0x001fcc00078e0202 */
[----:B------:R0:W3:Y:S01]  /*25c50*/  @!P1 LDG.E R2, desc[UR54][R2.64] ;  /* 0x0000003602029981 */ /* 0x0000e2000c1e1900 */
[C---:B------:R-:W-:Y:S02]  /*25c60*/  ISETP.GE.U32.AND P2, PT, R7.reuse, 0x2, PT ;  /* 0x000000020700780c */ /* 0x040fe40003f46070 */
[C---:B------:R-:W-:Y:S01]  /*25c70*/  ISETP.GE.U32.AND P3, PT, R7.reuse, 0x4, PT ;  /* 0x000000040700780c */ /* 0x040fe20003f66070 */
[----:B--2---:R-:W-:Y:S01]  /*25c80*/  SHFL.IDX PT, R0, R6, RZ, 0x1f ;  /* 0x00001fff06007589 */ /* 0x004fe200000e0000 */
[C---:B------:R-:W-:Y:S02]  /*25c90*/  ISETP.GE.U32.AND P4, PT, R7.reuse, 0x8, PT ;  /* 0x000000080700780c */ /* 0x040fe40003f86070 */
[C---:B------:R-:W-:Y:S01]  /*25ca0*/  ISETP.GE.U32.AND P5, PT, R7.reuse, 0x10, PT ;  /* 0x000000100700780c */ /* 0x040fe20003fa6070 */
[----:B------:R-:W-:Y:S01]  /*25cb0*/  SHFL.IDX PT, R4, R6, 0x1, 0x1f ;  /* 0x00201f0006047f89 */ /* 0x000fe200000e0000 */
[----:B0-----:R-:W-:Y:S01]  /*25cc0*/  MOV R3, RZ ;  /* 0x000000ff00037202 */ /* 0x001fe20000000f00 */
[----:B---3--:R-:W-:Y:S01]  /*25cd0*/  @!P1 IMAD.MOV.U32 R3, RZ, RZ, R2 ;  /* 0x000000ffff039224 */ /* 0x008fe200078e0002 */
[----:B------:R-:W-:-:S04]  /*25ce0*/  ISETP.NE.AND P1, PT, R7, RZ, PT ;  /* 0x000000ff0700720c */ /* 0x000fc80003f25270 */
[----:B------:R-:W0:Y:S02]  /*25cf0*/  SHFL.UP PT, R14, R3, 0x1, RZ ;  /* 0x04200000030e7989 */ /* 0x000e2400000e00ff */
[----:B0-----:R-:W-:-:S05]  /*25d00*/  SEL R14, R14, RZ, P1 ;  /* 0x000000ff0e0e7207 */ /* 0x001fca0000800000 */
[----:B------:R-:W-:-:S05]  /*25d10*/  IMAD.IADD R2, R3, 0x1, R14 ;  /* 0x0000000103027824 */ /* 0x000fca00078e020e */
[----:B------:R-:W0:Y:S02]  /*25d20*/  SHFL.UP PT, R14, R2, 0x2, RZ ;  /* 0x04400000020e7989 */ /* 0x000e2400000e00ff */
        /* <DEDUP_REMOVED lines=11> */
[----:B------:R0:W1:Y:S02]  /*25de0*/  SHFL.IDX PT, R14, R2, 0x1f, 0x1f ;  /* 0x03e01f00020e7f89 */ /* 0x00006400000e0000 */
.L_x_836:
[----:B------:R-:W-:Y:S02]  /*25df0*/  ULDC UR4, c[0x0][0xc10] ;  /* 0x0003040000047ab9 */ /* 0x000fe40000000800 */
[----:B------:R-:W-:-:S04]  /*25e00*/  IMAD.U32 R7, RZ, RZ, UR4 ;  /* 0x00000004ff077e24 */ /* 0x000fc8000f8e00ff */
[----:B-1----:R-:W-:-:S05]  /*25e10*/  IMAD R5, R14, R7, RZ ;  /* 0x000000070e057224 */ /* 0x002fca00078e02ff */
[----:B------:R-:W-:-:S04]  /*25e20*/  IADD3 R4, R4, R5, RZ ;  /* 0x0000000504047210 */ /* 0x000fc80007ffe0ff */
[----:B------:R-:W-:-:S13]  /*25e30*/  ISETP.GT.AND P6, PT, R4, R0, PT ;  /* 0x000000000400720c */ /* 0x000fda0003fc4270 */
[----:B------:R-:W-:Y:S05]  /*25e40*/  @P6 BRA `(.L_x_711) ;  /* 0x0000000000a46947 */ /* 0x000fea0003800000 */
.L_x_716:
[----:B0-----:R-:W2:Y:S01]  /*25e50*/  LDL.LU R2, [R1+0xc] ;  /* 0x00000c0001027983 */ /* 0x001ea20000300800 */
[----:B------:R-:W0:Y:S01]  /*25e60*/  LDC R5, c[0x0][0xc14] ;  /* 0x00030500ff057b82 */ /* 0x000e220000000800 */
[----:B--2---:R-:W-:-:S05]  /*25e70*/  VIADD R2, R2, 0x1f ;  /* 0x0000001f02027836 */ /* 0x004fca0000000000 */
[----:B0-----:R-:W-:-:S13]  /*25e80*/  ISETP.GE.AND P6, PT, R2, R5, PT ;  /* 0x000000050200720c */ /* 0x001fda0003fc6270 */
[----:B------:R-:W-:Y:S05]  /*25e90*/  @P6 BRA `(.L_x_712) ;  /* 0x0000000400586947 */ /* 0x000fea0003800000 */
[----:B------:R-:W0:Y:S01]  /*25ea0*/  S2R R3, SR_TID.X ;  /* 0x0000000000037919 */ /* 0x000e220000002100 */
[----:B------:R-:W-:Y:S01]  /*25eb0*/  BSSY B0, `(.L_x_713) ;  /* 0x000000a000007945 */ /* 0x000fe20003800000 */
[----:B------:R1:W-:Y:S01]  /*25ec0*/  STL [R1+0xc], R2 ;  /* 0x00000c0201007387 */ /* 0x0003e20000100800 */
[----:B0-----:R-:W-:-:S05]  /*25ed0*/  LOP3.LUT R3, R3, 0x1f, RZ, 0xc0, !PT ;  /* 0x0000001f03037812 */ /* 0x001fca00078ec0ff */
[----:B------:R-:W-:Y:S02]  /*25ee0*/  IMAD.IADD R6, R2, 0x1, R3 ;  /* 0x0000000102067824 */ /* 0x000fe400078e0203 */
[----:B------:R-:W-:-:S03]  /*25ef0*/  IMAD.MOV.U32 R3, RZ, RZ, RZ ;  /* 0x000000ffff037224 */ /* 0x000fc600078e00ff */
[----:B------:R-:W-:-:S13]  /*25f00*/  ISETP.GE.OR P6, PT, R6, R5, !P0 ;  /* 0x000000050600720c */ /* 0x000fda00047c6670 */
[----:B-1----:R-:W-:Y:S05]  /*25f10*/  @P6 BRA `(.L_x_714) ;  /* 0x00000000000c6947 */ /* 0x002fea0003800000 */
[----:B------:R-:W0:Y:S02]  /*25f20*/  LDC.64 R2, c[0x0][0xc58] ;  /* 0x00031600ff027b82 */ /* 0x000e240000000a00 */
[----:B0-----:R-:W-:-:S06]  /*25f30*/  IMAD.WIDE R2, R6, 0x4, R2 ;  /* 0x0000000406027825 */ /* 0x001fcc00078e0202 */
[----:B------:R0:W5:Y:S02]  /*25f40*/  LDG.E R3, desc[UR54][R2.64] ;  /* 0x0000003602037981 */ /* 0x000164000c1e1900 */
.L_x_714:
[----:B------:R-:W-:Y:S05]  /*25f50*/  BSYNC B0 ;  /* 0x0000000000007941 */ /* 0x000fea0003800000 */
.L_x_713:
[----:B------:R-:W-:-:S03]  /*25f60*/  UMOV UR4, 0xffffffff ;  /* 0xffffffff00047882 */ /* 0x000fc60000000000 */
[----:B------:R-:W-:Y:S05]  /*25f70*/  BRA.DIV UR4, `(.L_x_715) ;  /* 0x0000002e04d87947 */ /* 0x000fea000b800000 */
[----:B-----5:R-:W1:Y:S02]  /*25f80*/  SHFL.UP PT, R14, R3, 0x1, RZ ;  /* 0x04200000030e7989 */ /* 0x020e6400000e00ff */
[----:B-1----:R-:W-:-:S04]  /*25f90*/  SEL R14, R14, RZ, P1 ;  /* 0x000000ff0e0e7207 */ /* 0x002fc80000800000 */
[----:B------:R-:W-:-:S05]  /*25fa0*/  IADD3 R13, R3, R14, RZ ;  /* 0x0000000e030d7210 */ /* 0x000fca0007ffe0ff */
        /* <DEDUP_REMOVED lines=9> */
[----:B------:R-:W0:Y:S02]  /*26040*/  SHFL.UP PT, R14, R7, 0x10, RZ ;  /* 0x06000000070e7989 */ /* 0x000e2400000e00ff */
[----:B0-----:R-:W-:-:S04]  /*26050*/  SEL R2, R14, RZ, P5 ;  /* 0x000000ff0e027207 */ /* 0x001fc80002800000 */
[----:B------:R-:W-:-:S05]  /*26060*/  IADD3 R2, R7, R2, RZ ;  /* 0x0000000207027210 */ /* 0x000fca0007ffe0ff */
[----:B------:R0:W1:Y:S02]  /*26070*/  SHFL.IDX PT, R14, R2, 0x1f, 0x1f ;  /* 0x03e01f00020e7f89 */ /* 0x00006400000e0000 */
.L_x_844:
[----:B------:R-:W-:Y:S02]  /*26080*/  ULDC UR4, c[0x0][0xc10] ;  /* 0x0003040000047ab9 */ /* 0x000fe40000000800 */
[----:B------:R-:W-:-:S04]  /*26090*/  IMAD.U32 R7, RZ, RZ, UR4 ;  /* 0x00000004ff077e24 */ /* 0x000fc8000f8e00ff */
[----:B-1----:R-:W-:-:S04]  /*260a0*/  IMAD R5, R14, R7, RZ ;  /* 0x000000070e057224 */ /* 0x002fc800078e02ff */
[----:B------:R-:W-:-:S05]  /*260b0*/  IMAD.IADD R4, R5, 0x1, R4 ;  /* 0x0000000105047824 */ /* 0x000fca00078e0204 */
[----:B------:R-:W-:-:S13]  /*260c0*/  ISETP.GT.AND P6, PT, R4, R0, PT ;  /* 0x000000000400720c */ /* 0x000fda0003fc4270 */
[----:B------:R-:W-:Y:S05]  /*260d0*/  @!P6 BRA `(.L_x_716) ;  /* 0xfffffffc005ce947 */ /* 0x000fea000383ffff */
.L_x_711:
[----:B------:R-:W-:Y:S01]  /*260e0*/  IMAD.IADD R8, R4, 0x1, -R5 ;  /* 0x0000000104087824 */ /* 0x000fe200078e0a05 */
[----:B------:R-:W-:-:S03]  /*260f0*/  UMOV UR4, 0xffffffff ;  /* 0xffffffff00047882 */ /* 0x000fc60000000000 */
[----:B------:R-:W-:-:S05]  /*26100*/  IMAD R5, R2, R7, R8 ;  /* 0x0000000702057224 */ /* 0x000fca00078e0208 */
[----:B------:R-:W-:Y:S01]  /*26110*/  ISETP.GT.AND P6, PT, R5, R0, PT ;  /* 0x000000000500720c */ /* 0x000fe20003fc4270 */
[----:B------:R-:W-:-:S12]  /*26120*/  BRA.DIV UR4, `(.L_x_717) ;  /* 0x0000003204287947 */ /* 0x000fd8000b800000 */
[----:B------:R-:W-:-:S04]  /*26130*/  VOTE.ANY R6, PT, !P6 ;  /* 0x0000000000067806 */ /* 0x000fc800070e0100 */
[----:B------:R-:W1:Y:S02]  /*26140*/  POPC R4, R6 ;  /* 0x0000000600047309 */ /* 0x000e640000000000 */
[----:B-1----:R1:W2:Y:S02]  /*26150*/  SHFL.IDX PT, R5, R3, R4, 0x1f ;  /* 0x00001f0403057589 */ /* 0x0022a400000e0000 */
.L_x_848:
[----:B------:R-:W-:Y:S02]  /*26160*/  ISETP.NE.AND P0, PT, R6, RZ, PT ;  /* 0x000000ff0600720c */ /* 0x000fe40003f05270 */
[----:B------:R-:W-:-:S11]  /*26170*/  MOV R14, RZ ;  /* 0x000000ff000e7202 */ /* 0x000fd60000000f00 */
[----:B------:R-:W-:Y:S05]  /*26180*/  @!P0 BRA `(.L_x_718) ;  /* 0x0000000000108947 */ /* 0x000fea0003800000 */
[----:B------:R-:W-:Y:S01]  /*26190*/  UMOV UR4, 0xffffffff ;  /* 0xffffffff00047882 */ /* 0x000fe20000000000 */
[----:B------:R-:W-:Y:S02]  /*261a0*/  VIADD R12, R4, 0xffffffff ;  /* 0xffffffff040c7836 */ /* 0x000fe40000000000 */
[----:B------:R-:W-:Y:S05]  /*261b0*/  BRA.DIV UR4, `(.L_x_719) ;  /* 0x00000032044c7947 */ /* 0x000fea000b800000 */
[----:B------:R3:W4:Y:S02]  /*261c0*/  SHFL.IDX PT, R14, R2, R12, 0x1f ;  /* 0x00001f0c020e7589 */ /* 0x00072400000e0000 */
.L_x_718:
[----:B------:R-:W5:Y:S01]  /*261d0*/  LDL.LU R10, [R1+0xc] ;  /* 0x00000c00010a7983 */ /* 0x000f620000300800 */
[----:B--2---:R-:W-:Y:S01]  /*261e0*/  IABS R6, R5 ;  /* 0x0000000500067213 */ /* 0x004fe20000000000 */
[----:B----4-:R-:W-:Y:S01]  /*261f0*/  IMAD R8, R14, R7, R8 ;  /* 0x000000070e087224 */ /* 0x010fe200078e0208 */
[----:B0--3--:R-:W-:Y:S02]  /*26200*/  MOV R2, RZ ;  /* 0x000000ff00027202 */ /* 0x009fe40000000f00 */
[----:B------:R-:W0:Y:S01]  /*26210*/  I2F.RP R7, R6 ;  /* 0x0000000600077306 */ /* 0x000e220000209400 */
[----:B------:R-:W-:Y:S01]  /*26220*/  IMAD.IADD R0, R0, 0x1, -R8 ;  /* 0x0000000100007824 */ /* 0x000fe200078e0a08 */
[----:B------:R2:W-:Y:S02]  /*26230*/  STL [R1], R8 ;  /* 0x0000000801007387 */ /* 0x0005e40000100800 */
[----:B--2---:R-:W-:-:S04]  /*26240*/  IABS R8, R5 ;  /* 0x0000000500087213 */ /* 0x004fc80000000000 */
[----:B0-----:R-:W0:Y:S01]  /*26250*/  MUFU.RCP R7, R7 ;  /* 0x0000000700077308 */ /* 0x001e220000001000 */
[----:B------:R-:W-:Y:S02]  /*26260*/  IMAD.MOV R8, RZ, RZ, -R8 ;  /* 0x000000ffff087224 */ /* 0x000fe400078e0a08 */
[----:B0-----:R-:W-:-:S05]  /*26270*/  VIADD R9, R7, 0xffffffe ;  /* 0x0ffffffe07097836 */ /* 0x001fca0000000000 */
[----:B-1----:R-:W0:Y:S02]  /*26280*/  F2I.FTZ.U32.TRUNC.NTZ R3, R9 ;  /* 0x0000000900037305 */ /* 0x002e24000021f000 */
[----:B0-----:R-:W-:-:S04]  /*26290*/  IMAD.MOV R11, RZ, RZ, -R3 ;  /* 0x000000ffff0b7224 */ /* 0x001fc800078e0a03 */
[----:B------:R-:W-:-:S04]  /*262a0*/  IMAD R11, R11, R6, RZ ;  /* 0x000000060b0b7224 */ /* 0x000fc800078e02ff */
[----:B------:R-:W-:Y:S01]  /*262b0*/  IMAD.HI.U32 R2, R3, R11, R2 ;  /* 0x0000000b03027227 */ /* 0x000fe200078e0002 */
[----:B------:R-:W-:-:S05]  /*262c0*/  IABS R3, R0 ;  /* 0x0000000000037213 */ /* 0x000fca0000000000 */
[----:B------:R-:W-:-:S04]  /*262d0*/  IMAD.HI.U32 R2, R2, R3, RZ ;  /* 0x0000000302027227 */ /* 0x000fc800078e00ff */
[----:B------:R-:W-:-:S05]  /*262e0*/  IMAD R3, R2, R8, R3 ;  /* 0x0000000802037224 */ /* 0x000fca00078e0203 */
[----:B------:R-:W-:-:S13]  /*262f0*/  ISETP.GT.U32.AND P1, PT, R6, R3, PT ;  /* 0x000000030600720c */ /* 0x000fda0003f24070 */
[----:B------:R-:W-:Y:S01]  /*26300*/  @!P1 IMAD.IADD R3, R3, 0x1, -R6 ;  /* 0x0000000103039824 */ /* 0x000fe200078e0a06 */
[----:B------:R-:W-:Y:S02]  /*26310*/  @!P1 IADD3 R2, R2, 0x1, RZ ;  /* 0x0000000102029810 */ /* 0x000fe40007ffe0ff */
[----:B------:R-:W-:Y:S02]  /*26320*/  ISETP.NE.AND P1, PT, R5, RZ, PT ;  /* 0x000000ff0500720c */ /* 0x000fe40003f25270 */
[----:B------:R-:W-:Y:S02]  /*26330*/  ISETP.GE.U32.AND P0, PT, R3, R6, PT ;  /* 0x000000060300720c */ /* 0x000fe40003f06070 */
[----:B------:R-:W-:-:S04]  /*26340*/  LOP3.LUT R3, R0, R5, RZ, 0x3c, !PT ;  /* 0x0000000500037212 */ /* 0x000fc800078e3cff */
[----:B------:R-:W-:-:S07]  /*26350*/  ISETP.GE.AND P2, PT, R3, RZ, PT ;  /* 0x000000ff0300720c */ /* 0x000fce0003f46270 */
[----:B------:R-:W-:-:S06]  /*26360*/  @P0 VIADD R2, R2, 0x1 ;  /* 0x0000000102020836 */ /* 0x000fcc0000000000 */
[----:B------:R-:W-:Y:S01]  /*26370*/  @!P2 IMAD.MOV R2, RZ, RZ, -R2 ;  /* 0x000000ffff02a224 */ /* 0x000fe200078e0a02 */
[----:B------:R-:W-:-:S05]  /*26380*/  @!P1 LOP3.LUT R2, RZ, R5, RZ, 0x33, !PT ;  /* 0x00000005ff029212 */ /* 0x000fca00078e33ff */
[----:B------:R-:W-:-:S04]  /*26390*/  IMAD.MOV R3, RZ, RZ, -R2 ;  /* 0x000000ffff037224 */ /* 0x000fc800078e0a02 */
[----:B------:R-:W-:-:S05]  /*263a0*/  IMAD R0, R5, R3, R0 ;  /* 0x0000000305007224 */ /* 0x000fca00078e0200 */
[----:B------:R0:W-:Y:S04]  /*263b0*/  STL [R1+0x4], R0 ;  /* 0x0000040001007387 */ /* 0x0001e80000100800 */
[----:B------:R0:W-:Y:S01]  /*263c0*/  STL [R1+0x8], R2 ;  /* 0x0000080201007387 */ /* 0x0001e20000100800 */
[----:B-----5:R-:W-:-:S05]  /*263d0*/  IADD3 R10, R4, R10, RZ ;  /* 0x0000000a040a7210 */ /* 0x020fca0007ffe0ff */
[----:B------:R0:W-:Y:S01]  /*263e0*/  STL [R1+0xc], R10 ;  /* 0x00000c0a01007387 */ /* 0x0001e20000100800 */
[----:B------:R-:W-:Y:S05]  /*263f0*/  BRA `(.L_x_720) ;  /* 0x0000000000287947 */ /* 0x000fea0003800000 */
.L_x_712:
[----:B------:R-:W-:Y:S01]  /*26400*/  UMOV UR4, URZ ;  /* 0x0000003f00047c82 */ /* 0x000fe20008000000 */
[----:B------:R-:W-:Y:S01]  /*26410*/  ULDC UR6, c[0x0][0xc14] ;  /* 0x0003050000067ab9 */ /* 0x000fe20000000800 */
[----:B------:R-:W-:Y:S01]  /*26420*/  UMOV UR5, URZ ;  /* 0x0000003f00057c82 */ /* 0x000fe20008000000 */
[----:B------:R0:W-:Y:S01]  /*26430*/  STL [R1], R0 ;  /* 0x0000000001007387 */ /* 0x0001e20000100800 */
[----:B------:R-:W-:Y:S02]  /*26440*/  IMAD.U32 R3, RZ, RZ, UR4 ;  /* 0x00000004ff037e24 */ /* 0x000fe4000f8e00ff */
[----:B------:R-:W-:-:S03]  /*26450*/  IMAD.U32 R2, RZ, RZ, UR5 ;  /* 0x00000005ff027e24 */ /* 0x000fc6000f8e00ff */
[----:B------:R1:W-:Y:S01]  /*26460*/  STL [R1+0x4], R3 ;  /* 0x0000040301007387 */ /* 0x0003e20000100800 */
[----:B0-----:R-:W-:-:S05]  /*26470*/  IMAD.U32 R0, RZ, RZ, UR6 ;  /* 0x00000006ff007e24 */ /* 0x001fca000f8e00ff */
[----:B------:R1:W-:Y:S04]  /*26480*/  STL [R1+0xc], R0 ;  /* 0x00000c0001007387 */ /* 0x0003e80000100800 */
[----:B------:R1:W-:Y:S02]  /*26490*/  STL [R1+0x8], R2 ;  /* 0x0000080201007387 */ /* 0x0003e40000100800 */
.L_x_720:
[----:B-1----:R-:W2:Y:S04]  /*264a0*/  LDL R3, [R1+0x8] ;  /* 0x0000080001037983 */ /* 0x002ea80000100800 */
[----:B0-----:R-:W3:Y:S04]  /*264b0*/  LDL R2, [R1+0xc] ;  /* 0x00000c0001027983 */ /* 0x001ee80000100800 */
[----:B------:R-:W4:Y:S04]  /*264c0*/  LDL R4, [R1] ;  /* 0x0000000001047983 */ /* 0x000f280000100800 */
[----:B------:R-:W4:Y:S01]  /*264d0*/  LDL R5, [R1+0x4] ;  /* 0x0000040001057983 */ /* 0x000f220000100800 */
[----:B------:R-:W-:Y:S05]  /*264e0*/  WARPSYNC.ALL ;  /* 0x0000000000007948 */ /* 0x000fea0003800000 */
[----:B------:R-:W0:Y:S02]  /*264f0*/  S2R R0, SR_TID.X ;  /* 0x0000000000007919 */ /* 0x000e240000002100 */
[----:B0-----:R-:W-:Y:S01]  /*26500*/  LOP3.LUT R0, R0, 0x1f, RZ, 0xc0, !PT ;  /* 0x0000001f00007812 */ /* 0x001fe200078ec0ff */
[----:B------:R-:W-:Y:S03]  /*26510*/  BAR.SYNC.DEFER_BLOCKING 0x4, 0x180 ;  /* 0x0106000000007b1d */ /* 0x000fe60000010000 */
[----:B------:R-:W-:-:S13]  /*26520*/  ISETP.NE.AND P0, PT, R0, RZ, PT ;  /* 0x000000ff0000720c */ /* 0x000fda0003f05270 */
[----:B------:R-:W-:Y:S02]  /*26530*/  @!P0 MOV R0, 0x400 ;  /* 0x0000040000008802 */ /* 0x000fe40000000f00 */
[----:B--2---:R-:W-:Y:S02]  /*26540*/  MOV R6, R3 ;  /* 0x0000000300067202 */ /* 0x004fe40000000f00 */
[----:B------:R-:W0:Y:S01]  /*26550*/  @!P0 S2R R3, SR_CgaCtaId ;  /* 0x0000000000038919 */ /* 0x000e220000008800 */
[----:B---3--:R-:W-:Y:S01]  /*26560*/  IMAD.MOV.U32 R7, RZ, RZ, R2 ;  /* 0x000000ffff077224 */ /* 0x008fe200078e0002 */
[----:B0-----:R-:W-:-:S05]  /*26570*/  @!P0 LEA R0, R3, R0, 0x18 ;  /* 0x0000000003008211 */ /* 0x001fca00078ec0ff */
[----:B----4-:R1:W-:Y:S01]  /*26580*/  @!P0 STS.128 [R0+0x298d0], R4 ;  /* 0x0298d00400008388 */ /* 0x0103e20000000c00 */
[----:B------:R-:W-:Y:S06]  /*26590*/  BAR.ARV 0x5, 0x180 ;  /* 0x0146000000007b1d */ /* 0x000fec0000002000 */
.L_x_709:
[----:B-1----:R-:W2:Y:S01]  /*265a0*/  LDL R0, [R1+0xc] ;  /* 0x00000c0001007983 */ /* 0x002ea20000100800 */
[----:B------:R-:W-:Y:S02]  /*265b0*/  ULDC UR4, c[0x0][0xc14] ;  /* 0x0003050000047ab9 */ /* 0x000fe40000000800 */
[----:B--2---:R-:W-:-:S13]  /*265c0*/  ISETP.GE.AND P0, PT, R0, UR4, PT ;  /* 0x0000000400007c0c */ /* 0x004fda000bf06270 */
[----:B------:R-:W-:Y:S05]  /*265d0*/  @!P0 BRA `(.L_x_721) ;  /* 0xffffffac00548947 */ /* 0x000fea000383ffff */
[----:B------:R-:W-:Y:S05]  /*265e0*/  BSYNC B7 ;  /* 0x0000000000077941 */ /* 0x000fea0003800000 */
.L_x_618:
[----:B---3--:R-:W2:Y:S01]  /*265f0*/  LDL.LU R0, [R1+0x44] ;  /* 0x0000440001007983 */ /* 0x008ea20000300800 */
[----:B------:R-:W-:Y:S01]  /*26600*/  BSSY B0, `(.L_x_722) ;  /* 0x000000b000007945 */ /* 0x000fe20003800000 */
[----:B01----:R-:W0:Y:S01]  /*26610*/  S2R R5, SR_CgaCtaId ;  /* 0x0000000000057919 */ /* 0x003e220000008800 */
        /* <DEDUP_REMOVED lines=9> */
.L_x_851:
[----:B------:R-:W-:Y:S05]  /*266b0*/  BSYNC B0 ;  /* 0x0000000000007941 */ /* 0x000fea0003800000 */
.L_x_722:
[----:B------:R-:W-:-:S03]  /*266c0*/  UMOV UR4, 0xffffffff ;  /* 0xffffffff00047882 */ /* 0x000fc60000000000 */
[----:B------:R-:W-:Y:S05]  /*266d0*/  BRA.DIV UR4, `(.L_x_724) ;  /* 0x0000002e043c7947 */ /* 0x000fea000b800000 */
[----:B------:R-:W1:Y:S02]  /*266e0*/  S2R R2, SR_TID.X ;  /* 0x0000000000027919 */ /* 0x000e640000002100 */
[----:B-1----:R-:W-:-:S04]  /*266f0*/  SHF.R.U32.HI R2, RZ, 0x5, R2 ;  /* 0x00000005ff027819 */ /* 0x002fc80000011602 */
[----:B------:R-:W-:-:S05]  /*26700*/  LOP3.LUT R2, R2, 0x3, RZ, 0xc0, !PT ;  /* 0x0000000302027812 */ /* 0x000fca00078ec0ff */
[----:B------:R1:W2:Y:S02]  /*26710*/  SHFL.IDX PT, R14, R2, RZ, 0x1f ;  /* 0x00001fff020e7589 */ /* 0x0002a400000e0000 */
.L_x_854:
[----:B--2---:R-:W-:-:S13]  /*26720*/  ISETP.NE.AND P0, PT, R14, RZ, PT ;  /* 0x000000ff0e00720c */ /* 0x004fda0003f05270 */
[----:B------:R-:W-:Y:S05]  /*26730*/  @P0 BRA `(.L_x_414) ;  /* 0x0000000000b00947 */ /* 0x000fea0003800000 */
[----:B------:R-:W-:-:S03]  /*26740*/  UMOV UR4, 0xffffffff ;  /* 0xffffffff00047882 */ /* 0x000fc60000000000 */
[----:B------:R-:W-:Y:S05]  /*26750*/  BRA.DIV UR4, `(.L_x_725) ;  /* 0x0000002e04507947 */ /* 0x000fea000b800000 */
[----:B------:R-:W-:-:S13]  /*26760*/  ELECT P6, URZ, PT ;  /* 0x00000000003f782f */ /* 0x000fda00038c0000 */
.L_x_857:
[----:B------:R-:W-:Y:S05]  /*26770*/  @!P6 BRA `(.L_x_414) ;  /* 0x0000000000a0e947 */ /* 0x000fea0003800000 */
[----:B------:R-:W-:-:S06]  /*26780*/  ULOP3.LUT UR4, UR36, 0x2, URZ, 0xfc, !UPT ;  /* 0x0000000224047892 */ /* 0x000fcc000f8efc3f */
[----:B-1----:R-:W-:-:S04]  /*26790*/  MOV R2, UR4 ;  /* 0x0000000400027c02 */ /* 0x002fc80008000f00 */
[----:B------:R-:W-:-:S13]  /*267a0*/  ISETP.NE.AND P0, PT, R2, 0x3, PT ;  /* 0x000000030200780c */ /* 0x000fda0003f05270 */
[----:B------:R-:W-:Y:S05]  /*267b0*/  @!P0 BRA `(.L_x_726) ;  /* 0x0000000000048947 */ /* 0x000fea0003800000 */
[----:B------:R-:W-:Y:S01]  /*267c0*/  BPT.TRAP 0x1 ;  /* 0x000000040000795c */ /* 0x000fe20000300000 */
.L_x_726:
[----:B0-----:R-:W2:Y:S04]  /*267d0*/  LDL R3, [R1+0x10] ;  /* 0x0000100001037983 */ /* 0x001ea80000100800 */
        /* <DEDUP_REMOVED lines=9> */
[----:B------:R-:W-:Y:S02]  /*26870*/  LOP3.LUT R4, R7, R4, RZ, 0x3c, !PT ;  /* 0x0000000407047212 */ /* 0x000fe400078e3cff */
[----:B------:R-:W-:-:S02]  /*26880*/  LEA R7, R3, R2, 0x3 ;  /* 0x0000000203077211 */ /* 0x000fc400078e18ff */
[----:B------:R-:W-:Y:S01]  /*26890*/  SHF.L.U32 R2, R4, 0x1f, RZ ;  /* 0x0000001f04027819 */ /* 0x000fe200000006ff */
[----:B0-----:R-:W-:Y:S06]  /*268a0*/  @!P1 BRA `(.L_x_727) ;  /* 0x0000002c001c9947 */ /* 0x001fec0003800000 */
.L_x_858:
[----:B------:R-:W1:Y:S02]  /*268b0*/  SYNCS.PHASECHK.TRANS64.TRYWAIT P1, [R7+URZ], R2 ;  /* 0x00000002070075a7 */ /* 0x000e64000802017f */
[----:B-1----:R-:W-:Y:S05]  /*268c0*/  @!P1 BRA `(.L_x_728) ;  /* 0x0000002c00289947 */ /* 0x002fea0003800000 */
.L_x_859:
[----:B------:R-:W-:Y:S05]  /*268d0*/  @!P0 BRA `(.L_x_729) ;  /* 0x0000000000048947 */ /* 0x000fea0003800000 */
[----:B------:R-:W-:Y:S01]  /*268e0*/  BPT.TRAP 0x1 ;  /* 0x000000040000795c */ /* 0x000fe20000300000 */
.L_x_729:
[----:B------:R-:W2:Y:S02]  /*268f0*/  LDL.LU R4, [R1+0x10] ;  /* 0x0000100001047983 */ /* 0x000ea40000300800 */
[----:B--2---:R-:W-:-:S04]  /*26900*/  IMAD R4, R4, 0x8, R0 ;  /* 0x0000000804047824 */ /* 0x004fc800078e0200 */
[----:B------:R-:W2:Y:S02]  /*26910*/  SYNCS.PHASECHK.TRANS64.TRYWAIT P1, [R4+URZ+0x29860], R5 ;  /* 0x02986005040075a7 */ /* 0x000ea4000802017f */
[----:B--2---:R-:W-:Y:S05]  /*26920*/  @!P1 BRA `(.L_x_730) ;  /* 0x0000002c00249947 */ /* 0x004fea0003800000 */
.L_x_860:
[----:B------:R-:W-:Y:S05]  /*26930*/  @!P0 BRA `(.L_x_731) ;  /* 0x0000000000048947 */ /* 0x000fea0003800000 */
[----:B------:R-:W-:Y:S01]  /*26940*/  BPT.TRAP 0x1 ;  /* 0x000000040000795c */ /* 0x000fe20000300000 */
.L_x_731:
[----:B------:R-:W-:-:S04]  /*26950*/  IMAD R3, R3, 0x8, R0 ;  /* 0x0000000803037824 */ /* 0x000fc800078e0200 */
[----:B------:R-:W3:Y:S02]  /*26960*/  SYNCS.PHASECHK.TRANS64.TRYWAIT P1, [R3+URZ+0x29860], R2 ;  /* 0x02986002030075a7 */ /* 0x000ee4000802017f */
[----:B---3--:R-:W-:Y:S05]  /*26970*/  @!P1 BRA `(.L_x_732) ;  /* 0x0000002c00249947 */ /* 0x008fea0003800000 */
.L_x_861:
[----:B------:R-:W-:Y:S05]  /*26980*/  @!P0 BRA `(.L_x_733) ;  /* 0x0000000000048947 */ /* 0x000fea0003800000 */
[----:B------:R-:W-:Y:S01]  /*26990*/  BPT.TRAP 0x1 ;  /* 0x000000040000795c */ /* 0x000fe20000300000 */
.L_x_733:
[----:B------:R-:W4:Y:S02]  /*269a0*/  SYNCS.PHASECHK.TRANS64.TRYWAIT P0, [R4+URZ+0x29880], R5 ;  /* 0x02988005040075a7 */ /* 0x000f24000800017f */
[----:B----4-:R-:W-:Y:S05]  /*269b0*/  @!P0 BRA `(.L_x_734) ;  /* 0x0000002c00288947 */ /* 0x010fea0003800000 */
.L_x_735:
[----:B------:R0:W0:Y:S02]  /*269c0*/  SYNCS.PHASECHK.TRANS64.TRYWAIT P0, [R3+URZ+0x29880], R2 ;  /* 0x02988002030075a7 */ /* 0x000024000800017f */
[----:B0-----:R-:W-:Y:S05]  /*269d0*/  @!P0 NANOSLEEP.SYNCS 0x989680 ;  /* 0x009896800000895d */ /* 0x001fea0003900000 */
[----:B------:R-:W0:Y:S02]  /*269e0*/  @!P0 SYNCS.PHASECHK.TRANS64 P0, [R3+URZ+0x29880], R2 ;  /* 0x02988002030085a7 */ /* 0x000e24000800007f */
[----:B0-----:R-:W-:Y:S05]  /*269f0*/  @!P0 BRA `(.L_x_735) ;  /* 0xfffffffc00f08947 */ /* 0x001fea000383ffff */
.L_x_414:
[----:B------:R-:W-:Y:S05]  /*26a00*/  BSYNC B8 ;  /* 0x0000000000087941 */ /* 0x000fea0003800000 */
.L_x_411:
[----:B------:R-:W-:Y:S05]  /*26a10*/  EXIT ;  /* 0x000000000000794d */ /* 0x000fea0003800000 */
.L_x_432:
[----:B---3--:R3:W4:Y:S02]  /*26a20*/  SYNCS.PHASECHK.TRANS64.TRYWAIT P5, [R39+URZ+0x29890], R96 ;  /* 0x02989060270075a7 */ /* 0x00872400080a017f */
[----:B----4-:R-:W-:Y:S05]  /*26a30*/  @!P5 NANOSLEEP.SYNCS 0x989680 ;  /* 0x009896800000d95d */ /* 0x010fea0003900000 */
[----:B------:R-:W4:Y:S02]  /*26a40*/  @!P5 SYNCS.PHASECHK.TRANS64 P5, [R39+URZ+0x29890], R96 ;  /* 0x029890602700d5a7 */ /* 0x000f2400080a007f */
[----:B----4-:R-:W-:Y:S05]  /*26a50*/  @!P5 BRA `(.L_x_432) ;  /* 0xfffffffc00f0d947 */ /* 0x010fea000383ffff */
[----:B------:R-:W-:Y:S05]  /*26a60*/  BRA `(.L_x_736) ;  /* 0xfffffdc800907947 */ /* 0x000fea000383ffff */
.L_x_486:
[----:B--2---:R2:W4:Y:S02]  /*26a70*/  SYNCS.PHASECHK.TRANS64.TRYWAIT P5, [R39+URZ+0x29890], R96 ;  /* 0x02989060270075a7 */ /* 0x00452400080a017f */
[----:B----4-:R-:W-:Y:S05]  /*26a80*/  @!P5 NANOSLEEP.SYNCS 0x989680 ;  /* 0x009896800000d95d */ /* 0x010fea0003900000 */
[----:B------:R-:W4:Y:S02]  /*26a90*/  @!P5 SYNCS.PHASECHK.TRANS64 P5, [R39+URZ+0x29890], R96 ;  /* 0x029890602700d5a7 */ /* 0x000f2400080a007f */
[----:B----4-:R-:W-:Y:S05]  /*26aa0*/  @!P5 BRA `(.L_x_486) ;  /* 0xfffffffc00f0d947 */ /* 0x010fea000383ffff */
[----:B------:R-:W-:Y:S05]  /*26ab0*/  BRA `(.L_x_737) ;  /* 0xfffffe2400f07947 */ /* 0x000fea000383ffff */
.L_x_511:
[----:B-1----:R1:W2:Y:S02]  /*26ac0*/  SYNCS.PHASECHK.TRANS64.TRYWAIT P2, [R39+URZ+0x29890], R96 ;  /* 0x02989060270075a7 */ /* 0x0022a4000804017f */
[----:B--2---:R-:W-:Y:S05]  /*26ad0*/  @!P2 NANOSLEEP.SYNCS 0x989680 ;  /* 0x009896800000a95d */ /* 0x004fea0003900000 */
[----:B------:R-:W2:Y:S02]  /*26ae0*/  @!P2 SYNCS.PHASECHK.TRANS64 P2, [R39+URZ+0x29890], R96 ;  /* 0x029890602700a5a7 */ /* 0x000ea4000804007f */
[----:B--2---:R-:W-:Y:S05]  /*26af0*/  @!P2 BRA `(.L_x_511) ;  /* 0xfffffffc00f0a947 */ /* 0x004fea000383ffff */
[----:B------:R-:W-:Y:S05]  /*26b00*/  BRA `(.L_x_738) ;  /* 0xfffffe8400947947 */ /* 0x000fea000383ffff */
.L_x_517:
[----:B-1----:R1:W2:Y:S02]  /*26b10*/  SYNCS.PHASECHK.TRANS64.TRYWAIT P1, [R39+URZ+0x298b0], R96 ;  /* 0x0298b060270075a7 */ /* 0x0022a4000802017f */
[----:B--2---:R-:W-:Y:S05]  /*26b20*/  @!P1 NANOSLEEP.SYNCS 0x989680 ;  /* 0x009896800000995d */ /* 0x004fea0003900000 */
[----:B------:R-:W2:Y:S02]  /*26b30*/  @!P1 SYNCS.PHASECHK.TRANS64 P1, [R39+URZ+0x298b0], R96 ;  /* 0x0298b060270095a7 */ /* 0x000ea4000802007f */
[----:B--2---:R-:W-:Y:S05]  /*26b40*/  @!P1 BRA `(.L_x_517) ;  /* 0xfffffffc00f09947 */ /* 0x004fea000383ffff */
[----:B------:R-:W-:Y:S05]  /*26b50*/  BRA `(.L_x_739) ;  /* 0xfffffe8800947947 */ /* 0x000fea000383ffff */
.L_x_525:
[----:B------:R-:W-:Y:S01]  /*26b60*/  BSSY B0, `(.L_x_740) ;  /* 0x0000008000007945 */ /* 0x000fe20003800000 */
[----:B------:R-:W-:Y:S01]  /*26b70*/  IMAD.MOV.U32 R13, RZ, RZ, R219 ;  /* 0x000000ffff0d7224 */ /* 0x000fe200078e00db */
[----:B------:R-:W-:Y:S01]  /*26b80*/  MOV R12, RZ ;  /* 0x000000ff000c7202 */ /* 0x000fe20000000f00 */
[----:B------:R-:W-:Y:S02]  /*26b90*/  IMAD.MOV.U32 R11, RZ, RZ, 0x1f ;  /* 0x0000001fff0b7424 */ /* 0x000fe400078e00ff */
[----:B------:R-:W-:-:S07]  /*26ba0*/  IMAD.MOV.U32 R15, RZ, RZ, -0x1 ;  /* 0xffffffffff0f7424 */ /* 0x000fce00078e00ff */
[----:B-----5:R-:W-:Y:S05]  /*26bb0*/  WARPSYNC.COLLECTIVE R15, `(.L_x_741) ;  /* 0x000000000f087348 */ /* 0x020fea0003c00000 */
[----:B------:R0:W1:Y:S02]  /*26bc0*/  SHFL.IDX P6, R14, R13, R12, R11 ;  /* 0x0000000c0d0e7389 */ /* 0x00006400000c000b */
[----:B01---5:R-:W-:Y:S01]  /*26bd0*/  ENDCOLLECTIVE ;  /* 0x000000000000791b */ /* 0x023fe20003800000 */
.L_x_741:
[----:B------:R-:W-:Y:S05]  /*26be0*/  BSYNC B0 ;  /* 0x0000000000007941 */ /* 0x000fea0003800000 */
.L_x_740:
[----:B------:R-:W-:Y:S01]  /*26bf0*/  IMAD.MOV.U32 R198, RZ, RZ, R14 ;  /* 0x000000ffffc67224 */ /* 0x000fe200078e000e */
[----:B------:R-:W-:Y:S06]  /*26c00*/  BRA `(.L_x_742) ;  /* 0xfffffe94001c7947 */ /* 0x000fec000383ffff */
.L_x_537:
[----:B------:R-:W-:Y:S01]  /*26c10*/  BSSY B1, `(.L_x_743) ;  /* 0x0000008000017945 */ /* 0x000fe20003800000 */
[----:B------:R-:W-:Y:S01]  /*26c20*/  MOV R13, R46 ;  /* 0x0000002e000d7202 */ /* 0x000fe20000000f00 */
[----:B------:R-:W-:Y:S02]  /*26c30*/  IMAD.MOV.U32 R12, RZ, RZ, RZ ;  /* 0x000000ffff0c7224 */ /* 0x000fe400078e00ff */
[----:B------:R-:W-:Y:S02]  /*26c40*/  IMAD.MOV.U32 R11, RZ, RZ, 0x1e1f ;  /* 0x00001e1fff0b7424 */ /* 0x000fe400078e00ff */
[----:B------:R-:W-:-:S07]  /*26c50*/  IMAD.MOV.U32 R15, RZ, RZ, -0x1 ;  /* 0xffffffffff0f7424 */ /* 0x000fce00078e00ff */
[----:B01---5:R-:W-:Y:S05]  /*26c60*/  WARPSYNC.COLLECTIVE R15, `(.L_x_744) ;  /* 0x000000000f087348 */ /* 0x023fea0003c00000 */
[----:B------:R2:W3:Y:S02]  /*26c70*/  SHFL.IDX P6, R14, R13, R12, R11 ;  /* 0x0000000c0d0e7389 */ /* 0x0004e400000c000b */
[----:B0123-5:R-:W-:Y:S01]  /*26c80*/  ENDCOLLECTIVE ;  /* 0x000000000000791b */ /* 0x02ffe20003800000 */
.L_x_744:
[----:B------:R-:W-:Y:S05]  /*26c90*/  BSYNC B1 ;  /* 0x0000000000017941 */ /* 0x000fea0003800000 */
.L_x_743:
[----:B------:R-:W-:Y:S05]  /*26ca0*/  BRA `(.L_x_745) ;  /* 0xfffffe9c005c7947 */ /* 0x000fea000383ffff */
.L_x_538:
        /* <DEDUP_REMOVED lines=8> */
.L_x_747:
[----:B------:R-:W-:Y:S05]  /*26d30*/  BSYNC B1 ;  /* 0x0000000000017941 */ /* 0x000fea0003800000 */
.L_x_746:
[----:B------:R-:W-:Y:S05]  /*26d40*/  BRA `(.L_x_748) ;  /* 0xfffffe9c003c7947 */ /* 0x000fea000383ffff */
.L_x_539:
        /* <DEDUP_REMOVED lines=8> */
.L_x_750:
[----:B------:R-:W-:Y:S05]  /*26dd0*/  BSYNC B1 ;  /* 0x0000000000017941 */ /* 0x000fea0003800000 */
.L_x_749:
[----:B------:R-:W-:Y:S05]  /*26de0*/  BRA `(.L_x_751) ;  /* 0xfffffe9c001c7947 */ /* 0x000fea000383ffff */
.L_x_540:
        /* <DEDUP_REMOVED lines=8> */
.L_x_753:
[----:B------:R-:W-:Y:S05]  /*26e70*/  BSYNC B1 ;  /* 0x0000000000017941 */ /* 0x000fea0003800000 */
.L_x_752:
[----:B------:R-:W-:Y:S05]  /*26e80*/  BRA `(.L_x_754) ;  /* 0xfffffe9800fc7947 */ /* 0x000fea000383ffff */
.L_x_542:
[----:B--2---:R2:W3:Y:S02]  /*26e90*/  SYNCS.PHASECHK.TRANS64.TRYWAIT P1, [R18+URZ+0x29800], R3 ;  /* 0x02980003120075a7 */ /* 0x0044e4000802017f */
[----:B---3--:R-:W-:Y:S05]  /*26ea0*/  @!P1 NANOSLEEP.SYNCS 0x989680 ;  /* 0x009896800000995d */ /* 0x008fea0003900000 */
[----:B------:R-:W3:Y:S02]  /*26eb0*/  @!P1 SYNCS.PHASECHK.TRANS64 P1, [R18+URZ+0x29800], R3 ;  /* 0x02980003120095a7 */ /* 0x000ee4000802007f */
[----:B---3--:R-:W-:Y:S05]  /*26ec0*/  @!P1 BRA `(.L_x_542) ;  /* 0xfffffffc00f09947 */ /* 0x008fea000383ffff */
[----:B------:R-:W-:Y:S05]  /*26ed0*/  BRA `(.L_x_755) ;  /* 0xfffffe9c00087947 */ /* 0x000fea000383ffff */
.L_x_556:
        /* <DEDUP_REMOVED lines=8> */
.L_x_757:
[----:B------:R-:W-:Y:S05]  /*26f60*/  BSYNC B1 ;  /* 0x0000000000017941 */ /* 0x000fea0003800000 */
.L_x_756:
[----:B------:R-:W-:Y:S05]  /*26f70*/  BRA `(.L_x_758) ;  /* 0xfffffecc00407947 */ /* 0x000fea000383ffff */
.L_x_557:
        /* <DEDUP_REMOVED lines=8> */
.L_x_760:
[----:B------:R-:W-:Y:S05]  /*27000*/  BSYNC B1 ;  /* 0x0000000000017941 */ /* 0x000fea0003800000 */
.L_x_759:
[----:B------:R-:W-:Y:S05]  /*27010*/  BRA `(.L_x_761) ;  /* 0xfffffecc00207947 */ /* 0x000fea000383ffff */
.L_x_558:
        /* <DEDUP_REMOVED lines=8> */
.L_x_763:
[----:B------:R-:W-:Y:S05]  /*270a0*/  BSYNC B1 ;  /* 0x0000000000017941 */ /* 0x000fea0003800000 */
.L_x_762:
[----:B------:R-:W-:Y:S05]  /*270b0*/  BRA `(.L_x_764) ;  /* 0xfffffecc00007947 */ /* 0x000fea000383ffff */
.L_x_559:
        /* <DEDUP_REMOVED lines=8> */
.L_x_766:
[----:B------:R-:W-:Y:S05]  /*27140*/  BSYNC B1 ;  /* 0x0000000000017941 */ /* 0x000fea0003800000 */
.L_x_765:
[----:B------:R-:W-:Y:S05]  /*27150*/  BRA `(.L_x_767) ;  /* 0xfffffec800e07947 */ /* 0x000fea000383ffff */
.L_x_561:
[----:B--2---:R2:W3:Y:S02]  /*27160*/  SYNCS.PHASECHK.TRANS64.TRYWAIT P1, [R18+URZ+0x29800], R3 ;  /* 0x02980003120075a7 */ /* 0x0044e4000802017f */
[----:B---3--:R-:W-:Y:S05]  /*27170*/  @!P1 NANOSLEEP.SYNCS 0x989680 ;  /* 0x009896800000995d */ /* 0x008fea0003900000 */
[----:B------:R-:W3:Y:S02]  /*27180*/  @!P1 SYNCS.PHASECHK.TRANS64 P1, [R18+URZ+0x29800], R3 ;  /* 0x02980003120095a7 */ /* 0x000ee4000802007f */
[----:B---3--:R-:W-:Y:S05]  /*27190*/  @!P1 BRA `(.L_x_561) ;  /* 0xfffffffc00f09947 */ /* 0x008fea000383ffff */
[----:B------:R-:W-:Y:S05]  /*271a0*/  BRA `(.L_x_768) ;  /* 0xfffffec800ec7947 */ /* 0x000fea000383ffff */
.L_x_569:
[----:B--2---:R2:W3:Y:S02]  /*271b0*/  SYNCS.PHASECHK.TRANS64.TRYWAIT P2, [R3+URZ+0x29830], R0 ;  /* 0x02983000030075a7 */ /* 0x0044e4000804017f */
[----:B---3--:R-:W-:Y:S05]  /*271c0*/  @!P2 NANOSLEEP.SYNCS 0x989680 ;  /* 0x009896800000a95d */ /* 0x008fea0003900000 */
[----:B------:R-:W3:Y:S02]  /*271d0*/  @!P2 SYNCS.PHASECHK.TRANS64 P2, [R3+URZ+0x29830], R0 ;  /* 0x029830000300a5a7 */ /* 0x000ee4000804007f */
[----:B---3--:R-:W-:Y:S05]  /*271e0*/  @!P2 BRA `(.L_x_569) ;  /* 0xfffffffc00f0a947 */ /* 0x008fea000383ffff */
[----:B------:R-:W-:Y:S05]  /*271f0*/  BRA `(.L_x_568) ;  /* 0xfffffefc00187947 */ /* 0x000fea000383ffff */
.L_x_575:
[----:B-1----:R1:W2:Y:S02]  /*27200*/  SYNCS.PHASECHK.TRANS64.TRYWAIT P2, [R11+URZ+0x29830], R10 ;  /* 0x0298300a0b0075a7 */ /* 0x0022a4000804017f */
[----:B--2---:R-:W-:Y:S05]  /*27210*/  @!P2 NANOSLEEP.SYNCS 0x989680 ;  /* 0x009896800000a95d */ /* 0x004fea0003900000 */
[----:B------:R-:W2:Y:S02]  /*27220*/  @!P2 SYNCS.PHASECHK.TRANS64 P2, [R11+URZ+0x29830], R10 ;  /* 0x0298300a0b00a5a7 */ /* 0x000ea4000804007f */
[----:B--2---:R-:W-:Y:S05]  /*27230*/  @!P2 BRA `(.L_x_575) ;  /* 0xfffffffc00f0a947 */ /* 0x004fea000383ffff */
[----:B------:R-:W-:Y:S05]  /*27240*/  BRA `(.L_x_574) ;  /* 0xffffff3000e47947 */ /* 0x000fea000383ffff */
.L_x_580:
[----:B-1----:R1:W2:Y:S02]  /*27250*/  SYNCS.PHASECHK.TRANS64.TRYWAIT P1, [R11+URZ+0x29850], R8 ;  /* 0x029850080b0075a7 */ /* 0x0022a4000802017f */
[----:B--2---:R-:W-:Y:S05]  /*27260*/  @!P1 NANOSLEEP.SYNCS 0x989680 ;  /* 0x009896800000995d */ /* 0x004fea0003900000 */
[----:B------:R-:W2:Y:S02]  /*27270*/  @!P1 SYNCS.PHASECHK.TRANS64 P1, [R11+URZ+0x29850], R8 ;  /* 0x029850080b0095a7 */ /* 0x000ea4000802007f */
[----:B--2---:R-:W-:Y:S05]  /*27280*/  @!P1 BRA `(.L_x_580) ;  /* 0xfffffffc00f09947 */ /* 0x004fea000383ffff */
[----:B------:R-:W-:Y:S05]  /*27290*/  BRA `(.L_x_579) ;  /* 0xffffff4400247947 */ /* 0x000fea000383ffff */
.L_x_586:
[----:B-1----:R1:W2:Y:S02]  /*272a0*/  SYNCS.PHASECHK.TRANS64.TRYWAIT P1, [R21+URZ+0x29850], R0 ;  /* 0x02985000150075a7 */ /* 0x0022a4000802017f */
[----:B--2---:R-:W-:Y:S05]  /*272b0*/  @!P1 NANOSLEEP.SYNCS 0x989680 ;  /* 0x009896800000995d */ /* 0x004fea0003900000 */
[----:B------:R-:W2:Y:S02]  /*272c0*/  @!P1 SYNCS.PHASECHK.TRANS64 P1, [R21+URZ+0x29850], R0 ;  /* 0x02985000150095a7 */ /* 0x000ea4000802007f */
[----:B--2---:R-:W-:Y:S05]  /*272d0*/  @!P1 BRA `(.L_x_586) ;  /* 0xfffffffc00f09947 */ /* 0x004fea000383ffff */
[----:B------:R-:W-:Y:S05]  /*272e0*/  BRA `(.L_x_585) ;  /* 0xffffff64003c7947 */ /* 0x000fea000383ffff */
.L_x_590:
[----:B------:R-:W-:Y:S01]  /*272f0*/  MOV R12, R0 ;  /* 0x00000000000c7202 */ /* 0x000fe20000000f00 */
[----:B------:R-:W-:Y:S01]  /*27300*/  IMAD.MOV.U32 R11, RZ, RZ, 0x1c1f ;  /* 0x00001c1fff0b7424 */ /* 0x000fe200078e00ff */
[----:B------:R-:W-:Y:S01]  /*27310*/  SEL R5, R96, R97, P0 ;  /* 0x0000006160057207 */ /* 0x000fe20000000000 */
[----:B------:R-:W-:Y:S01]  /*27320*/  IMAD.MOV.U32 R15, RZ, RZ, -0x1 ;  /* 0xffffffffff0f7424 */ /* 0x000fe200078e00ff */
[----:B------:R-:W-:Y:S02]  /*27330*/  SEL R7, R97, R96, P0 ;  /* 0x0000006061077207 */ /* 0x000fe40000000000 */
[----:B------:R-:W-:-:S07]  /*27340*/  SEL R9, R92, R93, P0 ;  /* 0x0000005d5c097207 */ /* 0x000fce0000000000 */
[----:B01---5:R-:W-:Y:S05]  /*27350*/  WARPSYNC.COLLECTIVE R15, `(.L_x_769) ;  /* 0x000000000f087348 */ /* 0x023fea0003c00000 */
[----:B------:R2:W3:Y:S02]  /*27360*/  SHFL.IDX P6, R14, R13, R12, R11 ;  /* 0x0000000c0d0e7389 */ /* 0x0004e400000c000b */
[----:B0123-5:R-:W-:Y:S01]  /*27370*/  ENDCOLLECTIVE ;  /* 0x000000000000791b */ /* 0x02ffe20003800000 */
.L_x_769:
[----:B------:R-:W-:Y:S02]  /*27380*/  SEL R21, R93, R92, P0 ;  /* 0x0000005c5d157207 */ /* 0x000fe40000000000 */
[----:B------:R-:W-:Y:S02]  /*27390*/  SEL R25, R48, R45, P0 ;  /* 0x0000002d30197207 */ /* 0x000fe40000000000 */
[----:B------:R-:W-:Y:S02]  /*273a0*/  SEL R27, R45, R48, P0 ;  /* 0x000000302d1b7207 */ /* 0x000fe40000000000 */
[----:B------:R-:W-:Y:S02]  /*273b0*/  SEL R45, R65, R68, P0 ;  /* 0x00000044412d7207 */ /* 0x000fe40000000000 */
[----:B------:R-:W-:Y:S02]  /*273c0*/  SEL R47, R68, R65, P0 ;  /* 0x00000041442f7207 */ /* 0x000fe40000000000 */
[----:B------:R-:W-:-:S02]  /*273d0*/  SEL R63, R38, R67, P0 ;  /* 0x00000043263f7207 */ /* 0x000fc40000000000 */
[----:B------:R-:W-:Y:S01]  /*273e0*/  SEL R65, R67, R38, P0 ;  /* 0x0000002643417207 */ /* 0x000fe20000000000 */
[----:B------:R-:W-:Y:S01]  /*273f0*/  IMAD.MOV.U32 R12, RZ, RZ, R2 ;  /* 0x000000ffff0c7224 */ /* 0x000fe200078e0002 */
[----:B------:R-:W-:Y:S02]  /*27400*/  MOV R13, R3 ;  /* 0x00000003000d7202 */ /* 0x000fe40000000f00 */
[----:B------:R-:W-:Y:S02]  /*27410*/  SEL R67, R30, R69, P0 ;  /* 0x000000451e437207 */ /* 0x000fe40000000000 */
[----:B------:R-:W-:Y:S02]  /*27420*/  SEL R69, R69, R30, P0 ;  /* 0x0000001e45457207 */ /* 0x000fe40000000000 */
[----:B------:R-:W-:Y:S02]  /*27430*/  SEL R29, R40, R37, P0 ;  /* 0x00000025281d7207 */ /* 0x000fe40000000000 */
[----:B------:R-:W-:Y:S01]  /*27440*/  SEL R31, R37, R40, P0 ;  /* 0x00000028251f7207 */ /* 0x000fe20000000000 */
[----:B------:R-:W-:Y:S01]  /*27450*/  IMAD.MOV.U32 R6, RZ, RZ, R14 ;  /* 0x000000ffff067224 */ /* 0x000fe200078e000e */
[----:B------:R-:W-:-:S07]  /*27460*/  SEL R71, R73, R34, P0 ;  /* 0x0000002249477207 */ /* 0x000fce0000000000 */
[----:B------:R-:W-:Y:S05]  /*27470*/  WARPSYNC.COLLECTIVE R15, `(.L_x_770) ;  /* 0x000000000f087348 */ /* 0x000fea0003c00000 */
[----:B------:R0:W1:Y:S02]  /*27480*/  SHFL.IDX P6, R14, R13, R12, R11 ;  /* 0x0000000c0d0e7389 */ /* 0x00006400000c000b */
[----:B01----:R-:W-:Y:S01]  /*27490*/  ENDCOLLECTIVE ;  /* 0x000000000000791b */ /* 0x003fe20003800000 */
.L_x_770:
        /* <DEDUP_REMOVED lines=18> */
.L_x_771:
[----:B------:R-:W-:Y:S02]  /*275c0*/  SEL R55, R52, R55, P0 ;  /* 0x0000003734377207 */ /* 0x000fe40000000000 */
[----:B------:R-:W-:Y:S02]  /*275d0*/  SEL R57, R46, R59, P0 ;  /* 0x0000003b2e397207 */ /* 0x000fe40000000000 */
[----:B------:R-:W-:Y:S02]  /*275e0*/  SEL R59, R59, R46, P0 ;  /* 0x0000002e3b3b7207 */ /* 0x000fe40000000000 */
[----:B------:R-:W-:Y:S02]  /*275f0*/  SEL R4, R6, R3, P0 ;  /* 0x0000000306047207 */ /* 0x000fe40000000000 */
[----:B------:R-:W-:Y:S01]  /*27600*/  SEL R6, R3, R6, P0 ;  /* 0x0000000603067207 */ /* 0x000fe20000000000 */
[----:B------:R-:W-:Y:S02]  /*27610*/  IMAD.MOV.U32 R13, RZ, RZ, R7 ;  /* 0x000000ffff0d7224 */ /* 0x000fe400078e0007 */
[----:B------:R-:W-:-:S02]  /*27620*/  IMAD.MOV.U32 R12, RZ, RZ, R2 ;  /* 0x000000ffff0c7224 */ /* 0x000fc400078e0002 */
[----:B------:R-:W-:-:S07]  /*27630*/  IMAD.MOV.U32 R10, RZ, RZ, R14 ;  /* 0x000000ffff0a7224 */ /* 0x000fce00078e000e */
[----:B------:R-:W-:Y:S05]  /*27640*/  WARPSYNC.COLLECTIVE R15, `(.L_x_772) ;  /* 0x000000000f087348 */ /* 0x000fea0003c00000 */
[----:B------:R0:W1:Y:S02]  /*27650*/  SHFL.IDX P6, R14, R13, R12, R11 ;  /* 0x0000000c0d0e7389 */ /* 0x00006400000c000b */
[----:B01----:R-:W-:Y:S01]  /*27660*/  ENDCOLLECTIVE ;  /* 0x000000000000791b */ /* 0x003fe20003800000 */
.L_x_772:
[----:B------:R-:W-:Y:S02]  /*27670*/  IMAD.MOV.U32 R13, RZ, RZ, R9 ;  /* 0x000000ffff0d7224 */ /* 0x000fe400078e0009 */
[----:B------:R-:W-:Y:S01]  /*27680*/  IMAD.MOV.U32 R12, RZ, RZ, R0 ;  /* 0x000000ffff0c7224 */ /* 0x000fe200078e0000 */
[----:B------:R-:W-:-:S07]  /*27690*/  MOV R7, R14 ;  /* 0x0000000e00077202 */ /* 0x000fce0000000f00 */
[----:B------:R-:W-:Y:S05]  /*276a0*/  WARPSYNC.COLLECTIVE R15, `(.L_x_773) ;  /* 0x000000000f087348 */ /* 0x000fea0003c00000 */
[----:B------:R0:W1:Y:S02]  /*276b0*/  SHFL.IDX P6, R14, R13, R12, R11 ;  /* 0x0000000c0d0e7389 */ /* 0x00006400000c000b */
[----:B01----:R-:W-:Y:S01]  /*276c0*/  ENDCOLLECTIVE ;  /* 0x000000000000791b */ /* 0x003fe20003800000 */
.L_x_773:
[----:B------:R-:W-:Y:S02]  /*276d0*/  SEL R8, R10, R7, P0 ;  /* 0x000000070a087207 */ /* 0x000fe40000000000 */
[----:B------:R-:W-:Y:S02]  /*276e0*/  SEL R10, R7, R10, P0 ;  /* 0x0000000a070a7207 */ /* 0x000fe40000000000 */
[----:B------:R-:W-:Y:S01]  /*276f0*/  MOV R13, R21 ;  /* 0x00000015000d7202 */ /* 0x000fe20000000f00 */
[----:B------:R-:W-:Y:S02]  /*27700*/  IMAD.MOV.U32 R12, RZ, RZ, R2 ;  /* 0x000000ffff0c7224 */ /* 0x000fe400078e0002 */
[----:B------:R-:W-:-:S07]  /*27710*/  IMAD.MOV.U32 R26, RZ, RZ, R14 ;  /* 0x000000ffff1a7224 */ /* 0x000fce00078e000e */
[----:B------:R-:W-:Y:S05]  /*27720*/  WARPSYNC.COLLECTIVE R15, `(.L_x_774) ;  /* 0x000000000f087348 */ /* 0x000fea0003c00000 */
[----:B------:R0:W1:Y:S02]  /*27730*/  SHFL.IDX P6, R14, R13, R12, R11 ;  /* 0x0000000c0d0e7389 */ /* 0x00006400000c000b */
[----:B01----:R-:W-:Y:S01]  /*27740*/  ENDCOLLECTIVE ;  /* 0x000000000000791b */ /* 0x003fe20003800000 */
.L_x_774:
[----:B------:R-:W-:Y:S01]  /*27750*/  IMAD.MOV.U32 R13, RZ, RZ, R25 ;  /* 0x000000ffff0d7224 */ /* 0x000fe200078e0019 */
[----:B------:R-:W-:Y:S01]  /*27760*/  MOV R12, R0 ;  /* 0x00000000000c7202 */ /* 0x000fe20000000f00 */
[----:B------:R-:W-:-:S07]  /*27770*/  IMAD.MOV.U32 R21, RZ, RZ, R14 ;  /* 0x000000ffff157224 */ /* 0x000fce00078e000e */
[----:B------:R-:W-:Y:S05]  /*27780*/  WARPSYNC.COLLECTIVE R15, `(.L_x_775) ;  /* 0x000000000f087348 */ /* 0x000fea0003c00000 */
[----:B------:R0:W1:Y:S02]  /*27790*/  SHFL.IDX P6, R14, R13, R12, R11 ;  /* 0x0000000c0d0e7389 */ /* 0x00006400000c000b */
[----:B01----:R-:W-:Y:S01]  /*277a0*/  ENDCOLLECTIVE ;  /* 0x000000000000791b */ /* 0x003fe20003800000 */
.L_x_775:
[----:B------:R-:W-:Y:S02]  /*277b0*/  SEL R24, R26, R21, P0 ;  /* 0x000000151a187207 */ /* 0x000fe40000000000 */
[----:B------:R-:W-:Y:S01]  /*277c0*/  SEL R26, R21, R26, P0 ;  /* 0x0000001a151a7207 */ /* 0x000fe20000000000 */
[----:B------:R-:W-:Y:S02]  /*277d0*/  IMAD.MOV.U32 R13, RZ, RZ, R27 ;  /* 0x000000ffff0d7224 */ /* 0x000fe400078e001b */
[----:B------:R-:W-:Y:S02]  /*277e0*/  IMAD.MOV.U32 R12, RZ, RZ, R2 ;  /* 0x000000ffff0c7224 */ /* 0x000fe400078e0002 */
[----:B------:R-:W-:-:S07]  /*277f0*/  IMAD.MOV.U32 R30, RZ, RZ, R14 ;  /* 0x000000ffff1e7224 */ /* 0x000fce00078e000e */
[----:B------:R-:W-:Y:S05]  /*27800*/  WARPSYNC.COLLECTIVE R15, `(.L_x_776) ;  /* 0x000000000f087348 */ /* 0x000fea0003c00000 */
[----:B------:R0:W1:Y:S02]  /*27810*/  SHFL.IDX P6, R14, R13, R12, R11 ;  /* 0x0000000c0d0e7389 */ /* 0x00006400000c000b */
[----:B01----:R-:W-:Y:S01]  /*27820*/  ENDCOLLECTIVE ;  /* 0x000000000000791b */ /* 0x003fe20003800000 */
.L_x_776:
[----:B------:R-:W-:Y:S02]  /*27830*/  IMAD.MOV.U32 R13, RZ, RZ, R29 ;  /* 0x000000ffff0d7224 */ /* 0x000fe400078e001d */
[----:B------:R-:W-:Y:S01]  /*27840*/  IMAD.MOV.U32 R12, RZ, RZ, R0 ;  /* 0x000000ffff0c7224 */ /* 0x000fe200078e0000 */
[----:B------:R-:W-:-:S07]  /*27850*/  MOV R27, R14 ;  /* 0x0000000e001b7202 */ /* 0x000fce0000000f00 */
[----:B------:R-:W-:Y:S05]  /*27860*/  WARPSYNC.COLLECTIVE R15, `(.L_x_777) ;  /* 0x000000000f087348 */ /* 0x000fea0003c00000 */
[----:B------:R0:W1:Y:S02]  /*27870*/  SHFL.IDX P6, R14, R13, R12, R11 ;  /* 0x0000000c0d0e7389 */ /* 0x00006400000c000b */
[----:B01----:R-:W-:Y:S01]  /*27880*/  ENDCOLLECTIVE ;  /* 0x000000000000791b */ /* 0x003fe20003800000 */
.L_x_777:
        /* <DEDUP_REMOVED lines=8> */
.L_x_778:
[----:B------:R-:W-:Y:S01]  /*27910*/  IMAD.MOV.U32 R13, RZ, RZ, R33 ;  /* 0x000000ffff0d7224 */ /* 0x000fe200078e0021 */
[----:B------:R-:W-:Y:S01]  /*27920*/  MOV R12, R0 ;  /* 0x00000000000c7202 */ /* 0x000fe20000000f00 */
[----:B------:R-:W-:-:S07]  /*27930*/  IMAD.MOV.U32 R31, RZ, RZ, R14 ;  /* 0x000000ffff1f7224 */ /* 0x000fce00078e000e */
[----:B------:R-:W-:Y:S05]  /*27940*/  WARPSYNC.COLLECTIVE R15, `(.L_x_779) ;  /* 0x000000000f087348 */ /* 0x000fea0003c00000 */
[----:B------:R0:W1:Y:S02]  /*27950*/  SHFL.IDX P6, R14, R13, R12, R11 ;  /* 0x0000000c0d0e7389 */ /* 0x00006400000c000b */
[----:B01----:R-:W-:Y:S01]  /*27960*/  ENDCOLLECTIVE ;  /* 0x000000000000791b */ /* 0x003fe20003800000 */
.L_x_779:
        /* <DEDUP_REMOVED lines=8> */
.L_x_780:
[----:B------:R-:W-:Y:S02]  /*279f0*/  IMAD.MOV.U32 R13, RZ, RZ, R37 ;  /* 0x000000ffff0d7224 */ /* 0x000fe400078e0025 */
[----:B------:R-:W-:Y:S01]  /*27a00*/  IMAD.MOV.U32 R12, RZ, RZ, R0 ;  /* 0x000000ffff0c7224 */ /* 0x000fe200078e0000 */
[----:B------:R-:W-:-:S07]  /*27a10*/  MOV R35, R14 ;  /* 0x0000000e00237202 */ /* 0x000fce0000000f00 */
[----:B------:R-:W-:Y:S05]  /*27a20*/  WARPSYNC.COLLECTIVE R15, `(.L_x_781) ;  /* 0x000000000f087348 */ /* 0x000fea0003c00000 */
[----:B------:R0:W1:Y:S02]  /*27a30*/  SHFL.IDX P6, R14, R13, R12, R11 ;  /* 0x0000000c0d0e7389 */ /* 0x00006400000c000b */
[----:B01----:R-:W-:Y:S01]  /*27a40*/  ENDCOLLECTIVE ;  /* 0x000000000000791b */ /* 0x003fe20003800000 */
.L_x_781:
        /* <DEDUP_REMOVED lines=8> */
.L_x_782:
[----:B------:R-:W-:Y:S01]  /*27ad0*/  IMAD.MOV.U32 R13, RZ, RZ, R41 ;  /* 0x000000ffff0d7224 */ /* 0x000fe200078e0029 */
[----:B------:R-:W-:Y:S01]  /*27ae0*/  MOV R12, R0 ;  /* 0x00000000000c7202 */ /* 0x000fe20000000f00 */
[----:B------:R-:W-:-:S07]  /*27af0*/  IMAD.MOV.U32 R20, RZ, RZ, R14 ;  /* 0x000000ffff147224 */ /* 0x000fce00078e000e */
[----:B------:R-:W-:Y:S05]  /*27b00*/  WARPSYNC.COLLECTIVE R15, `(.L_x_783) ;  /* 0x000000000f087348 */ /* 0x000fea0003c00000 */
[----:B------:R0:W1:Y:S02]  /*27b10*/  SHFL.IDX P6, R14, R13, R12, R11 ;  /* 0x0000000c0d0e7389 */ /* 0x00006400000c000b */
[----:B01----:R-:W-:Y:S01]  /*27b20*/  ENDCOLLECTIVE ;  /* 0x000000000000791b */ /* 0x003fe20003800000 */
.L_x_783:
[----:B------:R-:W-:Y:S02]  /*27b30*/  IMAD.MOV.U32 R13, RZ, RZ, R43 ;  /* 0x000000ffff0d7224 */ /* 0x000fe400078e002b */
[----:B------:R-:W-:Y:S02]  /*27b40*/  IMAD.MOV.U32 R12, RZ, RZ, R2 ;  /* 0x000000ffff0c7224 */ /* 0x000fe400078e0002 */
[----:B------:R-:W-:-:S07]  /*27b50*/  IMAD.MOV.U32 R41, RZ, RZ, R14 ;  /* 0x000000ffff297224 */ /* 0x000fce00078e000e */
[----:B------:R-:W-:Y:S05]  /*27b60*/  WARPSYNC.COLLECTIVE R15, `(.L_x_784) ;  /* 0x000000000f087348 */ /* 0x000fea0003c00000 */
[----:B------:R0:W1:Y:S02]  /*27b70*/  SHFL.IDX P6, R14, R13, R12, R11 ;  /* 0x0000000c0d0e7389 */ /* 0x00006400000c000b */
[----:B01----:R-:W-:Y:S01]  /*27b80*/  ENDCOLLECTIVE ;  /* 0x000000000000791b */ /* 0x003fe20003800000 */
.L_x_784:
[----:B------:R-:W-:Y:S02]  /*27b90*/  IMAD.MOV.U32 R13, RZ, RZ, R45 ;  /* 0x000000ffff0d7224 */ /* 0x000fe400078e002d */
[----:B------:R-:W-:Y:S01]  /*27ba0*/  IMAD.MOV.U32 R12, RZ, RZ, R0 ;  /* 0x000000ffff0c7224 */ /* 0x000fe200078e0000 */
[----:B------:R-:W-:-:S07]  /*27bb0*/  MOV R40, R14 ;  /* 0x0000000e00287202 */ /* 0x000fce0000000f00 */
[----:B------:R-:W-:Y:S05]  /*27bc0*/  WARPSYNC.COLLECTIVE R15, `(.L_x_785) ;  /* 0x000000000f087348 */ /* 0x000fea0003c00000 */
[----:B------:R0:W1:Y:S02]  /*27bd0*/  SHFL.IDX P6, R14, R13, R12, R11 ;  /* 0x0000000c0d0e7389 */ /* 0x00006400000c000b */
[----:B01----:R-:W-:Y:S01]  /*27be0*/  ENDCOLLECTIVE ;  /* 0x000000000000791b */ /* 0x003fe20003800000 */
.L_x_785:
        /* <DEDUP_REMOVED lines=8> */
.L_x_786:
[----:B------:R-:W-:Y:S01]  /*27c70*/  IMAD.MOV.U32 R13, RZ, RZ, R49 ;  /* 0x000000ffff0d7224 */ /* 0x000fe200078e0031 */
[----:B------:R-:W-:Y:S01]  /*27c80*/  MOV R12, R0 ;  /* 0x00000000000c7202 */ /* 0x000fe20000000f00 */
[----:B------:R-:W-:-:S07]  /*27c90*/  IMAD.MOV.U32 R42, RZ, RZ, R14 ;  /* 0x000000ffff2a7224 */ /* 0x000fce00078e000e */
[----:B------:R-:W-:Y:S05]  /*27ca0*/  WARPSYNC.COLLECTIVE R15, `(.L_x_787) ;  /* 0x000000000f087348 */ /* 0x000fea0003c00000 */
[----:B------:R0:W1:Y:S02]  /*27cb0*/  SHFL.IDX P6, R14, R13, R12, R11 ;  /* 0x0000000c0d0e7389 */ /* 0x00006400000c000b */
[----:B01----:R-:W-:Y:S01]  /*27cc0*/  ENDCOLLECTIVE ;  /* 0x000000000000791b */ /* 0x003fe20003800000 */
.L_x_787:
        /* <DEDUP_REMOVED lines=8> */
.L_x_788:
[----:B------:R-:W-:Y:S02]  /*27d50*/  IMAD.MOV.U32 R13, RZ, RZ, R53 ;  /* 0x000000ffff0d7224 */ /* 0x000fe400078e0035 */
[----:B------:R-:W-:Y:S01]  /*27d60*/  IMAD.MOV.U32 R12, RZ, RZ, R0 ;  /* 0x000000ffff0c7224 */ /* 0x000fe200078e0000 */
[----:B------:R-:W-:-:S07]  /*27d70*/  MOV R48, R14 ;  /* 0x0000000e00307202 */ /* 0x000fce0000000f00 */
[----:B------:R-:W-:Y:S05]  /*27d80*/  WARPSYNC.COLLECTIVE R15, `(.L_x_789) ;  /* 0x000000000f087348 */ /* 0x000fea0003c00000 */
[----:B------:R0:W1:Y:S02]  /*27d90*/  SHFL.IDX P6, R14, R13, R12, R11 ;  /* 0x0000000c0d0e7389 */ /* 0x00006400000c000b */
[----:B01----:R-:W-:Y:S01]  /*27da0*/  ENDCOLLECTIVE ;  /* 0x000000000000791b */ /* 0x003fe20003800000 */
.L_x_789:
[----:B------:R-:W-:Y:S02]  /*27db0*/  SEL R9, R49, R48, P0 ;  /* 0x0000003031097207 */ /* 0x000fe40000000000 */
[----:B------:R-:W-:Y:S01]  /*27dc0*/  MOV R13, R55 ;  /* 0x00000037000d7202 */ /* 0x000fe20000000f00 */
[----:B------:R-:W-:Y:S02]  /*27dd0*/  IMAD.MOV.U32 R12, RZ, RZ, R2 ;  /* 0x000000ffff0c7224 */ /* 0x000fe400078e0002 */
[----:B------:R-:W-:-:S07]  /*27de0*/  IMAD.MOV.U32 R53, RZ, RZ, R14 ;  /* 0x000000ffff357224 */ /* 0x000fce00078e000e */
[----:B------:R-:W-:Y:S05]  /*27df0*/  WARPSYNC.COLLECTIVE R15, `(.L_x_790) ;  /* 0x000000000f087348 */ /* 0x000fea0003c00000 */
[----:B------:R0:W1:Y:S02]  /*27e00*/  SHFL.IDX P6, R14, R13, R12, R11 ;  /* 0x0000000c0d0e7389 */ /* 0x00006400000c000b */
[----:B01----:R-:W-:Y:S01]  /*27e10*/  ENDCOLLECTIVE ;  /* 0x000000000000791b */ /* 0x003fe20003800000 */
.L_x_790:
[----:B------:R-:W-:Y:S01]  /*27e20*/  IMAD.MOV.U32 R13, RZ, RZ, R57 ;  /* 0x000000ffff0d7224 */ /* 0x000fe200078e0039 */
[----:B------:R-:W-:Y:S01]  /*27e30*/  MOV R12, R0 ;  /* 0x00000000000c7202 */ /* 0x000fe20000000f00 */
[----:B------:R-:W-:-:S07]  /*27e40*/  IMAD.MOV.U32 R50, RZ, RZ, R14 ;  /* 0x000000ffff327224 */ /* 0x000fce00078e000e */
[----:B------:R-:W-:Y:S05]  /*27e50*/  WARPSYNC.COLLECTIVE R15, `(.L_x_791) ;  /* 0x000000000f087348 */ /* 0x000fea0003c00000 */
[----:B------:R0:W1:Y:S02]  /*27e60*/  SHFL.IDX P6, R14, R13, R12, R11 ;  /* 0x0000000c0d0e7389 */ /* 0x00006400000c000b */
[----:B01----:R-:W-:Y:S01]  /*27e70*/  ENDCOLLECTIVE ;  /* 0x000000000000791b */ /* 0x003fe20003800000 */
.L_x_791:
        /* <DEDUP_REMOVED lines=8> */
.L_x_792:
[----:B------:R-:W-:Y:S02]  /*27f00*/  IMAD.MOV.U32 R13, RZ, RZ, R63 ;  /* 0x000000ffff0d7224 */ /* 0x000fe400078e003f */
[----:B------:R-:W-:Y:S01]  /*27f10*/  IMAD.MOV.U32 R12, RZ, RZ, R0 ;  /* 0x000000ffff0c7224 */ /* 0x000fe200078e0000 */
[----:B------:R-:W-:-:S07]  /*27f20*/  MOV R52, R14 ;  /* 0x0000000e00347202 */ /* 0x000fce0000000f00 */
[----:B------:R-:W-:Y:S05]  /*27f30*/  WARPSYNC.COLLECTIVE R15, `(.L_x_793) ;  /* 0x000000000f087348 */ /* 0x000fea0003c00000 */
[----:B------:R0:W1:Y:S02]  /*27f40*/  SHFL.IDX P6, R14, R13, R12, R11 ;  /* 0x0000000c0d0e7389 */ /* 0x00006400000c000b */
[----:B01----:R-:W-:Y:S01]  /*27f50*/  ENDCOLLECTIVE ;  /* 0x000000000000791b */ /* 0x003fe20003800000 */
.L_x_793:
        /* <DEDUP_REMOVED lines=8> */
.L_x_794:
[----:B------:R-:W-:Y:S01]  /*27fe0*/  IMAD.MOV.U32 R13, RZ, RZ, R67 ;  /* 0x000000ffff0d7224 */ /* 0x000fe200078e0043 */
[----:B------:R-:W-:Y:S01]  /*27ff0*/  MOV R12, R0 ;  /* 0x00000000000c7202 */ /* 0x000fe20000000f00 */
[----:B------:R-:W-:-:S07]  /*28000*/  IMAD.MOV.U32 R54, RZ, RZ, R14 ;  /* 0x000000ffff367224 */ /* 0x000fce00078e000e */
[----:B------:R-:W-:Y:S05]  /*28010*/  WARPSYNC.COLLECTIVE R15, `(.L_x_795) ;  /* 0x000000000f087348 */ /* 0x000fea0003c00000 */
[----:B------:R0:W1:Y:S02]  /*28020*/  SHFL.IDX P6, R14, R13, R12, R11 ;  /* 0x0000000c0d0e7389 */ /* 0x00006400000c000b */
[----:B01----:R-:W-:Y:S01]  /*28030*/  ENDCOLLECTIVE ;  /* 0x000000000000791b */ /* 0x003fe20003800000 */
.L_x_795:
        /* <DEDUP_REMOVED lines=8> */
.L_x_796:
[----:B------:R-:W-:Y:S02]  /*280c0*/  IMAD.MOV.U32 R13, RZ, RZ, R71 ;  /* 0x000000ffff0d7224 */ /* 0x000fe400078e0047 */
[----:B------:R-:W-:Y:S01]  /*280d0*/  IMAD.MOV.U32 R12, RZ, RZ, R0 ;  /* 0x000000ffff0c7224 */ /* 0x000fe200078e0000 */
[----:B------:R-:W-:-:S07]  /*280e0*/  MOV R56, R14 ;  /* 0x0000000e00387202 */ /* 0x000fce0000000f00 */
[----:B------:R-:W-:Y:S05]  /*280f0*/  WARPSYNC.COLLECTIVE R15, `(.L_x_797) ;  /* 0x000000000f087348 */ /* 0x000fea0003c00000 */
[----:B------:R0:W1:Y:S02]  /*28100*/  SHFL.IDX P6, R14, R13, R12, R11 ;  /* 0x0000000c0d0e7389 */ /* 0x00006400000c000b */
[----:B01----:R-:W-:Y:S01]  /*28110*/  ENDCOLLECTIVE ;  /* 0x000000000000791b */ /* 0x003fe20003800000 */
.L_x_797:
[----:B------:R-:W-:Y:S02]  /*28120*/  SEL R39, R56, R67, P0 ;  /* 0x0000004338277207 */ /* 0x000fe40000000000 */
[----:B------:R-:W-:Y:S01]  /*28130*/  MOV R13, R73 ;  /* 0x00000049000d7202 */ /* 0x000fe20000000f00 */
[----:B------:R-:W-:Y:S02]  /*28140*/  IMAD.MOV.U32 R12, RZ, RZ, R2 ;  /* 0x000000ffff0c7224 */ /* 0x000fe400078e0002 */
[----:B------:R-:W-:-:S07]  /*28150*/  IMAD.MOV.U32 R71, RZ, RZ, R14 ;  /* 0x000000ffff477224 */ /* 0x000fce00078e000e */
[----:B------:R-:W-:Y:S05]  /*28160*/  WARPSYNC.COLLECTIVE R15, `(.L_x_798) ;  /* 0x000000000f087348 */ /* 0x000fea0003c00000 */
[----:B------:R0:W1:Y:S02]  /*28170*/  SHFL.IDX P6, R14, R13, R12, R11 ;  /* 0x0000000c0d0e7389 */ /* 0x00006400000c000b */
[----:B01----:R-:W-:Y:S01]  /*28180*/  ENDCOLLECTIVE ;  /* 0x000000000000791b */ /* 0x003fe20003800000 */
.L_x_798:
[----:B------:R-:W-:Y:S01]  /*28190*/  IMAD.MOV.U32 R13, RZ, RZ, R75 ;  /* 0x000000ffff0d7224 */ /* 0x000fe200078e004b */
[----:B------:R-:W-:Y:S01]  /*281a0*/  MOV R12, R0 ;  /* 0x00000000000c7202 */ /* 0x000fe20000000f00 */
[----:B------:R-:W-:-:S07]  /*281b0*/  IMAD.MOV.U32 R58, RZ, RZ, R14 ;  /* 0x000000ffff3a7224 */ /* 0x000fce00078e000e */
[----:B------:R-:W-:Y:S05]  /*281c0*/  WARPSYNC.COLLECTIVE R15, `(.L_x_799) ;  /* 0x000000000f087348 */ /* 0x000fea0003c00000 */
[----:B------:R0:W1:Y:S02]  /*281d0*/  SHFL.IDX P6, R14, R13, R12, R11 ;  /* 0x0000000c0d0e7389 */ /* 0x00006400000c000b */
[----:B01----:R-:W-:Y:S01]  /*281e0*/  ENDCOLLECTIVE ;  /* 0x000000000000791b */ /* 0x003fe20003800000 */
.L_x_799:
[----:B------:R-:W-:Y:S02]  /*281f0*/  IMAD.MOV.U32 R13, RZ, RZ, R77 ;  /* 0x000000ffff0d7224 */ /* 0x000fe400078e004d */
[----:B------:R-:W-:Y:S02]  /*28200*/  IMAD.MOV.U32 R12, RZ, RZ, R2 ;  /* 0x000000ffff0c7224 */ /* 0x000fe400078e0002 */
[----:B------:R-:W-:-:S07]  /*28210*/  IMAD.MOV.U32 R75, RZ, RZ, R14 ;  /* 0x000000ffff4b7224 */ /* 0x000fce00078e000e */
[----:B------:R-:W-:Y:S05]  /*28220*/  WARPSYNC.COLLECTIVE R15, `(.L_x_800) ;  /* 0x000000000f087348 */ /* 0x000fea0003c00000 */
[----:B------:R0:W1:Y:S02]  /*28230*/  SHFL.IDX P6, R14, R13, R12, R11 ;  /* 0x0000000c0d0e7389 */ /* 0x00006400000c000b */
[----:B01----:R-:W-:Y:S01]  /*28240*/  ENDCOLLECTIVE ;  /* 0x000000000000791b */ /* 0x003fe20003800000 */
.L_x_800:
[----:B------:R-:W-:Y:S02]  /*28250*/  SEL R12, R37, R20, P0 ;  /* 0x00000014250c7207 */ /* 0x000fe40000000000 */
[----:B------:R-:W-:Y:S02]  /*28260*/  SEL R11, R48, R49, P0 ;  /* 0x00000031300b7207 */ /* 0x000fe40000000000 */
[----:B------:R-:W-:Y:S02]  /*28270*/  SEL R13, R71, R58, P0 ;  /* 0x0000003a470d7207 */ /* 0x000fe40000000000 */
[----:B------:R-:W-:Y:S02]  /*28280*/  SEL R15, R58, R71, P0 ;  /* 0x000000473a0f7207 */ /* 0x000fe40000000000 */
[----:B------:R-:W-:Y:S02]  /*28290*/  MOV R62, R14 ;  /* 0x0000000e003e7202 */ /* 0x000fe40000000f00 */
[----:B------:R-:W-:Y:S01]  /*282a0*/  SEL R14, R20, R37, P0 ;  /* 0x00000025140e7207 */ /* 0x000fe20000000000 */
[----:B------:R-:W-:Y:S01]  /*282b0*/  IMAD.MOV.U32 R20, RZ, RZ, RZ ;  /* 0x000000ffff147224 */ /* 0x000fe200078e00ff */
[----:B------:R-:W-:Y:S01]  /*282c0*/  SEL R37, R67, R56, P0 ;  /* 0x0000003843257207 */ /* 0x000fe20000000000 */
[----:B------:R-:W-:Y:S06]  /*282d0*/  BRA `(.L_x_801) ;  /* 0xffffff6800e07947 */ /* 0x000fec000383ffff */
.L_x_622:
[----:B------:R-:W0:Y:S01]  /*282e0*/  S2R R6, SR_TID.X ;  /* 0x0000000000067919 */ /* 0x000e220000002100 */
[----:B------:R-:W-:Y:S01]  /*282f0*/  BSSY B1, `(.L_x_802) ;  /* 0x000000a000017945 */ /* 0x000fe20003800000 */
[----:B------:R-:W-:Y:S01]  /*28300*/  IMAD.MOV.U32 R12, RZ, RZ, RZ ;  /* 0x000000ffff0c7224 */ /* 0x000fe200078e00ff */
[----:B------:R-:W-:Y:S01]  /*28310*/  MOV R11, 0x1f ;  /* 0x0000001f000b7802 */ /* 0x000fe20000000f00 */
[----:B------:R-:W-:Y:S01]  /*28320*/  IMAD.MOV.U32 R15, RZ, RZ, -0x1 ;  /* 0xffffffffff0f7424 */ /* 0x000fe200078e00ff */
[----:B0-----:R-:W-:-:S04]  /*28330*/  SHF.R.U32.HI R6, RZ, 0x5, R6 ;  /* 0x00000005ff067819 */ /* 0x001fc80000011606 */
[----:B------:R-:W-:-:S05]  /*28340*/  LOP3.LUT R6, R6, 0x3, RZ, 0xc0, !PT ;  /* 0x0000000306067812 */ /* 0x000fca00078ec0ff */
[----:B------:R-:W-:-:S07]  /*28350*/  IMAD.MOV.U32 R13, RZ, RZ, R6 ;  /* 0x000000ffff0d7224 */ /* 0x000fce00078e0006 */
[----:B------:R-:W-:Y:S05]  /*28360*/  WARPSYNC.COLLECTIVE R15, `(.L_x_803) ;  /* 0x000000000f087348 */ /* 0x000fea0003c00000 */
[----:B------:R0:W1:Y:S02]  /*28370*/  SHFL.IDX P6, R14, R13, R12, R11 ;  /* 0x0000000c0d0e7389 */ /* 0x00006400000c000b */
[----:B01----:R-:W-:Y:S01]  /*28380*/  ENDCOLLECTIVE ;  /* 0x000000000000791b */ /* 0x003fe20003800000 */
.L_x_803:
[----:B------:R-:W-:Y:S05]  /*28390*/  BSYNC B1 ;  /* 0x0000000000017941 */ /* 0x000fea0003800000 */
.L_x_802:
[----:B------:R-:W-:Y:S05]  /*283a0*/  BRA `(.L_x_804) ;  /* 0xffffff9400747947 */ /* 0x000fea000383ffff */
.L_x_624:
[----:B------:R-:W-:Y:S01]  /*283b0*/  BSSY B1, `(.L_x_805) ;  /* 0x0000006000017945 */ /* 0x000fe20003800000 */
[----:B------:R-:W-:-:S07]  /*283c0*/  IMAD.MOV.U32 R15, RZ, RZ, -0x1 ;  /* 0xffffffffff0f7424 */ /* 0x000fce00078e00ff */
[----:B0-----:R-:W-:Y:S05]  /*283d0*/  WARPSYNC.COLLECTIVE R15, `(.L_x_806) ;  /* 0x000000000f0c7348 */ /* 0x001fea0003c00000 */
[----:B------:R-:W-:Y:S02]  /*283e0*/  ELECT P6, UR62, PT ;  /* 0x00000000003e782f */ /* 0x000fe400038c0000 */
[----:B------:R-:W-:Y:S01]  /*283f0*/  MOV R14, UR62 ;  /* 0x0000003e000e7c02 */ /* 0x000fe20008000f00 */
[----:B0-----:R-:W-:Y:S10]  /*28400*/  ENDCOLLECTIVE ;  /* 0x000000000000791b */ /* 0x001ff40003800000 */
.L_x_806:
[----:B------:R-:W-:Y:S05]  /*28410*/  BSYNC B1 ;  /* 0x0000000000017941 */ /* 0x000fea0003800000 */
.L_x_805:
[----:B------:R-:W-:Y:S05]  /*28420*/  BRA `(.L_x_623) ;  /* 0xffffff94006c7947 */ /* 0x000fea000383ffff */
.L_x_626:
[----:B0-----:R0:W1:Y:S02]  /*28430*/  SYNCS.PHASECHK.TRANS64.TRYWAIT P0, [R11+URZ+0x29820], R5 ;  /* 0x029820050b0075a7 */ /* 0x001064000800017f */
[----:B-1----:R-:W-:Y:S05]  /*28440*/  @!P0 NANOSLEEP.SYNCS 0x989680 ;  /* 0x009896800000895d */ /* 0x002fea0003900000 */
[----:B------:R-:W1:Y:S02]  /*28450*/  @!P0 SYNCS.PHASECHK.TRANS64 P0, [R11+URZ+0x29820], R5 ;  /* 0x029820050b0085a7 */ /* 0x000e64000800007f */
[----:B-1----:R-:W-:Y:S05]  /*28460*/  @!P0 BRA `(.L_x_626) ;  /* 0xfffffffc00f08947 */ /* 0x002fea000383ffff */
[----:B------:R-:W-:Y:S05]  /*28470*/  BRA `(.L_x_807) ;  /* 0xffffff9400887947 */ /* 0x000fea000383ffff */
.L_x_630:
[----:B-1----:R1:W2:Y:S02]  /*28480*/  SYNCS.PHASECHK.TRANS64.TRYWAIT P0, [R8+URZ+0x298a0], R12 ;  /* 0x0298a00c080075a7 */ /* 0x0022a4000800017f */
[----:B--2---:R-:W-:Y:S05]  /*28490*/  @!P0 NANOSLEEP.SYNCS 0x989680 ;  /* 0x009896800000895d */ /* 0x004fea0003900000 */
[----:B------:R-:W2:Y:S02]  /*284a0*/  @!P0 SYNCS.PHASECHK.TRANS64 P0, [R8+URZ+0x298a0], R12 ;  /* 0x0298a00c080085a7 */ /* 0x000ea4000800007f */
[----:B--2---:R-:W-:Y:S05]  /*284b0*/  @!P0 BRA `(.L_x_630) ;  /* 0xfffffffc00f08947 */ /* 0x004fea000383ffff */
[----:B------:R-:W-:Y:S05]  /*284c0*/  BRA `(.L_x_808) ;  /* 0xffffff9400a87947 */ /* 0x000fea000383ffff */
.L_x_637:
[----:B0-----:R0:W2:Y:S02]  /*284d0*/  SYNCS.PHASECHK.TRANS64.TRYWAIT P0, [R8+URZ+0x298c0], R12 ;  /* 0x0298c00c080075a7 */ /* 0x0010a4000800017f */
[----:B--2---:R-:W-:Y:S05]  /*284e0*/  @!P0 NANOSLEEP.SYNCS 0x989680 ;  /* 0x009896800000895d */ /* 0x004fea0003900000 */
[----:B------:R-:W2:Y:S02]  /*284f0*/  @!P0 SYNCS.PHASECHK.TRANS64 P0, [R8+URZ+0x298c0], R12 ;  /* 0x0298c00c080085a7 */ /* 0x000ea4000800007f */
[----:B--2---:R-:W-:Y:S05]  /*28500*/  @!P0 BRA `(.L_x_637) ;  /* 0xfffffffc00f08947 */ /* 0x004fea000383ffff */
[----:B------:R-:W-:Y:S05]  /*28510*/  BRA `(.L_x_809) ;  /* 0xffffff9800a07947 */ /* 0x000fea000383ffff */
.L_x_644:
[----:B0-----:R0:W1:Y:S02]  /*28520*/  SYNCS.PHASECHK.TRANS64.TRYWAIT P1, [R7+URZ+0x298a0], R6 ;  /* 0x0298a006070075a7 */ /* 0x001064000802017f */
[----:B-1----:R-:W-:Y:S05]  /*28530*/  @!P1 NANOSLEEP.SYNCS 0x989680 ;  /* 0x009896800000995d */ /* 0x002fea0003900000 */
[----:B------:R-:W1:Y:S02]  /*28540*/  @!P1 SYNCS.PHASECHK.TRANS64 P1, [R7+URZ+0x298a0], R6 ;  /* 0x0298a006070095a7 */ /* 0x000e64000802007f */
[----:B-1----:R-:W-:Y:S05]  /*28550*/  @!P1 BRA `(.L_x_644) ;  /* 0xfffffffc00f09947 */ /* 0x002fea000383ffff */
[----:B------:R-:W-:Y:S05]  /*28560*/  BRA `(.L_x_810) ;  /* 0xffffff9c00887947 */ /* 0x000fea000383ffff */
.L_x_651:
[----:B-1----:R1:W2:Y:S02]  /*28570*/  SYNCS.PHASECHK.TRANS64.TRYWAIT P1, [R7+URZ+0x298c0], R6 ;  /* 0x0298c006070075a7 */ /* 0x0022a4000802017f */
[----:B--2---:R-:W-:Y:S05]  /*28580*/  @!P1 NANOSLEEP.SYNCS 0x989680 ;  /* 0x009896800000995d */ /* 0x004fea0003900000 */
[----:B------:R-:W2:Y:S02]  /*28590*/  @!P1 SYNCS.PHASECHK.TRANS64 P1, [R7+URZ+0x298c0], R6 ;  /* 0x0298c006070095a7 */ /* 0x000ea4000802007f */
[----:B--2---:R-:W-:Y:S05]  /*285a0*/  @!P1 BRA `(.L_x_651) ;  /* 0xfffffffc00f09947 */ /* 0x004fea000383ffff */
[----:B------:R-:W-:Y:S05]  /*285b0*/  BRA `(.L_x_811) ;  /* 0xffffffa000787947 */ /* 0x000fea000383ffff */
.L_x_666:
[----:B------:R-:W1:Y:S01]  /*285c0*/  S2R R5, SR_TID.X ;  /* 0x0000000000057919 */ /* 0x000e620000002100 */
[----:B------:R-:W-:Y:S01]  /*285d0*/  BSSY B0, `(.L_x_812) ;  /* 0x000000a000007945 */ /* 0x000fe20003800000 */
[----:B------:R-:W-:Y:S01]  /*285e0*/  MOV R12, RZ ;  /* 0x000000ff000c7202 */ /* 0x000fe20000000f00 */
        /* <DEDUP_REMOVED lines=8> */
.L_x_813:
[----:B------:R-:W-:Y:S05]  /*28670*/  BSYNC B0 ;  /* 0x0000000000007941 */ /* 0x000fea0003800000 */
.L_x_812:
[----:B------:R-:W-:Y:S05]  /*28680*/  BRA `(.L_x_814) ;  /* 0xffffffb0000c7947 */ /* 0x000fea000383ffff */
.L_x_668:
[----:B------:R-:W-:Y:S01]  /*28690*/  BSSY B0, `(.L_x_815) ;  /* 0x0000006000007945 */ /* 0x000fe20003800000 */
[----:B------:R-:W-:-:S07]  /*286a0*/  IMAD.MOV.U32 R15, RZ, RZ, -0x1 ;  /* 0xffffffffff0f7424 */ /* 0x000fce00078e00ff */
[----:B01----:R-:W-:Y:S05]  /*286b0*/  WARPSYNC.COLLECTIVE R15, `(.L_x_816) ;  /* 0x000000000f0c7348 */ /* 0x003fea0003c00000 */
[----:B------:R-:W-:Y:S02]  /*286c0*/  ELECT P6, UR62, PT ;  /* 0x00000000003e782f */ /* 0x000fe400038c0000 */
[----:B------:R-:W-:Y:S01]  /*286d0*/  MOV R14, UR62 ;  /* 0x0000003e000e7c02 */ /* 0x000fe20008000f00 */
[----:B01----:R-:W-:Y:S10]  /*286e0*/  ENDCOLLECTIVE ;  /* 0x000000000000791b */ /* 0x003ff40003800000 */
.L_x_816:
[----:B------:R-:W-:Y:S05]  /*286f0*/  BSYNC B0 ;  /* 0x0000000000007941 */ /* 0x000fea0003800000 */
.L_x_815:
[----:B------:R-:W-:Y:S05]  /*28700*/  BRA `(.L_x_817) ;  /* 0xffffffb000047947 */ /* 0x000fea000383ffff */
.L_x_671:
[----:B-1----:R1:W2:Y:S02]  /*28710*/  SYNCS.PHASECHK.TRANS64.TRYWAIT P2, [R6+URZ+0x29880], R7 ;  /* 0x02988007060075a7 */ /* 0x0022a4000804017f */
[----:B--2---:R-:W-:Y:S05]  /*28720*/  @!P2 NANOSLEEP.SYNCS 0x989680 ;  /* 0x009896800000a95d */ /* 0x004fea0003900000 */
[----:B------:R-:W2:Y:S02]  /*28730*/  @!P2 SYNCS.PHASECHK.TRANS64 P2, [R6+URZ+0x29880], R7 ;  /* 0x029880070600a5a7 */ /* 0x000ea4000804007f */
[----:B--2---:R-:W-:Y:S05]  /*28740*/  @!P2 BRA `(.L_x_671) ;  /* 0xfffffffc00f0a947 */ /* 0x004fea000383ffff */
[----:B------:R-:W-:Y:S05]  /*28750*/  BRA `(.L_x_818) ;  /* 0xffffffb000807947 */ /* 0x000fea000383ffff */
.L_x_673:
[----:B--2---:R2:W3:Y:S02]  /*28760*/  SYNCS.PHASECHK.TRANS64.TRYWAIT P2, [R6+URZ+0x29840], R7 ;  /* 0x02984007060075a7 */ /* 0x0044e4000804017f */
[----:B---3--:R-:W-:Y:S05]  /*28770*/  @!P2 NANOSLEEP.SYNCS 0x989680 ;  /* 0x009896800000a95d */ /* 0x008fea0003900000 */
[----:B------:R-:W3:Y:S02]  /*28780*/  @!P2 SYNCS.PHASECHK.TRANS64 P2, [R6+URZ+0x29840], R7 ;  /* 0x029840070600a5a7 */ /* 0x000ee4000804007f */
[----:B---3--:R-:W-:Y:S05]  /*28790*/  @!P2 BRA `(.L_x_673) ;  /* 0xfffffffc00f0a947 */ /* 0x008fea000383ffff */
[----:B------:R-:W-:Y:S05]  /*287a0*/  BRA `(.L_x_819) ;  /* 0xffffffb000e47947 */ /* 0x000fea000383ffff */
.L_x_676:
[----:B-1----:R-:W1:Y:S01]  /*287b0*/  S2R R5, SR_CgaCtaId ;  /* 0x0000000000057919 */ /* 0x002e620000008800 */
[----:B------:R-:W-:-:S04]  /*287c0*/  MOV R4, 0x400 ;  /* 0x0000040000047802 */ /* 0x000fc80000000f00 */
[----:B-1----:R-:W-:-:S04]  /*287d0*/  LEA R4, R5, R4, 0x18 ;  /* 0x0000000405047211 */ /* 0x002fc800078ec0ff */
[----:B------:R1:W2:Y:S03]  /*287e0*/  SYNCS.PHASECHK.TRANS64.TRYWAIT P0, [R4+URZ+0x29820], R3 ;  /* 0x02982003040075a7 */ /* 0x0002a6000800017f */
[----:B--2---:R-:W-:Y:S05]  /*287f0*/  @!P0 NANOSLEEP.SYNCS 0x989680 ;  /* 0x009896800000895d */ /* 0x004fea0003900000 */
[----:B------:R-:W2:Y:S02]  /*28800*/  @!P0 SYNCS.PHASECHK.TRANS64 P0, [R4+URZ+0x29820], R3 ;  /* 0x02982003040085a7 */ /* 0x000ea4000800007f */
[----:B--2---:R-:W-:Y:S05]  /*28810*/  @!P0 BRA `(.L_x_676) ;  /* 0xfffffffc00e48947 */ /* 0x004fea000383ffff */
[----:B------:R-:W-:Y:S05]  /*28820*/  BRA `(.L_x_820) ;  /* 0xffffffb8002c7947 */ /* 0x000fea000383ffff */
.L_x_682:
[----:B--2---:R2:W3:Y:S02]  /*28830*/  SYNCS.PHASECHK.TRANS64.TRYWAIT P0, [R4+URZ+0x29880], R3 ;  /* 0x02988003040075a7 */ /* 0x0044e4000800017f */
[----:B---3--:R-:W-:Y:S05]  /*28840*/  @!P0 NANOSLEEP.SYNCS 0x989680 ;  /* 0x009896800000895d */ /* 0x008fea0003900000 */
[----:B------:R-:W3:Y:S02]  /*28850*/  @!P0 SYNCS.PHASECHK.TRANS64 P0, [R4+URZ+0x29880], R3 ;  /* 0x02988003040085a7 */ /* 0x000ee4000800007f */
[----:B---3--:R-:W-:Y:S05]  /*28860*/  @!P0 BRA `(.L_x_682) ;  /* 0xfffffffc00f08947 */ /* 0x008fea000383ffff */
[----:B------:R-:W-:Y:S05]  /*28870*/  BRA `(.L_x_821) ;  /* 0xffffffb800e87947 */ /* 0x000fea000383ffff */
.L_x_687:
[----:B-1----:R1:W3:Y:S02]  /*28880*/  SYNCS.PHASECHK.TRANS64.TRYWAIT P0, [R4+URZ+0x29840], R3 ;  /* 0x02984003040075a7 */ /* 0x0022e4000800017f */
[----:B---3--:R-:W-:Y:S05]  /*28890*/  @!P0 NANOSLEEP.SYNCS 0x989680 ;  /* 0x009896800000895d */ /* 0x008fea0003900000 */
[----:B------:R-:W3:Y:S02]  /*288a0*/  @!P0 SYNCS.PHASECHK.TRANS64 P0, [R4+URZ+0x29840], R3 ;  /* 0x02984003040085a7 */ /* 0x000ee4000800007f */
[----:B---3--:R-:W-:Y:S05]  /*288b0*/  @!P0 BRA `(.L_x_687) ;  /* 0xfffffffc00f08947 */ /* 0x008fea000383ffff */
[----:B------:R-:W-:Y:S05]  /*288c0*/  BRA `(.L_x_822) ;  /* 0xffffffbc00747947 */ /* 0x000fea000383ffff */
.L_x_695:
[----:B--2---:R-:W2:Y:S02]  /*288d0*/  LDL R4, [R1+0x4] ;  /* 0x0000040001047983 */ /* 0x004ea40000100800 */
[----:B--2---:R2:W3:Y:S02]  /*288e0*/  SYNCS.PHASECHK.TRANS64.TRYWAIT P2, [R4+URZ+0x29870], R3 ;  /* 0x02987003040075a7 */ /* 0x0044e4000804017f */
[----:B---3--:R-:W-:Y:S05]  /*288f0*/  @!P2 NANOSLEEP.SYNCS 0x989680 ;  /* 0x009896800000a95d */ /* 0x008fea0003900000 */
[----:B------:R-:W3:Y:S02]  /*28900*/  @!P2 SYNCS.PHASECHK.TRANS64 P2, [R4+URZ+0x29870], R3 ;  /* 0x029870030400a5a7 */ /* 0x000ee4000804007f */
[----:B---3--:R-:W-:Y:S05]  /*28910*/  @!P2 BRA `(.L_x_695) ;  /* 0xfffffffc00eca947 */ /* 0x008fea000383ffff */
[----:B------:R-:W-:Y:S05]  /*28920*/  BRA `(.L_x_823) ;  /* 0xffffffc000a87947 */ /* 0x000fea000383ffff */
.L_x_697:
[----:B--2---:R-:W2:Y:S02]  /*28930*/  LDL R4, [R1+0x4] ;  /* 0x0000040001047983 */ /* 0x004ea40000100800 */
[----:B--2---:R2:W3:Y:S02]  /*28940*/  SYNCS.PHASECHK.TRANS64.TRYWAIT P2, [R4+URZ+0x29860], R3 ;  /* 0x02986003040075a7 */ /* 0x0044e4000804017f */
[----:B---3--:R-:W-:Y:S05]  /*28950*/  @!P2 NANOSLEEP.SYNCS 0x989680 ;  /* 0x009896800000a95d */ /* 0x008fea0003900000 */
[----:B------:R-:W3:Y:S02]  /*28960*/  @!P2 SYNCS.PHASECHK.TRANS64 P2, [R4+URZ+0x29860], R3 ;  /* 0x029860030400a5a7 */ /* 0x000ee4000804007f */
[----:B---3--:R-:W-:Y:S05]  /*28970*/  @!P2 BRA `(.L_x_697) ;  /* 0xfffffffc00eca947 */ /* 0x008fea000383ffff */
[----:B------:R-:W-:Y:S05]  /*28980*/  BRA `(.L_x_824) ;  /* 0xffffffc000b07947 */ /* 0x000fea000383ffff */
.L_x_704:
[----:B-1----:R1:W2:Y:S02]  /*28990*/  SYNCS.PHASECHK.TRANS64.TRYWAIT P0, [R20+URZ+0x29870], R3 ;  /* 0x02987003140075a7 */ /* 0x0022a4000800017f */
[----:B--2---:R-:W-:Y:S05]  /*289a0*/  @!P0 NANOSLEEP.SYNCS 0x989680 ;  /* 0x009896800000895d */ /* 0x004fea0003900000 */
[----:B------:R-:W2:Y:S02]  /*289b0*/  @!P0 SYNCS.PHASECHK.TRANS64 P0, [R20+URZ+0x29870], R3 ;  /* 0x02987003140085a7 */ /* 0x000ea4000800007f */
[----:B--2---:R-:W-:Y:S05]  /*289c0*/  @!P0 BRA `(.L_x_704) ;  /* 0xfffffffc00f08947 */ /* 0x004fea000383ffff */
[----:B------:R-:W-:Y:S05]  /*289d0*/  BRA `(.L_x_825) ;  /* 0xffffffc800987947 */ /* 0x000fea000383ffff */
.L_x_706:
[----:B-1----:R1:W2:Y:S02]  /*289e0*/  SYNCS.PHASECHK.TRANS64.TRYWAIT P0, [R20+URZ+0x29860], R3 ;  /* 0x02986003140075a7 */ /* 0x0022a4000800017f */
[----:B--2---:R-:W-:Y:S05]  /*289f0*/  @!P0 NANOSLEEP.SYNCS 0x989680 ;  /* 0x009896800000895d */ /* 0x004fea0003900000 */
[----:B------:R-:W2:Y:S02]  /*28a00*/  @!P0 SYNCS.PHASECHK.TRANS64 P0, [R20+URZ+0x29860], R3 ;  /* 0x02986003140085a7 */ /* 0x000ea4000800007f */
[----:B--2---:R-:W-:Y:S05]  /*28a10*/  @!P0 BRA `(.L_x_706) ;  /* 0xfffffffc00f08947 */ /* 0x004fea000383ffff */
[----:B------:R-:W-:Y:S05]  /*28a20*/  BRA `(.L_x_826) ;  /* 0xffffffc800a07947 */ /* 0x000fea000383ffff */
.L_x_710:
[----:B------:R-:W2:Y:S01]  /*28a30*/  LDL R3, [R1] ;  /* 0x0000000001037983 */ /* 0x000ea20000100800 */
[----:B------:R-:W-:Y:S01]  /*28a40*/  BSSY B0, `(.L_x_827) ;  /* 0x0000008000007945 */ /* 0x000fe20003800000 */
[----:B------:R-:W-:Y:S02]  /*28a50*/  IMAD.MOV.U32 R12, RZ, RZ, RZ ;  /* 0x000000ffff0c7224 */ /* 0x000fe400078e00ff */
[----:B------:R-:W-:Y:S02]  /*28a60*/  IMAD.MOV.U32 R11, RZ, RZ, 0x1f ;  /* 0x0000001fff0b7424 */ /* 0x000fe400078e00ff */
[----:B------:R-:W-:Y:S01]  /*28a70*/  IMAD.MOV.U32 R15, RZ, RZ, -0x1 ;  /* 0xffffffffff0f7424 */ /* 0x000fe200078e00ff */
[----:B--2---:R-:W-:-:S07]  /*28a80*/  MOV R13, R3 ;  /* 0x00000003000d7202 */ /* 0x004fce0000000f00 */
[----:B------:R-:W-:Y:S05]  /*28a90*/  WARPSYNC.COLLECTIVE R15, `(.L_x_828) ;  /* 0x000000000f087348 */ /* 0x000fea0003c00000 */
[----:B------:R0:W1:Y:S02]  /*28aa0*/  SHFL.IDX P6, R14, R13, R12, R11 ;  /* 0x0000000c0d0e7389 */ /* 0x00006400000c000b */
[----:B01----:R-:W-:Y:S01]  /*28ab0*/  ENDCOLLECTIVE ;  /* 0x000000000000791b */ /* 0x003fe20003800000 */
.L_x_828:
[----:B------:R-:W-:Y:S05]  /*28ac0*/  BSYNC B0 ;  /* 0x0000000000007941 */ /* 0x000fea0003800000 */
.L_x_827:
[----:B------:R0:W5:Y:S01]  /*28ad0*/  LDL R2, [R1+0xc] ;  /* 0x00000c0001027983 */ /* 0x0001620000100800 */
[----:B------:R-:W-:Y:S01]  /*28ae0*/  IMAD.MOV.U32 R13, RZ, RZ, R3 ;  /* 0x000000ffff0d7224 */ /* 0x000fe200078e0003 */
[----:B------:R-:W-:Y:S01]  /*28af0*/  MOV R15, 0xffffffff ;  /* 0xffffffff000f7802 */ /* 0x000fe20000000f00 */
[----:B------:R-:W-:Y:S01]  /*28b00*/  IMAD.MOV.U32 R12, RZ, RZ, 0x1 ;  /* 0x00000001ff0c7424 */ /* 0x000fe200078e00ff */
[----:B------:R-:W-:Y:S01]  /*28b10*/  MOV R0, R14 ;  /* 0x0000000e00007202 */ /* 0x000fe20000000f00 */
[----:B------:R-:W-:-:S07]  /*28b20*/  IMAD.MOV.U32 R11, RZ, RZ, 0x1f ;  /* 0x0000001fff0b7424 */ /* 0x000fce00078e00ff */
[----:B0----5:R-:W-:Y:S05]  /*28b30*/  WARPSYNC.COLLECTIVE R15, `(.L_x_829) ;  /* 0x000000000f087348 */ /* 0x021fea0003c00000 */
[----:B------:R1:W2:Y:S02]  /*28b40*/  SHFL.IDX P6, R14, R13, R12, R11 ;  /* 0x0000000c0d0e7389 */ /* 0x0002a400000c000b */
[----:B012--5:R-:W-:Y:S01]  /*28b50*/  ENDCOLLECTIVE ;  /* 0x000000000000791b */ /* 0x027fe20003800000 */
.L_x_829:
[----:B------:R-:W-:Y:S01]  /*28b60*/  ULDC UR4, c[0x0][0xc14] ;  /* 0x0003050000047ab9 */ /* 0x000fe20000000800 */
[----:B------:R-:W-:Y:S02]  /*28b70*/  IMAD.IADD R5, R2, 0x1, R7 ;  /* 0x0000000102057824 */ /* 0x000fe400078e0207 */
[----:B------:R-:W-:Y:S02]  /*28b80*/  IMAD.MOV.U32 R11, RZ, RZ, RZ ;  /* 0x000000ffff0b7224 */ /* 0x000fe400078e00ff */
[----:B------:R-:W-:Y:S01]  /*28b90*/  IMAD.MOV.U32 R4, RZ, RZ, R14 ;  /* 0x000000ffff047224 */ /* 0x000fe200078e000e */
[----:B------:R-:W-:-:S13]  /*28ba0*/  ISETP.GE.OR P1, PT, R5, UR4, !P0 ;  /* 0x0000000405007c0c */ /* 0x000fda000c726670 */
[----:B------:R-:W0:Y:S02]  /*28bb0*/  @!P1 LDC.64 R2, c[0x0][0xc58] ;  /* 0x00031600ff029b82 */ /* 0x000e240000000a00 */
[----:B0-----:R-:W-:-:S06]  /*28bc0*/  @!P1 IMAD.WIDE R2, R5, 0x4, R2 ;  /* 0x0000000405029825 */ /* 0x001fcc00078e0202 */
[----:B------:R0:W2:Y:S01]  /*28bd0*/  @!P1 LDG.E R2, desc[UR54][R2.64] ;  /* 0x0000003602029981 */ /* 0x0000a2000c1e1900 */
[C---:B------:R-:W-:Y:S02]  /*28be0*/  ISETP.GE.U32.AND P2, PT, R7.reuse, 0x2, PT ;  /* 0x000000020700780c */ /* 0x040fe40003f46070 */
[C---:B------:R-:W-:Y:S02]  /*28bf0*/  ISETP.GE.U32.AND P3, PT, R7.reuse, 0x4, PT ;  /* 0x000000040700780c */ /* 0x040fe40003f66070 */
[C---:B------:R-:W-:Y:S02]  /*28c00*/  ISETP.GE.U32.AND P4, PT, R7.reuse, 0x8, PT ;  /* 0x000000080700780c */ /* 0x040fe40003f86070 */
[C---:B------:R-:W-:Y:S01]  /*28c10*/  ISETP.GE.U32.AND P5, PT, R7.reuse, 0x10, PT ;  /* 0x000000100700780c */ /* 0x040fe20003fa6070 */
[----:B0-----:R-:W-:Y:S01]  /*28c20*/  IMAD.MOV.U32 R3, RZ, RZ, RZ ;  /* 0x000000ffff037224 */ /* 0x001fe200078e00ff */
[----:B--2---:R-:W-:Y:S02]  /*28c30*/  @!P1 MOV R3, R2 ;  /* 0x0000000200039202 */ /* 0x004fe40000000f00 */
[----:B------:R-:W-:-:S03]  /*28c40*/  ISETP.NE.AND P1, PT, R7, RZ, PT ;  /* 0x000000ff0700720c */ /* 0x000fc60003f25270 */
[----:B------:R-:W-:-:S10]  /*28c50*/  IMAD.MOV.U32 R13, RZ, RZ, R3 ;  /* 0x000000ffff0d7224 */ /* 0x000fd400078e0003 */
[----:B------:R-:W-:Y:S05]  /*28c60*/  WARPSYNC.COLLECTIVE R15, `(.L_x_830) ;  /* 0x000000000f087348 */ /* 0x000fea0003c00000 */
[----:B------:R0:W1:Y:S02]  /*28c70*/  SHFL.UP P6, R14, R13, R12, R11 ;  /* 0x0400000c0d0e7389 */ /* 0x00006400000c000b */
[----:B01----:R-:W-:Y:S01]  /*28c80*/  ENDCOLLECTIVE ;  /* 0x000000000000791b */ /* 0x003fe20003800000 */
.L_x_830:
[----:B------:R-:W-:Y:S01]  /*28c90*/  IMAD.MOV.U32 R12, RZ, RZ, 0x2 ;  /* 0x00000002ff0c7424 */ /* 0x000fe200078e00ff */
[----:B------:R-:W-:-:S05]  /*28ca0*/  SEL R14, R14, RZ, P1 ;  /* 0x000000ff0e0e7207 */ /* 0x000fca0000800000 */
[----:B------:R-:W-:-:S05]  /*28cb0*/  IMAD.IADD R2, R3, 0x1, R14 ;  /* 0x0000000103027824 */ /* 0x000fca00078e020e */
[----:B------:R-:W-:-:S07]  /*28cc0*/  MOV R13, R2 ;  /* 0x00000002000d7202 */ /* 0x000fce0000000f00 */
[----:B------:R-:W-:Y:S05]  /*28cd0*/  WARPSYNC.COLLECTIVE R15, `(.L_x_831) ;  /* 0x000000000f087348 */ /* 0x000fea0003c00000 */
[----:B------:R0:W1:Y:S02]  /*28ce0*/  SHFL.UP P6, R14, R13, R12, R11 ;  /* 0x0400000c0d0e7389 */ /* 0x00006400000c000b */
[----:B01----:R-:W-:Y:S01]  /*28cf0*/  ENDCOLLECTIVE ;  /* 0x000000000000791b */ /* 0x003fe20003800000 */
.L_x_831:
[----:B------:R-:W-:Y:S02]  /*28d00*/  MOV R12, 0x4 ;  /* 0x00000004000c7802 */ /* 0x000fe40000000f00 */
[----:B------:R-:W-:-:S05]  /*28d10*/  SEL R5, R14, RZ, P2 ;  /* 0x000000ff0e057207 */ /* 0x000fca0001000000 */
[----:B------:R-:W-:-:S04]  /*28d20*/  IMAD.IADD R2, R2, 0x1, R5 ;  /* 0x0000000102027824 */ /* 0x000fc800078e0205 */
[----:B------:R-:W-:-:S07]  /*28d30*/  IMAD.MOV.U32 R13, RZ, RZ, R2 ;  /* 0x000000ffff0d7224 */ /* 0x000fce00078e0002 */
[----:B------:R-:W-:Y:S05]  /*28d40*/  WARPSYNC.COLLECTIVE R15, `(.L_x_832) ;  /* 0x000000000f087348 */ /* 0x000fea0003c00000 */
[----:B------:R0:W1:Y:S02]  /*28d50*/  SHFL.UP P6, R14, R13, R12, R11 ;  /* 0x0400000c0d0e7389 */ /* 0x00006400000c000b */
[----:B01----:R-:W-:Y:S01]  /*28d60*/  ENDCOLLECTIVE ;  /* 0x000000000000791b */ /* 0x003fe20003800000 */
.L_x_832:
[----:B------:R-:W-:Y:S01]  /*28d70*/  IMAD.MOV.U32 R12, RZ, RZ, 0x8 ;  /* 0x00000008ff0c7424 */ /* 0x000fe200078e00ff */
[----:B------:R-:W-:-:S05]  /*28d80*/  SEL R5, R14, RZ, P3 ;  /* 0x000000ff0e057207 */ /* 0x000fca0001800000 */
[----:B------:R-:W-:-:S04]  /*28d90*/  IMAD.IADD R2, R2, 0x1, R5 ;  /* 0x0000000102027824 */ /* 0x000fc800078e0205 */
[----:B------:R-:W-:-:S07]  /*28da0*/  IMAD.MOV.U32 R13, RZ, RZ, R2 ;  /* 0x000000ffff0d7224 */ /* 0x000fce00078e0002 */
[----:B------:R-:W-:Y:S05]  /*28db0*/  WARPSYNC.COLLECTIVE R15, `(.L_x_833) ;  /* 0x000000000f087348 */ /* 0x000fea0003c00000 */
[----:B------:R0:W1:Y:S02]  /*28dc0*/  SHFL.UP P6, R14, R13, R12, R11 ;  /* 0x0400000c0d0e7389 */ /* 0x00006400000c000b */
[----:B01----:R-:W-:Y:S01]  /*28dd0*/  ENDCOLLECTIVE ;  /* 0x000000000000791b */ /* 0x003fe20003800000 */
.L_x_833:
[----:B------:R-:W-:Y:S01]  /*28de0*/  IMAD.MOV.U32 R12, RZ, RZ, 0x10 ;  /* 0x00000010ff0c7424 */ /* 0x000fe200078e00ff */
[----:B------:R-:W-:-:S04]  /*28df0*/  SEL R5, R14, RZ, P4 ;  /* 0x000000ff0e057207 */ /* 0x000fc80002000000 */
[----:B------:R-:W-:-:S05]  /*28e00*/  IADD3 R2, R2, R5, RZ ;  /* 0x0000000502027210 */ /* 0x000fca0007ffe0ff */
[----:B------:R-:W-:-:S07]  /*28e10*/  IMAD.MOV.U32 R13, RZ, RZ, R2 ;  /* 0x000000ffff0d7224 */ /* 0x000fce00078e0002 */
[----:B------:R-:W-:Y:S05]  /*28e20*/  WARPSYNC.COLLECTIVE R15, `(.L_x_834) ;  /* 0x000000000f087348 */ /* 0x000fea0003c00000 */
[----:B------:R0:W1:Y:S02]  /*28e30*/  SHFL.UP P6, R14, R13, R12, R11 ;  /* 0x0400000c0d0e7389 */ /* 0x00006400000c000b */
[----:B01----:R-:W-:Y:S01]  /*28e40*/  ENDCOLLECTIVE ;  /* 0x000000000000791b */ /* 0x003fe20003800000 */
.L_x_834:
[----:B------:R-:W-:Y:S02]  /*28e50*/  IMAD.MOV.U32 R12, RZ, RZ, 0x1f ;  /* 0x0000001fff0c7424 */ /* 0x000fe400078e00ff */
[----:B------:R-:W-:Y:S01]  /*28e60*/  IMAD.MOV.U32 R11, RZ, RZ, 0x1f ;  /* 0x0000001fff0b7424 */ /* 0x000fe200078e00ff */
[----:B------:R-:W-:-:S05]  /*28e70*/  SEL R5, R14, RZ, P5 ;  /* 0x000000ff0e057207 */ /* 0x000fca0002800000 */
[----:B------:R-:W-:-:S05]  /*28e80*/  IMAD.IADD R2, R2, 0x1, R5 ;  /* 0x0000000102027824 */ /* 0x000fca00078e0205 */
[----:B------:R-:W-:-:S07]  /*28e90*/  MOV R13, R2 ;  /* 0x00000002000d7202 */ /* 0x000fce0000000f00 */
[----:B------:R-:W-:Y:S05]  /*28ea0*/  WARPSYNC.COLLECTIVE R15, `(.L_x_835) ;  /* 0x000000000f087348 */ /* 0x000fea0003c00000 */
[----:B------:R0:W1:Y:S02]  /*28eb0*/  SHFL.IDX P6, R14, R13, R12, R11 ;  /* 0x0000000c0d0e7389 */ /* 0x00006400000c000b */
[----:B01----:R-:W-:Y:S01]  /*28ec0*/  ENDCOLLECTIVE ;  /* 0x000000000000791b */ /* 0x003fe20003800000 */
.L_x_835:
[----:B------:R-:W-:Y:S05]  /*28ed0*/  BRA `(.L_x_836) ;  /* 0xffffffcc00c47947 */ /* 0x000fea000383ffff */
.L_x_715:
[----:B------:R-:W-:Y:S01]  /*28ee0*/  BSSY B0, `(.L_x_837) ;  /* 0x0000008000007945 */ /* 0x000fe20003800000 */
[----:B-----5:R-:W-:Y:S01]  /*28ef0*/  IMAD.MOV.U32 R13, RZ, RZ, R3 ;  /* 0x000000ffff0d7224 */ /* 0x020fe200078e0003 */
[----:B------:R-:W-:Y:S01]  /*28f00*/  MOV R12, 0x1 ;  /* 0x00000001000c7802 */ /* 0x000fe20000000f00 */
[----:B------:R-:W-:Y:S02]  /*28f10*/  IMAD.MOV.U32 R11, RZ, RZ, RZ ;  /* 0x000000ffff0b7224 */ /* 0x000fe400078e00ff */
[----:B------:R-:W-:-:S07]  /*28f20*/  IMAD.MOV.U32 R15, RZ, RZ, -0x1 ;  /* 0xffffffffff0f7424 */ /* 0x000fce00078e00ff */
[----:B0-----:R-:W-:Y:S05]  /*28f30*/  WARPSYNC.COLLECTIVE R15, `(.L_x_838) ;  /* 0x000000000f087348 */ /* 0x001fea0003c00000 */
[----:B------:R1:W2:Y:S02]  /*28f40*/  SHFL.UP P6, R14, R13, R12, R11 ;  /* 0x0400000c0d0e7389 */ /* 0x0002a400000c000b */
[----:B012---:R-:W-:Y:S01]  /*28f50*/  ENDCOLLECTIVE ;  /* 0x000000000000791b */ /* 0x007fe20003800000 */
.L_x_838:
[----:B------:R-:W-:Y:S05]  /*28f60*/  BSYNC B0 ;  /* 0x0000000000007941 */ /* 0x000fea0003800000 */
.L_x_837:
[----:B------:R-:W-:Y:S01]  /*28f70*/  SEL R14, R14, RZ, P1 ;  /* 0x000000ff0e0e7207 */ /* 0x000fe20000800000 */
[----:B------:R-:W-:Y:S01]  /*28f80*/  IMAD.MOV.U32 R11, RZ, RZ, RZ ;  /* 0x000000ffff0b7224 */ /* 0x000fe200078e00ff */
[----:B------:R-:W-:Y:S01]  /*28f90*/  MOV R12, 0x2 ;  /* 0x00000002000c7802 */ /* 0x000fe20000000f00 */
[----:B------:R-:W-:Y:S02]  /*28fa0*/  IMAD.MOV.U32 R15, RZ, RZ, -0x1 ;  /* 0xffffffffff0f7424 */ /* 0x000fe400078e00ff */
[----:B------:R-:W-:-:S07]  /*28fb0*/  IMAD.IADD R13, R3, 0x1, R14 ;  /* 0x00000001030d7824 */ /* 0x000fce00078e020e */
[----:B------:R-:W-:Y:S05]  /*28fc0*/  WARPSYNC.COLLECTIVE R15, `(.L_x_839) ;  /* 0x000000000f087348 */ /* 0x000fea0003c00000 */
[----:B------:R0:W1:Y:S02]  /*28fd0*/  SHFL.UP P6, R14, R13, R12, R11 ;  /* 0x0400000c0d0e7389 */ /* 0x00006400000c000b */
[----:B01----:R-:W-:Y:S01]  /*28fe0*/  ENDCOLLECTIVE ;  /* 0x000000000000791b */ /* 0x003fe20003800000 */
.L_x_839:
[----:B------:R-:W-:Y:S01]  /*28ff0*/  IMAD.MOV.U32 R12, RZ, RZ, 0x4 ;  /* 0x00000004ff0c7424 */ /* 0x000fe200078e00ff */
[----:B------:R-:W-:-:S05]  /*29000*/  SEL R14, R14, RZ, P2 ;  /* 0x000000ff0e0e7207 */ /* 0x000fca0001000000 */
[----:B------:R-:W-:-:S05]  /*29010*/  IMAD.IADD R5, R13, 0x1, R14 ;  /* 0x000000010d057824 */ /* 0x000fca00078e020e */
[----:B------:R-:W-:-:S07]  /*29020*/  MOV R13, R5 ;  /* 0x00000005000d7202 */ /* 0x000fce0000000f00 */
[----:B------:R-:W-:Y:S05]  /*29030*/  WARPSYNC.COLLECTIVE R15, `(.L_x_840) ;  /* 0x000000000f087348 */ /* 0x000fea0003c00000 */
[----:B------:R0:W1:Y:S02]  /*29040*/  SHFL.UP P6, R14, R13, R12, R11 ;  /* 0x0400000c0d0e7389 */ /* 0x00006400000c000b */
[----:B01----:R-:W-:Y:S01]  /*29050*/  ENDCOLLECTIVE ;  /* 0x000000000000791b */ /* 0x003fe20003800000 */
.L_x_840:
[----:B------:R-:W-:Y:S02]  /*29060*/  MOV R12, 0x8 ;  /* 0x00000008000c7802 */ /* 0x000fe40000000f00 */
[----:B------:R-:W-:-:S05]  /*29070*/  SEL R6, R14, RZ, P3 ;  /* 0x000000ff0e067207 */ /* 0x000fca0001800000 */
[----:B------:R-:W-:-:S04]  /*29080*/  IMAD.IADD R6, R5, 0x1, R6 ;  /* 0x0000000105067824 */ /* 0x000fc800078e0206 */
[----:B------:R-:W-:-:S07]  /*29090*/  IMAD.MOV.U32 R13, RZ, RZ, R6 ;  /* 0x000000ffff0d7224 */ /* 0x000fce00078e0006 */
[----:B------:R-:W-:Y:S05]  /*290a0*/  WARPSYNC.COLLECTIVE R15, `(.L_x_841) ;  /* 0x000000000f087348 */ /* 0x000fea0003c00000 */
[----:B------:R0:W1:Y:S02]  /*290b0*/  SHFL.UP P6, R14, R13, R12, R11 ;  /* 0x0400000c0d0e7389 */ /* 0x00006400000c000b */
[----:B01----:R-:W-:Y:S01]  /*290c0*/  ENDCOLLECTIVE ;  /* 0x000000000000791b */ /* 0x003fe20003800000 */
.L_x_841:
[----:B------:R-:W-:Y:S01]  /*290d0*/  IMAD.MOV.U32 R12, RZ, RZ, 0x10 ;  /* 0x00000010ff0c7424 */ /* 0x000fe200078e00ff */
[----:B------:R-:W-:-:S05]  /*290e0*/  SEL R7, R14, RZ, P4 ;  /* 0x000000ff0e077207 */ /* 0x000fca0002000000 */
[----:B------:R-:W-:-:S04]  /*290f0*/  IMAD.IADD R7, R6, 0x1, R7 ;  /* 0x0000000106077824 */ /* 0x000fc800078e0207 */
[----:B------:R-:W-:-:S07]  /*29100*/  IMAD.MOV.U32 R13, RZ, RZ, R7 ;  /* 0x000000ffff0d7224 */ /* 0x000fce00078e0007 */
[----:B------:R-:W-:Y:S05]  /*29110*/  WARPSYNC.COLLECTIVE R15, `(.L_x_842) ;  /* 0x000000000f087348 */ /* 0x000fea0003c00000 */
[----:B------:R0:W1:Y:S02]  /*29120*/  SHFL.UP P6, R14, R13, R12, R11 ;  /* 0x0400000c0d0e7389 */ /* 0x00006400000c000b */
[----:B01----:R-:W-:Y:S01]  /*29130*/  ENDCOLLECTIVE ;  /* 0x000000000000791b */ /* 0x003fe20003800000 */
.L_x_842:
[----:B------:R-:W-:Y:S02]  /*29140*/  IMAD.MOV.U32 R12, RZ, RZ, 0x1f ;  /* 0x0000001fff0c7424 */ /* 0x000fe400078e00ff */
[----:B------:R-:W-:Y:S01]  /*29150*/  IMAD.MOV.U32 R11, RZ, RZ, 0x1f ;  /* 0x0000001fff0b7424 */ /* 0x000fe200078e00ff */
[----:B------:R-:W-:-:S04]  /*29160*/  SEL R2, R14, RZ, P5 ;  /* 0x000000ff0e027207 */ /* 0x000fc80002800000 */
[----:B------:R-:W-:-:S05]  /*29170*/  IADD3 R2, R7, R2, RZ ;  /* 0x0000000207027210 */ /* 0x000fca0007ffe0ff */
[----:B------:R-:W-:-:S07]  /*29180*/  IMAD.MOV.U32 R13, RZ, RZ, R2 ;  /* 0x000000ffff0d7224 */ /* 0x000fce00078e0002 */
[----:B------:R-:W-:Y:S05]  /*29190*/  WARPSYNC.COLLECTIVE R15, `(.L_x_843) ;  /* 0x000000000f087348 */ /* 0x000fea0003c00000 */
[----:B------:R0:W1:Y:S02]  /*291a0*/  SHFL.IDX P6, R14, R13, R12, R11 ;  /* 0x0000000c0d0e7389 */ /* 0x00006400000c000b */
[----:B01----:R-:W-:Y:S01]  /*291b0*/  ENDCOLLECTIVE ;  /* 0x000000000000791b */ /* 0x003fe20003800000 */
.L_x_843:
[----:B------:R-:W-:Y:S05]  /*291c0*/  BRA `(.L_x_844) ;  /* 0xffffffcc00ac7947 */ /* 0x000fea000383ffff */
.L_x_717:
[----:B------:R-:W-:Y:S01]  /*291d0*/  BSSY B0, `(.L_x_845) ;  /* 0x0000006000007945 */ /* 0x000fe20003800000 */
[----:B------:R-:W-:Y:S02]  /*291e0*/  PLOP3.LUT P6, PT, P6, PT, PT, 0x8, 0x0 ;  /* 0x000000000000781c */ /* 0x000fe400037ce170 */
[----:B------:R-:W-:-:S11]  /*291f0*/  MOV R15, 0xffffffff ;  /* 0xffffffff000f7802 */ /* 0x000fd60000000f00 */
[----:B0-----:R-:W-:Y:S05]  /*29200*/  WARPSYNC.COLLECTIVE R15, `(.L_x_846) ;  /* 0x000000000f087348 */ /* 0x001fea0003c00000 */
[----:B------:R-:W-:Y:S01]  /*29210*/  VOTE.ANY R14, PT, P6 ;  /* 0x00000000000e7806 */ /* 0x000fe200030e0100 */
[----:B0-----:R-:W-:Y:S06]  /*29220*/  ENDCOLLECTIVE ;  /* 0x000000000000791b */ /* 0x001fec0003800000 */
.L_x_846:
[----:B------:R-:W-:Y:S05]  /*29230*/  BSYNC B0 ;  /* 0x0000000000007941 */ /* 0x000fea0003800000 */
.L_x_845:
[----:B------:R-:W-:Y:S01]  /*29240*/  IMAD.MOV.U32 R6, RZ, RZ, R14 ;  /* 0x000000ffff067224 */ /* 0x000fe200078e000e */
[----:B------:R-:W-:Y:S01]  /*29250*/  MOV R11, 0x1f ;  /* 0x0000001f000b7802 */ /* 0x000fe20000000f00 */
[----:B------:R-:W-:Y:S02]  /*29260*/  IMAD.MOV.U32 R13, RZ, RZ, R3 ;  /* 0x000000ffff0d7224 */ /* 0x000fe400078e0003 */
[----:B------:R-:W0:Y:S01]  /*29270*/  POPC R4, R6 ;  /* 0x0000000600047309 */ /* 0x000e220000000000 */
[----:B------:R-:W-:Y:S02]  /*29280*/  IMAD.MOV.U32 R15, RZ, RZ, -0x1 ;  /* 0xffffffffff0f7424 */ /* 0x000fe400078e00ff */
[----:B0-----:R-:W-:-:S07]  /*29290*/  IMAD.MOV.U32 R12, RZ, RZ, R4 ;  /* 0x000000ffff0c7224 */ /* 0x001fce00078e0004 */
[----:B------:R-:W-:Y:S05]  /*292a0*/  WARPSYNC.COLLECTIVE R15, `(.L_x_847) ;  /* 0x000000000f087348 */ /* 0x000fea0003c00000 */
[----:B------:R0:W1:Y:S02]  /*292b0*/  SHFL.IDX P6, R14, R13, R12, R11 ;  /* 0x0000000c0d0e7389 */ /* 0x00006400000c000b */
[----:B01----:R-:W-:Y:S01]  /*292c0*/  ENDCOLLECTIVE ;  /* 0x000000000000791b */ /* 0x003fe20003800000 */
.L_x_847:
[----:B------:R-:W-:Y:S01]  /*292d0*/  IMAD.MOV.U32 R5, RZ, RZ, R14 ;  /* 0x000000ffff057224 */ /* 0x000fe200078e000e */
[----:B------:R-:W-:Y:S06]  /*292e0*/  BRA `(.L_x_848) ;  /* 0xffffffcc009c7947 */ /* 0x000fec000383ffff */
.L_x_719:
[----:B------:R-:W-:Y:S01]  /*292f0*/  BSSY B0, `(.L_x_849) ;  /* 0x0000007000007945 */ /* 0x000fe20003800000 */
[----:B------:R-:W-:Y:S01]  /*29300*/  IMAD.MOV.U32 R13, RZ, RZ, R2 ;  /* 0x000000ffff0d7224 */ /* 0x000fe200078e0002 */
[----:B------:R-:W-:Y:S01]  /*29310*/  MOV R11, 0x1f ;  /* 0x0000001f000b7802 */ /* 0x000fe20000000f00 */
[----:B------:R-:W-:-:S07]  /*29320*/  IMAD.MOV.U32 R15, RZ, RZ, -0x1 ;  /* 0xffffffffff0f7424 */ /* 0x000fce00078e00ff */
[----:B012---:R-:W-:Y:S05]  /*29330*/  WARPSYNC.COLLECTIVE R15, `(.L_x_850) ;  /* 0x000000000f087348 */ /* 0x007fea0003c00000 */
[----:B------:R3:W4:Y:S02]  /*29340*/  SHFL.IDX P6, R14, R13, R12, R11 ;  /* 0x0000000c0d0e7389 */ /* 0x00072400000c000b */
[----:B01234-:R-:W-:Y:S01]  /*29350*/  ENDCOLLECTIVE ;  /* 0x000000000000791b */ /* 0x01ffe20003800000 */
.L_x_850:
[----:B------:R-:W-:Y:S05]  /*29360*/  BSYNC B0 ;  /* 0x0000000000007941 */ /* 0x000fea0003800000 */
.L_x_849:
[----:B------:R-:W-:Y:S05]  /*29370*/  BRA `(.L_x_718) ;  /* 0xffffffcc00947947 */ /* 0x000fea000383ffff */
.L_x_723:
[----:B0-----:R0:W1:Y:S02]  /*29380*/  SYNCS.PHASECHK.TRANS64.TRYWAIT P0, [R0+URZ+0x29820], R3 ;  /* 0x02982003000075a7 */ /* 0x001064000800017f */
[----:B-1----:R-:W-:Y:S05]  /*29390*/  @!P0 NANOSLEEP.SYNCS 0x989680 ;  /* 0x009896800000895d */ /* 0x002fea0003900000 */
[----:B------:R-:W1:Y:S02]  /*293a0*/  @!P0 SYNCS.PHASECHK.TRANS64 P0, [R0+URZ+0x29820], R3 ;  /* 0x02982003000085a7 */ /* 0x000e64000800007f */
[----:B-1----:R-:W-:Y:S05]  /*293b0*/  @!P0 BRA `(.L_x_723) ;  /* 0xfffffffc00f08947 */ /* 0x002fea000383ffff */
[----:B------:R-:W-:Y:S05]  /*293c0*/  BRA `(.L_x_851) ;  /* 0xffffffd000b87947 */ /* 0x000fea000383ffff */
.L_x_724:
[----:B------:R-:W1:Y:S01]  /*293d0*/  S2R R2, SR_TID.X ;  /* 0x0000000000027919 */ /* 0x000e620000002100 */
[----:B------:R-:W-:Y:S01]  /*293e0*/  BSSY B0, `(.L_x_852) ;  /* 0x000000a000007945 */ /* 0x000fe20003800000 */
[----:B------:R-:W-:Y:S01]  /*293f0*/  IMAD.MOV.U32 R12, RZ, RZ, RZ ;  /* 0x000000ffff0c7224 */ /* 0x000fe200078e00ff */
[----:B------:R-:W-:Y:S01]  /*29400*/  MOV R11, 0x1f ;  /* 0x0000001f000b7802 */ /* 0x000fe20000000f00 */
[----:B------:R-:W-:Y:S01]  /*29410*/  IMAD.MOV.U32 R15, RZ, RZ, -0x1 ;  /* 0xffffffffff0f7424 */ /* 0x000fe200078e00ff */
[----:B-1----:R-:W-:-:S04]  /*29420*/  SHF.R.U32.HI R2, RZ, 0x5, R2 ;  /* 0x00000005ff027819 */ /* 0x002fc80000011602 */
[----:B------:R-:W-:-:S05]  /*29430*/  LOP3.LUT R2, R2, 0x3, RZ, 0xc0, !PT ;  /* 0x0000000302027812 */ /* 0x000fca00078ec0ff */
[----:B------:R-:W-:-:S07]  /*29440*/  IMAD.MOV.U32 R13, RZ, RZ, R2 ;  /* 0x000000ffff0d7224 */ /* 0x000fce00078e0002 */
[----:B0-----:R-:W-:Y:S05]  /*29450*/  WARPSYNC.COLLECTIVE R15, `(.L_x_853) ;  /* 0x000000000f087348 */ /* 0x001fea0003c00000 */
[----:B------:R1:W2:Y:S02]  /*29460*/  SHFL.IDX P6, R14, R13, R12, R11 ;  /* 0x0000000c0d0e7389 */ /* 0x0002a400000c000b */
[----:B012---:R-:W-:Y:S01]  /*29470*/  ENDCOLLECTIVE ;  /* 0x000000000000791b */ /* 0x007fe20003800000 */
.L_x_853:
[----:B------:R-:W-:Y:S05]  /*29480*/  BSYNC B0 ;  /* 0x0000000000007941 */ /* 0x000fea0003800000 */
.L_x_852:
[----:B------:R-:W-:Y:S05]  /*29490*/  BRA `(.L_x_854) ;  /* 0xffffffd000a07947 */ /* 0x000fea000383ffff */
.L_x_725:
[----:B------:R-:W-:Y:S01]  /*294a0*/  BSSY B0, `(.L_x_855) ;  /* 0x0000006000007945 */ /* 0x000fe20003800000 */
[----:B------:R-:W-:-:S07]  /*294b0*/  IMAD.MOV.U32 R15, RZ, RZ, -0x1 ;  /* 0xffffffffff0f7424 */ /* 0x000fce00078e00ff */
[----:B01----:R-:W-:Y:S05]  /*294c0*/  WARPSYNC.COLLECTIVE R15, `(.L_x_856) ;  /* 0x000000000f0c7348 */ /* 0x003fea0003c00000 */
[----:B------:R-:W-:Y:S02]  /*294d0*/  ELECT P6, UR62, PT ;  /* 0x00000000003e782f */ /* 0x000fe400038c0000 */
[----:B------:R-:W-:Y:S01]  /*294e0*/  MOV R14, UR62 ;  /* 0x0000003e000e7c02 */ /* 0x000fe20008000f00 */
[----:B01----:R-:W-:Y:S10]  /*294f0*/  ENDCOLLECTIVE ;  /* 0x000000000000791b */ /* 0x003ff40003800000 */
.L_x_856:
[----:B------:R-:W-:Y:S05]  /*29500*/  BSYNC B0 ;  /* 0x0000000000007941 */ /* 0x000fea0003800000 */
.L_x_855:
[----:B------:R-:W-:Y:S05]  /*29510*/  BRA `(.L_x_857) ;  /* 0xffffffd000947947 */ /* 0x000fea000383ffff */
.L_x_727:
[----:B0-----:R0:W1:Y:S02]  /*29520*/  SYNCS.PHASECHK.TRANS64.TRYWAIT P1, [R6+URZ], R5 ;  /* 0x00000005060075a7 */ /* 0x001064000802017f */
[----:B-1----:R-:W-:Y:S05]  /*29530*/  @!P1 NANOSLEEP.SYNCS 0x989680 ;  /* 0x009896800000995d */ /* 0x002fea0003900000 */
[----:B------:R-:W1:Y:S02]  /*29540*/  @!P1 SYNCS.PHASECHK.TRANS64 P1, [R6+URZ], R5 ;  /* 0x00000005060095a7 */ /* 0x000e64000802007f */
[----:B-1----:R-:W-:Y:S05]  /*29550*/  @!P1 BRA `(.L_x_727) ;  /* 0xfffffffc00f09947 */ /* 0x002fea000383ffff */
[----:B------:R-:W-:Y:S05]  /*29560*/  BRA `(.L_x_858) ;  /* 0xffffffd000d07947 */ /* 0x000fea000383ffff */
.L_x_728:
[----:B-1----:R1:W2:Y:S02]  /*29570*/  SYNCS.PHASECHK.TRANS64.TRYWAIT P1, [R7+URZ], R2 ;  /* 0x00000002070075a7 */ /* 0x0022a4000802017f */
[----:B--2---:R-:W-:Y:S05]  /*29580*/  @!P1 NANOSLEEP.SYNCS 0x989680 ;  /* 0x009896800000995d */ /* 0x004fea0003900000 */
[----:B------:R-:W2:Y:S02]  /*29590*/  @!P1 SYNCS.PHASECHK.TRANS64 P1, [R7+URZ], R2 ;  /* 0x00000002070095a7 */ /* 0x000ea4000802007f */
[----:B--2---:R-:W-:Y:S05]  /*295a0*/  @!P1 BRA `(.L_x_728) ;  /* 0xfffffffc00f09947 */ /* 0x004fea000383ffff */
[----:B------:R-:W-:Y:S05]  /*295b0*/  BRA `(.L_x_859) ;  /* 0xffffffd000c47947 */ /* 0x000fea000383ffff */
.L_x_730:
[----:B--2---:R2:W3:Y:S02]  /*295c0*/  SYNCS.PHASECHK.TRANS64.TRYWAIT P1, [R4+URZ+0x29860], R5 ;  /* 0x02986005040075a7 */ /* 0x0044e4000802017f */
[----:B---3--:R-:W-:Y:S05]  /*295d0*/  @!P1 NANOSLEEP.SYNCS 0x989680 ;  /* 0x009896800000995d */ /* 0x008fea0003900000 */
[----:B------:R-:W3:Y:S02]  /*295e0*/  @!P1 SYNCS.PHASECHK.TRANS64 P1, [R4+URZ+0x29860], R5 ;  /* 0x02986005040095a7 */ /* 0x000ee4000802007f */
[----:B---3--:R-:W-:Y:S05]  /*295f0*/  @!P1 BRA `(.L_x_730) ;  /* 0xfffffffc00f09947 */ /* 0x008fea000383ffff */
[----:B------:R-:W-:Y:S05]  /*29600*/  BRA `(.L_x_860) ;  /* 0xffffffd000c87947 */ /* 0x000fea000383ffff */
.L_x_732:
[----:B---3--:R3:W4:Y:S02]  /*29610*/  SYNCS.PHASECHK.TRANS64.TRYWAIT P1, [R3+URZ+0x29860], R2 ;  /* 0x02986002030075a7 */ /* 0x008724000802017f */
[----:B----4-:R-:W-:Y:S05]  /*29620*/  @!P1 NANOSLEEP.SYNCS 0x989680 ;  /* 0x009896800000995d */ /* 0x010fea0003900000 */
[----:B------:R-:W4:Y:S02]  /*29630*/  @!P1 SYNCS.PHASECHK.TRANS64 P1, [R3+URZ+0x29860], R2 ;  /* 0x02986002030095a7 */ /* 0x000f24000802007f */
[----:B----4-:R-:W-:Y:S05]  /*29640*/  @!P1 BRA `(.L_x_732) ;  /* 0xfffffffc00f09947 */ /* 0x010fea000383ffff */
[----:B------:R-:W-:Y:S05]  /*29650*/  BRA `(.L_x_861) ;  /* 0xffffffd000c87947 */ /* 0x000fea000383ffff */
.L_x_734:
[----:B----4-:R4:W0:Y:S02]  /*29660*/  SYNCS.PHASECHK.TRANS64.TRYWAIT P0, [R4+URZ+0x29880], R5 ;  /* 0x02988005040075a7 */ /* 0x010824000800017f */
[----:B0-----:R-:W-:Y:S05]  /*29670*/  @!P0 NANOSLEEP.SYNCS 0x989680 ;  /* 0x009896800000895d */ /* 0x001fea0003900000 */
[----:B------:R-:W0:Y:S02]  /*29680*/  @!P0 SYNCS.PHASECHK.TRANS64 P0, [R4+URZ+0x29880], R5 ;  /* 0x02988005040085a7 */ /* 0x000e24000800007f */
[----:B0-----:R-:W-:Y:S05]  /*29690*/  @!P0 BRA `(.L_x_734) ;  /* 0xfffffffc00f08947 */ /* 0x001fea000383ffff */
[----:B------:R-:W-:Y:S05]  /*296a0*/  BRA `(.L_x_735) ;  /* 0xffffffd000c47947 */ /* 0x000fea000383ffff */
.L_x_862:
        /* <DEDUP_REMOVED lines=13> */
.L_x_2670:


//--------------------- .text._ZN7cutlass13device_kernelIN5flash11enable_sm90INS1_16FlashAttnFwdSm90INS1_25CollectiveMainloopFwdSm90ILi2EN4cute5tupleIJNS5_1CILi1EEES8_S8_EEENS6_IJNS7_ILi128EEENS7_ILi160EEENS7_ILi192EEEEEELi128ENS_12float_e4m3_tEfNS_4arch4Sm90ELb0ELb1ELb0ELb0ELb0ELb0ELb0ELb1ELb1ELb0ELb0ELb0EEENS1_21CollectiveEpilogueFwdINS6_IJSA_SA_SB_EEES9_NS_10bfloat16_tESG_Li256ELb0ELb0ELb0ELb1EEENS1_30DynamicPersistentTileSchedulerILi256ELi128ELb0ELb0ELb1EEEEEEEEEvNT_6ParamsE --------------------------
	.section	.text._ZN7cutlass13device_kernelIN5flash11enable_sm90INS1_16FlashAttnFwdSm90INS1_25CollectiveMainloopFwdSm90ILi2EN4cute5tupleIJNS5_1CILi1EEES8_S8_EEENS6_IJNS7_ILi128EEENS7_ILi160EEENS7_ILi192EEEEEELi128ENS_12float_e4m3_tEfNS_4arch4Sm90ELb0ELb1ELb0ELb0ELb0ELb0ELb0ELb1ELb1ELb0ELb0ELb0EEENS1_21CollectiveEpilogueFwdINS6_IJSA_SA_SB_EEES9_NS_10bfloat16_tESG_Li256ELb0ELb0ELb0ELb1EEENS1_30DynamicPersistentTileSchedulerILi256ELi128ELb0ELb0ELb1EEEEEEEEEvNT_6ParamsE,"ax",@progbits
	.align	128
.text._ZN7cutlass13device_kernelIN5flash11enable_sm90INS1_16FlashAttnFwdSm90INS1_25CollectiveMainloopFwdSm90ILi2EN4cute5tupleIJNS5_1CILi1EEES8_S8_EEENS6_IJNS7_ILi128EEENS7_ILi160EEENS7_ILi192EEEEEELi128ENS_12float_e4m3_tEfNS_4arch4Sm90ELb0ELb1ELb0ELb0ELb0ELb0ELb0ELb1ELb1ELb0ELb0ELb0EEENS1_21CollectiveEpilogueFwdINS6_IJSA_SA_SB_EEES9_NS_10bfloat16_tESG_Li256ELb0ELb0ELb0ELb1EEENS1_30DynamicPersistentTileSchedulerILi256ELi128ELb0ELb0ELb1EEEEEEEEEvNT_6ParamsE:
        .type           _ZN7cutlass13device_kernelIN5flash11enable_sm90INS1_16FlashAttnFwdSm90INS1_25CollectiveMainloopFwdSm90ILi2EN4cute5tupleIJNS5_1CILi1EEES8_S8_EEENS6_IJNS7_ILi128EEENS7_ILi160EEENS7_ILi192EEEEEELi128ENS_12float_e4m3_tEfNS_4arch4Sm90ELb0ELb1ELb0ELb0ELb0ELb0ELb0ELb1ELb1ELb0ELb0ELb0EEENS1_21CollectiveEpilogueFwdINS6_IJSA_SA_SB_EEES9_NS_10bfloat16_tESG_Li256ELb0ELb0ELb0ELb1EEENS1_30DynamicPersistentTileSchedulerILi256ELi128ELb0ELb0ELb1EEEEEEEEEvNT_6ParamsE,@function
        .size           _ZN7cutlass13device_kernelIN5flash11enable_sm90INS1_16FlashAttnFwdSm90INS1_25CollectiveMainloopFwdSm90ILi2EN4cute5tupleIJNS5_1CILi1EEES8_S8_EEENS6_IJNS7_ILi128EEENS7_ILi160EEENS7_ILi192EEEEEELi128ENS_12float_e4m3_tEfNS_4arch4Sm90ELb0ELb1ELb0ELb0ELb0ELb0ELb0ELb1ELb1ELb0ELb0ELb0EEENS1_21CollectiveEpilogueFwdINS6_IJSA_SA_SB_EEES9_NS_10bfloat16_tESG_Li256ELb0ELb0ELb0ELb1EEENS1_30DynamicPersistentTileSchedulerILi256ELi128ELb0ELb0ELb1EEEEEEEEEvNT_6ParamsE,(.L_x_2671 - _ZN7cutlass13device_kernelIN5flash11enable_sm90INS1_16FlashAttnFwdSm90INS1_25CollectiveMainloopFwdSm90ILi2EN4cute5tupleIJNS5_1CILi1EEES8_S8_EEENS6_IJNS7_ILi128EEENS7_ILi160EEENS7_ILi192EEEEEELi128ENS_12float_e4m3_tEfNS_4arch4Sm90ELb0ELb1ELb0ELb0ELb0ELb0ELb0ELb1ELb1ELb0ELb0ELb0EEENS1_21CollectiveEpilogueFwdINS6_IJSA_SA_SB_EEES9_NS_10bfloat16_tESG_Li256ELb0ELb0ELb0ELb1EEENS1_30DynamicPersistentTileSchedulerILi256ELi128ELb0ELb0ELb1EEEEEEEEEvNT_6ParamsE)
        .other          _ZN7cutlass13device_kernelIN5flash11enable_sm90INS1_16FlashAttnFwdSm90INS1_25CollectiveMainloopFwdSm90ILi2EN4cute5tupleIJNS5_1CILi1EEES8_S8_EEENS6_IJNS7_ILi128EEENS7_ILi160EEENS7_ILi192EEEEEELi128ENS_12float_e4m3_tEfNS_4arch4Sm90ELb0ELb1ELb0ELb0ELb0ELb0ELb0ELb1ELb1ELb0ELb0ELb0EEENS1_21CollectiveEpilogueFwdINS6_IJSA_SA_SB_EEES9_NS_10bfloat16_tESG_Li256ELb0ELb0ELb0ELb1EEENS1_30DynamicPersistentTileSchedulerILi256ELi128ELb0ELb0ELb1EEEEEEEEEvNT_6ParamsE,@"STO_CUDA_ENTRY STV_DEFAULT"
_ZN7cutlass13device_kernelIN5flash11enable_sm90INS1_16FlashAttnFwdSm90INS1_25CollectiveMainloopFwdSm90ILi2EN4cute5tupleIJNS5_1CILi1EEES8_S8_EEENS6_IJNS7_ILi128EEENS7_ILi160EEENS7_ILi192EEEEEELi128ENS_12float_e4m3_tEfNS_4arch4Sm90ELb0ELb1ELb0ELb0ELb0ELb0ELb0ELb1ELb1ELb0ELb0ELb0EEENS1_21CollectiveEpilogueFwdINS6_IJSA_SA_SB_EEES9_NS_10bfloat16_tESG_Li256ELb0ELb0ELb0ELb1EEENS1_30DynamicPersistentTileSchedulerILi256ELi128ELb0ELb0ELb1EEEEEEEEEvNT_6ParamsE:
        /* <DEDUP_REMOVED lines=24> */
.L_x_864:
[----:B------:R-:W-:Y:S05]  /*0180*/  BSYNC B0 ;  /* 0x0000000000007941 */ /* 0x000fea0003800000 */
.L_x_863:
        /* <DEDUP_REMOVED lines=37> */
.L_x_865:
        /* <DEDUP_REMOVED lines=22> */
.L_x_866:
        /* <DEDUP_REMOVED lines=18> */
.L_x_867:
        /* <DEDUP_REMOVED lines=22> */
.L_x_868:
        /* <DEDUP_REMOVED lines=22> */
.L_x_869:
[----:B------:R-:W-:Y:S01]  /*0920*/  PLOP3.LUT P0, PT, PT, PT, UP0, 0x80, 0x0 ;  /* 0x000000000000781c */ /* 0x000fe20003f0f008 */
[----:B------:R-:W-:Y:S01]  /*0930*/  UMOV UR61, 0x1 ;  /* 0x00000001003d7882 */ /* 0x000fe20000000000 */
[----:B------:R-:W-:Y:S01]  /*0940*/  NOP ;  /* 0x0000000000007918 */ /* 0x000fe20000000000 */
[----:B------:R-:W-:Y:S01]  /*0950*/  USEL UR61, UR61, 0x2, !UP0 ;  /* 0x000000023d3d7887 */ /* 0x000fe2000c000000 */
[----:B------:R-:W-:Y:S01]  /*0960*/  ULDC.64 UR54, c[0x0][0x208] ;  /* 0x0000820000367ab9 */ /* 0x000fe20000000a00 */
[----:B-123--:R-:W-:Y:S08]  /*0970*/  BAR.SYNC.DEFER_BLOCKING 0x0 ;  /* 0x0000000000007b1d */ /* 0x00eff00000010000 */
[----:B------:R-:W-:Y:S05]  /*0980*/  @!P0 BRA `(.L_x_870) ;  /* 0x00000138001c8947 */ /* 0x000fea0003800000 */
.L_x_871:
[----:B------:R-:W-:-:S08]  /*0990*/  NOP ;  /* 0x0000000000007918 */ /* 0x000fd00000000000 */
[----:B------:R-:W1:Y:S02]  /*09a0*/  USETMAXREG.TRY_ALLOC.CTAPOOL UP0, 0xf0 ;  /* 0x000000f0000079c8 */ /* 0x000e640008000600 */
[----:B-1----:R-:W-:-:S13]  /*09b0*/  PLOP3.LUT P0, PT, PT, PT, UP0, 0x80, 0x0 ;  /* 0x000000000000781c */ /* 0x002fda0003f0f008 */
[----:B------:R-:W-:Y:S05]  /*09c0*/  @!P0 BRA `(.L_x_871) ;  /* 0xfffffffc00f08947 */ /* 0x000fea000383ffff */
[----:B------:R-:W1:Y:S01]  /*09d0*/  S2R R2, SR_TID.X ;  /* 0x0000000000027919 */ /* 0x000e620000002100 */
[----:B------:R-:W2:Y:S08]  /*09e0*/  S2UR UR7, SR_CTAID.X ;  /* 0x00000000000779c3 */ /* 0x000eb00000002500 */
[----:B------:R-:W-:Y:S08]  /*09f0*/  BAR.ARV 0x4, 0x180 ;  /* 0x0106000000007b1d */ /* 0x000ff00000002000 */
        /* <DEDUP_REMOVED lines=12> */
[----:B------:R-:W-:Y:S01]  /*0ac0*/  UMOV UR59, URZ ;  /* 0x0000003f003b7c82 */ /* 0x000fe20008000000 */
[----:B------:R-:W-:Y:S01]  /*0ad0*/  UMOV UR39, URZ ;  /* 0x0000003f00277c82 */ /* 0x000fe20008000000 */
[----:B------:R-:W-:Y:S01]  /*0ae0*/  UMOV UR38, URZ ;  /* 0x0000003f00267c82 */ /* 0x000fe20008000000 */
[CC--:B------:R-:W-:Y:S01]  /*0af0*/  LEA.HI R3, R0.reuse, R197.reuse, RZ, 0x4 ;  /* 0x000000c500037211 */ /* 0x0c0fe200078f20ff */
[----:B------:R-:W2:Y:S01]  /*0b00*/  S2UR UR6, SR_SWINHI ;  /* 0x00000000000679c3 */ /* 0x000ea20000002f00 */
[----:B------:R-:W-:-:S02]  /*0b10*/  LEA.HI R2, R0, R197, RZ, 0x7 ;  /* 0x000000c500027211 */ /* 0x000fc400078f38ff */
[----:B------:R-:W-:Y:S02]  /*0b20*/  SHF.R.S32.HI R4, RZ, 0x4, R3 ;  /* 0x00000004ff047819 */ /* 0x000fe40000011403 */
[----:B------:R-:W-:Y:S02]  /*0b30*/  LOP3.LUT R6, R2, 0xffffff80, RZ, 0xc0, !PT ;  /* 0xffffff8002067812 */ /* 0x000fe400078ec0ff */
[----:B------:R-:W-:Y:S02]  /*0b40*/  LEA.HI R5, R3, R4, RZ, 0x1 ;  /* 0x0000000403057211 */ /* 0x000fe400078f08ff */
[----:B------:R-:W-:Y:S01]  /*0b50*/  SHF.R.S32.HI R195, RZ, 0x7, R2 ;  /* 0x00000007ffc37819 */ /* 0x000fe20000011402 */
[----:B------:R-:W-:Y:S01]  /*0b60*/  IMAD.IADD R193, R197, 0x1, -R6 ;  /* 0x00000001c5c17824 */ /* 0x000fe200078e0a06 */
[----:B------:R-:W-:Y:S02]  /*0b70*/  LOP3.LUT R5, R5, 0x1ffffffe, RZ, 0xc0, !PT ;  /* 0x1ffffffe05057812 */ /* 0x000fe400078ec0ff */
[----:B------:R-:W-:-:S02]  /*0b80*/  LEA.HI R196, R0, R197, RZ, 0x5 ;  /* 0x000000c500c47211 */ /* 0x000fc400078f28ff */
[----:B------:R-:W-:Y:S01]  /*0b90*/  SHF.R.S32.HI R6, RZ, 0x1f, R193 ;  /* 0x0000001fff067819 */ /* 0x000fe200000114c1 */
[----:B------:R-:W-:Y:S01]  /*0ba0*/  IMAD.IADD R5, R4, 0x1, -R5 ;  /* 0x0000000104057824 */ /* 0x000fe200078e0a05 */
[----:B------:R-:W-:Y:S01]  /*0bb0*/  LOP3.LUT R4, R3, 0x3fffff0, RZ, 0xc0, !PT ;  /* 0x03fffff003047812 */ /* 0x000fe200078ec0ff */
[----:B-1----:R-:W-:Y:S01]  /*0bc0*/  ULEA UR37, UR46, UR37, 0x18 ;  /* 0x000000252e257291 */ /* 0x002fe2000f8ec03f */
[----:B------:R-:W-:Y:S02]  /*0bd0*/  LEA.HI R7, R6, R193, RZ, 0x2 ;  /* 0x000000c106077211 */ /* 0x000fe400078f10ff */
[----:B------:R-:W-:Y:S01]  /*0be0*/  LEA.HI R2, R2, R195, RZ, 0x1 ;  /* 0x000000c302027211 */ /* 0x000fe200078f08ff */
[----:B------:R-:W-:Y:S01]  /*0bf0*/  IMAD.IADD R3, R197, 0x1, -R4 ;  /* 0x00000001c5037824 */ /* 0x000fe200078e0a04 */
[--C-:B------:R-:W-:Y:S02]  /*0c00*/  SHF.R.S32.HI R4, RZ, 0x2, R7.reuse ;  /* 0x00000002ff047819 */ /* 0x100fe40000011407 */
[----:B------:R-:W-:Y:S01]  /*0c10*/  SHF.R.S32.HI R9, RZ, 0x1f, R7 ;  /* 0x0000001fff097819 */ /* 0x000fe20000011407 */
[----:B------:R-:W-:Y:S01]  /*0c20*/  UMOV UR4, UR37 ;  /* 0x0000002500047c82 */ /* 0x000fe20008000000 */
[----:B--2---:R-:W-:Y:S01]  /*0c30*/  UMOV UR5, UR6 ;  /* 0x0000000600057c82 */ /* 0x004fe20008000000 */
[----:B------:R-:W-:Y:S01]  /*0c40*/  SHF.R.S32.HI R196, RZ, 0x5, R196 ;  /* 0x00000005ffc47819 */ /* 0x000fe200000114c4 */
[----:B------:R-:W-:Y:S01]  /*0c50*/  IMAD.U32 R18, RZ, RZ, UR4 ;  /* 0x00000004ff127e24 */ /* 0x000fe2000f8e00ff */
[----:B------:R-:W-:Y:S01]  /*0c60*/  LEA.HI R9, R9, R4, RZ, 0x3 ;  /* 0x0000000409097211 */ /* 0x000fe200078f18ff */
[----:B------:R-:W-:Y:S01]  /*0c70*/  IMAD.U32 R19, RZ, RZ, UR5 ;  /* 0x00000005ff137e24 */ /* 0x000fe2000f8e00ff */
[----:B------:R-:W-:Y:S01]  /*0c80*/  LOP3.LUT R2, R2, 0x3fffffe, RZ, 0xc0, !PT ;  /* 0x03fffffe02027812 */ /* 0x000fe200078ec0ff */
[----:B------:R-:W-:Y:S01]  /*0c90*/  IMAD R8, R196, 0x10, R3 ;  /* 0x00000010c4087824 */ /* 0x000fe200078e0203 */
[----:B------:R-:W-:Y:S01]  /*0ca0*/  LOP3.LUT R9, R9, 0xfffffff8, RZ, 0xc0, !PT ;  /* 0xfffffff809097812 */ /* 0x000fe200078ec0ff */
[----:B------:R-:W-:Y:S01]  /*0cb0*/  UMOV UR4, UR7 ;  /* 0x0000000700047c82 */ /* 0x000fe20008000000 */
[----:B------:R-:W-:Y:S01]  /*0cc0*/  LEA.HI R6, R6, R193, RZ, 0x5 ;  /* 0x000000c106067211 */ /* 0x000fe200078f28ff */
[----:B------:R-:W-:Y:S01]  /*0cd0*/  IMAD.IADD R194, R195, 0x1, -R2 ;  /* 0x00000001c3c27824 */ /* 0x000fe200078e0a02 */
[----:B------:R-:W-:Y:S01]  /*0ce0*/  LEA.HI R0, R0, R197, RZ, 0x3 ;  /* 0x000000c500007211 */ /* 0x000fe200078f18ff */
[----:B------:R-:W-:Y:S01]  /*0cf0*/  IMAD R3, R8, 0x8, R5 ;  /* 0x0000000808037824 */ /* 0x000fe200078e0205 */
[----:B------:R-:W-:Y:S01]  /*0d00*/  SHF.R.S32.HI R6, RZ, 0x5, R6 ;  /* 0x00000005ff067819 */ /* 0x000fe20000011406 */
[----:B------:R-:W-:Y:S01]  /*0d10*/  IMAD.IADD R9, R4, 0x1, -R9 ;  /* 0x0000000104097824 */ /* 0x000fe200078e0a09 */
[----:B------:R-:W-:Y:S01]  /*0d20*/  LOP3.LUT R2, R0, 0x1ffffff8, RZ, 0xc0, !PT ;  /* 0x1ffffff800027812 */ /* 0x000fe200078ec0ff */
[----:B------:R-:W-:Y:S01]  /*0d30*/  IMAD.SHL.U32 R3, R3, 0x8, RZ ;  /* 0x0000000803037824 */ /* 0x000fe200078e00ff */
[----:B------:R-:W-:Y:S01]  /*0d40*/  LOP3.LUT R16, R7, 0x7ffffffc, RZ, 0xc0, !PT ;  /* 0x7ffffffc07107812 */ /* 0x000fe200078ec0ff */
[----:B------:R-:W-:Y:S01]  /*0d50*/  IMAD R9, R6, 0x10, R9 ;  /* 0x0000001006097824 */ /* 0x000fe200078e0209 */
[----:B------:R-:W-:Y:S01]  /*0d60*/  SHF.R.S32.HI R190, RZ, 0x3, R0 ;  /* 0x00000003ffbe7819 */ /* 0x000fe20000011400 */
[----:B------:R-:W-:-:S02]  /*0d70*/  IMAD.IADD R2, R197, 0x1, -R2 ;  /* 0x00000001c5027824 */ /* 0x000fc400078e0a02 */
[----:B------:R-:W-:-:S04]  /*0d80*/  IMAD.WIDE R18, R3, 0x2, R18 ;  /* 0x0000000203127825 */ /* 0x000fc800078e0212 */
[----:B------:R-:W-:Y:S02]  /*0d90*/  IMAD R194, R194, 0x40, R9 ;  /* 0x00000040c2c27824 */ /* 0x000fe400078e0209 */
[----:B------:R-:W-:Y:S02]  /*0da0*/  IMAD.SHL.U32 R22, R2, 0x8, RZ ;  /* 0x0000000802167824 */ /* 0x000fe400078e00ff */
[----:B------:R-:W-:-:S07]  /*0db0*/  IMAD.IADD R16, R193, 0x1, -R16 ;  /* 0x00000001c1107824 */ /* 0x000fce00078e0a10 */
.L_x_968:
[----:B------:R-:W-:Y:S01]  /*0dc0*/  ULDC UR5, c[0x0][0xdd0] ;  /* 0x0003740000057ab9 */ /* 0x000fe20000000800 */
[----:B-1----:R-:W1:Y:S01]  /*0dd0*/  LDC R0, c[0x0][0xde8] ;  /* 0x00037a00ff007b82 */ /* 0x002e620000000800 */
[----:B------:R-:W-:Y:S01]  /*0de0*/  UISETP.NE.AND UP0, UPT, UR5, 0x1, UPT ;  /* 0x000000010500788c */ /* 0x000fe2000bf05270 */
[----:B------:R-:W-:-:S10]  /*0df0*/  UMOV UR8, UR4 ;  /* 0x0000000400087c82 */ /* 0x000fd40008000000 */
[----:B------:R-:W-:Y:S01]  /*0e00*/  @UP0 ULDC UR6, c[0x0][0xdd4] ;  /* 0x0003750000060ab9 */ /* 0x000fe20000000800 */
[----:B------:R-:W-:Y:S01]  /*0e10*/  @UP0 ULDC UR9, c[0x0][0xdd8] ;  /* 0x0003760000090ab9 */ /* 0x000fe20000000800 */
[----:B------:R-:W-:-:S04]  /*0e20*/  UIMAD.WIDE.U32 UR6, UR4, UR6, URZ ;  /* 0x00000006040672a5 */ /* 0x000fc8000f8e003f */
[----:B------:R-:W-:-:S04]  /*0e30*/  @UP0 USHF.R.U32.HI UR8, URZ, UR9, UR7 ;  /* 0x000000093f080299 */ /* 0x000fc80008011607 */
[----:B------:R-:W-:Y:S02]  /*0e40*/  UIADD3 UR6, -UR8, URZ, URZ ;  /* 0x0000003f08067290 */ /* 0x000fe4000fffe13f */
[----:B-1----:R-:W-:Y:S02]  /*0e50*/  ISETP.LE.AND P0, PT, R0, UR8, PT ;  /* 0x0000000800007c0c */ /* 0x002fe4000bf03270 */
[----:B------:R-:W-:-:S11]  /*0e60*/  UIMAD UR7, UR5, UR6, UR4 ;  /* 0x00000006050772a4 */ /* 0x000fd6000f8e0204 */
[----:B--234-:R-:W-:Y:S05]  /*0e70*/  @!P0 BRA `(.L_x_872) ;  /* 0x0000000000208947 */ /* 0x01cfea0003800000 */
[----:B------:R-:W-:Y:S01]  /*0e80*/  ULDC UR6, c[0x0][0xddc] ;  /* 0x0003770000067ab9 */ /* 0x000fe20000000800 */
[----:B------:R-:W-:Y:S01]  /*0e90*/  UMOV UR52, UR7 ;  /* 0x0000000700347c82 */ /* 0x000fe20008000000 */
[----:B------:R-:W-:-:S11]  /*0ea0*/  UISETP.NE.AND UP0, UPT, UR6, 0x1, UPT ;  /* 0x000000010600788c */ /* 0x000fd6000bf05270 */
[----:B------:R-:W-:Y:S02]  /*0eb0*/  @UP0 ULDC.64 UR10, c[0x0][0xde0] ;  /* 0x00037800000a0ab9 */ /* 0x000fe40000000a00 */
[----:B------:R-:W-:-:S04]  /*0ec0*/  UIMAD.WIDE.U32 UR4, UR7, UR10, URZ ;  /* 0x0000000a070472a5 */ /* 0x000fc8000f8e003f */
[----:B------:R-:W-:-:S04]  /*0ed0*/  @UP0 USHF.R.U32.HI UR52, URZ, UR11, UR5 ;  /* 0x0000000b3f340299 */ /* 0x000fc80008011605 */
[----:B------:R-:W-:Y:S01]  /*0ee0*/  UIMAD UR4, UR52, UR6, URZ ;  /* 0x00000006340472a4 */ /* 0x000fe2000f8e023f */
[----:B------:R-:W-:Y:S11]  /*0ef0*/  BRA `(.L_x_873) ;  /* 0x00000000001c7947 */ /* 0x000ff60003800000 */
.L_x_872:
[----:B------:R-:W-:Y:S01]  /*0f00*/  ULDC UR6, c[0x0][0xdc4] ;  /* 0x0003710000067ab9 */ /* 0x000fe20000000800 */
[----:B------:R-:W-:Y:S01]  /*0f10*/  UMOV UR52, UR7 ;  /* 0x0000000700347c82 */ /* 0x000fe20008000000 */
[----:B------:R-:W-:-:S11]  /*0f20*/  UISETP.NE.AND UP0, UPT, UR6, 0x1, UPT ;  /* 0x000000010600788c */ /* 0x000fd6000bf05270 */
[----:B------:R-:W-:Y:S02]  /*0f30*/  @UP0 ULDC.64 UR10, c[0x0][0xdc8] ;  /* 0x00037200000a0ab9 */ /* 0x000fe40000000a00 */
[----:B------:R-:W-:-:S04]  /*0f40*/  UIMAD.WIDE.U32 UR4, UR7, UR10, URZ ;  /* 0x0000000a070472a5 */ /* 0x000fc8000f8e003f */
[----:B------:R-:W-:-:S04]  /*0f50*/  @UP0 USHF.R.U32.HI UR52, URZ, UR11, UR5 ;  /* 0x0000000b3f340299 */ /* 0x000fc80008011605 */
[----:B------:R-:W-:-:S12]  /*0f60*/  UIMAD UR4, UR52, UR6, URZ ;  /* 0x00000006340472a4 */ /* 0x000fd8000f8e023f */
.L_x_873:
[----:B------:R-:W-:Y:S01]  /*0f70*/  ULDC UR43, c[0x0][0xdb8] ;  /* 0x00036e00002b7ab9 */ /* 0x000fe20000000800 */
[----:B------:R-:W-:Y:S01]  /*0f80*/  UIADD3 UR6, UR7, -UR4, URZ ;  /* 0x8000000407067290 */ /* 0x000fe2000fffe03f */
[----:B------:R-:W-:Y:S01]  /*0f90*/  IMAD.MOV.U32 R7, RZ, RZ, 0x3f800000 ;  /* 0x3f800000ff077424 */ /* 0x000fe200078e00ff */
[----:B------:R-:W-:Y:S01]  /*0fa0*/  UISETP.NE.AND UP1, UPT, UR43, 0x1, UPT ;  /* 0x000000012b00788c */ /* 0x000fe2000bf25270 */
[----:B------:R-:W-:Y:S01]  /*0fb0*/  IMAD.MOV.U32 R0, RZ, RZ, 0x3f800000 ;  /* 0x3f800000ff007424 */ /* 0x000fe200078e00ff */
[----:B------:R-:W-:Y:S01]  /*0fc0*/  ULDC UR12, c[0x0][0xdc4] ;  /* 0x00037100000c7ab9 */ /* 0x000fe20000000800 */
[----:B------:R-:W-:Y:S01]  /*0fd0*/  ULDC.64 UR4, c[0x0][0x990] ;  /* 0x0002640000047ab9 */ /* 0x000fe20000000a00 */
[----:B------:R-:W-:Y:S01]  /*0fe0*/  UIMAD UR12, UR8, UR12, UR6 ;  /* 0x0000000c080c72a4 */ /* 0x000fe2000f8e0206 */
[----:B------:R-:W1:Y:S01]  /*0ff0*/  LDC.64 R8, c[0x0][0x9e0] ;  /* 0x00027800ff087b82 */ /* 0x000e620000000a00 */
[----:B------:R-:W-:Y:S01]  /*1000*/  UISETP.NE.U32.AND UP0, UPT, UR4, URZ, UPT ;  /* 0x0000003f0400728c */ /* 0x000fe2000bf05070 */
[----:B------:R-:W-:Y:S01]  /*1010*/  ULDC.64 UR6, c[0x0][0x998] ;  /* 0x0002660000067ab9 */ /* 0x000fe20000000a00 */
[----:B------:R-:W-:-:S02]  /*1020*/  ULDC UR11, c[0x0][0x428] ;  /* 0x00010a00000b7ab9 */ /* 0x000fc40000000800 */
[----:B------:R-:W-:Y:S01]  /*1030*/  UISETP.NE.AND.EX UP0, UPT, UR5, URZ, UPT, UP0 ;  /* 0x0000003f0500728c */ /* 0x000fe2000bf05300 */
[----:B------:R-:W-:Y:S01]  /*1040*/  @UP1 ULDC UR8, c[0x0][0xdbc] ;  /* 0x00036f0000081ab9 */ /* 0x000fe20000000800 */
[----:B------:R-:W-:Y:S01]  /*1050*/  @UP1 ULDC UR10, c[0x0][0xdc0] ;  /* 0x00037000000a1ab9 */ /* 0x000fe20000000800 */
[----:B------:R-:W-:Y:S01]  /*1060*/  UIMAD.WIDE.U32 UR8, UR12, UR8, URZ ;  /* 0x000000080c0872a5 */ /* 0x000fe2000f8e003f */
[----:B------:R-:W2:Y:S01]  /*1070*/  LDC R192, c[0x0][0x288] ;  /* 0x0000a200ffc07b82 */ /* 0x000ea20000000800 */
[----:B------:R-:W-:Y:S01]  /*1080*/  UMOV UR44, UR12 ;  /* 0x0000000c002c7c82 */ /* 0x000fe20008000000 */
[----:B------:R-:W-:Y:S01]  /*1090*/  UISETP.NE.AND UP2, UPT, UR11, 0x1, UPT ;  /* 0x000000010b00788c */ /* 0x000fe2000bf45270 */
[----:B------:R-:W-:Y:S01]  /*10a0*/  PLOP3.LUT P0, PT, PT, PT, UP0, 0x80, 0x0 ;  /* 0x000000000000781c */ /* 0x000fe20003f0f008 */
[----:B------:R-:W-:Y:S02]  /*10b0*/  @UP1 USHF.R.U32.HI UR44, URZ, UR10, UR9 ;  /* 0x0000000a3f2c1299 */ /* 0x000fe40008011609 */
[----:B------:R-:W-:-:S02]  /*10c0*/  UISETP.NE.U32.AND UP1, UPT, UR6, URZ, UPT ;  /* 0x0000003f0600728c */ /* 0x000fc4000bf25070 */
[----:B------:R-:W-:Y:S01]  /*10d0*/  @UP0 USHF.R.S32.HI UR8, URZ, 0x1f, UR44 ;  /* 0x0000001f3f080899 */ /* 0x000fe2000801142c */
[----:B------:R-:W3:Y:S01]  /*10e0*/  LDC R17, c[0x0][0x404] ;  /* 0x00010100ff117b82 */ /* 0x000ee20000000800 */
[----:B------:R-:W-:Y:S01]  /*10f0*/  UISETP.NE.AND.EX UP1, UPT, UR7, URZ, UPT, UP1 ;  /* 0x0000003f0700728c */ /* 0x000fe2000bf25310 */
[----:B------:R-:W-:Y:S01]  /*1100*/  @UP0 ULDC.64 UR14, c[0x0][0x9a8] ;  /* 0x00026a00000e0ab9 */ /* 0x000fe20000000a00 */
[----:B------:R-:W-:Y:S02]  /*1110*/  UIADD3 UR11, -UR44, URZ, URZ ;  /* 0x0000003f2c0b7290 */ /* 0x000fe4000fffe13f */
[----:B------:R-:W-:Y:S02]  /*1120*/  @UP0 UIMAD UR10, UR8, UR14, URZ ;  /* 0x0000000e080a02a4 */ /* 0x000fe4000f8e023f */
[----:B------:R-:W-:Y:S01]  /*1130*/  PLOP3.LUT P1, PT, PT, PT, UP1, 0x80, 0x0 ;  /* 0x000000000000781c */ /* 0x000fe20003f2f018 */
[----:B------:R-:W-:Y:S01]  /*1140*/  @UP0 UIMAD.WIDE.U32 UR8, UR44, UR14, URZ ;  /* 0x0000000e2c0802a5 */ /* 0x000fe2000f8e003f */
[----:B------:R-:W4:Y:S01]  /*1150*/  LDC R6, c[0x0][0x2e0] ;  /* 0x0000b800ff067b82 */ /* 0x000f220000000800 */
[----:B------:R-:W-:-:S02]  /*1160*/  UIMAD UR43, UR43, UR11, UR12 ;  /* 0x0000000b2b2b72a4 */ /* 0x000fc4000f8e020c */
[----:B------:R-:W-:Y:S01]  /*1170*/  @UP1 USHF.R.S32.HI UR14, URZ, 0x1f, UR44 ;  /* 0x0000001f3f0e1899 */ /* 0x000fe2000801142c */
[----:B------:R-:W-:Y:S01]  /*1180*/  @UP1 ULDC.64 UR16, c[0x0][0x9b8] ;  /* 0x00026e0000101ab9 */ /* 0x000fe20000000a00 */
[----:B------:R-:W-:Y:S01]  /*1190*/  @UP0 UIMAD UR15, UR44, UR15, UR10 ;  /* 0x0000000f2c0f02a4 */ /* 0x000fe2000f8e020a */
[----:B------:R-:W-:Y:S01]  /*11a0*/  @UP2 ULDC UR12, c[0x0][0x42c] ;  /* 0x00010b00000c2ab9 */ /* 0x000fe20000000800 */
[----:B------:R-:W-:Y:S02]  /*11b0*/  @UP1 UIMAD.WIDE.U32 UR10, UR44, UR16, URZ ;  /* 0x000000102c0a12a5 */ /* 0x000fe4000f8e003f */
[----:B------:R-:W-:Y:S02]  /*11c0*/  UIMAD.WIDE.U32 UR12, UR43, UR12, URZ ;  /* 0x0000000c2b0c72a5 */ /* 0x000fe4000f8e003f */
[----:B------:R-:W-:Y:S01]  /*11d0*/  @UP1 UIMAD UR16, UR14, UR16, URZ ;  /* 0x000000100e1012a4 */ /* 0x000fe2000f8e023f */
[----:B------:R-:W-:Y:S02]  /*11e0*/  @UP2 ULDC UR18, c[0x0][0x430] ;  /* 0x00010c0000122ab9 */ /* 0x000fe40000000800 */
[----:B------:R-:W-:Y:S01]  /*11f0*/  UMOV UR14, UR43 ;  /* 0x0000002b000e7c82 */ /* 0x000fe20008000000 */
[----:B------:R-:W-:-:S02]  /*1200*/  @UP2 USHF.R.U32.HI UR14, URZ, UR18, UR13 ;  /* 0x000000123f0e2299 */ /* 0x000fc4000801160d */
[----:B------:R-:W-:Y:S02]  /*1210*/  @UP1 UIMAD UR16, UR44, UR17, UR16 ;  /* 0x000000112c1012a4 */ /* 0x000fe4000f8e0210 */
[----:B------:R-:W-:Y:S02]  /*1220*/  @UP0 USHF.R.S32.HI UR12, URZ, 0x1f, UR14 ;  /* 0x0000001f3f0c0899 */ /* 0x000fe4000801140e */
[----:B------:R-:W-:Y:S01]  /*1230*/  @UP1 USHF.R.S32.HI UR13, URZ, 0x1f, UR14 ;  /* 0x0000001f3f0d1899 */ /* 0x000fe2000801140e */
[----:B------:R-:W-:Y:S01]  /*1240*/  @UP0 ULDC.64 UR18, c[0x0][0x9b0] ;  /* 0x00026c0000120ab9 */ /* 0x000fe20000000a00 */
[----:B------:R-:W-:Y:S02]  /*1250*/  @UP1 UIADD3 UR11, UR11, UR16, URZ ;  /* 0x000000100b0b1290 */ /* 0x000fe4000fffe03f */
[----:B------:R-:W-:Y:S01]  /*1260*/  @UP0 UIADD3 UR9, UR9, UR15, URZ ;  /* 0x0000000f09090290 */ /* 0x000fe2000fffe03f */
[----:B------:R-:W-:Y:S01]  /*1270*/  @UP1 ULDC.64 UR16, c[0x0][0x9c0] ;  /* 0x0002700000101ab9 */ /* 0x000fe20000000a00 */
[----:B------:R-:W-:-:S02]  /*1280*/  @UP0 UIMAD UR12, UR12, UR18, URZ ;  /* 0x000000120c0c02a4 */ /* 0x000fc4000f8e023f */
[----:B------:R-:W-:Y:S02]  /*1290*/  @UP1 UIMAD UR13, UR13, UR16, URZ ;  /* 0x000000100d0d12a4 */ /* 0x000fe4000f8e023f */
[----:B------:R-:W-:Y:S02]  /*12a0*/  @UP0 UIMAD.WIDE.U32 UR8, UR14, UR18, UR8 ;  /* 0x000000120e0802a5 */ /* 0x000fe4000f8e0008 */
[----:B------:R-:W-:Y:S02]  /*12b0*/  @UP0 UIMAD UR12, UR14, UR19, UR12 ;  /* 0x000000130e0c02a4 */ /* 0x000fe4000f8e020c */
[----:B------:R-:W-:Y:S02]  /*12c0*/  @UP1 UIMAD.WIDE.U32 UR10, UR14, UR16, UR10 ;  /* 0x000000100e0a12a5 */ /* 0x000fe4000f8e000a */
[----:B------:R-:W-:Y:S02]  /*12d0*/  @UP1 UIMAD UR13, UR14, UR17, UR13 ;  /* 0x000000110e0d12a4 */ /* 0x000fe4000f8e020d */
[----:B------:R-:W-:-:S02]  /*12e0*/  @UP0 UIADD3 UR12, UR9, UR12, URZ ;  /* 0x0000000c090c0290 */ /* 0x000fc4000fffe03f */
[----:B------:R-:W-:Y:S02]  /*12f0*/  @UP0 ULEA UR4, UP3, UR8, UR4, 0x2 ;  /* 0x0000000408040291 */ /* 0x000fe4000f86103f */
[----:B------:R-:W-:Y:S02]  /*1300*/  @UP1 ULEA UR6, UP4, UR10, UR6, 0x2 ;  /* 0x000000060a061291 */ /* 0x000fe4000f88103f */
[----:B------:R-:W-:Y:S02]  /*1310*/  @UP1 UIADD3 UR9, UR11, UR13, URZ ;  /* 0x0000000d0b091290 */ /* 0x000fe4000fffe03f */
[----:B------:R-:W-:Y:S01]  /*1320*/  @UP0 ULEA.HI.X UR5, UR8, UR5, UR12, 0x2, UP3 ;  /* 0x0000000508050291 */ /* 0x000fe200098f140c */
[----:B------:R-:W-:Y:S01]  /*1330*/  IMAD.U32 R2, RZ, RZ, UR4 ;  /* 0x00000004ff027e24 */ /* 0x000fe2000f8e00ff */
[----:B------:R-:W-:Y:S01]  /*1340*/  @UP1 ULEA.HI.X UR7, UR10, UR7, UR9, 0x2, UP4 ;  /* 0x000000070a071291 */ /* 0x000fe2000a0f1409 */
[----:B------:R-:W-:Y:S01]  /*1350*/  IMAD.U32 R4, RZ, RZ, UR6 ;  /* 0x00000006ff047e24 */ /* 0x000fe2000f8e00ff */
[----:B------:R-:W-:Y:S01]  /*1360*/  ULDC UR42, c[0x0][0xdac] ;  /* 0x00036b00002a7ab9 */ /* 0x000fe20000000800 */
[----:B------:R-:W-:Y:S01]  /*1370*/  @UP2 ULDC UR6, c[0x0][0x430] ;  /* 0x00010c0000062ab9 */ /* 0x000fe20000000800 */
[----:B------:R-:W-:Y:S01]  /*1380*/  IMAD.U32 R3, RZ, RZ, UR5 ;  /* 0x00000005ff037e24 */ /* 0x000fe2000f8e00ff */
[----:B------:R-:W-:Y:S01]  /*1390*/  ULDC.64 UR4, c[0x0][0x3f8] ;  /* 0x0000fe0000047ab9 */ /* 0x000fe20000000a00 */
[----:B------:R-:W-:-:S03]  /*13a0*/  IMAD.U32 R5, RZ, RZ, UR7 ;  /* 0x00000007ff057e24 */ /* 0x000fc6000f8e00ff */
[----:B------:R-:W5:Y:S04]  /*13b0*/  @P0 LDG.E R7, desc[UR54][R2.64] ;  /* 0x0000003602070981 */ /* 0x000f68000c1e1900 */
[----:B------:R-:W5:Y:S01]  /*13c0*/  @P1 LDG.E R0, desc[UR54][R4.64] ;  /* 0x0000003604001981 */ /* 0x000f62000c1e1900 */
[----:B------:R-:W-:Y:S01]  /*13d0*/  ISETP.NE.U32.AND P0, PT, RZ, UR4, PT ;  /* 0x00000004ff007c0c */ /* 0x000fe2000bf05070 */
[----:B------:R-:W-:Y:S01]  /*13e0*/  ULOP3.LUT UR4, URZ, UR52, URZ, 0x33, !UPT ;  /* 0x000000343f047292 */ /* 0x000fe2000f8e333f */
[----:B-1----:R-:W-:Y:S01]  /*13f0*/  ISETP.GE.AND P1, PT, R9, 0x1, PT ;  /* 0x000000010900780c */ /* 0x002fe20003f26270 */
[----:B------:R-:W-:Y:S01]  /*1400*/  UMOV UR58, UR43 ;  /* 0x0000002b003a7c82 */ /* 0x000fe20008000000 */
[----:B------:R-:W-:Y:S01]  /*1410*/  ISETP.NE.AND.EX P0, PT, RZ, UR5, PT, P0 ;  /* 0x00000005ff007c0c */ /* 0x000fe2000bf05300 */
[----:B------:R-:W-:Y:S01]  /*1420*/  ULDC UR5, c[0x0][0x988] ;  /* 0x0002620000057ab9 */ /* 0x000fe20000000800 */
[----:B------:R-:W-:-:S02]  /*1430*/  UIADD3 UR42, UR4, UR42, URZ ;  /* 0x0000002a042a7290 */ /* 0x000fc4000fffe03f */
[----:B---3--:R-:W-:Y:S01]  /*1440*/  SEL R17, R17, 0x1, P0 ;  /* 0x0000000111117807 */ /* 0x008fe20000000000 */
[----:B------:R-:W-:Y:S01]  /*1450*/  @UP2 ULDC UR4, c[0x0][0x42c] ;  /* 0x00010b0000042ab9 */ /* 0x000fe20000000800 */
[----:B------:R-:W-:-:S03]  /*1460*/  USHF.L.U32 UR42, UR42, 0x7, URZ ;  /* 0x000000072a2a7899 */ /* 0x000fc6000800063f */
[----:B----4-:R-:W-:Y:S02]  /*1470*/  IMAD R107, R17, R6, RZ ;  /* 0x00000006116b7224 */ /* 0x010fe400078e02ff */
[----:B-----5:R-:W-:-:S04]  /*1480*/  FMUL.FTZ R0, R7, R0 ;  /* 0x0000000007007220 */ /* 0x020fc80000410000 */
[----:B------:R-:W-:Y:S01]  /*1490*/  FMUL.FTZ R2, R0, UR5 ;  /* 0x0000000500027c20 */ /* 0x000fe20008410000 */
[----:B--2---:R-:W-:Y:S01]  /*14a0*/  IADD3 R0, -R192, 0x80, RZ ;  /* 0x00000080c0007810 */ /* 0x004fe20007ffe1ff */
[----:B------:R-:W-:-:S03]  /*14b0*/  UIMAD.WIDE.U32 UR4, UR43, UR4, URZ ;  /* 0x000000042b0472a5 */ /* 0x000fc6000f8e003f */
[----:B------:R-:W-:Y:S01]  /*14c0*/  R2UR UR36, R2 ;  /* 0x00000000022472ca */ /* 0x000fe200000e0000 */
[----:B------:R-:W-:Y:S01]  /*14d0*/  IMAD R0, R17, R6, R0 ;  /* 0x0000000611007224 */ /* 0x000fe200078e0200 */
[----:B------:R-:W-:-:S03]  /*14e0*/  @UP2 USHF.R.U32.HI UR58, URZ, UR6, UR5 ;  /* 0x000000063f3a2299 */ /* 0x000fc60008011605 */
[----:B------:R-:W-:-:S04]  /*14f0*/  VIADD R188, R0, UR42 ;  /* 0x0000002a00bc7c36 */ /* 0x000fc80008000000 */
[----:B------:R-:W-:Y:S01]  /*1500*/  IMAD.IADD R0, R188, 0x1, R8 ;  /* 0x00000001bc007824 */ /* 0x000fe200078e0208 */
[----:B------:R-:W-:Y:S06]  /*1510*/  @!P1 BRA `(.L_x_874) ;  /* 0x0000000000409947 */ /* 0x000fec0003800000 */
[C---:B------:R-:W-:Y:S01]  /*1520*/  ISETP.GT.AND P0, PT, R188.reuse, RZ, PT ;  /* 0x000000ffbc00720c */ /* 0x040fe20003f04270 */
[----:B------:R-:W-:-:S12]  /*1530*/  VIADD R2, R188, 0xffffffff ;  /* 0xffffffffbc027836 */ /* 0x000fd80000000000 */
[----:B------:R-:W-:Y:S05]  /*1540*/  @P0 BRA `(.L_x_875) ;  /* 0x00000000001c0947 */ /* 0x000fea0003800000 */
[----:B------:R-:W-:Y:S01]  /*1550*/  ISETP.NE.AND P0, PT, R9, 0x1, PT ;  /* 0x000000010900780c */ /* 0x000fe20003f05270 */
[----:B------:R-:W-:-:S12]  /*1560*/  IMAD.MOV R3, RZ, RZ, -R188 ;  /* 0x000000ffff037224 */ /* 0x000fd800078e0abc */
[----:B------:R-:W1:Y:S02]  /*1570*/  @P0 LDC.64 R4, c[0x0][0x9e8] ;  /* 0x00027a00ff040b82 */ /* 0x000e640000000a00 */
[----:B-1----:R-:W-:-:S05]  /*1580*/  @P0 IMAD.HI.U32 R2, R3, R4, RZ ;  /* 0x0000000403020227 */ /* 0x002fca00078e00ff */
[----:B------:R-:W-:-:S04]  /*1590*/  @P0 SHF.R.U32.HI R3, RZ, R5, R2 ;  /* 0x00000005ff030219 */ /* 0x000fc80000011602 */
[----:B------:R-:W-:Y:S01]  /*15a0*/  LOP3.LUT R2, RZ, R3, RZ, 0x33, !PT ;  /* 0x00000003ff027212 */ /* 0x000fe200078e33ff */
[----:B------:R-:W-:Y:S06]  /*15b0*/  BRA `(.L_x_876) ;  /* 0x0000000000107947 */ /* 0x000fec0003800000 */
.L_x_875:
[----:B------:R-:W-:-:S13]  /*15c0*/  ISETP.NE.AND P0, PT, R9, 0x1, PT ;  /* 0x000000010900780c */ /* 0x000fda0003f05270 */
[----:B------:R-:W1:Y:S02]  /*15d0*/  @P0 LDC.64 R4, c[0x0][0x9e8] ;  /* 0x00027a00ff040b82 */ /* 0x000e640000000a00 */
[----:B-1----:R-:W-:-:S05]  /*15e0*/  @P0 IMAD.HI.U32 R4, R2, R4, RZ ;  /* 0x0000000402040227 */ /* 0x002fca00078e00ff */
[----:B------:R-:W-:-:S07]  /*15f0*/  @P0 SHF.R.U32.HI R2, RZ, R5, R4 ;  /* 0x00000005ff020219 */ /* 0x000fce0000011604 */
.L_x_876:
[----:B------:R-:W-:-:S05]  /*1600*/  IMAD R3, R2, R9, R9 ;  /* 0x0000000902037224 */ /* 0x000fca00078e0209 */
[----:B------:R-:W-:-:S07]  /*1610*/  VIMNMX R0, R0, R3, PT ;  /* 0x0000000300007248 */ /* 0x000fce0003fe0100 */
.L_x_874:
[----:B------:R-:W-:Y:S01]  /*1620*/  VIADD R2, R0, 0x9f ;  /* 0x0000009f00027836 */ /* 0x000fe20000000000 */
[----:B------:R-:W-:Y:S01]  /*1630*/  ULDC UR4, c[0x0][0x9dc] ;  /* 0x0002770000047ab9 */ /* 0x000fe20000000800 */
[CC--:B------:R-:W-:Y:S02]  /*1640*/  IMAD R0, R17.reuse, R6.reuse, 0x9f ;  /* 0x0000009f11007424 */ /* 0x0c0fe400078e0206 */
[----:B------:R-:W-:Y:S02]  /*1650*/  IMAD R192, R17, R6, -R192 ;  /* 0x0000000611c07224 */ /* 0x000fe400078e0ac0 */
[----:B------:R-:W-:-:S04]  /*1660*/  IMAD.HI R2, R2, 0x66666667, RZ ;  /* 0x6666666702027827 */ /* 0x000fc800078e02ff */
[----:B------:R-:W-:Y:S01]  /*1670*/  IMAD.HI R0, R0, 0x66666667, RZ ;  /* 0x6666666700007827 */ /* 0x000fe200078e02ff */
[----:B------:R-:W-:-:S03]  /*1680*/  SHF.R.U32.HI R5, RZ, 0x1f, R2 ;  /* 0x0000001fff057819 */ /* 0x000fc60000011602 */
[----:B------:R-:W-:Y:S01]  /*1690*/  VIADD R105, R192, UR42 ;  /* 0x0000002ac0697c36 */ /* 0x000fe20008000000 */
[----:B------:R-:W-:Y:S02]  /*16a0*/  SHF.R.U32.HI R3, RZ, 0x1f, R0 ;  /* 0x0000001fff037819 */ /* 0x000fe40000011600 */
[----:B------:R-:W-:Y:S01]  /*16b0*/  LEA.HI.SX32 R104, R2, R5, 0x1a ;  /* 0x0000000502687211 */ /* 0x000fe200078fd2ff */
[----:B------:R-:W-:Y:S01]  /*16c0*/  VIADD R4, R105, -UR4 ;  /* 0x8000000469047c36 */ /* 0x000fe20008000000 */
[----:B------:R-:W-:-:S04]  /*16d0*/  LEA.HI.SX32 R3, R0, R3, 0x1a ;  /* 0x0000000300037211 */ /* 0x000fc800078fd2ff */
[----:B------:R-:W-:Y:S02]  /*16e0*/  R2UR UR4, R4 ;  /* 0x00000000040472ca */ /* 0x000fe400000e0000 */
[----:B------:R-:W-:Y:S01]  /*16f0*/  VIMNMX R104, R3, R104, PT ;  /* 0x0000006803687248 */ /* 0x000fe20003fe0100 */
[----:B------:R-:W-:-:S12]  /*1700*/  @!P1 BRA `(.L_x_877) ;  /* 0x0000000000489947 */ /* 0x000fd80003800000 */
[----:B------:R-:W-:-:S13]  /*1710*/  ISETP.GT.AND P0, PT, R105, -0x1, PT ;  /* 0xffffffff6900780c */ /* 0x000fda0003f04270 */
[----:B------:R-:W-:Y:S05]  /*1720*/  @P0 BRA `(.L_x_878) ;  /* 0x00000000001c0947 */ /* 0x000fea0003800000 */
[----:B------:R-:W-:Y:S02]  /*1730*/  ISETP.NE.AND P0, PT, R9, 0x1, PT ;  /* 0x000000010900780c */ /* 0x000fe40003f05270 */
[----:B------:R-:W-:-:S11]  /*1740*/  LOP3.LUT R3, RZ, R105, RZ, 0x33, !PT ;  /* 0x00000069ff037212 */ /* 0x000fd600078e33ff */
[----:B------:R-:W1:Y:S02]  /*1750*/  @P0 LDC.64 R4, c[0x0][0x9e8] ;  /* 0x00027a00ff040b82 */ /* 0x000e640000000a00 */
[----:B-1----:R-:W-:-:S05]  /*1760*/  @P0 IMAD.HI.U32 R0, R3, R4, RZ ;  /* 0x0000000403000227 */ /* 0x002fca00078e00ff */
[----:B------:R-:W-:-:S04]  /*1770*/  @P0 SHF.R.U32.HI R3, RZ, R5, R0 ;  /* 0x00000005ff030219 */ /* 0x000fc80000011600 */
[----:B------:R-:W-:Y:S01]  /*1780*/  LOP3.LUT R0, RZ, R3, RZ, 0x33, !PT ;  /* 0x00000003ff007212 */ /* 0x000fe200078e33ff */
[----:B------:R-:W-:Y:S06]  /*1790*/  BRA `(.L_x_879) ;  /* 0x0000000000147947 */ /* 0x000fec0003800000 */
.L_x_878:
[----:B------:R-:W-:Y:S01]  /*17a0*/  ISETP.NE.AND P0, PT, R9, 0x1, PT ;  /* 0x000000010900780c */ /* 0x000fe20003f05270 */
[----:B------:R-:W-:-:S12]  /*17b0*/  IMAD.MOV.U32 R0, RZ, RZ, R105 ;  /* 0x000000ffff007224 */ /* 0x000fd800078e0069 */
[----:B------:R-:W1:Y:S02]  /*17c0*/  @P0 LDC.64 R2, c[0x0][0x9e8] ;  /* 0x00027a00ff020b82 */ /* 0x000e640000000a00 */
[----:B-1----:R-:W-:-:S05]  /*17d0*/  @P0 IMAD.HI.U32 R2, R105, R2, RZ ;  /* 0x0000000269020227 */ /* 0x002fca00078e00ff */
[----:B------:R-:W-:-:S07]  /*17e0*/  @P0 SHF.R.U32.HI R0, RZ, R3, R2 ;  /* 0x00000003ff000219 */ /* 0x000fce0000011602 */
.L_x_879:
[----:B------:R-:W-:-:S05]  /*17f0*/  IMAD R0, R0, R9, RZ ;  /* 0x0000000900007224 */ /* 0x000fca00078e02ff */
[----:B------:R-:W-:-:S13]  /*1800*/  R2UR UR5, R0 ;  /* 0x00000000000572ca */ /* 0x000fda00000e0000 */
[----:B------:R-:W-:-:S04]  /*1810*/  UISETP.LT.AND UP0, UPT, UR4, UR5, UPT ;  /* 0x000000050400728c */ /* 0x000fc8000bf01270 */
[----:B------:R-:W-:-:S12]  /*1820*/  USEL UR4, UR4, UR5, !UP0 ;  /* 0x0000000504047287 */ /* 0x000fd8000c000000 */
.L_x_877:
[----:B------:R-:W-:Y:S01]  /*1830*/  UIMAD.WIDE UR4, UR4, 0x66666667, URZ ;  /* 0x66666667040478a5 */ /* 0x000fe2000f8e023f */
[----:B------:R-:W-:Y:S02]  /*1840*/  PLOP3.LUT P0, PT, PT, PT, PT, 0x80, 0x0 ;  /* 0x000000000000781c */ /* 0x000fe40003f0f070 */
[----:B------:R-:W-:Y:S02]  /*1850*/  CS2R R2, SRZ ;  /* 0x0000000000027805 */ /* 0x000fe4000001ff00 */
[----:B------:R-:W-:Y:S01]  /*1860*/  CS2R R4, SRZ ;  /* 0x0000000000047805 */ /* 0x000fe2000001ff00 */
[----:B------:R-:W-:Y:S01]  /*1870*/  USHF.R.U32.HI UR4, URZ, 0x1f, UR5 ;  /* 0x0000001f3f047899 */ /* 0x000fe20008011605 */
[----:B------:R-:W-:Y:S01]  /*1880*/  CS2R R86, SRZ ;  /* 0x0000000000567805 */ /* 0x000fe2000001ff00 */
[----:B------:R-:W-:Y:S01]  /*1890*/  IMAD.MOV.U32 R0, RZ, RZ, RZ ;  /* 0x000000ffff007224 */ /* 0x000fe200078e00ff */
[----:B------:R-:W-:Y:S01]  /*18a0*/  CS2R R84, SRZ ;  /* 0x0000000000547805 */ /* 0x000fe2000001ff00 */
[----:B------:R-:W-:Y:S01]  /*18b0*/  ULEA.HI.SX32 UR4, UR5, UR4, 0x1a ;  /* 0x0000000405047291 */ /* 0x000fe2000f8fd23f */
[----:B------:R-:W-:-:S02]  /*18c0*/  CS2R R8, SRZ ;  /* 0x0000000000087805 */ /* 0x000fc4000001ff00 */
[----:B------:R-:W-:Y:S02]  /*18d0*/  CS2R R78, SRZ ;  /* 0x00000000004e7805 */ /* 0x000fe4000001ff00 */
[----:B------:R-:W-:Y:S01]  /*18e0*/  CS2R R76, SRZ ;  /* 0x00000000004c7805 */ /* 0x000fe2000001ff00 */
[----:B------:R-:W-:Y:S01]  /*18f0*/  UISETP.LT.AND UP0, UPT, URZ, UR4, UPT ;  /* 0x000000043f00728c */ /* 0x000fe2000bf01270 */
[----:B------:R-:W-:Y:S02]  /*1900*/  CS2R R10, SRZ ;  /* 0x00000000000a7805 */ /* 0x000fe4000001ff00 */
[----:B------:R-:W-:Y:S02]  /*1910*/  CS2R R12, SRZ ;  /* 0x00000000000c7805 */ /* 0x000fe4000001ff00 */
[----:B------:R-:W-:Y:S01]  /*1920*/  CS2R R70, SRZ ;  /* 0x0000000000467805 */ /* 0x000fe2000001ff00 */
[----:B------:R-:W-:Y:S01]  /*1930*/  USEL UR47, URZ, UR4, !UP0 ;  /* 0x000000043f2f7287 */ /* 0x000fe2000c000000 */
[----:B------:R-:W-:-:S02]  /*1940*/  CS2R R68, SRZ ;  /* 0x0000000000447805 */ /* 0x000fc4000001ff00 */
[----:B------:R-:W-:Y:S02]  /*1950*/  CS2R R14, SRZ ;  /* 0x00000000000e7805 */ /* 0x000fe4000001ff00 */
[----:B------:R-:W-:Y:S02]  /*1960*/  CS2R R20, SRZ ;  /* 0x0000000000147805 */ /* 0x000fe4000001ff00 */
[----:B------:R-:W-:Y:S02]  /*1970*/  CS2R R62, SRZ ;  /* 0x00000000003e7805 */ /* 0x000fe4000001ff00 */
[----:B------:R-:W-:Y:S02]  /*1980*/  CS2R R60, SRZ ;  /* 0x00000000003c7805 */ /* 0x000fe4000001ff00 */
[----:B------:R-:W-:Y:S02]  /*1990*/  ISETP.GT.AND P1, PT, R104, UR47, PT ;  /* 0x0000002f68007c0c */ /* 0x000fe4000bf24270 */
        /* <DEDUP_REMOVED lines=10> */
[----:B------:R-:W-:Y:S01]  /*1a40*/  CS2R R38, SRZ ;  /* 0x0000000000267805 */ /* 0x000fe2000001ff00 */
[----:B------:R-:W-:Y:S01]  /*1a50*/  IMAD.MOV.U32 R34, RZ, RZ, RZ ;  /* 0x000000ffff227224 */ /* 0x000fe200078e00ff */
[----:B------:R-:W-:Y:S02]  /*1a60*/  CS2R R88, SRZ ;  /* 0x0000000000587805 */ /* 0x000fe4000001ff00 */
[----:B------:R-:W-:-:S02]  /*1a70*/  CS2R R40, SRZ ;  /* 0x0000000000287805 */ /* 0x000fc4000001ff00 */
[----:B------:R-:W-:Y:S02]  /*1a80*/  CS2R R90, SRZ ;  /* 0x00000000005a7805 */ /* 0x000fe4000001ff00 */
[----:B------:R-:W-:Y:S02]  /*1a90*/  CS2R R48, SRZ ;  /* 0x0000000000307805 */ /* 0x000fe4000001ff00 */
[----:B------:R-:W-:Y:S01]  /*1aa0*/  CS2R R92, SRZ ;  /* 0x00000000005c7805 */ /* 0x000fe2000001ff00 */
[----:B------:R-:W-:Y:S02]  /*1ab0*/  IMAD.MOV.U32 R57, RZ, RZ, RZ ;  /* 0x000000ffff397224 */ /* 0x000fe400078e00ff */
[----:B------:R-:W-:Y:S01]  /*1ac0*/  IMAD.MOV.U32 R95, RZ, RZ, RZ ;  /* 0x000000ffff5f7224 */ /* 0x000fe200078e00ff */
[----:B------:R-:W-:Y:S06]  /*1ad0*/  @!P1 BRA `(.L_x_880) ;  /* 0x0000010c00909947 */ /* 0x000fec0003800000 */
[----:B------:R-:W1:Y:S01]  /*1ae0*/  SHFL.IDX PT, R0, R195, RZ, 0x1f ;  /* 0x00001fffc3007589 */ /* 0x000e6200000e0000 */
[----:B------:R-:W-:-:S04]  /*1af0*/  UIADD3 UR5, UR37, 0x14400, URZ ;  /* 0x0001440025057890 */ /* 0x000fc8000fffe03f */
[----:B------:R-:W-:-:S06]  /*1b00*/  ULOP3.LUT UP0, URZ, UR5, 0x9f, URZ, 0xc0, !UPT ;  /* 0x0000009f053f7892 */ /* 0x000fcc000f80c03f */
[----:B------:R-:W-:Y:S02]  /*1b10*/  PLOP3.LUT P0, PT, PT, PT, UP0, 0x80, 0x0 ;  /* 0x000000000000781c */ /* 0x000fe40003f0f008 */
[----:B-1----:R-:W-:-:S13]  /*1b20*/  R2UR UR45, R0 ;  /* 0x00000000002d72ca */ /* 0x002fda00000e0000 */
[----:B------:R-:W-:-:S04]  /*1b30*/  ULEA.HI UR4, UR45, UR45, URZ, 0x1 ;  /* 0x0000002d2d047291 */ /* 0x000fc8000f8f083f */
        /* <DEDUP_REMOVED lines=22> */
.L_x_881:
[----:B------:R-:W-:Y:S01]  /*1ca0*/  ULEA.HI UR4, UR59, UR59, URZ, 0x1 ;  /* 0x0000003b3b047291 */ /* 0x000fe2000f8f083f */
[----:B------:R-:W-:-:S03]  /*1cb0*/  IMAD.U32 R2, RZ, RZ, UR60 ;  /* 0x0000003cff027e24 */ /* 0x000fc6000f8e00ff */
[----:B------:R-:W-:Y:S02]  /*1cc0*/  ULOP3.LUT UR4, UR4, 0xfffffffe, URZ, 0xc0, !UPT ;  /* 0xfffffffe04047892 */ /* 0x000fe4000f8ec03f */
[----:B------:R-:W-:Y:S02]  /*1cd0*/  ISETP.NE.AND P0, PT, R2, 0x3, PT ;  /* 0x000000030200780c */ /* 0x000fe40003f05270 */
[----:B------:R-:W-:-:S06]  /*1ce0*/  UIADD3 UR4, UR59, -UR4, URZ ;  /* 0x800000043b047290 */ /* 0x000fcc000fffe03f */
[----:B------:R-:W-:-:S05]  /*1cf0*/  IMAD.U32 R0, RZ, RZ, UR4 ;  /* 0x00000004ff007e24 */ /* 0x000fca000f8e00ff */
[----:B------:R-:W-:-:S04]  /*1d00*/  SHF.L.U32 R0, R0, 0x1f, RZ ;  /* 0x0000001f00007819 */ /* 0x000fc800000006ff */
[----:B------:R-:W1:Y:S02]  /*1d10*/  SYNCS.PHASECHK.TRANS64.TRYWAIT P1, [UR37+0x29800], R0 ;  /* 0x02980000ff0075a7 */ /* 0x000e640008020165 */
[----:B-1----:R-:W-:Y:S05]  /*1d20*/  @!P1 BRA `(.L_x_882) ;  /* 0x0000015c00f49947 */ /* 0x002fea0003800000 */
.L_x_1046:
[----:B------:R-:W-:Y:S05]  /*1d30*/  @!P0 BRA `(.L_x_883) ;  /* 0x0000000000048947 */ /* 0x000fea0003800000 */
[----:B------:R-:W-:Y:S01]  /*1d40*/  BPT.TRAP 0x1 ;  /* 0x000000040000795c */ /* 0x000fe20000300000 */
.L_x_883:
[----:B-1----:R-:W-:Y:S02]  /*1d50*/  IMAD.U32 R3, RZ, RZ, UR38 ;  /* 0x00000026ff037e24 */ /* 0x002fe4000f8e00ff */
[----:B------:R-:W-:-:S03]  /*1d60*/  IMAD.U32 R0, RZ, RZ, UR39 ;  /* 0x00000027ff007e24 */ /* 0x000fc6000f8e00ff */
[----:B------:R-:W-:Y:S02]  /*1d70*/  LEA R3, R3, UR37, 0x3 ;  /* 0x0000002503037c11 */ /* 0x000fe4000f8e18ff */
[----:B------:R-:W-:-:S04]  /*1d80*/  SHF.L.U32 R0, R0, 0x1f, RZ ;  /* 0x0000001f00007819 */ /* 0x000fc800000006ff */
[----:B------:R1:W2:Y:S01]  /*1d90*/  SYNCS.PHASECHK.TRANS64.TRYWAIT P1, [R3+URZ+0x29830], R0 ;  /* 0x02983000030075a7 */ /* 0x0002a2000802017f */
[----:B------:R-:W-:Y:S05]  /*1da0*/  @!P0 BRA `(.L_x_884) ;  /* 0x0000000000048947 */ /* 0x000fea0003800000 */
[----:B------:R-:W-:Y:S01]  /*1db0*/  BPT.TRAP 0x1 ;  /* 0x000000040000795c */ /* 0x000fe20000300000 */
.L_x_884:
[----:B------:R-:W3:Y:S01]  /*1dc0*/  S2R R2, SR_TID.X ;  /* 0x0000000000027919 */ /* 0x000ee20000002100 */
[----:B------:R-:W-:Y:S02]  /*1dd0*/  LOP3.LUT R189, R189, 0xfffffff7, RZ, 0xc0, !PT ;  /* 0xfffffff7bdbd7812 */ /* 0x000fe400078ec0ff */
[----:B---3--:R-:W-:-:S13]  /*1de0*/  LOP3.LUT P2, RZ, R2, 0x7f, RZ, 0xc0, !PT ;  /* 0x0000007f02ff7812 */ /* 0x008fda000784c0ff */
[----:B------:R-:W-:Y:S01]  /*1df0*/  @P2 LOP3.LUT R189, R189, 0x8, RZ, 0xfc, !PT ;  /* 0x00000008bdbd2812 */ /* 0x000fe200078efcff */
[----:B--2---:R-:W-:Y:S06]  /*1e00*/  @P1 BRA `(.L_x_885) ;  /* 0x0000000000081947 */ /* 0x004fec0003800000 */
[----:B------:R-:W2:Y:S02]  /*1e10*/  SYNCS.PHASECHK.TRANS64.TRYWAIT P1, [R3+URZ+0x29830], R0 ;  /* 0x02983000030075a7 */ /* 0x000ea4000802017f */
[----:B--2---:R-:W-:Y:S05]  /*1e20*/  @!P1 BRA `(.L_x_886) ;  /* 0x0000015c00cc9947 */ /* 0x004fea0003800000 */
.L_x_885:
[----:B------:R-:W-:Y:S05]  /*1e30*/  WARPSYNC.ALL ;  /* 0x0000000000007948 */ /* 0x000fea0003800000 */
[----:B------:R-:W-:Y:S01]  /*1e40*/  UIADD3 UR4, UR37, 0x1a400, URZ ;  /* 0x0001a40025047890 */ /* 0x000fe2000fffe03f */
[----:B------:R-:W-:Y:S01]  /*1e50*/  WARPGROUP.ARRIVE ;  /* 0x00000000000079c5 */ /* 0x000fe20000000000 */
[----:B------:R-:W-:-:S05]  /*1e60*/  ULOP3.LUT UR6, UR40, 0x10000, URZ, 0xfc, !UPT ;  /* 0x0001000028067892 */ /* 0x000fca000f8efc3f */
[----:B------:R-:W3:Y:S01]  /*1e70*/  S2R R2, SR_TID.X ;  /* 0x0000000000027919 */ /* 0x000ee20000002100 */
[----:B------:R-:W-:Y:S01]  /*1e80*/  USHF.R.U32.HI UR4, URZ, 0x4, UR4 ;  /* 0x000000043f047899 */ /* 0x000fe20008011604 */
[----:B------:R-:W4:Y:S01]  /*1e90*/  LDC R14, c[0x0][0x288] ;  /* 0x0000a200ff0e7b82 */ /* 0x000f220000000800 */
[----:B------:R-:W-:Y:S01]  /*1ea0*/  UMOV UR29, 0x80000020 ;  /* 0x80000020001d7882 */ /* 0x000fe20000000000 */
[----:B------:R-:W-:Y:S01]  /*1eb0*/  UMOV UR31, 0x80000020 ;  /* 0x80000020001f7882 */ /* 0x000fe20000000000 */
[----:B------:R-:W-:Y:S01]  /*1ec0*/  ULOP3.LUT UR4, UR4, 0x3fff, URZ, 0xc0, !UPT ;  /* 0x00003fff04047892 */ /* 0x000fe2000f8ec03f */
[----:B------:R-:W-:Y:S01]  /*1ed0*/  IMAD R107, R104, -0xa0, R107 ;  /* 0xffffff60686b7824 */ /* 0x000fe200078e026b */
[----:B------:R-:W-:Y:S01]  /*1ee0*/  UMOV UR28, UR6 ;  /* 0x00000006001c7c82 */ /* 0x000fe20008000000 */
[----:B------:R-:W-:Y:S01]  /*1ef0*/  UMOV UR9, UR29 ;  /* 0x0000001d00097c82 */ /* 0x000fe20008000000 */
[----:B------:R-:W-:Y:S01]  /*1f00*/  ULOP3.LUT UR4, UR4, 0x10000, URZ, 0xfc, !UPT ;  /* 0x0001000004047892 */ /* 0x000fe2000f8efc3f */
[----:B------:R-:W5:Y:S01]  /*1f10*/  LDC R12, c[0x0][0x2e0] ;  /* 0x0000b800ff0c7b82 */ /* 0x000f620000000800 */
[----:B------:R-:W-:Y:S01]  /*1f20*/  UMOV UR8, UR28 ;  /* 0x0000001c00087c82 */ /* 0x000fe20008000000 */
[----:B------:R-:W-:Y:S01]  /*1f30*/  UMOV UR11, 0x80000020 ;  /* 0x80000020000b7882 */ /* 0x000fe20000000000 */
[----:B------:R-:W-:Y:S01]  /*1f40*/  UIMAD UR5, UR38, 0x780, UR4 ;  /* 0x00000780260578a4 */ /* 0x000fe2000f8e0204 */
[----:B------:R-:W-:Y:S01]  /*1f50*/  VIADD R7, R194, UR42 ;  /* 0x0000002ac2077c36 */ /* 0x000fe20008000000 */
[----:B------:R-:W-:Y:S01]  /*1f60*/  UMOV UR12, UR28 ;  /* 0x0000001c000c7c82 */ /* 0x000fe20008000000 */
[----:B------:R-:W-:Y:S01]  /*1f70*/  UMOV UR13, UR29 ;  /* 0x0000001d000d7c82 */ /* 0x000fe20008000000 */
[----:B------:R-:W-:-:S02]  /*1f80*/  UIADD3 UR10, UR5, 0x80, URZ ;  /* 0x00000080050a7890 */ /* 0x000fc4000fffe03f */
[----:B------:R-:W-:Y:S02]  /*1f90*/  UIADD3 UR14, UR5, 0x100, URZ ;  /* 0x00000100050e7890 */ /* 0x000fe4000fffe03f */
[----:B------:R-:W-:Y:S01]  /*1fa0*/  UMOV UR30, UR5 ;  /* 0x00000005001e7c82 */ /* 0x000fe20008000000 */
[----:B------:R-:W-:Y:S01]  /*1fb0*/  UMOV UR15, 0x80000020 ;  /* 0x80000020000f7882 */ /* 0x000fe20000000000 */
[----:B------:R-:W-:Y:S01]  /*1fc0*/  QGMMA.64x32x32.F32.E4M3.E4M3 R88, gdesc[UR28], RZ, !UPT, gsb0 ;  /* 0x006000001c5879f3 */ /* 0x000fe2000c0008ff */
[----:B------:R-:W-:Y:S02]  /*1fd0*/  UIADD3 UR7, UR5, 0x180, URZ ;  /* 0x0000018005077890 */ /* 0x000fe4000fffe03f */
[----:B------:R-:W-:Y:S01]  /*1fe0*/  UIADD3 UR16, UR5, 0x200, URZ ;  /* 0x0000020005107890 */ /* 0x000fe2000fffe03f */
[----:B----4-:R-:W-:Y:S01]  /*1ff0*/  IADD3 R107, -R14, 0xa1, R107 ;  /* 0x000000a10e6b7810 */ /* 0x010fe20007ffe16b */
[----:B------:R-:W-:Y:S01]  /*2000*/  UIADD3 UR18, UR5, 0x380, URZ ;  /* 0x0000038005127890 */ /* 0x000fe2000fffe03f */
[----:B------:R-:W-:Y:S01]  /*2010*/  UMOV UR19, 0x80000020 ;  /* 0x8000002000137882 */ /* 0x000fe20000000000 */
[----:B------:R-:W-:Y:S01]  /*2020*/  UIADD3 UR22, UR5, 0x382, URZ ;  /* 0x0000038205167890 */ /* 0x000fe2000fffe03f */
[----:B---3--:R-:W-:Y:S01]  /*2030*/  LOP3.LUT P1, RZ, R2, 0x7f, RZ, 0xc0, !PT ;  /* 0x0000007f02ff7812 */ /* 0x008fe2000782c0ff */
[----:B------:R-:W-:Y:S01]  /*2040*/  UMOV UR23, 0x80000020 ;  /* 0x8000002000177882 */ /* 0x000fe20000000000 */
[----:B------:R-:W-:Y:S01]  /*2050*/  UIADD3 UR26, UR5, 0x600, URZ ;  /* 0x00000600051a7890 */ /* 0x000fe2000fffe03f */
[----:B------:R-:W-:Y:S01]  /*2060*/  IMAD R107, R16, -0x2, R107 ;  /* 0xfffffffe106b7824 */ /* 0x000fe200078e026b */
[----:B------:R-:W-:Y:S01]  /*2070*/  UMOV UR27, 0x80000020 ;  /* 0x80000020001b7882 */ /* 0x000fe20000000000 */
[----:B------:R-:W-:Y:S01]  /*2080*/  UIADD3 UR34, UR5, 0x602, URZ ;  /* 0x0000060205227890 */ /* 0x000fe2000fffe03f */
[----:B------:R-:W-:Y:S01]  /*2090*/  UMOV UR35, 0x80000020 ;  /* 0x8000002000237882 */ /* 0x000fe20000000000 */
[----:B------:R-:W-:-:S06]  /*20a0*/  ULDC UR53, c[0x0][0x9dc] ;  /* 0x0002770000357ab9 */ /* 0x000fcc0000000800 */
[----:B-12---:R-:W-:Y:S02]  /*20b0*/  @!P1 VIADD R0, R3, 0x29840 ;  /* 0x0002984003009836 */ /* 0x006fe40000000000 */
[----:B------:R-:W-:-:S03]  /*20c0*/  IMAD.MOV.U32 R3, RZ, RZ, -0xa0 ;  /* 0xffffff60ff037424 */ /* 0x000fc600078e00ff */
[----:B------:R-:W-:Y:S01]  /*20d0*/  @!P1 PRMT R0, RZ, 0x654, R0 ;  /* 0x00000654ff009816 */ /* 0x000fe20000000000 */
[----:B------:R-:W-:-:S04]  /*20e0*/  IMAD R4, R104, R3, 0xa0 ;  /* 0x000000a068047424 */ /* 0x000fc800078e0203 */
[--C-:B-----5:R-:W-:Y:S02]  /*20f0*/  IMAD R3, R17, R12, R4.reuse ;  /* 0x0000000c11037224 */ /* 0x120fe400078e0204 */
[C---:B------:R-:W-:Y:S02]  /*2100*/  IMAD R10, R16.reuse, -0x2, R4 ;  /* 0xfffffffe100a7824 */ /* 0x040fe400078e0204 */
[----:B------:R-:W-:Y:S01]  /*2110*/  IMAD R5, R16, -0x2, R3 ;  /* 0xfffffffe10057824 */ /* 0x000fe200078e0203 */
[----:B------:R-:W-:Y:S02]  /*2120*/  WARPGROUP.DEPBAR.LE gsb0, 0x0 ;  /* 0x00008000000079c5 */ /* 0x000fe40000010000 */
[----:B------:R-:W-:-:S06]  /*2130*/  WARPGROUP.ARRIVE ;  /* 0x00000000000079c5 */ /* 0x000fcc0000000000 */
[----:B------:R-:W-:Y:S01]  /*2140*/  QGMMA.64x32x32.F32.E4M3.E4M3 R72, gdesc[UR8], RZ, !UPT, gsb0 ;  /* 0x00600000084879f3 */ /* 0x000fe2000c0008ff */
[----:B------:R-:W-:Y:S01]  /*2150*/  UMOV UR8, UR28 ;  /* 0x0000001c00087c82 */ /* 0x000fe20008000000 */
[----:B------:R-:W-:Y:S01]  /*2160*/  UMOV UR9, UR29 ;  /* 0x0000001d00097c82 */ /* 0x000fe20008000000 */
[----:B------:R-:W-:Y:S01]  /*2170*/  UMOV UR10, UR7 ;  /* 0x00000007000a7c82 */ /* 0x000fe20008000000 */
[----:B------:R-:W-:Y:S01]  /*2180*/  UMOV UR11, 0x80000020 ;  /* 0x80000020000b7882 */ /* 0x000fe20000000000 */
        /* <DEDUP_REMOVED lines=131> */
[----:B------:R-:W-:Y:S02]  /*29c0*/  UIADD3 UR6, UR5, 0x582, URZ ;  /* 0x0000058205067890 */ /* 0x000fe4000fffe03f */
[----:B------:R-:W-:Y:S01]  /*29d0*/  UMOV UR32, UR24 ;  /* 0x0000001800207c82 */ /* 0x000fe20008000000 */
[----:B------:R-:W-:Y:S01]  /*29e0*/  UMOV UR33, UR25 ;  /* 0x0000001900217c82 */ /* 0x000fe20008000000 */
[----:B------:R-:W-:-:S02]  /*29f0*/  WARPGROUP.DEPBAR.LE gsb0, 0x0 ;  /* 0x00008000000079c5 */ /* 0x000fc40000010000 */
[----:B------:R-:W-:-:S06]  /*2a00*/  WARPGROUP.ARRIVE ;  /* 0x00000000000079c5 */ /* 0x000fcc0000000000 */
[----:B------:R-:W-:Y:S01]  /*2a10*/  QGMMA.64x32x32.F32.E4M3.E4M3 R40, gdesc[UR20], R40, gsb0 ;  /* 0x00600000142879f3 */ /* 0x000fe20008000828 */
[----:B------:R-:W-:Y:S01]  /*2a20*/  UMOV UR22, UR7 ;  /* 0x0000000700167c82 */ /* 0x000fe20008000000 */
[----:B------:R-:W-:Y:S01]  /*2a30*/  UMOV UR23, 0x80000020 ;  /* 0x8000002000177882 */ /* 0x000fe20000000000 */
[----:B------:R-:W-:Y:S02]  /*2a40*/  UIADD3 UR7, UR5, 0x682, URZ ;  /* 0x0000068205077890 */ /* 0x000fe4000fffe03f */
        /* <DEDUP_REMOVED lines=14> */
[----:B------:R-:W-:Y:S02]  /*2b30*/  ULDC.64 UR6, c[0x0][0x9e0] ;  /* 0x0002780000067ab9 */ /* 0x000fe40000000a00 */
[----:B------:R-:W-:Y:S01]  /*2b40*/  UISETP.GE.AND UP0, UPT, UR7, 0x1, UPT ;  /* 0x000000010700788c */ /* 0x000fe2000bf06270 */
[----:B------:R-:W-:Y:S01]  /*2b50*/  VIADD R8, R107, UR6 ;  /* 0x000000066b087c36 */ /* 0x000fe20008000000 */
        /* <DEDUP_REMOVED lines=8> */
[----:B------:R-:W-:-:S06]  /*2be0*/  ULOP3.LUT UR5, URZ, UR53, URZ, 0x33, !UPT ;  /* 0x000000353f057292 */ /* 0x000fcc000f8e333f */
[----:B------:R-:W-:-:S04]  /*2bf0*/  VIADD R9, R107, UR5 ;  /* 0x000000056b097c36 */ /* 0x000fc80008000000 */
[----:B------:R-:W-:Y:S01]  /*2c00*/  IMAD.IADD R2, R9, 0x1, R7 ;  /* 0x0000000109027824 */ /* 0x000fe200078e0207 */
[----:B------:R-:W-:Y:S02]  /*2c10*/  WARPGROUP.DEPBAR.LE gsb0, 0x0 ;  /* 0x00008000000079c5 */ /* 0x000fe40000010000 */
[----:B------:R-:W-:-:S06]  /*2c20*/  WARPGROUP.ARRIVE ;  /* 0x00000000000079c5 */ /* 0x000fcc0000000000 */
[----:B------:R-:W-:Y:S03]  /*2c30*/  QGMMA.64x32x32.F32.E4M3.E4M3 R24, gdesc[UR24], R24, gsb0 ;  /* 0x00600000181879f3 */ /* 0x000fe60008000818 */
[----:B------:R-:W-:Y:S02]  /*2c40*/  WARPGROUP.DEPBAR.LE gsb0, 0x0 ;  /* 0x00008000000079c5 */ /* 0x000fe40000010000 */
[----:B------:R1:W-:Y:S01]  /*2c50*/  @!P1 SYNCS.ARRIVE.TRANS64.RED.A1T0 RZ, [R0+URZ], RZ ;  /* 0x000000ff00ff99a7 */ /* 0x0003e2000810043f */
[----:B------:R-:W-:Y:S02]  /*2c60*/  PLOP3.LUT P1, PT, PT, PT, UP0, 0x40, 0x0 ;  /* 0x000000000000781c */ /* 0x000fe40003f2e808 */
[----:B-1----:R-:W-:-:S11]  /*2c70*/  VIADDMNMX R0, R7, R8, R5, PT ;  /* 0x0000000807007246 */ /* 0x002fd60003800105 */
[----:B------:R-:W-:Y:S05]  /*2c80*/  @P1 BRA `(.L_x_887) ;  /* 0x0000000000581947 */ /* 0x000fea0003800000 */
[----:B------:R-:W-:Y:S01]  /*2c90*/  IMAD R3, R17, R12, R7 ;  /* 0x0000000c11037224 */ /* 0x000fe200078e0207 */
[----:B------:R-:W-:Y:S03]  /*2ca0*/  BSSY B0, `(.L_x_888) ;  /* 0x0000011000007945 */ /* 0x000fe60003800000 */
[----:B------:R-:W-:-:S05]  /*2cb0*/  IMAD.IADD R3, R3, 0x1, -R14 ;  /* 0x0000000103037824 */ /* 0x000fca00078e0a0e */
[----:B------:R-:W-:-:S13]  /*2cc0*/  ISETP.GT.AND P1, PT, R3, -0x1, PT ;  /* 0xffffffff0300780c */ /* 0x000fda0003f24270 */
[----:B------:R-:W-:Y:S05]  /*2cd0*/  @P1 BRA `(.L_x_889) ;  /* 0x0000000000201947 */ /* 0x000fea0003800000 */
[----:B------:R-:W-:Y:S01]  /*2ce0*/  UISETP.NE.AND UP1, UPT, UR7, 0x1, UPT ;  /* 0x000000010700788c */ /* 0x000fe2000bf25270 */
[----:B------:R-:W-:-:S05]  /*2cf0*/  LOP3.LUT R3, RZ, R3, RZ, 0x33, !PT ;  /* 0x00000003ff037212 */ /* 0x000fca00078e33ff */
[----:B------:R-:W-:-:S05]  /*2d00*/  PLOP3.LUT P1, PT, PT, PT, UP1, 0x80, 0x0 ;  /* 0x000000000000781c */ /* 0x000fca0003f2f018 */
[----:B------:R-:W-:-:S08]  /*2d10*/  @UP1 ULDC.64 UR10, c[0x0][0x9e8] ;  /* 0x00027a00000a1ab9 */ /* 0x000fd00000000a00 */
[----:B------:R-:W-:-:S05]  /*2d20*/  @P1 IMAD.HI.U32 R6, R3, UR10, RZ ;  /* 0x0000000a03061c27 */ /* 0x000fca000f8e00ff */
[----:B------:R-:W-:-:S04]  /*2d30*/  @P1 SHF.R.U32.HI R3, RZ, UR11, R6 ;  /* 0x0000000bff031c19 */ /* 0x000fc80008011606 */
[----:B------:R-:W-:Y:S01]  /*2d40*/  LOP3.LUT R3, RZ, R3, RZ, 0x33, !PT ;  /* 0x00000003ff037212 */ /* 0x000fe200078e33ff */
[----:B------:R-:W-:Y:S06]  /*2d50*/  BRA `(.L_x_890) ;  /* 0x0000000000147947 */ /* 0x000fec0003800000 */
.L_x_889:
[----:B------:R-:W-:-:S06]  /*2d60*/  UISETP.NE.AND UP1, UPT, UR7, 0x1, UPT ;  /* 0x000000010700788c */ /* 0x000fcc000bf25270 */
[----:B------:R-:W-:-:S05]  /*2d70*/  PLOP3.LUT P1, PT, PT, PT, UP1, 0x80, 0x0 ;  /* 0x000000000000781c */ /* 0x000fca0003f2f018 */
[----:B------:R-:W-:-:S08]  /*2d80*/  @UP1 ULDC.64 UR10, c[0x0][0x9e8] ;  /* 0x00027a00000a1ab9 */ /* 0x000fd00000000a00 */
[----:B------:R-:W-:-:S05]  /*2d90*/  @P1 IMAD.HI.U32 R6, R3, UR10, RZ ;  /* 0x0000000a03061c27 */ /* 0x000fca000f8e00ff */
[----:B------:R-:W-:-:S07]  /*2da0*/  @P1 SHF.R.U32.HI R3, RZ, UR11, R6 ;  /* 0x0000000bff031c19 */ /* 0x000fce0008011606 */
.L_x_890:
[----:B------:R-:W-:Y:S05]  /*2db0*/  BSYNC B0 ;  /* 0x0000000000007941 */ /* 0x000fea0003800000 */
.L_x_888:
[----:B------:R-:W-:-:S05]  /*2dc0*/  IMAD R3, R3, UR7, R10 ;  /* 0x0000000703037c24 */ /* 0x000fca000f8e020a */
[----:B------:R-:W-:Y:S02]  /*2dd0*/  VIMNMX R2, R2, R3, !PT ;  /* 0x0000000302027248 */ /* 0x000fe40007fe0100 */
[----:B------:R-:W-:-:S07]  /*2de0*/  VIADDMNMX R0, R3, UR7, R0, PT ;  /* 0x0000000703007c46 */ /* 0x000fce000b800100 */
.L_x_887:
[C---:B------:R-:W-:Y:S01]  /*2df0*/  ISETP.GE.AND P1, PT, R4.reuse, 0x2, PT ;  /* 0x000000020400780c */ /* 0x040fe20003f26270 */
[----:B------:R-:W-:Y:S01]  /*2e00*/  VIADD R6, R7, 0x8 ;  /* 0x0000000807067836 */ /* 0x000fe20000000000 */
[----:B------:R-:W-:Y:S02]  /*2e10*/  ISETP.GE.AND P3, PT, R4, 0xa, PT ;  /* 0x0000000a0400780c */ /* 0x000fe40003f66270 */
[----:B------:R-:W-:Y:S01]  /*2e20*/  P2R R20, PR, RZ, 0x2 ;  /* 0x00000002ff147803 */ /* 0x000fe20000000000 */
[----:B------:R-:W-:Y:S01]  /*2e30*/  IMAD.IADD R3, R9, 0x1, R6 ;  /* 0x0000000109037824 */ /* 0x000fe200078e0206 */
[----:B------:R-:W-:Y:S02]  /*2e40*/  ISETP.GT.AND P1, PT, R2, 0x1, !P1 ;  /* 0x000000010200780c */ /* 0x000fe40004f24270 */
[----:B------:R-:W-:Y:S02]  /*2e50*/  ISETP.GE.AND P2, PT, R4, 0x9, PT ;  /* 0x000000090400780c */ /* 0x000fe40003f46270 */
[----:B------:R-:W-:-:S02]  /*2e60*/  ISETP.LT.OR P1, PT, R0, 0x2, P1 ;  /* 0x000000020000780c */ /* 0x000fc40000f21670 */
[----:B------:R-:W-:Y:S02]  /*2e70*/  P2R R21, PR, RZ, 0x4 ;  /* 0x00000004ff157803 */ /* 0x000fe40000000000 */
[----:B------:R-:W-:Y:S02]  /*2e80*/  FSEL R89, R89, -INF , !P1 ;  /* 0xff80000059597808 */ /* 0x000fe40004800000 */
[----:B------:R-:W-:Y:S02]  /*2e90*/  ISETP.GT.AND P1, PT, R2, 0x9, !P3 ;  /* 0x000000090200780c */ /* 0x000fe40005f24270 */
[----:B------:R-:W-:Y:S02]  /*2ea0*/  P2R R106, PR, RZ, 0x8 ;  /* 0x00000008ff6a7803 */ /* 0x000fe40000000000 */
[----:B------:R-:W-:Y:S02]  /*2eb0*/  ISETP.LT.OR P1, PT, R0, 0xa, P1 ;  /* 0x0000000a0000780c */ /* 0x000fe40000f21670 */
[----:B------:R-:W-:-:S02]  /*2ec0*/  ISETP.GT.AND P2, PT, R2, 0x8, !P2 ;  /* 0x000000080200780c */ /* 0x000fc40005744270 */
[----:B------:R-:W-:Y:S02]  /*2ed0*/  ISETP.GE.AND P3, PT, R4, 0x11, PT ;  /* 0x000000110400780c */ /* 0x000fe40003f66270 */
[----:B------:R-:W-:Y:S02]  /*2ee0*/  FSEL R93, R93, -INF , !P1 ;  /* 0xff8000005d5d7808 */ /* 0x000fe40004800000 */
[----:B------:R-:W-:Y:S02]  /*2ef0*/  ISETP.LT.OR P2, PT, R0, 0x9, P2 ;  /* 0x000000090000780c */ /* 0x000fe40001741670 */
[----:B------:R-:W-:Y:S02]  /*2f00*/  ISETP.GT.AND P1, PT, R2, 0x10, !P3 ;  /* 0x000000100200780c */ /* 0x000fe40005f24270 */
[----:B------:R-:W-:Y:S02]  /*2f10*/  FSEL R92, R92, -INF , !P2 ;  /* 0xff8000005c5c7808 */ /* 0x000fe40005000000 */
[----:B------:R-:W-:-:S02]  /*2f20*/  ISETP.LT.OR P1, PT, R0, 0x11, P1 ;  /* 0x000000110000780c */ /* 0x000fc40000f21670 */
[----:B------:R-:W-:Y:S02]  /*2f30*/  ISETP.GE.AND P2, PT, R4, 0x12, PT ;  /* 0x000000120400780c */ /* 0x000fe40003f46270 */
[----:B------:R-:W-:Y:S02]  /*2f40*/  FSEL R96, R96, -INF , !P1 ;  /* 0xff80000060607808 */ /* 0x000fe40004800000 */
[----:B------:R-:W-:Y:S02]  /*2f50*/  ISETP.GT.AND P1, PT, R2, 0x11, !P2 ;  /* 0x000000110200780c */ /* 0x000fe40005724270 */
[----:B------:R-:W-:Y:S02]  /*2f60*/  P2R R108, PR, RZ, 0x4 ;  /* 0x00000004ff6c7803 */ /* 0x000fe40000000000 */
[----:B------:R-:W-:Y:S02]  /*2f70*/  ISETP.LT.OR P1, PT, R0, 0x12, P1 ;  /* 0x000000120000780c */ /* 0x000fe40000f21670 */
[----:B------:R-:W-:-:S02]  /*2f80*/  ISETP.GE.AND P2, PT, R4, 0x19, PT ;  /* 0x000000190400780c */ /* 0x000fc40003f46270 */
[----:B------:R-:W-:Y:S02]  /*2f90*/  FSEL R97, R97, -INF , !P1 ;  /* 0xff80000061617808 */ /* 0x000fe40004800000 */
[----:B------:R-:W-:Y:S02]  /*2fa0*/  ISETP.GT.AND P1, PT, R2, 0x18, !P2 ;  /* 0x000000180200780c */ /* 0x000fe40005724270 */
[----:B------:R-:W-:Y:S02]  /*2fb0*/  P2R R109, PR, RZ, 0x4 ;  /* 0x00000004ff6d7803 */ /* 0x000fe40000000000 */
[----:B------:R-:W-:Y:S02]  /*2fc0*/  ISETP.LT.OR P1, PT, R0, 0x19, P1 ;  /* 0x000000190000780c */ /* 0x000fe40000f21670 */
[----:B------:R-:W-:Y:S02]  /*2fd0*/  ISETP.GE.AND P2, PT, R4, 0x1a, PT ;  /* 0x0000001a0400780c */ /* 0x000fe40003f46270 */
[----:B------:R-:W-:-:S02]  /*2fe0*/  FSEL R100, R100, -INF , !P1 ;  /* 0xff80000064647808 */ /* 0x000fc40004800000 */
[----:B------:R-:W-:Y:S02]  /*2ff0*/  ISETP.GT.AND P1, PT, R2, 0x19, !P2 ;  /* 0x000000190200780c */ /* 0x000fe40005724270 */
[----:B------:R-:W-:Y:S02]  /*3000*/  P2R R110, PR, RZ, 0x4 ;  /* 0x00000004ff6e7803 */ /* 0x000fe40000000000 */
[----:B------:R-:W-:Y:S02]  /*3010*/  ISETP.LT.OR P1, PT, R0, 0x1a, P1 ;  /* 0x0000001a0000780c */ /* 0x000fe40000f21670 */
[----:B------:R-:W-:Y:S02]  /*3020*/  P2R R107, PR, RZ, 0x8 ;  /* 0x00000008ff6b7803 */ /* 0x000fe40000000000 */
[----:B------:R-:W-:Y:S02]  /*3030*/  FSEL R101, R101, -INF , !P1 ;  /* 0xff80000065657808 */ /* 0x000fe40004800000 */
[----:B------:R-:W-:-:S02]  /*3040*/  ISETP.GE.AND P1, PT, R4, 0x21, PT ;  /* 0x000000210400780c */ /* 0x000fc40003f26270 */
[----:B------:R-:W-:Y:S02]  /*3050*/  ISETP.GE.AND P3, PT, R4, 0x22, PT ;  /* 0x000000220400780c */ /* 0x000fe40003f66270 */
[----:B------:R-:W-:Y:S02]  /*3060*/  ISETP.GT.AND P2, PT, R2, 0x20, !P1 ;  /* 0x000000200200780c */ /* 0x000fe40004f44270 */
[----:B------:R-:W-:Y:S02]  /*3070*/  P2R R111, PR, RZ, 0x8 ;  /* 0x00000008ff6f7803 */ /* 0x000fe40000000000 */
[----:B------:R-:W-:Y:S02]  /*3080*/  ISETP.LT.OR P2, PT, R0, 0x21, P2 ;  /* 0x000000210000780c */ /* 0x000fe40001741670 */
[----:B------:R-:W-:Y:S02]  /*3090*/  ISETP.GE.AND P4, PT, R4, 0x31, PT ;  /* 0x000000310400780c */ /* 0x000fe40003f86270 */
[----:B------:R-:W-:-:S02]  /*30a0*/  FSEL R72, R72, -INF , !P2 ;  /* 0xff80000048487808 */ /* 0x000fc40005000000 */
[----:B------:R-:W-:Y:S02]  /*30b0*/  ISETP.GT.AND P2, PT, R2, 0x21, !P3 ;  /* 0x000000210200780c */ /* 0x000fe40005f44270 */
[----:B------:R-:W-:Y:S02]  /*30c0*/  ISETP.GE.AND P3, PT, R4, 0x29, PT ;  /* 0x000000290400780c */ /* 0x000fe40003f66270 */
[----:B------:R-:W-:Y:S02]  /*30d0*/  ISETP.LT.OR P2, PT, R0, 0x22, P2 ;  /* 0x000000220000780c */ /* 0x000fe40001741670 */
[----:B------:R-:W-:Y:S02]  /*30e0*/  P2R R112, PR, RZ, 0x8 ;  /* 0x00000008ff707803 */ /* 0x000fe40000000000 */
[----:B------:R-:W-:Y:S02]  /*30f0*/  FSEL R73, R73, -INF , !P2 ;  /* 0xff80000049497808 */ /* 0x000fe40005000000 */
[----:B------:R-:W-:-:S02]  /*3100*/  ISETP.GT.AND P2, PT, R2, 0x28, !P3 ;  /* 0x000000280200780c */ /* 0x000fc40005f44270 */
[----:B------:R-:W-:Y:S02]  /*3110*/  P2R R113, PR, RZ, 0x10 ;  /* 0x00000010ff717803 */ /* 0x000fe40000000000 */
[----:B------:R-:W-:-:S04]  /*3120*/  ISETP.LT.OR P2, PT, R0, 0x29, P2 ;  /* 0x000000290000780c */ /* 0x000fc80001741670 */
[----:B------:R-:W-:Y:S02]  /*3130*/  FSEL R76, R76, -INF , !P2 ;  /* 0xff8000004c4c7808 */ /* 0x000fe40005000000 */
[----:B------:R-:W-:-:S04]  /*3140*/  ISETP.GE.AND P2, PT, R4, 0x2a, PT ;  /* 0x0000002a0400780c */ /* 0x000fc80003f46270 */
[----:B------:R-:W-:-:S04]  /*3150*/  ISETP.GT.AND P3, PT, R2, 0x29, !P2 ;  /* 0x000000290200780c */ /* 0x000fc80005764270 */
[----:B------:R-:W-:-:S04]  /*3160*/  ISETP.LT.OR P3, PT, R0, 0x2a, P3 ;  /* 0x0000002a0000780c */ /* 0x000fc80001f61670 */
[----:B------:R-:W-:Y:S02]  /*3170*/  FSEL R77, R77, -INF , !P3 ;  /* 0xff8000004d4d7808 */ /* 0x000fe40005800000 */
[----:B------:R-:W-:Y:S02]  /*3180*/  ISETP.GT.AND P3, PT, R2, 0x30, !P4 ;  /* 0x000000300200780c */ /* 0x000fe40006764270 */
[----:B------:R-:W-:Y:S02]  /*3190*/  ISETP.GE.AND P4, PT, R4, 0x32, PT ;  /* 0x000000320400780c */ /* 0x000fe40003f86270 */
[----:B------:R-:W-:Y:S02]  /*31a0*/  ISETP.LT.OR P3, PT, R0, 0x31, P3 ;  /* 0x000000310000780c */ /* 0x000fe40001f61670 */
[----:B------:R-:W-:Y:S02]  /*31b0*/  P2R R114, PR, RZ, 0x10 ;  /* 0x00000010ff727803 */ /* 0x000fe40000000000 */
[----:B------:R-:W-:-:S02]  /*31c0*/  FSEL R80, R80, -INF , !P3 ;  /* 0xff80000050507808 */ /* 0x000fc40005800000 */
[----:B------:R-:W-:Y:S02]  /*31d0*/  ISETP.GT.AND P3, PT, R2, 0x31, !P4 ;  /* 0x000000310200780c */ /* 0x000fe40006764270 */
[----:B------:R-:W-:Y:S02]  /*31e0*/  ISETP.GE.AND P4, PT, R4, 0x39, PT ;  /* 0x000000390400780c */ /* 0x000fe40003f86270 */
[----:B------:R-:W-:Y:S02]  /*31f0*/  ISETP.LT.OR P3, PT, R0, 0x32, P3 ;  /* 0x000000320000780c */ /* 0x000fe40001f61670 */
[----:B------:R-:W-:Y:S02]  /*3200*/  P2R R115, PR, RZ, 0x10 ;  /* 0x00000010ff737803 */ /* 0x000fe40000000000 */
[----:B------:R-:W-:Y:S02]  /*3210*/  FSEL R81, R81, -INF , !P3 ;  /* 0xff80000051517808 */ /* 0x000fe40005800000 */
[----:B------:R-:W-:-:S02]  /*3220*/  ISETP.GT.AND P3, PT, R2, 0x38, !P4 ;  /* 0x000000380200780c */ /* 0x000fc40006764270 */
[----:B------:R-:W-:Y:S02]  /*3230*/  ISETP.GE.AND P4, PT, R4, 0x3a, PT ;  /* 0x0000003a0400780c */ /* 0x000fe40003f86270 */
[----:B------:R-:W-:Y:S02]  /*3240*/  ISETP.LT.OR P3, PT, R0, 0x39, P3 ;  /* 0x000000390000780c */ /* 0x000fe40001f61670 */
[----:B------:R-:W-:Y:S02]  /*3250*/  P2R R116, PR, RZ, 0x10 ;  /* 0x00000010ff747803 */ /* 0x000fe40000000000 */
[----:B------:R-:W-:Y:S02]  /*3260*/  FSEL R84, R84, -INF , !P3 ;  /* 0xff80000054547808 */ /* 0x000fe40005800000 */
[----:B------:R-:W-:Y:S02]  /*3270*/  ISETP.GT.AND P3, PT, R2, 0x39, !P4 ;  /* 0x000000390200780c */ /* 0x000fe40006764270 */
[----:B------:R-:W-:-:S02]  /*3280*/  ISETP.GE.AND P4, PT, R4, 0x41, PT ;  /* 0x000000410400780c */ /* 0x000fc40003f86270 */
[----:B------:R-:W-:Y:S02]  /*3290*/  ISETP.LT.OR P3, PT, R0, 0x3a, P3 ;  /* 0x0000003a0000780c */ /* 0x000fe40001f61670 */
[----:B------:R-:W-:Y:S02]  /*32a0*/  P2R R117, PR, RZ, 0x10 ;  /* 0x00000010ff757803 */ /* 0x000fe40000000000 */
[----:B------:R-:W-:Y:S02]  /*32b0*/  FSEL R85, R85, -INF , !P3 ;  /* 0xff80000055557808 */ /* 0x000fe40005800000 */
[----:B------:R-:W-:Y:S02]  /*32c0*/  ISETP.GT.AND P3, PT, R2, 0x40, !P4 ;  /* 0x000000400200780c */ /* 0x000fe40006764270 */
[----:B------:R-:W-:Y:S02]  /*32d0*/  ISETP.GE.AND P4, PT, R4, 0x42, PT ;  /* 0x000000420400780c */ /* 0x000fe40003f86270 */
[----:B------:R-:W-:-:S02]  /*32e0*/  ISETP.LT.OR P3, PT, R0, 0x41, P3 ;  /* 0x000000410000780c */ /* 0x000fc40001f61670 */
[----:B------:R-:W-:Y:S02]  /*32f0*/  P2R R118, PR, RZ, 0x10 ;  /* 0x00000010ff767803 */ /* 0x000fe40000000000 */
[----:B------:R-:W-:Y:S02]  /*3300*/  FSEL R56, R56, -INF , !P3 ;  /* 0xff80000038387808 */ /* 0x000fe40005800000 */
[----:B------:R-:W-:Y:S02]  /*3310*/  ISETP.GT.AND P3, PT, R2, 0x41, !P4 ;  /* 0x000000410200780c */ /* 0x000fe40006764270 */
[----:B------:R-:W-:Y:S02]  /*3320*/  ISETP.GE.AND P4, PT, R4, 0x49, PT ;  /* 0x000000490400780c */ /* 0x000fe40003f86270 */
[----:B------:R-:W-:Y:S02]  /*3330*/  ISETP.LT.OR P3, PT, R0, 0x42, P3 ;  /* 0x000000420000780c */ /* 0x000fe40001f61670 */
[----:B------:R-:W-:-:S02]  /*3340*/  P2R R119, PR, RZ, 0x10 ;  /* 0x00000010ff777803 */ /* 0x000fc40000000000 */
        /* <DEDUP_REMOVED lines=86> */
[----:B------:R-:W-:-:S04]  /*38b0*/  ISETP.GT.AND P3, PT, R2, 0x89, !P4 ;  /* 0x000000890200780c */ /* 0x000fc80006764270 */
[----:B------:R-:W-:-:S04]  /*38c0*/  ISETP.LT.OR P3, PT, R0, 0x8a, P3 ;  /* 0x0000008a0000780c */ /* 0x000fc80001f61670 */
[----:B------:R-:W-:Y:S02]  /*38d0*/  FSEL R29, R29, -INF , !P3 ;  /* 0xff8000001d1d7808 */ /* 0x000fe40005800000 */
[----:B------:R-:W-:-:S04]  /*38e0*/  ISETP.GE.AND P3, PT, R4, 0x91, PT ;  /* 0x000000910400780c */ /* 0x000fc80003f66270 */
        /* <DEDUP_REMOVED lines=12> */
[----:B------:R-:W-:Y:S02]  /*39b0*/  P2R R15, PR, RZ, 0x40 ;  /* 0x00000040ff0f7803 */ /* 0x000fe40000000000 */
[----:B------:R-:W-:-:S04]  /*39c0*/  ISETP.GT.AND P6, PT, R2, RZ, !P6 ;  /* 0x000000ff0200720c */ /* 0x000fc800077c4270 */
[----:B------:R-:W-:-:S04]  /*39d0*/  ISETP.LT.OR P6, PT, R0, 0x1, P6 ;  /* 0x000000010000780c */ /* 0x000fc800037c1670 */
[----:B------:R-:W-:Y:S02]  /*39e0*/  FSEL R11, R88, -INF , !P6 ;  /* 0xff800000580b7808 */ /* 0x000fe40007000000 */
[----:B------:R-:W-:-:S04]  /*39f0*/  ISETP.GE.AND P6, PT, R4, 0x9a, PT ;  /* 0x0000009a0400780c */ /* 0x000fc80003fc6270 */
[----:B------:R-:W-:Y:S02]  /*3a00*/  P2R R136, PR, RZ, 0x40 ;  /* 0x00000040ff887803 */ /* 0x000fe40000000000 */
[----:B------:R-:W-:-:S04]  /*3a10*/  ISETP.GT.AND P6, PT, R2, 0x99, !P6 ;  /* 0x000000990200780c */ /* 0x000fc800077c4270 */
[----:B------:R-:W-:Y:S02]  /*3a20*/  ISETP.LT.OR P6, PT, R0, 0x9a, P6 ;  /* 0x0000009a0000780c */ /* 0x000fe400037c1670 */
[----:B------:R-:W-:Y:S02]  /*3a30*/  VIADDMNMX R0, R6, R8, R5, PT ;  /* 0x0000000806007246 */ /* 0x000fe40003800105 */
[----:B------:R-:W-:Y:S02]  /*3a40*/  FSEL R37, R37, -INF , !P6 ;  /* 0xff80000025257808 */ /* 0x000fe40007000000 */
[----:B------:R-:W-:-:S13]  /*3a50*/  PLOP3.LUT P6, PT, PT, PT, UP0, 0x40, 0x0 ;  /* 0x000000000000781c */ /* 0x000fda0003fce808 */
        /* <DEDUP_REMOVED lines=10> */
[----:B------:R-:W-:Y:S01]  /*3b00*/  @P6 IMAD.HI.U32 R4, R2, UR10, RZ ;  /* 0x0000000a02046c27 */ /* 0x000fe2000f8e00ff */
[----:B------:R-:W-:-:S13]  /*3b10*/  PLOP3.LUT P6, PT, PT, PT, UP1, 0x80, 0x0 ;  /* 0x000000000000781c */ /* 0x000fda0003fcf018 */
[----:B------:R-:W-:-:S04]  /*3b20*/  @P6 SHF.R.U32.HI R2, RZ, UR11, R4 ;  /* 0x0000000bff026c19 */ /* 0x000fc80008011604 */
[----:B------:R-:W-:Y:S01]  /*3b30*/  LOP3.LUT R2, RZ, R2, RZ, 0x33, !PT ;  /* 0x00000002ff027212 */ /* 0x000fe200078e33ff */
[----:B------:R-:W-:Y:S06]  /*3b40*/  BRA `(.L_x_894) ;  /* 0x0000000000187947 */ /* 0x000fec0003800000 */
.L_x_893:
[----:B------:R-:W-:-:S06]  /*3b50*/  UISETP.NE.AND UP1, UPT, UR7, 0x1, UPT ;  /* 0x000000010700788c */ /* 0x000fcc000bf25270 */
[----:B------:R-:W-:-:S05]  /*3b60*/  PLOP3.LUT P6, PT, PT, PT, UP1, 0x80, 0x0 ;  /* 0x000000000000781c */ /* 0x000fca0003fcf018 */
[----:B------:R-:W-:-:S08]  /*3b70*/  @UP1 ULDC.64 UR10, c[0x0][0x9e8] ;  /* 0x00027a00000a1ab9 */ /* 0x000fd00000000a00 */
[----:B------:R-:W-:Y:S01]  /*3b80*/  @P6 IMAD.HI.U32 R4, R2, UR10, RZ ;  /* 0x0000000a02046c27 */ /* 0x000fe2000f8e00ff */
[----:B------:R-:W-:-:S13]  /*3b90*/  PLOP3.LUT P6, PT, PT, PT, UP1, 0x80, 0x0 ;  /* 0x000000000000781c */ /* 0x000fda0003fcf018 */
[----:B------:R-:W-:-:S07]  /*3ba0*/  @P6 SHF.R.U32.HI R2, RZ, UR11, R4 ;  /* 0x0000000bff026c19 */ /* 0x000fce0008011604 */
.L_x_894:
[----:B------:R-:W-:Y:S05]  /*3bb0*/  BSYNC B0 ;  /* 0x0000000000007941 */ /* 0x000fea0003800000 */
.L_x_892:
[----:B------:R-:W-:-:S05]  /*3bc0*/  IMAD R2, R2, UR7, R10 ;  /* 0x0000000702027c24 */ /* 0x000fca000f8e020a */
[----:B------:R-:W-:Y:S02]  /*3bd0*/  VIMNMX R3, R3, R2, !PT ;  /* 0x0000000203037248 */ /* 0x000fe40007fe0100 */
[----:B------:R-:W-:-:S07]  /*3be0*/  VIADDMNMX R0, R2, UR7, R0, PT ;  /* 0x0000000702007c46 */ /* 0x000fce000b800100 */
.L_x_891:
[C---:B------:R-:W-:Y:S01]  /*3bf0*/  ISETP.GT.AND P1, PT, R3.reuse, 0x20, !P1 ;  /* 0x000000200300780c */ /* 0x040fe20004f24270 */
[----:B------:R-:W-:Y:S01]  /*3c00*/  IMAD.U32 R9, RZ, RZ, UR36 ;  /* 0x00000024ff097e24 */ /* 0x000fe2000f8e00ff */
[----:B------:R-:W-:Y:S02]  /*3c10*/  ISETP.GT.AND P2, PT, R3, 0x29, !P2 ;  /* 0x000000290300780c */ /* 0x000fe40005744270 */
[C---:B------:R-:W-:Y:S02]  /*3c20*/  ISETP.LT.OR P1, PT, R0.reuse, 0x21, P1 ;  /* 0x000000210000780c */ /* 0x040fe40000f21670 */
[----:B------:R-:W-:Y:S02]  /*3c30*/  ISETP.LT.OR P2, PT, R0, 0x2a, P2 ;  /* 0x0000002a0000780c */ /* 0x000fe40001741670 */
[----:B------:R-:W-:Y:S02]  /*3c40*/  FSEL R74, R74, -INF , !P1 ;  /* 0xff8000004a4a7808 */ /* 0x000fe40004800000 */
[----:B------:R-:W-:-:S02]  /*3c50*/  ISETP.NE.AND P1, PT, R111, RZ, PT ;  /* 0x000000ff6f00720c */ /* 0x000fc40003f25270 */
[----:B------:R-:W-:Y:S02]  /*3c60*/  FSEL R79, R79, -INF , !P2 ;  /* 0xff8000004f4f7808 */ /* 0x000fe40005000000 */
[----:B------:R-:W-:Y:S02]  /*3c70*/  ISETP.GT.AND P1, PT, R3, 0x21, !P1 ;  /* 0x000000210300780c */ /* 0x000fe40004f24270 */
[----:B------:R-:W-:Y:S02]  /*3c80*/  ISETP.NE.AND P2, PT, R119, RZ, PT ;  /* 0x000000ff7700720c */ /* 0x000fe40003f45270 */
[----:B------:R-:W-:Y:S02]  /*3c90*/  ISETP.LT.OR P1, PT, R0, 0x22, P1 ;  /* 0x000000220000780c */ /* 0x000fe40000f21670 */
[----:B------:R-:W-:Y:S02]  /*3ca0*/  ISETP.NE.AND P6, PT, R120, RZ, PT ;  /* 0x000000ff7800720c */ /* 0x000fe40003fc5270 */
[----:B------:R-:W-:-:S02]  /*3cb0*/  FSEL R75, R75, -INF , !P1 ;  /* 0xff8000004b4b7808 */ /* 0x000fc40004800000 */
[----:B------:R-:W-:Y:S02]  /*3cc0*/  ISETP.NE.AND P1, PT, R112, RZ, PT ;  /* 0x000000ff7000720c */ /* 0x000fe40003f25270 */
[----:B------:R-:W-:Y:S02]  /*3cd0*/  FMNMX.FTZ R5, R11, R89, !PT ;  /* 0x000000590b057209 */ /* 0x000fe40007810000 */
[----:B------:R-:W-:Y:S02]  /*3ce0*/  ISETP.GT.AND P1, PT, R3, 0x28, !P1 ;  /* 0x000000280300780c */ /* 0x000fe40004f24270 */
[----:B------:R-:W-:Y:S02]  /*3cf0*/  FMNMX.FTZ R2, R92, R5, !PT ;  /* 0x000000055c027209 */ /* 0x000fe40007810000 */
[----:B------:R-:W-:Y:S02]  /*3d00*/  ISETP.LT.OR P1, PT, R0, 0x29, P1 ;  /* 0x000000290000780c */ /* 0x000fe40000f21670 */
[----:B------:R-:W-:-:S02]  /*3d10*/  FMNMX.FTZ R5, R93, R2, !PT ;  /* 0x000000025d057209 */ /* 0x000fc40007810000 */
[----:B------:R-:W-:Y:S02]  /*3d20*/  FSEL R78, R78, -INF , !P1 ;  /* 0xff8000004e4e7808 */ /* 0x000fe40004800000 */
[----:B------:R-:W-:Y:S02]  /*3d30*/  ISETP.NE.AND P1, PT, R113, RZ, PT ;  /* 0x000000ff7100720c */ /* 0x000fe40003f25270 */
[----:B------:R-:W-:Y:S02]  /*3d40*/  FMNMX.FTZ R2, R96, R5, !PT ;  /* 0x0000000560027209 */ /* 0x000fe40007810000 */
[----:B------:R-:W-:Y:S02]  /*3d50*/  ISETP.GT.AND P1, PT, R3, 0x30, !P1 ;  /* 0x000000300300780c */ /* 0x000fe40004f24270 */
[----:B------:R-:W-:Y:S02]  /*3d60*/  FMNMX.FTZ R5, R97, R2, !PT ;  /* 0x0000000261057209 */ /* 0x000fe40007810000 */
[----:B------:R-:W-:-:S02]  /*3d70*/  ISETP.LT.OR P1, PT, R0, 0x31, P1 ;  /* 0x000000310000780c */ /* 0x000fc40000f21670 */
[----:B------:R-:W-:Y:S02]  /*3d80*/  FMNMX.FTZ R2, R100, R5, !PT ;  /* 0x0000000564027209 */ /* 0x000fe40007810000 */
[----:B------:R-:W-:Y:S02]  /*3d90*/  FSEL R82, R82, -INF , !P1 ;  /* 0xff80000052527808 */ /* 0x000fe40004800000 */
[----:B------:R-:W-:Y:S02]  /*3da0*/  ISETP.NE.AND P1, PT, R114, RZ, PT ;  /* 0x000000ff7200720c */ /* 0x000fe40003f25270 */
[----:B------:R-:W-:Y:S02]  /*3db0*/  FMNMX.FTZ R5, R101, R2, !PT ;  /* 0x0000000265057209 */ /* 0x000fe40007810000 */
[----:B------:R-:W-:Y:S02]  /*3dc0*/  ISETP.GT.AND P1, PT, R3, 0x31, !P1 ;  /* 0x000000310300780c */ /* 0x000fe40004f24270 */
[----:B------:R-:W-:-:S02]  /*3dd0*/  FMNMX.FTZ R2, R72, R5, !PT ;  /* 0x0000000548027209 */ /* 0x000fc40007810000 */
[----:B------:R-:W-:Y:S02]  /*3de0*/  ISETP.LT.OR P1, PT, R0, 0x32, P1 ;  /* 0x000000320000780c */ /* 0x000fe40000f21670 */
[----:B------:R-:W-:Y:S02]  /*3df0*/  FMNMX.FTZ R5, R73, R2, !PT ;  /* 0x0000000249057209 */ /* 0x000fe40007810000 */
[----:B------:R-:W-:Y:S02]  /*3e00*/  FSEL R83, R83, -INF , !P1 ;  /* 0xff80000053537808 */ /* 0x000fe40004800000 */
[----:B------:R-:W-:Y:S02]  /*3e10*/  ISETP.NE.AND P1, PT, R115, RZ, PT ;  /* 0x000000ff7300720c */ /* 0x000fe40003f25270 */
[----:B------:R-:W-:Y:S02]  /*3e20*/  FMNMX.FTZ R2, R76, R5, !PT ;  /* 0x000000054c027209 */ /* 0x000fe40007810000 */
[----:B------:R-:W-:-:S02]  /*3e30*/  ISETP.GT.AND P1, PT, R3, 0x38, !P1 ;  /* 0x000000380300780c */ /* 0x000fc40004f24270 */
[----:B------:R-:W-:Y:S02]  /*3e40*/  FMNMX.FTZ R5, R77, R2, !PT ;  /* 0x000000024d057209 */ /* 0x000fe40007810000 */
[----:B------:R-:W-:Y:S02]  /*3e50*/  ISETP.LT.OR P1, PT, R0, 0x39, P1 ;  /* 0x000000390000780c */ /* 0x000fe40000f21670 */
[----:B------:R-:W-:Y:S02]  /*3e60*/  FMNMX.FTZ R2, R80, R5, !PT ;  /* 0x0000000550027209 */ /* 0x000fe40007810000 */
[----:B------:R-:W-:Y:S02]  /*3e70*/  FSEL R86, R86, -INF , !P1 ;  /* 0xff80000056567808 */ /* 0x000fe40004800000 */
[----:B------:R-:W-:Y:S02]  /*3e80*/  ISETP.NE.AND P1, PT, R116, RZ, PT ;  /* 0x000000ff7400720c */ /* 0x000fe40003f25270 */
[----:B------:R-:W-:-:S02]  /*3e90*/  FMNMX.FTZ R5, R81, R2, !PT ;  /* 0x0000000251057209 */ /* 0x000fc40007810000 */
[----:B------:R-:W-:Y:S02]  /*3ea0*/  ISETP.GT.AND P1, PT, R3, 0x39, !P1 ;  /* 0x000000390300780c */ /* 0x000fe40004f24270 */
[----:B------:R-:W-:Y:S02]  /*3eb0*/  FMNMX.FTZ R2, R84, R5, !PT ;  /* 0x0000000554027209 */ /* 0x000fe40007810000 */
[----:B------:R-:W-:Y:S02]  /*3ec0*/  ISETP.LT.OR P1, PT, R0, 0x3a, P1 ;  /* 0x0000003a0000780c */ /* 0x000fe40000f21670 */
[----:B------:R-:W-:Y:S02]  /*3ed0*/  FMNMX.FTZ R5, R85, R2, !PT ;  /* 0x0000000255057209 */ /* 0x000fe40007810000 */
[----:B------:R-:W-:Y:S02]  /*3ee0*/  FSEL R87, R87, -INF , !P1 ;  /* 0xff80000057577808 */ /* 0x000fe40004800000 */
[----:B------:R-:W-:-:S02]  /*3ef0*/  ISETP.NE.AND P1, PT, R117, RZ, PT ;  /* 0x000000ff7500720c */ /* 0x000fc40003f25270 */
[----:B------:R-:W-:Y:S02]  /*3f00*/  FMNMX.FTZ R2, R56, R5, !PT ;  /* 0x0000000538027209 */ /* 0x000fe40007810000 */
[----:B------:R-:W-:Y:S02]  /*3f10*/  ISETP.GT.AND P1, PT, R3, 0x40, !P1 ;  /* 0x000000400300780c */ /* 0x000fe40004f24270 */
[----:B------:R-:W-:Y:S02]  /*3f20*/  FMNMX.FTZ R5, R57, R2, !PT ;  /* 0x0000000239057209 */ /* 0x000fe40007810000 */
[----:B------:R-:W-:Y:S02]  /*3f30*/  ISETP.LT.OR P1, PT, R0, 0x41, P1 ;  /* 0x000000410000780c */ /* 0x000fe40000f21670 */
[----:B------:R-:W-:Y:S02]  /*3f40*/  FMNMX.FTZ R2, R60, R5, !PT ;  /* 0x000000053c027209 */ /* 0x000fe40007810000 */
        /* <DEDUP_REMOVED lines=8> */
[----:B------:R-:W-:Y:S02]  /*3fd0*/  ISETP.GT.AND P1, PT, R3, 0x48, !P2 ;  /* 0x000000480300780c */ /* 0x000fe40005724270 */
[----:B------:R-:W-:Y:S02]  /*3fe0*/  ISETP.NE.AND P2, PT, R130, RZ, PT ;  /* 0x000000ff8200720c */ /* 0x000fe40003f45270 */
[----:B------:R-:W-:Y:S02]  /*3ff0*/  ISETP.LT.OR P1, PT, R0, 0x49, P1 ;  /* 0x000000490000780c */ /* 0x000fe40000f21670 */
[----:B------:R-:W-:Y:S02]  /*4000*/  FMNMX.FTZ R2, R68, R5, !PT ;  /* 0x0000000544027209 */ /* 0x000fe40007810000 */
[----:B------:R-:W-:-:S02]  /*4010*/  FSEL R62, R62, -INF , !P1 ;  /* 0xff8000003e3e7808 */ /* 0x000fc40004800000 */
[----:B------:R-:W-:Y:S02]  /*4020*/  ISETP.GT.AND P1, PT, R3, 0x49, !P6 ;  /* 0x000000490300780c */ /* 0x000fe40007724270 */
[----:B------:R-:W-:Y:S02]  /*4030*/  ISETP.NE.AND P6, PT, R131, RZ, PT ;  /* 0x000000ff8300720c */ /* 0x000fe40003fc5270 */
        /* <DEDUP_REMOVED lines=40> */
[C---:B------:R-:W-:Y:S02]  /*42c0*/  ISETP.GT.AND P1, PT, R3.reuse, 0x61, !P1 ;  /* 0x000000610300780c */ /* 0x040fe40004f24270 */
[C---:B------:R-:W-:Y:S01]  /*42d0*/  ISETP.GT.AND P3, PT, R3.reuse, 0x90, !P3 ;  /* 0x000000900300780c */ /* 0x040fe20005f64270 */
[----:B------:R-:W1:Y:S01]  /*42e0*/  SHFL.BFLY PT, R5, R4, 0x2, 0x1f ;  /* 0x0c401f0004057f89 */ /* 0x000e6200000e0000 */
[----:B------:R-:W-:Y:S02]  /*42f0*/  ISETP.LT.OR P1, PT, R0, 0x62, P1 ;  /* 0x000000620000780c */ /* 0x000fe40000f21670 */
[----:B------:R-:W-:Y:S02]  /*4300*/  ISETP.GT.AND P4, PT, R3, 0x91, !P4 ;  /* 0x000000910300780c */ /* 0x000fe40006784270 */
[----:B------:R-:W-:Y:S02]  /*4310*/  FSEL R43, R43, -INF , !P1 ;  /* 0xff8000002b2b7808 */ /* 0x000fe40004800000 */
[----:B------:R-:W-:-:S02]  /*4320*/  ISETP.NE.AND P1, PT, R127, RZ, PT ;  /* 0x000000ff7f00720c */ /* 0x000fc40003f25270 */
[C---:B------:R-:W-:Y:S02]  /*4330*/  ISETP.LT.OR P3, PT, R0.reuse, 0x91, P3 ;  /* 0x000000910000780c */ /* 0x040fe40001f61670 */
[C---:B------:R-:W-:Y:S02]  /*4340*/  ISETP.GT.AND P1, PT, R3.reuse, 0x68, !P1 ;  /* 0x000000680300780c */ /* 0x040fe40004f24270 */
[----:B------:R-:W-:Y:S02]  /*4350*/  ISETP.GT.AND P5, PT, R3, 0x98, !P5 ;  /* 0x000000980300780c */ /* 0x000fe40006fa4270 */
[C---:B------:R-:W-:Y:S02]  /*4360*/  ISETP.LT.OR P1, PT, R0.reuse, 0x69, P1 ;  /* 0x000000690000780c */ /* 0x040fe40000f21670 */
[----:B------:R-:W-:Y:S02]  /*4370*/  ISETP.LT.OR P4, PT, R0, 0x92, P4 ;  /* 0x000000920000780c */ /* 0x000fe40002781670 */
[----:B------:R-:W-:-:S02]  /*4380*/  FSEL R46, R46, -INF , !P1 ;  /* 0xff8000002e2e7808 */ /* 0x000fc40004800000 */
[----:B------:R-:W-:Y:S02]  /*4390*/  ISETP.NE.AND P1, PT, R128, RZ, PT ;  /* 0x000000ff8000720c */ /* 0x000fe40003f25270 */
[----:B------:R-:W-:Y:S02]  /*43a0*/  FSEL R34, R34, -INF , !P3 ;  /* 0xff80000022227808 */ /* 0x000fe40005800000 */
[----:B------:R-:W-:Y:S02]  /*43b0*/  ISETP.GT.AND P1, PT, R3, 0x69, !P1 ;  /* 0x000000690300780c */ /* 0x000fe40004f24270 */
[----:B-1----:R-:W-:Y:S02]  /*43c0*/  FMNMX.FTZ R5, R4, R5, !PT ;  /* 0x0000000504057209 */ /* 0x002fe40007810000 */
[C---:B------:R-:W-:Y:S02]  /*43d0*/  ISETP.LT.OR P1, PT, R0.reuse, 0x6a, P1 ;  /* 0x0000006a0000780c */ /* 0x040fe40000f21670 */
[----:B------:R-:W-:Y:S01]  /*43e0*/  ISETP.LT.OR P5, PT, R0, 0x99, P5 ;  /* 0x000000990000780c */ /* 0x000fe20002fa1670 */
[----:B------:R-:W1:Y:S01]  /*43f0*/  SHFL.BFLY PT, R2, R5, 0x1, 0x1f ;  /* 0x0c201f0005027f89 */ /* 0x000e6200000e0000 */
[----:B------:R-:W-:-:S02]  /*4400*/  FSEL R47, R47, -INF , !P1 ;  /* 0xff8000002f2f7808 */ /* 0x000fc40004800000 */
[----:B------:R-:W-:Y:S02]  /*4410*/  ISETP.NE.AND P1, PT, R129, RZ, PT ;  /* 0x000000ff8100720c */ /* 0x000fe40003f25270 */
[----:B------:R-:W-:Y:S02]  /*4420*/  FSEL R35, R35, -INF , !P4 ;  /* 0xff80000023237808 */ /* 0x000fe40006000000 */
[----:B------:R-:W-:Y:S02]  /*4430*/  ISETP.GT.AND P1, PT, R3, 0x70, !P1 ;  /* 0x000000700300780c */ /* 0x000fe40004f24270 */
[----:B------:R-:W-:Y:S02]  /*4440*/  R2UR UR10, R105 ;  /* 0x00000000690a72ca */ /* 0x000fe400000e0000 */
[----:B------:R-:W-:-:S04]  /*4450*/  ISETP.LT.OR P1, PT, R0, 0x71, P1 ;  /* 0x000000710000780c */ /* 0x000fc80000f21670 */
[----:B------:R-:W-:Y:S02]  /*4460*/  FSEL R50, R50, -INF , !P1 ;  /* 0xff80000032327808 */ /* 0x000fe40004800000 */
[----:B------:R-:W-:Y:S02]  /*4470*/  ISETP.GT.AND P1, PT, R3, 0x71, !P2 ;  /* 0x000000710300780c */ /* 0x000fe40005724270 */
[----:B------:R-:W-:Y:S02]  /*4480*/  ISETP.NE.AND P2, PT, R133, RZ, PT ;  /* 0x000000ff8500720c */ /* 0x000fe40003f45270 */
[----:B------:R-:W-:Y:S01]  /*4490*/  ISETP.LT.OR P1, PT, R0, 0x72, P1 ;  /* 0x000000720000780c */ /* 0x000fe20000f21670 */
[----:B------:R-:W-:Y:S01]  /*44a0*/  UIADD3 UR6, UR10, UR6, URZ ;  /* 0x000000060a067290 */ /* 0x000fe2000fffe03f */
[----:B-1----:R-:W-:Y:S02]  /*44b0*/  FMNMX.FTZ R2, R5, R2, !PT ;  /* 0x0000000205027209 */ /* 0x002fe40007810000 */
[----:B------:R-:W-:-:S02]  /*44c0*/  FSEL R51, R51, -INF , !P1 ;  /* 0xff80000033337808 */ /* 0x000fc40004800000 */
[----:B------:R-:W-:Y:S01]  /*44d0*/  ISETP.GT.AND P1, PT, R3, 0x78, !P6 ;  /* 0x000000780300780c */ /* 0x000fe20007724270 */
[----:B------:R-:W-:-:S01]  /*44e0*/  FFMA.FTZ R8, R2, R9, -8 ;  /* 0xc100000002087423 */ /* 0x000fc20000010009 */
[----:B------:R-:W-:Y:S02]  /*44f0*/  ISETP.NE.AND P6, PT, R134, RZ, PT ;  /* 0x000000ff8600720c */ /* 0x000fe40003fc5270 */
[----:B------:R-:W-:-:S04]  /*4500*/  ISETP.LT.OR P1, PT, R0, 0x79, P1 ;  /* 0x000000790000780c */ /* 0x000fc80000f21670 */
[----:B------:R-:W-:Y:S02]  /*4510*/  FSEL R54, R54, -INF , !P1 ;  /* 0xff80000036367808 */ /* 0x000fe40004800000 */
[----:B------:R-:W-:-:S04]  /*4520*/  ISETP.NE.AND P1, PT, R132, RZ, PT ;  /* 0x000000ff8400720c */ /* 0x000fc80003f25270 */
[----:B------:R-:W-:-:S04]  /*4530*/  ISETP.GT.AND P1, PT, R3, 0x79, !P1 ;  /* 0x000000790300780c */ /* 0x000fc80004f24270 */
        /* <DEDUP_REMOVED lines=31> */
[----:B------:R-:W-:-:S04]  /*4730*/  ISETP.GT.AND P1, PT, R3, RZ, !P1 ;  /* 0x000000ff0300720c */ /* 0x000fc80004f24270 */
[----:B------:R-:W-:-:S04]  /*4740*/  ISETP.LT.OR P1, PT, R0, 0x1, P1 ;  /* 0x000000010000780c */ /* 0x000fc80000f21670 */
[----:B------:R-:W-:Y:S02]  /*4750*/  FSEL R90, R90, -INF , !P1 ;  /* 0xff8000005a5a7808 */ /* 0x000fe40004800000 */
[----:B------:R-:W-:Y:S02]  /*4760*/  ISETP.GT.AND P1, PT, R3, 0x80, !P2 ;  /* 0x000000800300780c */ /* 0x000fe40005724270 */
[----:B------:R-:W-:Y:S02]  /*4770*/  FMNMX.FTZ R15, R90, R91, !PT ;  /* 0x0000005b5a0f7209 */ /* 0x000fe40007810000 */
[----:B------:R-:W-:Y:S02]  /*4780*/  ISETP.LT.OR P1, PT, R0, 0x81, P1 ;  /* 0x000000810000780c */ /* 0x000fe40000f21670 */
[----:B------:R-:W-:Y:S02]  /*4790*/  FMNMX.FTZ R20, R94, R15, !PT ;  /* 0x0000000f5e147209 */ /* 0x000fe40007810000 */
[----:B------:R-:W-:-:S02]  /*47a0*/  FSEL R26, R26, -INF , !P1 ;  /* 0xff8000001a1a7808 */ /* 0x000fc40004800000 */
[----:B------:R-:W-:Y:S02]  /*47b0*/  ISETP.GT.AND P1, PT, R3, 0x81, !P6 ;  /* 0x000000810300780c */ /* 0x000fe40007724270 */
[----:B------:R-:W-:Y:S02]  /*47c0*/  FMNMX.FTZ R15, R95, R20, !PT ;  /* 0x000000145f0f7209 */ /* 0x000fe40007810000 */
[----:B------:R-:W-:Y:S02]  /*47d0*/  ISETP.LT.OR P1, PT, R0, 0x82, P1 ;  /* 0x000000820000780c */ /* 0x000fe40000f21670 */
[----:B------:R-:W-:Y:S02]  /*47e0*/  FMNMX.FTZ R20, R98, R15, !PT ;  /* 0x0000000f62147209 */ /* 0x000fe40007810000 */
[----:B------:R-:W-:Y:S02]  /*47f0*/  FSEL R27, R27, -INF , !P1 ;  /* 0xff8000001b1b7808 */ /* 0x000fe40004800000 */
[----:B------:R-:W-:-:S02]  /*4800*/  FSETP.NEU.FTZ.AND P1, PT, R2, -INF , PT ;  /* 0xff8000000200780b */ /* 0x000fc40003f3d000 */
[----:B------:R-:W-:Y:S02]  /*4810*/  FMNMX.FTZ R21, R99, R20, !PT ;  /* 0x0000001463157209 */ /* 0x000fe40007810000 */
[----:B------:R-:W-:Y:S02]  /*4820*/  FSEL R88, R8, RZ, P1 ;  /* 0x000000ff08587208 */ /* 0x000fe40000800000 */
[----:B------:R-:W-:Y:S02]  /*4830*/  ISETP.NE.AND P6, PT, R135, RZ, PT ;  /* 0x000000ff8700720c */ /* 0x000fe40003fc5270 */
[----:B------:R-:W-:Y:S01]  /*4840*/  ISETP.NE.AND P2, PT, R13, RZ, PT ;  /* 0x000000ff0d00720c */ /* 0x000fe20003f45270 */
        /* <DEDUP_REMOVED lines=8> */
[----:B------:R1:W-:Y:S01]  /*48d0*/  MUFU.EX2 R15, R89 ;  /* 0x00000059000f7308 */ /* 0x0003e20000000800 */
[----:B------:R-:W-:Y:S01]  /*48e0*/  FMNMX.FTZ R72, R74, R21, !PT ;  /* 0x000000154a487209 */ /* 0x000fe20007810000 */
[--C-:B------:R-:W-:Y:S01]  /*48f0*/  FFMA.FTZ R85, R85, UR36, -R88.reuse ;  /* 0x0000002455557c23 */ /* 0x100fe20008010858 */
[----:B------:R-:W-:Y:S01]  /*4900*/  ISETP.GT.AND P1, PT, R3, 0x88, !P6 ;  /* 0x000000880300780c */ /* 0x000fe20007724270 */
[--C-:B------:R-:W-:Y:S01]  /*4910*/  FFMA.FTZ R4, R11, UR36, -R88.reuse ;  /* 0x000000240b047c23 */ /* 0x100fe20008010858 */
[----:B------:R-:W-:Y:S01]  /*4920*/  FMNMX.FTZ R73, R75, R72, !PT ;  /* 0x000000484b497209 */ /* 0x000fe20007810000 */
[--C-:B------:R-:W-:Y:S01]  /*4930*/  FFMA.FTZ R72, R80, UR36, -R88.reuse ;  /* 0x0000002450487c23 */ /* 0x100fe20008010858 */
[----:B------:R-:W-:Y:S01]  /*4940*/  ISETP.LT.OR P1, PT, R0, 0x89, P1 ;  /* 0x000000890000780c */ /* 0x000fe20000f21670 */
[----:B------:R-:W-:Y:S01]  /*4950*/  MUFU.EX2 R5, R5 ;  /* 0x0000000500057308 */ /* 0x000fe20000000800 */
[----:B------:R-:W-:Y:S01]  /*4960*/  FMNMX.FTZ R76, R78, R73, !PT ;  /* 0x000000494e4c7209 */ /* 0x000fe20007810000 */
[--C-:B-1----:R-:W-:Y:S01]  /*4970*/  FFMA.FTZ R89, R81, UR36, -R88.reuse ;  /* 0x0000002451597c23 */ /* 0x102fe20008010858 */
[----:B------:R-:W-:Y:S01]  /*4980*/  FSEL R30, R30, -INF , !P1 ;  /* 0xff8000001e1e7808 */ /* 0x000fe20004800000 */
[--C-:B------:R-:W-:Y:S01]  /*4990*/  FFMA.FTZ R9, R93, UR36, -R88.reuse ;  /* 0x000000245d097c23 */ /* 0x100fe20008010858 */
[----:B------:R-:W-:Y:S01]  /*49a0*/  FMNMX.FTZ R73, R79, R76, !PT ;  /* 0x0000004c4f497209 */ /* 0x000fe20007810000 */
[--C-:B------:R-:W-:Y:S01]  /*49b0*/  FFMA.FTZ R10, R96, UR36, -R88.reuse ;  /* 0x00000024600a7c23 */ /* 0x100fe20008010858 */
[----:B------:R-:W-:Y:S01]  /*49c0*/  ISETP.GT.AND P1, PT, R3, 0x89, !P2 ;  /* 0x000000890300780c */ /* 0x000fe20005724270 */
[----:B------:R-:W1:Y:S01]  /*49d0*/  MUFU.EX2 R4, R4 ;  /* 0x0000000400047308 */ /* 0x000e620000000800 */
[----:B------:R-:W-:Y:S01]  /*49e0*/  FMNMX.FTZ R76, R82, R73, !PT ;  /* 0x00000049524c7209 */ /* 0x000fe20007810000 */
[--C-:B------:R-:W-:Y:S01]  /*49f0*/  FFMA.FTZ R11, R97, UR36, -R88.reuse ;  /* 0x00000024610b7c23 */ /* 0x100fe20008010858 */
[----:B------:R-:W-:Y:S01]  /*4a00*/  ISETP.LT.OR P1, PT, R0, 0x8a, P1 ;  /* 0x0000008a0000780c */ /* 0x000fe20000f21670 */
[--C-:B------:R-:W-:Y:S01]  /*4a10*/  FFMA.FTZ R12, R100, UR36, -R88.reuse ;  /* 0x00000024640c7c23 */ /* 0x100fe20008010858 */
[----:B------:R-:W-:Y:S01]  /*4a20*/  FMNMX.FTZ R77, R83, R76, !PT ;  /* 0x0000004c534d7209 */ /* 0x000fe20007810000 */
[--C-:B------:R-:W-:Y:S01]  /*4a30*/  FFMA.FTZ R76, R84, UR36, -R88.reuse ;  /* 0x00000024544c7c23 */ /* 0x100fe20008010858 */
[----:B------:R-:W-:-:S01]  /*4a40*/  FFMA.FTZ R84, R69, UR36, -R88 ;  /* 0x0000002445547c23 */ /* 0x000fc20008010858 */
[----:B------:R-:W-:Y:S01]  /*4a50*/  FSEL R31, R31, -INF , !P1 ;  /* 0xff8000001f1f7808 */ /* 0x000fe20004800000 */
[----:B------:R-:W2:Y:S01]  /*4a60*/  MUFU.EX2 R8, R8 ;  /* 0x0000000800087308 */ /* 0x000ea20000000800 */
[----:B------:R-:W-:Y:S01]  /*4a70*/  FMNMX.FTZ R80, R86, R77, !PT ;  /* 0x0000004d56507209 */ /* 0x000fe20007810000 */
[--C-:B------:R-:W-:Y:S01]  /*4a80*/  FFMA.FTZ R13, R101, UR36, -R88.reuse ;  /* 0x00000024650d7c23 */ /* 0x100fe20008010858 */
[----:B------:R-:W-:Y:S01]  /*4a90*/  ISETP.NE.AND P6, PT, R136, RZ, PT ;  /* 0x000000ff8800720c */ /* 0x000fe20003fc5270 */
[--C-:B------:R-:W-:Y:S01]  /*4aa0*/  FFMA.FTZ R56, R56, UR36, -R88.reuse ;  /* 0x0000002438387c23 */ /* 0x100fe20008010858 */
[----:B------:R-:W-:Y:S01]  /*4ab0*/  FMNMX.FTZ R77, R87, R80, !PT ;  /* 0x00000050574d7209 */ /* 0x000fe20007810000 */
[--C-:B------:R-:W-:Y:S01]  /*4ac0*/  FFMA.FTZ R57, R57, UR36, -R88.reuse ;  /* 0x0000002439397c23 */ /* 0x100fe20008010858 */
[----:B------:R-:W-:Y:S01]  /*4ad0*/  ISETP.GT.AND P2, PT, R3, 0x99, !P6 ;  /* 0x000000990300780c */ /* 0x000fe20007744270 */
[----:B------:R-:W3:Y:S01]  /*4ae0*/  MUFU.EX2 R9, R9 ;  /* 0x0000000900097308 */ /* 0x000ee20000000800 */
[----:B------:R-:W-:Y:S01]  /*4af0*/  FMNMX.FTZ R80, R58, R77, !PT ;  /* 0x0000004d3a507209 */ /* 0x000fe20007810000 */
[--C-:B------:R-:W-:Y:S01]  /*4b00*/  FFMA.FTZ R60, R60, UR36, -R88.reuse ;  /* 0x000000243c3c7c23 */ /* 0x100fe20008010858 */
[----:B------:R-:W-:Y:S01]  /*4b10*/  ISETP.LT.OR P2, PT, R0, 0x9a, P2 ;  /* 0x0000009a0000780c */ /* 0x000fe20001741670 */
[--C-:B------:R-:W-:Y:S01]  /*4b20*/  FFMA.FTZ R61, R61, UR36, -R88.reuse ;  /* 0x000000243d3d7c23 */ /* 0x100fe20008010858 */
[----:B------:R-:W-:Y:S01]  /*4b30*/  FMNMX.FTZ R81, R59, R80, !PT ;  /* 0x000000503b517209 */ /* 0x000fe20007810000 */
[--C-:B------:R-:W-:Y:S01]  /*4b40*/  FFMA.FTZ R64, R64, UR36, -R88.reuse ;  /* 0x0000002440407c23 */ /* 0x100fe20008010858 */
[----:B------:R-:W-:Y:S01]  /*4b50*/  FSEL R39, R39, -INF , !P2 ;  /* 0xff80000027277808 */ /* 0x000fe20005000000 */
[----:B------:R4:W-:Y:S01]  /*4b60*/  MUFU.EX2 R77, R85 ;  /* 0x00000055004d7308 */ /* 0x0009e20000000800 */
        /* <DEDUP_REMOVED lines=9> */
[--C-:B----4-:R-:W-:Y:S01]  /*4c00*/  FFMA.FTZ R85, R40, UR36, -R88.reuse ;  /* 0x0000002428557c23 */ /* 0x110fe20008010858 */
[----:B------:R-:W-:-:S01]  /*4c10*/  FFMA.FTZ R29, R29, UR36, -R88 ;  /* 0x000000241d1d7c23 */ /* 0x000fc20008010858 */
[--C-:B------:R-:W-:Y:S01]  /*4c20*/  FFMA.FTZ R32, R32, UR36, -R88.reuse ;  /* 0x0000002420207c23 */ /* 0x100fe20008010858 */
[----:B------:R-:W-:Y:S01]  /*4c30*/  FMNMX.FTZ R81, R67, R80, !PT ;  /* 0x0000005043517209 */ /* 0x000fe20007810000 */
[--C-:B------:R-:W-:Y:S01]  /*4c40*/  FFMA.FTZ R33, R33, UR36, -R88.reuse ;  /* 0x0000002421217c23 */ /* 0x100fe20008010858 */
[----:B------:R-:W-:-:S01]  /*4c50*/  FFMA.FTZ R36, R36, UR36, -R88 ;  /* 0x0000002424247c23 */ /* 0x000fc20008010858 */
[----:B------:R-:W4:Y:S01]  /*4c60*/  MUFU.EX2 R10, R10 ;  /* 0x0000000a000a7308 */ /* 0x000f220000000800 */
[----:B------:R-:W-:Y:S01]  /*4c70*/  FMNMX.FTZ R80, R70, R81, !PT ;  /* 0x0000005146507209 */ /* 0x000fe20007810000 */
[--C-:B-----5:R-:W-:Y:S01]  /*4c80*/  FFMA.FTZ R84, R41, UR36, -R88.reuse ;  /* 0x0000002429547c23 */ /* 0x120fe20008010858 */
[----:B------:R-:W-:-:S02]  /*4c90*/  FFMA.FTZ R37, R37, UR36, -R88 ;  /* 0x0000002425257c23 */ /* 0x000fc40008010858 */
[----:B------:R-:W-:-:S03]  /*4ca0*/  FMNMX.FTZ R81, R71, R80, !PT ;  /* 0x0000005047517209 */ /* 0x000fc60007810000 */
[----:B------:R-:W-:Y:S01]  /*4cb0*/  MUFU.EX2 R73, R89 ;  /* 0x0000005900497308 */ /* 0x000fe20000000800 */
[----:B------:R-:W-:-:S04]  /*4cc0*/  FMNMX.FTZ R80, R42, R81, !PT ;  /* 0x000000512a507209 */ /* 0x000fc80007810000 */
[----:B------:R-:W-:-:S03]  /*4cd0*/  FMNMX.FTZ R81, R43, R80, !PT ;  /* 0x000000502b517209 */ /* 0x000fc60007810000 */
[----:B------:R-:W5:Y:S01]  /*4ce0*/  MUFU.EX2 R11, R11 ;  /* 0x0000000b000b7308 */ /* 0x000f620000000800 */
[----:B------:R-:W-:-:S04]  /*4cf0*/  FMNMX.FTZ R80, R46, R81, !PT ;  /* 0x000000512e507209 */ /* 0x000fc80007810000 */
[----:B------:R-:W-:-:S03]  /*4d00*/  FMNMX.FTZ R81, R47, R80, !PT ;  /* 0x000000502f517209 */ /* 0x000fc60007810000 */
[----:B------:R-:W-:Y:S01]  /*4d10*/  MUFU.EX2 R12, R12 ;  /* 0x0000000c000c7308 */ /* 0x000fe20000000800 */
        /* <DEDUP_REMOVED lines=10> */
[----:B------:R-:W-:Y:S02]  /*4dc0*/  FMNMX.FTZ R81, R31, R40, !PT ;  /* 0x000000281f517209 */ /* 0x000fe40007810000 */
[----:B------:R-:W-:Y:S01]  /*4dd0*/  FSEL R40, R38, -INF , !P5 ;  /* 0xff80000026287808 */ /* 0x000fe20006800000 */
[----:B------:R1:W-:Y:S01]  /*4de0*/  MUFU.EX2 R69, R85 ;  /* 0x0000005500457308 */ /* 0x0003e20000000800 */
[----:B------:R-:W-:-:S04]  /*4df0*/  FMNMX.FTZ R80, R34, R81, !PT ;  /* 0x0000005122507209 */ /* 0x000fc80007810000 */
[----:B------:R-:W-:Y:S01]  /*4e00*/  FMNMX.FTZ R41, R35, R80, !PT ;  /* 0x0000005023297209 */ /* 0x000fe20007810000 */
[----:B------:R-:W-:-:S01]  /*4e10*/  FFMA.FTZ R80, R44, UR36, -R88 ;  /* 0x000000242c507c23 */ /* 0x000fc20008010858 */
[--C-:B------:R-:W-:Y:S01]  /*4e20*/  FFMA.FTZ R44, R45, UR36, -R88.reuse ;  /* 0x000000242d2c7c23 */ /* 0x100fe20008010858 */
[----:B------:R-:W-:-:S01]  /*4e30*/  FFMA.FTZ R45, R48, UR36, -R88 ;  /* 0x00000024302d7c23 */ /* 0x000fc20008010858 */
[----:B------:R-:W-:Y:S01]  /*4e40*/  FMNMX.FTZ R0, R40, R41, !PT ;  /* 0x0000002928007209 */ /* 0x000fe20007810000 */
[----:B-1----:R-:W-:Y:S02]  /*4e50*/  IMAD.U32 R85, RZ, RZ, UR36 ;  /* 0x00000024ff557e24 */ /* 0x002fe4000f8e00ff */
[--C-:B------:R-:W-:Y:S01]  /*4e60*/  FFMA.FTZ R48, R49, UR36, -R88.reuse ;  /* 0x0000002431307c23 */ /* 0x100fe20008010858 */
[----:B------:R-:W-:-:S01]  /*4e70*/  FFMA.FTZ R49, R52, UR36, -R88 ;  /* 0x0000002434317c23 */ /* 0x000fc20008010858 */
[----:B------:R-:W-:Y:S01]  /*4e80*/  FMNMX.FTZ R0, R39, R0, !PT ;  /* 0x0000000027007209 */ /* 0x000fe20007810000 */
[----:B------:R1:W-:Y:S01]  /*4e90*/  MUFU.EX2 R41, R80 ;  /* 0x0000005000297308 */ /* 0x0003e20000000800 */
[----:B------:R-:W-:-:S03]  /*4ea0*/  FFMA.FTZ R52, R53, UR36, -R88 ;  /* 0x0000002435347c23 */ /* 0x000fc60008010858 */
[----:B------:R-:W2:Y:S04]  /*4eb0*/  SHFL.BFLY PT, R81, R0, 0x2, 0x1f ;  /* 0x0c401f0000517f89 */ /* 0x000ea800000e0000 */
[----:B------:R3:W-:Y:S08]  /*4ec0*/  MUFU.EX2 R38, R84 ;  /* 0x0000005400267308 */ /* 0x0007f00000000800 */
[----:B------:R-:W-:Y:S08]  /*4ed0*/  MUFU.EX2 R21, R92 ;  /* 0x0000005c00157308 */ /* 0x000ff00000000800 */
[----:B------:R-:W-:Y:S01]  /*4ee0*/  MUFU.EX2 R72, R72 ;  /* 0x0000004800487308 */ /* 0x000fe20000000800 */
[----:B--2---:R-:W-:-:S07]  /*4ef0*/  FMNMX.FTZ R81, R0, R81, !PT ;  /* 0x0000005100517209 */ /* 0x004fce0007810000 */
[----:B------:R-:W-:Y:S01]  /*4f00*/  MUFU.EX2 R76, R76 ;  /* 0x0000004c004c7308 */ /* 0x000fe20000000800 */
[----:B------:R-:W2:Y:S07]  /*4f10*/  SHFL.BFLY PT, R0, R81, 0x1, 0x1f ;  /* 0x0c201f0051007f89 */ /* 0x000eae00000e0000 */
[----:B------:R-:W-:Y:S08]  /*4f20*/  MUFU.EX2 R56, R56 ;  /* 0x0000003800387308 */ /* 0x000ff00000000800 */
[----:B------:R-:W-:Y:S08]  /*4f30*/  MUFU.EX2 R57, R57 ;  /* 0x0000003900397308 */ /* 0x000ff00000000800 */
[----:B------:R-:W-:Y:S01]  /*4f40*/  MUFU.EX2 R60, R60 ;  /* 0x0000003c003c7308 */ /* 0x000fe20000000800 */
[----:B--2---:R-:W-:-:S04]  /*4f50*/  FMNMX.FTZ R0, R81, R0, !PT ;  /* 0x0000000051007209 */ /* 0x004fc80007810000 */
[C---:B------:R-:W-:Y:S01]  /*4f60*/  FSETP.NEU.FTZ.AND P1, PT, R0.reuse, -INF , PT ;  /* 0xff8000000000780b */ /* 0x040fe20003f3d000 */
[----:B------:R-:W-:-:S02]  /*4f70*/  FFMA.FTZ R85, R0, R85, -8 ;  /* 0xc100000000557423 */ /* 0x000fc40000010055 */
[----:B------:R-:W-:Y:S03]  /*4f80*/  MUFU.EX2 R61, R61 ;  /* 0x0000003d003d7308 */ /* 0x000fe60000000800 */
[----:B------:R-:W-:Y:S02]  /*4f90*/  FSEL R85, R85, RZ, P1 ;  /* 0x000000ff55557208 */ /* 0x000fe40000800000 */
[----:B------:R-:W-:-:S03]  /*4fa0*/  PLOP3.LUT P1, PT, PT, PT, UP0, 0x40, 0x0 ;  /* 0x000000000000781c */ /* 0x000fc60003f2e808 */
[--C-:B------:R-:W-:Y:S01]  /*4fb0*/  FFMA.FTZ R53, R90, UR36, -R85.reuse ;  /* 0x000000245a357c23 */ /* 0x100fe20008010855 */
[----:B-1----:R-:W-:-:S01]  /*4fc0*/  FFMA.FTZ R80, R91, UR36, -R85 ;  /* 0x000000245b507c23 */ /* 0x002fc20008010855 */
        /* <DEDUP_REMOVED lines=8> */
[----:B------:R-:W-:Y:S01]  /*5050*/  FADD.FTZ R67, R4, R5 ;  /* 0x0000000504437221 */ /* 0x000fe20000010000 */
[----:B------:R-:W-:-:S01]  /*5060*/  FFMA.FTZ R78, R82, UR36, -R85 ;  /* 0x00000024524e7c23 */ /* 0x000fc20008010855 */
[--C-:B------:R-:W-:Y:S01]  /*5070*/  FFMA.FTZ R82, R62, UR36, -R85.reuse ;  /* 0x000000243e527c23 */ /* 0x100fe20008010855 */
[----:B------:R-:W-:-:S01]  /*5080*/  FFMA.FTZ R81, R98, UR36, -R85 ;  /* 0x0000002462517c23 */ /* 0x000fc20008010855 */
[----:B------:R-:W1:Y:S01]  /*5090*/  MUFU.EX2 R80, R80 ;  /* 0x0000005000507308 */ /* 0x000e620000000800 */
[----:B------:R-:W-:-:S01]  /*50a0*/  FFMA.FTZ R62, R66, UR36, -R85 ;  /* 0x00000024423e7c23 */ /* 0x000fc20008010855 */
[----:B------:R-:W-:Y:S01]  /*50b0*/  FADD.FTZ R66, R8, R67 ;  /* 0x0000004308427221 */ /* 0x000fe20000010000 */
[----:B---3--:R-:W-:-:S01]  /*50c0*/  FFMA.FTZ R84, R99, UR36, -R85 ;  /* 0x0000002463547c23 */ /* 0x008fc20008010855 */
[--C-:B------:R-:W-:Y:S01]  /*50d0*/  FFMA.FTZ R102, R102, UR36, -R85.reuse ;  /* 0x0000002466667c23 */ /* 0x100fe20008010855 */
[----:B------:R-:W-:-:S01]  /*50e0*/  FFMA.FTZ R103, R103, UR36, -R85 ;  /* 0x0000002467677c23 */ /* 0x000fc20008010855 */
[----:B------:R-:W-:Y:S01]  /*50f0*/  FADD.FTZ R67, R9, R66 ;  /* 0x0000004209437221 */ /* 0x000fe20000010000 */
[----:B------:R-:W-:-:S01]  /*5100*/  FFMA.FTZ R74, R74, UR36, -R85 ;  /* 0x000000244a4a7c23 */ /* 0x000fc20008010855 */
[----:B------:R-:W2:Y:S01]  /*5110*/  MUFU.EX2 R94, R94 ;  /* 0x0000005e005e7308 */ /* 0x000ea20000000800 */
[----:B------:R-:W-:-:S01]  /*5120*/  FFMA.FTZ R75, R75, UR36, -R85 ;  /* 0x000000244b4b7c23 */ /* 0x000fc20008010855 */
[----:B----4-:R-:W-:Y:S01]  /*5130*/  FADD.FTZ R66, R10, R67 ;  /* 0x000000430a427221 */ /* 0x010fe20000010000 */
[----:B------:R-:W-:-:S01]  /*5140*/  FFMA.FTZ R86, R86, UR36, -R85 ;  /* 0x0000002456567c23 */ /* 0x000fc20008010855 */
[--C-:B------:R-:W-:Y:S01]  /*5150*/  FFMA.FTZ R87, R87, UR36, -R85.reuse ;  /* 0x0000002457577c23 */ /* 0x100fe20008010855 */
[----:B------:R-:W-:-:S01]  /*5160*/  FFMA.FTZ R58, R58, UR36, -R85 ;  /* 0x000000243a3a7c23 */ /* 0x000fc20008010855 */
[----:B-----5:R-:W-:Y:S01]  /*5170*/  FADD.FTZ R91, R11, R66 ;  /* 0x000000420b5b7221 */ /* 0x020fe20000010000 */
[----:B------:R-:W-:-:S01]  /*5180*/  FFMA.FTZ R59, R59, UR36, -R85 ;  /* 0x000000243b3b7c23 */ /* 0x000fc20008010855 */
[----:B------:R-:W3:Y:S01]  /*5190*/  MUFU.EX2 R95, R95 ;  /* 0x0000005f005f7308 */ /* 0x000ee20000000800 */
[----:B-1----:R-:W-:-:S01]  /*51a0*/  FADD.FTZ R67, R53, R80 ;  /* 0x0000005035437221 */ /* 0x002fc20000010000 */
[----:B------:R-:W-:Y:S01]  /*51b0*/  FADD.FTZ R90, R12, R91 ;  /* 0x0000005b0c5a7221 */ /* 0x000fe20000010000 */
[----:B------:R-:W-:-:S01]  /*51c0*/  FFMA.FTZ R70, R70, UR36, -R85 ;  /* 0x0000002446467c23 */ /* 0x000fc20008010855 */
[--C-:B------:R-:W-:Y:S01]  /*51d0*/  FFMA.FTZ R71, R71, UR36, -R85.reuse ;  /* 0x0000002447477c23 */ /* 0x100fe20008010855 */
[----:B------:R-:W-:-:S01]  /*51e0*/  FFMA.FTZ R42, R42, UR36, -R85 ;  /* 0x000000242a2a7c23 */ /* 0x000fc20008010855 */
[----:B------:R-:W-:Y:S01]  /*51f0*/  FADD.FTZ R91, R13, R90 ;  /* 0x0000005a0d5b7221 */ /* 0x000fe20000010000 */
        /* <DEDUP_REMOVED lines=19> */
[----:B------:R-:W-:Y:S01]  /*5330*/  FADD.FTZ R66, R14, R91 ;  /* 0x0000005b0e427221 */ /* 0x000fe20000010000 */
[----:B------:R-:W-:-:S01]  /*5340*/  FFMA.FTZ R40, R40, UR36, -R85 ;  /* 0x0000002428287c23 */ /* 0x000fc20008010855 */
[----:B------:R-:W-:Y:S01]  /*5350*/  FFMA.FTZ R39, R39, UR36, -R85 ;  /* 0x0000002427277c23 */ /* 0x000fe20008010855 */
[----:B------:R-:W-:Y:S01]  /*5360*/  F2FP.SATFINITE.E4M3.F32.PACK_AB_MERGE_C R94, R95, R94, RZ ;  /* 0x0000005e5f5e723e */ /* 0x000fe200048070ff */
[----:B------:R-:W-:-:S02]  /*5370*/  FADD.FTZ R91, R15, R66 ;  /* 0x000000420f5b7221 */ /* 0x000fc40000010000 */
[----:B------:R-:W1:Y:S01]  /*5380*/  MUFU.EX2 R103, R103 ;  /* 0x0000006700677308 */ /* 0x000e620000000800 */
[----:B--2---:R-:W-:-:S01]  /*5390*/  FADD.FTZ R67, R84, R67 ;  /* 0x0000004354437221 */ /* 0x004fc20000010000 */
[----:B------:R-:W-:Y:S01]  /*53a0*/  FADD.FTZ R90, R20, R91 ;  /* 0x0000005b145a7221 */ /* 0x000fe20000010000 */
[----:B------:R-:W-:Y:S02]  /*53b0*/  F2FP.SATFINITE.E4M3.F32.PACK_AB_MERGE_C R91, R9, R8, RZ ;  /* 0x00000008095b723e */ /* 0x000fe400048070ff */
[----:B------:R-:W-:Y:S02]  /*53c0*/  F2FP.SATFINITE.E4M3.F32.PACK_AB_MERGE_C R20, R21, R20, RZ ;  /* 0x000000141514723e */ /* 0x000fe400048070ff */
[----:B------:R-:W-:Y:S01]  /*53d0*/  F2FP.SATFINITE.E4M3.F32.PACK_AB_MERGE_C R184, R5, R4, R91 ;  /* 0x0000000405b8723e */ /* 0x000fe2000480705b */
[----:B------:R-:W2:Y:S01]  /*53e0*/  MUFU.EX2 R74, R74 ;  /* 0x0000004a004a7308 */ /* 0x000ea20000000800 */
[----:B---3--:R-:W-:-:S01]  /*53f0*/  FADD.FTZ R66, R102, R67 ;  /* 0x0000004366427221 */ /* 0x008fc20000010000 */
[----:B------:R-:W-:Y:S01]  /*5400*/  FADD.FTZ R67, R21, R90 ;  /* 0x0000005a15437221 */ /* 0x000fe20000010000 */
[----:B------:R-:W-:-:S02]  /*5410*/  F2FP.SATFINITE.E4M3.F32.PACK_AB_MERGE_C R180, R15, R14, R20 ;  /* 0x0000000e0fb4723e */ /* 0x000fc40004807014 */
[----:B------:R-:W-:-:S03]  /*5420*/  F2FP.SATFINITE.E4M3.F32.PACK_AB_MERGE_C R185, R80, R53, R94 ;  /* 0x0000003550b9723e */ /* 0x000fc6000480705e */
[----:B------:R-:W3:Y:S01]  /*5430*/  MUFU.EX2 R75, R75 ;  /* 0x0000004b004b7308 */ /* 0x000ee20000000800 */
[----:B-1----:R-:W-:-:S01]  /*5440*/  FADD.FTZ R9, R103, R66 ;  /* 0x0000004267097221 */ /* 0x002fc20000010000 */
[----:B------:R-:W-:Y:S01]  /*5450*/  F2FP.SATFINITE.E4M3.F32.PACK_AB_MERGE_C R66, R13, R12, RZ ;  /* 0x0000000c0d42723e */ /* 0x000fe200048070ff */
[----:B------:R-:W-:-:S01]  /*5460*/  FADD.FTZ R12, R72, R67 ;  /* 0x00000043480c7221 */ /* 0x000fc20000010000 */
[----:B------:R-:W-:Y:S02]  /*5470*/  F2FP.SATFINITE.E4M3.F32.PACK_AB_MERGE_C R102, R103, R102, RZ ;  /* 0x000000666766723e */ /* 0x000fe400048070ff */
[----:B------:R-:W-:Y:S01]  /*5480*/  F2FP.SATFINITE.E4M3.F32.PACK_AB_MERGE_C R186, R11, R10, R66 ;  /* 0x0000000a0bba723e */ /* 0x000fe20004807042 */
[----:B------:R-:W-:Y:S01]  /*5490*/  FADD.FTZ R13, R73, R12 ;  /* 0x0000000c490d7221 */ /* 0x000fe20000010000 */
[----:B------:R-:W1:Y:S01]  /*54a0*/  MUFU.EX2 R88, R88 ;  /* 0x0000005800587308 */ /* 0x000e620000000800 */
[----:B--2---:R-:W-:-:S01]  /*54b0*/  FADD.FTZ R8, R74, R9 ;  /* 0x000000094a087221 */ /* 0x004fc20000010000 */
[----:B------:R-:W-:-:S06]  /*54c0*/  F2FP.SATFINITE.E4M3.F32.PACK_AB_MERGE_C R187, R84, R81, R102 ;  /* 0x0000005154bb723e */ /* 0x000fcc0004807066 */
[----:B------:R-:W2:Y:S01]  /*54d0*/  MUFU.EX2 R89, R89 ;  /* 0x0000005900597308 */ /* 0x000ea20000000800 */
[----:B---3--:R-:W-:-:S01]  /*54e0*/  FADD.FTZ R9, R75, R8 ;  /* 0x000000084b097221 */ /* 0x008fc20000010000 */
[----:B------:R-:W-:Y:S01]  /*54f0*/  FADD.FTZ R8, R76, R13 ;  /* 0x0000000d4c087221 */ /* 0x000fe20000010000 */
[----:B------:R-:W-:-:S03]  /*5500*/  F2FP.SATFINITE.E4M3.F32.PACK_AB_MERGE_C R76, R77, R76, RZ ;  /* 0x0000004c4d4c723e */ /* 0x000fc600048070ff */
[----:B------:R-:W-:Y:S01]  /*5510*/  FADD.FTZ R77, R77, R8 ;  /* 0x000000084d4d7221 */ /* 0x000fe20000010000 */
[----:B------:R-:W-:Y:S01]  /*5520*/  F2FP.SATFINITE.E4M3.F32.PACK_AB_MERGE_C R182, R73, R72, R76 ;  /* 0x0000004849b6723e */ /* 0x000fe2000480704c */
[----:B------:R-:W3:Y:S01]  /*5530*/  MUFU.EX2 R78, R78 ;  /* 0x0000004e004e7308 */ /* 0x000ee20000000800 */
[----:B-1----:R-:W-:-:S01]  /*5540*/  FADD.FTZ R4, R88, R9 ;  /* 0x0000000958047221 */ /* 0x002fc20000010000 */
[----:B------:R-:W-:-:S04]  /*5550*/  FADD.FTZ R8, R56, R77 ;  /* 0x0000004d38087221 */ /* 0x000fc80000010000 */
[----:B------:R-:W-:Y:S02]  /*5560*/  FADD.FTZ R9, R57, R8 ;  /* 0x0000000839097221 */ /* 0x000fe40000010000 */
[----:B------:R-:W1:Y:S01]  /*5570*/  MUFU.EX2 R79, R79 ;  /* 0x0000004f004f7308 */ /* 0x000e620000000800 */
[----:B--2---:R-:W-:-:S01]  /*5580*/  FADD.FTZ R5, R89, R4 ;  /* 0x0000000459057221 */ /* 0x004fc20000010000 */
[----:B------:R-:W-:Y:S01]  /*5590*/  FADD.FTZ R8, R60, R9 ;  /* 0x000000093c087221 */ /* 0x000fe20000010000 */
[----:B------:R-:W-:Y:S02]  /*55a0*/  F2FP.SATFINITE.E4M3.F32.PACK_AB_MERGE_C R60, R61, R60, RZ ;  /* 0x0000003c3d3c723e */ /* 0x000fe400048070ff */
[----:B------:R-:W-:Y:S01]  /*55b0*/  F2FP.SATFINITE.E4M3.F32.PACK_AB_MERGE_C R88, R89, R88, RZ ;  /* 0x000000585958723e */ /* 0x000fe200048070ff */
[----:B------:R-:W-:-:S01]  /*55c0*/  FADD.FTZ R61, R61, R8 ;  /* 0x000000083d3d7221 */ /* 0x000fc20000010000 */
[----:B------:R-:W-:Y:S01]  /*55d0*/  F2FP.SATFINITE.E4M3.F32.PACK_AB_MERGE_C R176, R57, R56, R60 ;  /* 0x0000003839b0723e */ /* 0x000fe2000480703c */
[----:B------:R-:W2:Y:S01]  /*55e0*/  MUFU.EX2 R86, R86 ;  /* 0x0000005600567308 */ /* 0x000ea20000000800 */
[----:B---3--:R-:W-:-:S01]  /*55f0*/  FADD.FTZ R4, R78, R5 ;  /* 0x000000054e047221 */ /* 0x008fc20000010000 */
[----:B------:R-:W-:-:S06]  /*5600*/  F2FP.SATFINITE.E4M3.F32.PACK_AB_MERGE_C R181, R75, R74, R88 ;  /* 0x0000004a4bb5723e */ /* 0x000fcc0004807058 */
[----:B------:R-:W3:Y:S01]  /*5610*/  MUFU.EX2 R87, R87 ;  /* 0x0000005700577308 */ /* 0x000ee20000000800 */
[----:B-1----:R-:W-:-:S07]  /*5620*/  FADD.FTZ R5, R79, R4 ;  /* 0x000000044f057221 */ /* 0x002fce0000010000 */
[----:B------:R-:W1:Y:S01]  /*5630*/  MUFU.EX2 R58, R58 ;  /* 0x0000003a003a7308 */ /* 0x000e620000000800 */
[----:B--2---:R-:W-:-:S07]  /*5640*/  FADD.FTZ R4, R86, R5 ;  /* 0x0000000556047221 */ /* 0x004fce0000010000 */
[----:B------:R-:W2:Y:S01]  /*5650*/  MUFU.EX2 R59, R59 ;  /* 0x0000003b003b7308 */ /* 0x000ea20000000800 */
[----:B---3--:R-:W-:-:S01]  /*5660*/  FADD.FTZ R5, R87, R4 ;  /* 0x0000000457057221 */ /* 0x008fc20000010000 */
[----:B------:R-:W-:-:S04]  /*5670*/  F2FP.SATFINITE.E4M3.F32.PACK_AB_MERGE_C R86, R87, R86, RZ ;  /* 0x000000565756723e */ /* 0x000fc800048070ff */
[----:B------:R-:W-:Y:S02]  /*5680*/  F2FP.SATFINITE.E4M3.F32.PACK_AB_MERGE_C R183, R79, R78, R86 ;  /* 0x0000004e4fb7723e */ /* 0x000fe40004807056 */
        /* <DEDUP_REMOVED lines=15> */
[----:B-1----:R-:W-:Y:S01]  /*5780*/  F2FP.SATFINITE.E4M3.F32.PACK_AB_MERGE_C R10, R3, R68, RZ ;  /* 0x00000044030a723e */ /* 0x002fe200048070ff */
[----:B------:R-:W-:-:S03]  /*5790*/  FADD.FTZ R68, R68, R9 ;  /* 0x0000000944447221 */ /* 0x000fc60000010000 */
[----:B------:R-:W-:Y:S01]  /*57a0*/  F2FP.SATFINITE.E4M3.F32.PACK_AB_MERGE_C R178, R65, R64, R10 ;  /* 0x0000004041b2723e */ /* 0x000fe2000480700a */
[----:B------:R-:W-:-:S02]  /*57b0*/  FADD.FTZ R68, R3, R68 ;  /* 0x0000004403447221 */ /* 0x000fc40000010000 */
[----:B------:R-:W1:Y:S01]  /*57c0*/  MUFU.EX2 R70, R70 ;  /* 0x0000004600467308 */ /* 0x000e620000000800 */
[----:B--2---:R-:W-:-:S07]  /*57d0*/  FADD.FTZ R4, R62, R5 ;  /* 0x000000053e047221 */ /* 0x004fce0000010000 */
[----:B------:R-:W2:Y:S01]  /*57e0*/  MUFU.EX2 R44, R44 ;  /* 0x0000002c002c7308 */ /* 0x000ea20000000800 */
[----:B---3--:R-:W-:-:S07]  /*57f0*/  FADD.FTZ R3, R63, R4 ;  /* 0x000000043f037221 */ /* 0x008fce0000010000 */
[----:B------:R-:W3:Y:S01]  /*5800*/  MUFU.EX2 R71, R71 ;  /* 0x0000004700477308 */ /* 0x000ee20000000800 */
[----:B-1----:R-:W-:-:S07]  /*5810*/  FADD.FTZ R4, R70, R3 ;  /* 0x0000000346047221 */ /* 0x002fce0000010000 */
[----:B------:R-:W1:Y:S01]  /*5820*/  MUFU.EX2 R42, R42 ;  /* 0x0000002a002a7308 */ /* 0x000e620000000800 */
[----:B--2---:R-:W-:-:S04]  /*5830*/  F2FP.SATFINITE.E4M3.F32.PACK_AB_MERGE_C R8, R44, R41, RZ ;  /* 0x000000292c08723e */ /* 0x004fc800048070ff */
[----:B------:R-:W-:Y:S01]  /*5840*/  F2FP.SATFINITE.E4M3.F32.PACK_AB_MERGE_C R172, R38, R69, R8 ;  /* 0x0000004526ac723e */ /* 0x000fe20004807008 */
[----:B------:R-:W-:-:S02]  /*5850*/  FADD.FTZ R69, R69, R68 ;  /* 0x0000004445457221 */ /* 0x000fc40000010000 */
        /* <DEDUP_REMOVED lines=8> */
[----:B------:R-:W-:-:S06]  /*58e0*/  FADD.FTZ R44, R44, R41 ;  /* 0x000000292c2c7221 */ /* 0x000fcc0000010000 */
[----:B------:R-:W-:Y:S01]  /*58f0*/  MUFU.EX2 R49, R49 ;  /* 0x0000003100317308 */ /* 0x000fe20000000800 */
[----:B--2---:R-:W-:-:S07]  /*5900*/  FADD.FTZ R3, R43, R4 ;  /* 0x000000042b037221 */ /* 0x004fce0000010000 */
[----:B------:R-:W1:Y:S01]  /*5910*/  MUFU.EX2 R52, R52 ;  /* 0x0000003400347308 */ /* 0x000e620000000800 */
[----:B---3--:R-:W-:-:S07]  /*5920*/  FADD.FTZ R4, R46, R3 ;  /* 0x000000032e047221 */ /* 0x008fce0000010000 */
[----:B------:R-:W2:Y:S08]  /*5930*/  MUFU.EX2 R47, R47 ;  /* 0x0000002f002f7308 */ /* 0x000eb00000000800 */
[----:B------:R-:W-:Y:S01]  /*5940*/  MUFU.EX2 R45, R45 ;  /* 0x0000002d002d7308 */ /* 0x000fe20000000800 */
[----:B-1----:R-:W-:-:S07]  /*5950*/  F2FP.SATFINITE.E4M3.F32.PACK_AB_MERGE_C R5, R52, R49, RZ ;  /* 0x000000313405723e */ /* 0x002fce00048070ff */
[----:B------:R-:W1:Y:S01]  /*5960*/  MUFU.EX2 R48, R48 ;  /* 0x0000003000307308 */ /* 0x000e620000000800 */
[----:B--2---:R-:W-:-:S01]  /*5970*/  FADD.FTZ R3, R47, R4 ;  /* 0x000000042f037221 */ /* 0x004fc20000010000 */
[----:B------:R-:W-:-:S04]  /*5980*/  F2FP.SATFINITE.E4M3.F32.PACK_AB_MERGE_C R46, R47, R46, RZ ;  /* 0x0000002e2f2e723e */ /* 0x000fc800048070ff */
[----:B------:R-:W-:Y:S02]  /*5990*/  F2FP.SATFINITE.E4M3.F32.PACK_AB_MERGE_C R173, R43, R42, R46 ;  /* 0x0000002a2bad723e */ /* 0x000fe4000480702e */
[----:B------:R-:W2:Y:S08]  /*59a0*/  MUFU.EX2 R50, R50 ;  /* 0x0000003200327308 */ /* 0x000eb00000000800 */
[----:B------:R-:W3:Y:S01]  /*59b0*/  MUFU.EX2 R51, R51 ;  /* 0x0000003300337308 */ /* 0x000ee20000000800 */
[----:B-1----:R-:W-:Y:S01]  /*59c0*/  F2FP.SATFINITE.E4M3.F32.PACK_AB_MERGE_C R174, R48, R45, R5 ;  /* 0x0000002d30ae723e */ /* 0x002fe20004807005 */
[----:B------:R-:W-:-:S04]  /*59d0*/  FADD.FTZ R45, R45, R44 ;  /* 0x0000002c2d2d7221 */ /* 0x000fc80000010000 */
[----:B------:R-:W-:Y:S02]  /*59e0*/  FADD.FTZ R48, R48, R45 ;  /* 0x0000002d30307221 */ /* 0x000fe40000010000 */
[----:B------:R-:W1:Y:S01]  /*59f0*/  MUFU.EX2 R54, R54 ;  /* 0x0000003600367308 */ /* 0x000e620000000800 */
[----:B--2---:R-:W-:-:S01]  /*5a00*/  FADD.FTZ R4, R50, R3 ;  /* 0x0000000332047221 */ /* 0x004fc20000010000 */
[----:B------:R-:W-:-:S04]  /*5a10*/  FADD.FTZ R49, R49, R48 ;  /* 0x0000003031317221 */ /* 0x000fc80000010000 */
[----:B------:R-:W-:Y:S02]  /*5a20*/  FADD.FTZ R49, R52, R49 ;  /* 0x0000003134317221 */ /* 0x000fe40000010000 */
[----:B------:R-:W-:Y:S01]  /*5a30*/  MUFU.EX2 R28, R28 ;  /* 0x0000001c001c7308 */ /* 0x000fe20000000800 */
[----:B---3--:R-:W-:-:S07]  /*5a40*/  FADD.FTZ R3, R51, R4 ;  /* 0x0000000433037221 */ /* 0x008fce0000010000 */
[----:B------:R-:W2:Y:S01]  /*5a50*/  MUFU.EX2 R29, R29 ;  /* 0x0000001d001d7308 */ /* 0x000ea20000000800 */
[----:B-1----:R-:W-:-:S07]  /*5a60*/  FADD.FTZ R4, R54, R3 ;  /* 0x0000000336047221 */ /* 0x002fce0000010000 */
[----:B------:R-:W1:Y:S08]  /*5a70*/  MUFU.EX2 R55, R55 ;  /* 0x0000003700377308 */ /* 0x000e700000000800 */
[----:B------:R-:W-:Y:S01]  /*5a80*/  MUFU.EX2 R24, R24 ;  /* 0x0000001800187308 */ /* 0x000fe20000000800 */
[----:B--2---:R-:W-:-:S07]  /*5a90*/  F2FP.SATFINITE.E4M3.F32.PACK_AB_MERGE_C R5, R29, R28, RZ ;  /* 0x0000001c1d05723e */ /* 0x004fce00048070ff */
[----:B------:R-:W2:Y:S01]  /*5aa0*/  MUFU.EX2 R25, R25 ;  /* 0x0000001900197308 */ /* 0x000ea20000000800 */
[C---:B-1----:R-:W-:Y:S01]  /*5ab0*/  F2FP.SATFINITE.E4M3.F32.PACK_AB_MERGE_C R54, R55.reuse, R54, RZ ;  /* 0x000000363736723e */ /* 0x042fe200048070ff */
[----:B------:R-:W-:-:S03]  /*5ac0*/  FADD.FTZ R55, R55, R4 ;  /* 0x0000000437377221 */ /* 0x000fc60000010000 */
[----:B------:R-:W-:-:S03]  /*5ad0*/  F2FP.SATFINITE.E4M3.F32.PACK_AB_MERGE_C R175, R51, R50, R54 ;  /* 0x0000003233af723e */ /* 0x000fc60004807036 */
[----:B------:R-:W1:Y:S08]  /*5ae0*/  MUFU.EX2 R26, R26 ;  /* 0x0000001a001a7308 */ /* 0x000e700000000800 */
[----:B------:R-:W3:Y:S01]  /*5af0*/  MUFU.EX2 R27, R27 ;  /* 0x0000001b001b7308 */ /* 0x000ee20000000800 */
[----:B--2---:R-:W-:Y:S01]  /*5b00*/  F2FP.SATFINITE.E4M3.F32.PACK_AB_MERGE_C R168, R25, R24, R5 ;  /* 0x0000001819a8723e */ /* 0x004fe20004807005 */
[----:B------:R-:W-:-:S04]  /*5b10*/  FADD.FTZ R24, R24, R49 ;  /* 0x0000003118187221 */ /* 0x000fc80000010000 */
[----:B------:R-:W-:Y:S02]  /*5b20*/  FADD.FTZ R25, R25, R24 ;  /* 0x0000001819197221 */ /* 0x000fe40000010000 */
[----:B------:R-:W2:Y:S01]  /*5b30*/  MUFU.EX2 R30, R30 ;  /* 0x0000001e001e7308 */ /* 0x000ea20000000800 */
[----:B-1----:R-:W-:-:S01]  /*5b40*/  FADD.FTZ R4, R26, R55 ;  /* 0x000000371a047221 */ /* 0x002fc20000010000 */
[----:B------:R-:W-:-:S04]  /*5b50*/  FADD.FTZ R28, R28, R25 ;  /* 0x000000191c1c7221 */ /* 0x000fc80000010000 */
[----:B------:R-:W-:Y:S02]  /*5b60*/  FADD.FTZ R29, R29, R28 ;  /* 0x0000001c1d1d7221 */ /* 0x000fe40000010000 */
[----:B------:R-:W-:Y:S01]  /*5b70*/  MUFU.EX2 R36, R36 ;  /* 0x0000002400247308 */ /* 0x000fe20000000800 */
[----:B---3--:R-:W-:-:S07]  /*5b80*/  FADD.FTZ R3, R27, R4 ;  /* 0x000000041b037221 */ /* 0x008fce0000010000 */
[----:B------:R-:W1:Y:S01]  /*5b90*/  MUFU.EX2 R37, R37 ;  /* 0x0000002500257308 */ /* 0x000e620000000800 */
[----:B--2---:R-:W-:-:S07]  /*5ba0*/  FADD.FTZ R4, R30, R3 ;  /* 0x000000031e047221 */ /* 0x004fce0000010000 */
[----:B------:R-:W2:Y:S08]  /*5bb0*/  MUFU.EX2 R31, R31 ;  /* 0x0000001f001f7308 */ /* 0x000eb00000000800 */
[----:B------:R-:W-:Y:S01]  /*5bc0*/  MUFU.EX2 R32, R32 ;  /* 0x0000002000207308 */ /* 0x000fe20000000800 */
[----:B-1----:R-:W-:-:S07]  /*5bd0*/  F2FP.SATFINITE.E4M3.F32.PACK_AB_MERGE_C R3, R37, R36, RZ ;  /* 0x000000242503723e */ /* 0x002fce00048070ff */
[----:B------:R-:W1:Y:S01]  /*5be0*/  MUFU.EX2 R33, R33 ;  /* 0x0000002100217308 */ /* 0x000e620000000800 */
[C---:B--2---:R-:W-:Y:S01]  /*5bf0*/  F2FP.SATFINITE.E4M3.F32.PACK_AB_MERGE_C R30, R31.reuse, R30, RZ ;  /* 0x0000001e1f1e723e */ /* 0x044fe200048070ff */
[----:B------:R-:W-:-:S03]  /*5c00*/  FADD.FTZ R31, R31, R4 ;  /* 0x000000041f1f7221 */ /* 0x000fc60000010000 */
[----:B------:R-:W-:-:S03]  /*5c10*/  F2FP.SATFINITE.E4M3.F32.PACK_AB_MERGE_C R169, R27, R26, R30 ;  /* 0x0000001a1ba9723e */ /* 0x000fc6000480701e */
[----:B------:R-:W2:Y:S08]  /*5c20*/  MUFU.EX2 R34, R34 ;  /* 0x0000002200227308 */ /* 0x000eb00000000800 */
[----:B------:R-:W3:Y:S01]  /*5c30*/  MUFU.EX2 R35, R35 ;  /* 0x0000002300237308 */ /* 0x000ee20000000800 */
[----:B-1----:R-:W-:Y:S01]  /*5c40*/  F2FP.SATFINITE.E4M3.F32.PACK_AB_MERGE_C R170, R33, R32, R3 ;  /* 0x0000002021aa723e */ /* 0x002fe20004807003 */
[----:B------:R-:W-:-:S04]  /*5c50*/  FADD.FTZ R32, R32, R29 ;  /* 0x0000001d20207221 */ /* 0x000fc80000010000 */
[----:B------:R-:W-:Y:S02]  /*5c60*/  FADD.FTZ R33, R33, R32 ;  /* 0x0000002021217221 */ /* 0x000fe40000010000 */
[----:B------:R-:W1:Y:S01]  /*5c70*/  MUFU.EX2 R40, R40 ;  /* 0x0000002800287308 */ /* 0x000e620000000800 */
[----:B--2---:R-:W-:-:S01]  /*5c80*/  FADD.FTZ R4, R34, R31 ;  /* 0x0000001f22047221 */ /* 0x004fc20000010000 */
[----:B------:R-:W-:-:S06]  /*5c90*/  FADD.FTZ R36, R36, R33 ;  /* 0x0000002124247221 */ /* 0x000fcc0000010000 */
[----:B------:R-:W2:Y:S01]  /*5ca0*/  MUFU.EX2 R39, R39 ;  /* 0x0000002700277308 */ /* 0x000ea20000000800 */
[----:B---3--:R-:W-:-:S04]  /*5cb0*/  FADD.FTZ R3, R35, R4 ;  /* 0x0000000423037221 */ /* 0x008fc80000010000 */
[----:B-1----:R-:W-:Y:S01]  /*5cc0*/  FADD.FTZ R4, R40, R3 ;  /* 0x0000000328047221 */ /* 0x002fe20000010000 */
[----:B------:R-:W-:Y:S01]  /*5cd0*/  VIADD R3, R104, 0xfffffffe ;  /* 0xfffffffe68037836 */ /* 0x000fe20000000000 */
[C---:B--2---:R-:W-:Y:S02]  /*5ce0*/  F2FP.SATFINITE.E4M3.F32.PACK_AB_MERGE_C R5, R39.reuse, R40, RZ ;  /* 0x000000282705723e */ /* 0x044fe400048070ff */
[----:B------:R-:W-:-:S02]  /*5cf0*/  FADD.FTZ R4, R39, R4 ;  /* 0x0000000427047221 */ /* 0x000fc40000010000 */
[----:B------:R-:W-:Y:S01]  /*5d00*/  F2FP.SATFINITE.E4M3.F32.PACK_AB_MERGE_C R171, R35, R34, R5 ;  /* 0x0000002223ab723e */ /* 0x000fe20004807005 */
[----:B------:R-:W-:-:S01]  /*5d10*/  FADD.FTZ R5, R37, R36 ;  /* 0x0000002425057221 */ /* 0x000fc20000010000 */
[----:B------:R-:W-:Y:S06]  /*5d20*/  @P1 BRA `(.L_x_895) ;  /* 0x0000000000481947 */ /* 0x000fec0003800000 */
[C---:B------:R-:W-:Y:S01]  /*5d30*/  ISETP.GT.AND P1, PT, R105.reuse, RZ, PT ;  /* 0x000000ff6900720c */ /* 0x040fe20003f24270 */
[----:B------:R-:W-:-:S05]  /*5d40*/  VIADD R8, R105, 0xffffffff ;  /* 0xffffffff69087836 */ /* 0x000fca0000000000 */
[----:B------:R-:W-:-:S07]  /*5d50*/  R2UR UR5, R8 ;  /* 0x00000000080572ca */ /* 0x000fce00000e0000 */
[----:B------:R-:W-:Y:S08]  /*5d60*/  @P1 BRA `(.L_x_896) ;  /* 0x00000000001c1947 */ /* 0x000ff00003800000 */
[----:B------:R-:W-:Y:S02]  /*5d70*/  UISETP.NE.AND UP1, UPT, UR7, 0x1, UPT ;  /* 0x000000010700788c */ /* 0x000fe4000bf25270 */
[----:B------:R-:W-:-:S09]  /*5d80*/  UIADD3 UR5, -UR10, URZ, URZ ;  /* 0x0000003f0a057290 */ /* 0x000fd2000fffe13f */
[----:B------:R-:W-:Y:S02]  /*5d90*/  @UP1 ULDC.64 UR10, c[0x0][0x9e8] ;  /* 0x00027a00000a1ab9 */ /* 0x000fe40000000a00 */
[----:B------:R-:W-:-:S04]  /*5da0*/  UIMAD.WIDE.U32 UR14, UR5, UR10, URZ ;  /* 0x0000000a050e72a5 */ /* 0x000fc8000f8e003f */
[----:B------:R-:W-:-:S04]  /*5db0*/  @UP1 USHF.R.U32.HI UR5, URZ, UR11, UR15 ;  /* 0x0000000b3f051299 */ /* 0x000fc8000801160f */
[----:B------:R-:W-:Y:S01]  /*5dc0*/  ULOP3.LUT UR5, URZ, UR5, URZ, 0x33, !UPT ;  /* 0x000000053f057292 */ /* 0x000fe2000f8e333f */
[----:B------:R-:W-:Y:S11]  /*5dd0*/  BRA `(.L_x_897) ;  /* 0x0000000000107947 */ /* 0x000ff60003800000 */
.L_x_896:
[----:B------:R-:W-:-:S11]  /*5de0*/  UISETP.NE.AND UP1, UPT, UR7, 0x1, UPT ;  /* 0x000000010700788c */ /* 0x000fd6000bf25270 */
[----:B------:R-:W-:Y:S02]  /*5df0*/  @UP1 ULDC.64 UR10, c[0x0][0x9e8] ;  /* 0x00027a00000a1ab9 */ /* 0x000fe40000000a00 */
[----:B------:R-:W-:-:S04]  /*5e00*/  UIMAD.WIDE.U32 UR14, UR5, UR10, URZ ;  /* 0x0000000a050e72a5 */ /* 0x000fc8000f8e003f */
[----:B------:R-:W-:-:S12]  /*5e10*/  @UP1 USHF.R.U32.HI UR5, URZ, UR11, UR15 ;  /* 0x0000000b3f051299 */ /* 0x000fd8000801160f */
.L_x_897:
[----:B------:R-:W-:-:S04]  /*5e20*/  UIMAD UR5, UR5, UR7, UR7 ;  /* 0x00000007050572a4 */ /* 0x000fc8000f8e0207 */
[----:B------:R-:W-:-:S04]  /*5e30*/  UISETP.LT.AND UP1, UPT, UR6, UR5, UPT ;  /* 0x000000050600728c */ /* 0x000fc8000bf21270 */
[----:B------:R-:W-:-:S12]  /*5e40*/  USEL UR6, UR6, UR5, UP1 ;  /* 0x0000000506067287 */ /* 0x000fd80008800000 */
.L_x_895:
[----:B------:R-:W-:Y:S01]  /*5e50*/  UIMAD.WIDE UR6, UR6, 0x66666667, URZ ;  /* 0x66666667060678a5 */ /* 0x000fe2000f8e023f */
[----:B------:R-:W-:Y:S02]  /*5e60*/  CS2R R86, SRZ ;  /* 0x0000000000567805 */ /* 0x000fe4000001ff00 */
[----:B------:R-:W-:Y:S02]  /*5e70*/  CS2R R84, SRZ ;  /* 0x0000000000547805 */ /* 0x000fe4000001ff00 */
[----:B------:R-:W-:Y:S01]  /*5e80*/  CS2R R82, SRZ ;  /* 0x0000000000527805 */ /* 0x000fe2000001ff00 */
[----:B------:R-:W-:Y:S01]  /*5e90*/  USHF.R.U32.HI UR5, URZ, 0x1f, UR7 ;  /* 0x0000001f3f057899 */ /* 0x000fe20008011607 */
[----:B------:R-:W-:Y:S02]  /*5ea0*/  CS2R R80, SRZ ;  /* 0x0000000000507805 */ /* 0x000fe4000001ff00 */
[----:B------:R-:W-:Y:S02]  /*5eb0*/  CS2R R78, SRZ ;  /* 0x00000000004e7805 */ /* 0x000fe4000001ff00 */
[----:B------:R-:W-:Y:S01]  /*5ec0*/  CS2R R76, SRZ ;  /* 0x00000000004c7805 */ /* 0x000fe2000001ff00 */
[----:B------:R-:W-:Y:S01]  /*5ed0*/  ULEA.HI.SX32 UR5, UR7, UR5, 0x1a ;  /* 0x0000000507057291 */ /* 0x000fe2000f8fd23f */
[----:B------:R-:W-:-:S02]  /*5ee0*/  CS2R R74, SRZ ;  /* 0x00000000004a7805 */ /* 0x000fc4000001ff00 */
[----:B------:R-:W-:Y:S02]  /*5ef0*/  CS2R R72, SRZ ;  /* 0x0000000000487805 */ /* 0x000fe4000001ff00 */
[----:B------:R-:W-:Y:S01]  /*5f00*/  CS2R R70, SRZ ;  /* 0x0000000000467805 */ /* 0x000fe2000001ff00 */
[----:B------:R-:W-:Y:S01]  /*5f10*/  UISETP.LT.AND UP1, UPT, UR47, UR5, UPT ;  /* 0x000000052f00728c */ /* 0x000fe2000bf21270 */
[----:B------:R-:W-:Y:S02]  /*5f20*/  CS2R R68, SRZ ;  /* 0x0000000000447805 */ /* 0x000fe4000001ff00 */
[----:B------:R-:W-:Y:S02]  /*5f30*/  CS2R R66, SRZ ;  /* 0x0000000000427805 */ /* 0x000fe4000001ff00 */
[----:B------:R-:W-:Y:S01]  /*5f40*/  CS2R R64, SRZ ;  /* 0x0000000000407805 */ /* 0x000fe2000001ff00 */
[----:B------:R-:W-:Y:S01]  /*5f50*/  USEL UR40, UR47, UR5, !UP1 ;  /* 0x000000052f287287 */ /* 0x000fe2000c800000 */
[----:B------:R-:W-:-:S02]  /*5f60*/  CS2R R62, SRZ ;  /* 0x00000000003e7805 */ /* 0x000fc4000001ff00 */
[----:B------:R-:W-:Y:S02]  /*5f70*/  CS2R R60, SRZ ;  /* 0x00000000003c7805 */ /* 0x000fe4000001ff00 */
[----:B------:R-:W-:Y:S02]  /*5f80*/  CS2R R58, SRZ ;  /* 0x00000000003a7805 */ /* 0x000fe4000001ff00 */
[----:B------:R-:W-:Y:S02]  /*5f90*/  CS2R R56, SRZ ;  /* 0x0000000000387805 */ /* 0x000fe4000001ff00 */
[----:B------:R-:W-:Y:S02]  /*5fa0*/  CS2R R54, SRZ ;  /* 0x0000000000367805 */ /* 0x000fe4000001ff00 */
        /* <DEDUP_REMOVED lines=16> */
[----:B------:R-:W-:Y:S06]  /*60b0*/  @!P1 BRA `(.L_x_898) ;  /* 0x0000004400c09947 */ /* 0x000fec0003800000 */
[----:B------:R-:W-:Y:S01]  /*60c0*/  IMAD.IADD R8, R192, 0x1, R7 ;  /* 0x00000001c0087824 */ /* 0x000fe200078e0207 */
[----:B------:R-:W-:Y:S01]  /*60d0*/  ULDC UR41, c[0x0][0x9e4] ;  /* 0x0002790000297ab9 */ /* 0x000fe20000000800 */
[----:B------:R-:W-:Y:S01]  /*60e0*/  IMAD.MOV.U32 R87, RZ, RZ, RZ ;  /* 0x000000ffff577224 */ /* 0x000fe200078e00ff */
[----:B------:R-:W-:Y:S01]  /*60f0*/  ULDC UR53, c[0x0][0x9dc] ;  /* 0x0002770000357ab9 */ /* 0x000fe20000000800 */
[----:B------:R-:W-:Y:S01]  /*6100*/  ULDC UR57, c[0x0][0x2e0] ;  /* 0x0000b80000397ab9 */ /* 0x000fe20000000800 */
[----:B------:R-:W-:-:S05]  /*6110*/  ULDC UR56, c[0x0][0x9e0] ;  /* 0x0002780000387ab9 */ /* 0x000fca0000000800 */
.L_x_916:
[----:B------:R-:W-:Y:S01]  /*6120*/  UIADD3 UR5, UR38, 0x1, URZ ;  /* 0x0000000126057890 */ /* 0x000fe2000fffe03f */
[----:B------:R-:W-:-:S03]  /*6130*/  ISETP.NE.AND P2, PT, RZ, UR45, PT ;  /* 0x0000002dff007c0c */ /* 0x000fc6000bf45270 */
[----:B------:R-:W-:-:S04]  /*6140*/  UISETP.NE.AND UP1, UPT, UR5, 0x2, UPT ;  /* 0x000000020500788c */ /* 0x000fc8000bf25270 */
[----:B------:R-:W-:Y:S02]  /*6150*/  USEL UR7, URZ, 0x1, UP1 ;  /* 0x000000013f077887 */ /* 0x000fe40008800000 */
[----:B------:R-:W-:Y:S02]  /*6160*/  USEL UR5, UR5, URZ, UP1 ;  /* 0x0000003f05057287 */ /* 0x000fe40008800000 */
[----:B------:R-:W-:Y:S02]  /*6170*/  ULOP3.LUT UR7, UR39, UR7, URZ, 0x3c, !UPT ;  /* 0x0000000727077292 */ /* 0x000fe4000f8e3c3f */
[----:B------:R-:W-:Y:S10]  /*6180*/  @P2 BRA `(.L_x_899) ;  /* 0x00000000002c2947 */ /* 0x000ff40003800000 */
[----:B------:R-:W-:Y:S05]  /*6190*/  @!P0 BRA `(.L_x_900) ;  /* 0x0000000000048947 */ /* 0x000fea0003800000 */
[----:B------:R-:W-:Y:S01]  /*61a0*/  BPT.TRAP 0x1 ;  /* 0x000000040000795c */ /* 0x000fe20000300000 */
.L_x_900:
[----:B------:R-:W-:Y:S01]  /*61b0*/  ULEA UR6, UR5, UR37, 0x3 ;  /* 0x0000002505067291 */ /* 0x000fe2000f8e183f */
[----:B------:R-:W-:-:S05]  /*61c0*/  IMAD.U32 R9, RZ, RZ, UR7 ;  /* 0x00000007ff097e24 */ /* 0x000fca000f8e00ff */
[----:B------:R-:W-:-:S04]  /*61d0*/  SHF.L.U32 R9, R9, 0x1f, RZ ;  /* 0x0000001f09097819 */ /* 0x000fc800000006ff */
[----:B------:R1:W2:Y:S01]  /*61e0*/  SYNCS.PHASECHK.TRANS64.TRYWAIT P1, [UR6+0x29830], R9 ;  /* 0x02983009ff0075a7 */ /* 0x0002a20008020146 */
[----:B------:R-:W-:Y:S05]  /*61f0*/  @!P0 BRA `(.L_x_901) ;  /* 0x0000000000048947 */ /* 0x000fea0003800000 */
[----:B------:R-:W-:Y:S01]  /*6200*/  BPT.TRAP 0x1 ;  /* 0x000000040000795c */ /* 0x000fe20000300000 */
.L_x_901:
[----:B--2---:R-:W-:Y:S05]  /*6210*/  @P1 BRA `(.L_x_899) ;  /* 0x0000000000081947 */ /* 0x004fea0003800000 */
[----:B------:R-:W2:Y:S02]  /*6220*/  SYNCS.PHASECHK.TRANS64.TRYWAIT P1, [UR6+0x29830], R9 ;  /* 0x02983009ff0075a7 */ /* 0x000ea40008020146 */
[----:B--2---:R-:W-:Y:S05]  /*6230*/  @!P1 BRA `(.L_x_902) ;  /* 0x0000011800dc9947 */ /* 0x004fea0003800000 */
.L_x_899:
[----:B--2---:R-:W2:Y:S01]  /*6240*/  S2R R10, SR_TID.X ;  /* 0x00000000000a7919 */ /* 0x004ea20000002100 */
[----:B------:R-:W-:Y:S01]  /*6250*/  UIMAD UR6, UR5, 0x780, UR4 ;  /* 0x00000780050678a4 */ /* 0x000fe2000f8e0204 */
[----:B------:R-:W-:Y:S01]  /*6260*/  UMOV UR31, 0x80000020 ;  /* 0x80000020001f7882 */ /* 0x000fe20000000000 */
[----:B------:R-:W-:Y:S02]  /*6270*/  UMOV UR32, UR28 ;  /* 0x0000001c00207c82 */ /* 0x000fe40008000000 */
[----:B------:R-:W-:Y:S01]  /*6280*/  UIADD3 UR34, UR6, 0x80, URZ ;  /* 0x0000008006227890 */ /* 0x000fe2000fffe03f */
[----:B------:R-:W-:Y:S02]  /*6290*/  UMOV UR33, UR29 ;  /* 0x0000001d00217c82 */ /* 0x000fe40008000000 */
[----:B------:R-:W-:Y:S01]  /*62a0*/  UMOV UR30, UR6 ;  /* 0x00000006001e7c82 */ /* 0x000fe20008000000 */
[----:B------:R-:W-:Y:S01]  /*62b0*/  UMOV UR35, 0x80000020 ;  /* 0x8000002000237882 */ /* 0x000fe20000000000 */
[----:B------:R-:W-:Y:S01]  /*62c0*/  UIADD3 UR50, UR6, 0x100, URZ ;  /* 0x0000010006327890 */ /* 0x000fe2000fffe03f */
[----:B------:R-:W-:Y:S01]  /*62d0*/  UMOV UR48, UR28 ;  /* 0x0000001c00307c82 */ /* 0x000fe20008000000 */
[----:B------:R-:W-:Y:S01]  /*62e0*/  UMOV UR49, UR29 ;  /* 0x0000001d00317c82 */ /* 0x000fe20008000000 */
[----:B------:R-:W-:Y:S01]  /*62f0*/  UMOV UR51, 0x80000020 ;  /* 0x8000002000337882 */ /* 0x000fe20000000000 */
[----:B------:R-:W-:Y:S01]  /*6300*/  UIADD3 UR10, UR6, 0x200, URZ ;  /* 0x00000200060a7890 */ /* 0x000fe2000fffe03f */
        /* <DEDUP_REMOVED lines=9> */
[----:B--2---:R-:W-:-:S05]  /*63a0*/  SHF.R.U32.HI R10, RZ, 0x7, R10 ;  /* 0x00000007ff0a7819 */ /* 0x004fca000001160a */
[----:B-1----:R-:W-:-:S05]  /*63b0*/  VIADD R9, R10, 0x8 ;  /* 0x000000080a097836 */ /* 0x002fca0000000000 */
[----:B------:R1:W-:Y:S06]  /*63c0*/  BAR.SYNC.DEFER_BLOCKING R9, 0x100 ;  /* 0x000400090000751d */ /* 0x0003ec0000010000 */
[----:B------:R-:W-:-:S06]  /*63d0*/  WARPGROUP.ARRIVE ;  /* 0x00000000000079c5 */ /* 0x000fcc0000000000 */
[----:B------:R-:W-:Y:S01]  /*63e0*/  QGMMA.64x32x32.F32.E4M3.E4M3 R152, gdesc[UR28], RZ, !UPT, gsb0 ;  /* 0x006000001c9879f3 */ /* 0x000fe2000c0008ff */
[----:B------:R-:W-:Y:S01]  /*63f0*/  UIADD3 UR30, UR6, 0x180, URZ ;  /* 0x00000180061e7890 */ /* 0x000fe2000fffe03f */
        /* <DEDUP_REMOVED lines=160> */
.L_x_904:
[----:B------:R-:W-:Y:S01]  /*6e00*/  ULEA UR6, UR38, UR37, 0x3 ;  /* 0x0000002526067291 */ /* 0x000fe2000f8e183f */
[----:B------:R-:W-:-:S05]  /*6e10*/  IMAD.U32 R9, RZ, RZ, UR39 ;  /* 0x00000027ff097e24 */ /* 0x000fca000f8e00ff */
[----:B------:R-:W-:-:S04]  /*6e20*/  SHF.L.U32 R9, R9, 0x1f, RZ ;  /* 0x0000001f09097819 */ /* 0x000fc800000006ff */
[----:B------:R1:W2:Y:S01]  /*6e30*/  SYNCS.PHASECHK.TRANS64.TRYWAIT P1, [UR6+0x29850], R9 ;  /* 0x02985009ff0075a7 */ /* 0x0002a20008020146 */
[----:B------:R-:W-:Y:S05]  /*6e40*/  @!P0 BRA `(.L_x_905) ;  /* 0x0000000000048947 */ /* 0x000fea0003800000 */
[----:B------:R-:W-:Y:S01]  /*6e50*/  BPT.TRAP 0x1 ;  /* 0x000000040000795c */ /* 0x000fe20000300000 */
.L_x_905:
[----:B--2---:R-:W-:Y:S05]  /*6e60*/  @P1 BRA `(.L_x_903) ;  /* 0x0000000000081947 */ /* 0x004fea0003800000 */
[----:B------:R-:W2:Y:S02]  /*6e70*/  SYNCS.PHASECHK.TRANS64.TRYWAIT P1, [UR6+0x29850], R9 ;  /* 0x02985009ff0075a7 */ /* 0x000ea40008020146 */
[----:B--2---:R-:W-:Y:S05]  /*6e80*/  @!P1 BRA `(.L_x_906) ;  /* 0x0000010c00e09947 */ /* 0x004fea0003800000 */
.L_x_903:
[----:B------:R-:W-:Y:S01]  /*6e90*/  UIADD3 UR6, UR37, 0x400, URZ ;  /* 0x0000040025067890 */ /* 0x000fe2000fffe03f */
[----:B------:R-:W-:Y:S01]  /*6ea0*/  WARPGROUP.ARRIVE ;  /* 0x00000000000079c5 */ /* 0x000fe20000000000 */
[----:B------:R-:W-:-:S05]  /*6eb0*/  UMOV UR11, 0xc0000010 ;  /* 0xc0000010000b7882 */ /* 0x000fca0000000000 */
[----:B--2---:R-:W2:Y:S01]  /*6ec0*/  S2R R10, SR_TID.X ;  /* 0x00000000000a7919 */ /* 0x004ea20000002100 */
[----:B------:R-:W-:Y:S01]  /*6ed0*/  USHF.R.U32.HI UR6, URZ, 0x4, UR6 ;  /* 0x000000043f067899 */ /* 0x000fe20008011606 */
[----:B------:R-:W3:Y:S01]  /*6ee0*/  LDC R11, c[0x0][0x288] ;  /* 0x0000a200ff0b7b82 */ /* 0x000ee20000000800 */
[----:B-1----:R-:W-:Y:S02]  /*6ef0*/  IMAD.U32 R9, RZ, RZ, UR5 ;  /* 0x00000005ff097e24 */ /* 0x002fe4000f8e00ff */
[----:B------:R-:W-:Y:S01]  /*6f00*/  ULOP3.LUT UR6, UR6, 0x3fff, URZ, 0xc0, !UPT ;  /* 0x00003fff06067892 */ /* 0x000fe2000f8ec03f */
[----:B------:R-:W-:-:S03]  /*6f10*/  IMAD R14, R3, -0xa0, RZ ;  /* 0xffffff60030e7824 */ /* 0x000fc600078e02ff */
[----:B------:R-:W-:-:S04]  /*6f20*/  ULOP3.LUT UR6, UR6, 0x10000, URZ, 0xfc, !UPT ;  /* 0x0001000006067892 */ /* 0x000fc8000f8efc3f */
[----:B------:R-:W-:-:S07]  /*6f30*/  UIMAD UR6, UR38, 0x500, UR6 ;  /* 0x00000500260678a4 */ /* 0x000fce000f8e0206 */
[----:B------:R-:W-:Y:S02]  /*6f40*/  UMOV UR10, UR6 ;  /* 0x00000006000a7c82 */ /* 0x000fe40008000000 */
[----:B------:R-:W-:Y:S01]  /*6f50*/  QGMMA.64x128x32.F32.E4M3.E4M3 R24, R184, gdesc[UR8], R24, gsb0 ;  /* 0x01e00008b8187df3 */ /* 0x000fe20008000818 */
[----:B------:R-:W-:Y:S01]  /*6f60*/  UIADD3 UR10, UR6, 0x100, URZ ;  /* 0x00000100060a7890 */ /* 0x000fe2000fffe03f */
[----:B------:R-:W-:Y:S01]  /*6f70*/  UMOV UR11, 0xc0000010 ;  /* 0xc0000010000b7882 */ /* 0x000fe20000000000 */
[----:B--2---:R-:W-:Y:S02]  /*6f80*/  LOP3.LUT P1, RZ, R10, 0x7f, RZ, 0xc0, !PT ;  /* 0x0000007f0aff7812 */ /* 0x004fe4000782c0ff */
[----:B------:R-:W-:-:S04]  /*6f90*/  SHF.R.U32.HI R10, RZ, 0x7, R10 ;  /* 0x00000007ff0a7819 */ /* 0x000fc8000001160a */
[----:B------:R-:W-:Y:S01]  /*6fa0*/  IADD3 R12, -R10, 0xb, RZ ;  /* 0x0000000b0a0c7810 */ /* 0x000fe20007ffe1ff */
[----:B------:R-:W-:-:S06]  /*6fb0*/  IMAD R10, R17, UR57, R14 ;  /* 0x00000039110a7c24 */ /* 0x000fcc000f8e020e */
[----:B------:R-:W-:-:S05]  /*6fc0*/  @!P1 LEA R9, R9, UR37, 0x3 ;  /* 0x0000002509099c11 */ /* 0x000fca000f8e18ff */
[----:B------:R-:W-:-:S05]  /*6fd0*/  @!P1 VIADD R9, R9, 0x29840 ;  /* 0x0002984009099836 */ /* 0x000fca0000000000 */
[----:B------:R-:W-:Y:S01]  /*6fe0*/  @!P1 PRMT R9, RZ, 0x654, R9 ;  /* 0x00000654ff099816 */ /* 0x000fe20000000009 */
[----:B------:R-:W-:Y:S02]  /*6ff0*/  WARPGROUP.DEPBAR.LE gsb0, 0x0 ;  /* 0x00008000000079c5 */ /* 0x000fe40000010000 */
[----:B------:R-:W-:-:S06]  /*7000*/  WARPGROUP.ARRIVE ;  /* 0x00000000000079c5 */ /* 0x000fcc0000000000 */
        /* <DEDUP_REMOVED lines=13> */
[----:B------:R-:W-:Y:S01]  /*70e0*/  ULOP3.LUT UR6, URZ, UR53, URZ, 0x33, !UPT ;  /* 0x000000353f067292 */ /* 0x000fe2000f8e333f */
[----:B------:R-:W-:Y:S02]  /*70f0*/  WARPGROUP.DEPBAR.LE gsb0, 0x0 ;  /* 0x00008000000079c5 */ /* 0x000fe40000010000 */
[----:B------:R-:W-:-:S06]  /*7100*/  WARPGROUP.ARRIVE ;  /* 0x00000000000079c5 */ /* 0x000fcc0000000000 */
[----:B------:R-:W-:Y:S03]  /*7110*/  QGMMA.64x128x32.F32.E4M3.E4M3 R24, R168, gdesc[UR8], R24, gsb0 ;  /* 0x01e00008a8187df3 */ /* 0x000fe60008000818 */
[----:B------:R-:W-:Y:S02]  /*7120*/  WARPGROUP.DEPBAR.LE gsb0, 0x0 ;  /* 0x00008000000079c5 */ /* 0x000fe40000010000 */
[----:B------:R1:W-:Y:S06]  /*7130*/  BAR.ARV R12, 0x100 ;  /* 0x0004000c0000751d */ /* 0x0003ec0000002000 */
[----:B------:R3:W-:Y:S01]  /*7140*/  @!P1 SYNCS.ARRIVE.TRANS64.RED.A1T0 RZ, [R9+URZ], RZ ;  /* 0x000000ff09ff99a7 */ /* 0x0007e2000810043f */
[----:B------:R-:W-:-:S02]  /*7150*/  PLOP3.LUT P1, PT, PT, PT, UP0, 0x40, 0x0 ;  /* 0x000000000000781c */ /* 0x000fc40003f2e808 */
[----:B---3--:R-:W-:-:S05]  /*7160*/  IADD3 R9, R10, 0x1, -R11 ;  /* 0x000000010a097810 */ /* 0x008fca0007ffe80b */
[----:B------:R-:W-:-:S04]  /*7170*/  IMAD R9, R16, -0x2, R9 ;  /* 0xfffffffe10097824 */ /* 0x000fc800078e0209 */
[C---:B------:R-:W-:Y:S02]  /*7180*/  VIADD R11, R9.reuse, UR56 ;  /* 0x00000038090b7c36 */ /* 0x040fe40008000000 */
[----:B------:R-:W-:Y:S02]  /*7190*/  VIADD R10, R9, UR6 ;  /* 0x00000006090a7c36 */ /* 0x000fe40008000000 */
[----:B------:R-:W-:Y:S02]  /*71a0*/  IMAD R9, R16, -0x2, R14 ;  /* 0xfffffffe10097824 */ /* 0x000fe400078e020e */
[C---:B------:R-:W-:Y:S02]  /*71b0*/  IMAD.IADD R13, R7.reuse, 0x1, R11 ;  /* 0x00000001070d7824 */ /* 0x040fe400078e020b */
[----:B-1----:R-:W-:Y:S01]  /*71c0*/  IMAD.IADD R12, R7, 0x1, R10 ;  /* 0x00000001070c7824 */ /* 0x002fe200078e020a */
[----:B------:R-:W-:Y:S06]  /*71d0*/  @P1 BRA `(.L_x_907) ;  /* 0x0000000000581947 */ /* 0x000fec0003800000 */
[----:B------:R-:W-:Y:S01]  /*71e0*/  ISETP.GT.AND P1, PT, R8, -0x1, PT ;  /* 0xffffffff0800780c */ /* 0x000fe20003f24270 */
[----:B------:R-:W-:-:S12]  /*71f0*/  BSSY B0, `(.L_x_908) ;  /* 0x0000011000007945 */ /* 0x000fd80003800000 */
[----:B------:R-:W-:Y:S05]  /*7200*/  @P1 BRA `(.L_x_909) ;  /* 0x0000000000201947 */ /* 0x000fea0003800000 */
[----:B------:R-:W-:Y:S01]  /*7210*/  IMAD.U32 R170, RZ, RZ, UR41 ;  /* 0x00000029ffaa7e24 */ /* 0x000fe2000f8e00ff */
[----:B------:R-:W-:-:S04]  /*7220*/  LOP3.LUT R15, RZ, R8, RZ, 0x33, !PT ;  /* 0x00000008ff0f7212 */ /* 0x000fc800078e33ff */
[----:B------:R-:W-:-:S13]  /*7230*/  ISETP.NE.AND P1, PT, R170, 0x1, PT ;  /* 0x00000001aa00780c */ /* 0x000fda0003f25270 */
[----:B------:R-:W1:Y:S02]  /*7240*/  @P1 LDC.64 R20, c[0x0][0x9e8] ;  /* 0x00027a00ff141b82 */ /* 0x000e640000000a00 */
[----:B-1----:R-:W-:-:S05]  /*7250*/  @P1 IMAD.HI.U32 R20, R15, R20, RZ ;  /* 0x000000140f141227 */ /* 0x002fca00078e00ff */
[----:B------:R-:W-:-:S04]  /*7260*/  @P1 SHF.R.U32.HI R15, RZ, R21, R20 ;  /* 0x00000015ff0f1219 */ /* 0x000fc80000011614 */
[----:B------:R-:W-:Y:S01]  /*7270*/  LOP3.LUT R20, RZ, R15, RZ, 0x33, !PT ;  /* 0x0000000fff147212 */ /* 0x000fe200078e33ff */
[----:B------:R-:W-:Y:S06]  /*7280*/  BRA `(.L_x_910) ;  /* 0x00000000001c7947 */ /* 0x000fec0003800000 */
.L_x_909:
[----:B------:R-:W-:Y:S02]  /*7290*/  IMAD.U32 R170, RZ, RZ, UR41 ;  /* 0x00000029ffaa7e24 */ /* 0x000fe4000f8e00ff */
[----:B------:R-:W-:-:S03]  /*72a0*/  IMAD.MOV.U32 R20, RZ, RZ, R8 ;  /* 0x000000ffff147224 */ /* 0x000fc600078e0008 */
[----:B------:R-:W-:-:S13]  /*72b0*/  ISETP.NE.AND P1, PT, R170, 0x1, PT ;  /* 0x00000001aa00780c */ /* 0x000fda0003f25270 */
[----:B------:R-:W1:Y:S01]  /*72c0*/  @P1 LDC.64 R168, c[0x0][0x9e8] ;  /* 0x00027a00ffa81b82 */ /* 0x000e620000000a00 */
[----:B------:R-:W-:-:S04]  /*72d0*/  @P1 IMAD.IADD R15, R192, 0x1, R7 ;  /* 0x00000001c00f1824 */ /* 0x000fc800078e0207 */
[----:B-1----:R-:W-:-:S05]  /*72e0*/  @P1 IMAD.HI.U32 R168, R15, R168, RZ ;  /* 0x000000a80fa81227 */ /* 0x002fca00078e00ff */
[----:B------:R-:W-:-:S07]  /*72f0*/  @P1 SHF.R.U32.HI R20, RZ, R169, R168 ;  /* 0x000000a9ff141219 */ /* 0x000fce00000116a8 */
.L_x_910:
[----:B------:R-:W-:Y:S05]  /*7300*/  BSYNC B0 ;  /* 0x0000000000007941 */ /* 0x000fea0003800000 */
.L_x_908:
[----:B------:R-:W-:-:S05]  /*7310*/  IMAD R15, R20, R170, R9 ;  /* 0x000000aa140f7224 */ /* 0x000fca00078e0209 */
[----:B------:R-:W-:Y:S02]  /*7320*/  VIADDMNMX R13, R15, R170, R13, PT ;  /* 0x000000aa0f0d7246 */ /* 0x000fe4000380010d */
[----:B------:R-:W-:-:S07]  /*7330*/  VIMNMX R12, R12, R15, !PT ;  /* 0x0000000f0c0c7248 */ /* 0x000fce0007fe0100 */
.L_x_907:
[C---:B------:R-:W-:Y:S02]  /*7340*/  ISETP.GE.AND P1, PT, R14.reuse, 0x2, PT ;  /* 0x000000020e00780c */ /* 0x040fe40003f26270 */
[----:B------:R-:W-:Y:S02]  /*7350*/  ISETP.GE.AND P3, PT, R14, 0xa, PT ;  /* 0x0000000a0e00780c */ /* 0x000fe40003f66270 */
[----:B------:R-:W-:Y:S02]  /*7360*/  P2R R21, PR, RZ, 0x2 ;  /* 0x00000002ff157803 */ /* 0x000fe40000000000 */
[----:B------:R-:W-:Y:S02]  /*7370*/  ISETP.GT.AND P1, PT, R12, 0x1, !P1 ;  /* 0x000000010c00780c */ /* 0x000fe40004f24270 */
[----:B------:R-:W-:Y:S02]  /*7380*/  ISETP.GE.AND P2, PT, R14, 0x9, PT ;  /* 0x000000090e00780c */ /* 0x000fe40003f46270 */
[----:B------:R-:W-:-:S02]  /*7390*/  ISETP.LT.OR P1, PT, R13, 0x2, P1 ;  /* 0x000000020d00780c */ /* 0x000fc40000f21670 */
[----:B------:R-:W-:Y:S02]  /*73a0*/  P2R R20, PR, RZ, 0x4 ;  /* 0x00000004ff147803 */ /* 0x000fe40000000000 */
[----:B------:R-:W-:Y:S02]  /*73b0*/  FSEL R153, R153, -INF , !P1 ;  /* 0xff80000099997808 */ /* 0x000fe40004800000 */
[C---:B------:R-:W-:Y:S02]  /*73c0*/  ISETP.GT.AND P1, PT, R12.reuse, 0x9, !P3 ;  /* 0x000000090c00780c */ /* 0x040fe40005f24270 */
[----:B------:R-:W-:Y:S02]  /*73d0*/  P2R R168, PR, RZ, 0x8 ;  /* 0x00000008ffa87803 */ /* 0x000fe40000000000 */
[----:B------:R-:W-:Y:S02]  /*73e0*/  ISETP.LT.OR P1, PT, R13, 0xa, P1 ;  /* 0x0000000a0d00780c */ /* 0x000fe40000f21670 */
[----:B------:R-:W-:-:S02]  /*73f0*/  ISETP.GT.AND P2, PT, R12, 0x8, !P2 ;  /* 0x000000080c00780c */ /* 0x000fc40005744270 */
[----:B------:R-:W-:Y:S02]  /*7400*/  ISETP.GE.AND P3, PT, R14, 0x11, PT ;  /* 0x000000110e00780c */ /* 0x000fe40003f66270 */
[----:B------:R-:W-:Y:S02]  /*7410*/  FSEL R157, R157, -INF , !P1 ;  /* 0xff8000009d9d7808 */ /* 0x000fe40004800000 */
[C---:B------:R-:W-:Y:S02]  /*7420*/  ISETP.LT.OR P2, PT, R13.reuse, 0x9, P2 ;  /* 0x000000090d00780c */ /* 0x040fe40001741670 */
        /* <DEDUP_REMOVED lines=43> */
[C---:B------:R-:W-:Y:S02]  /*76e0*/  ISETP.LT.OR P2, PT, R13.reuse, 0x31, P2 ;  /* 0x000000310d00780c */ /* 0x040fe40001741670 */
        /* <DEDUP_REMOVED lines=133> */
[----:B------:R-:W-:Y:S01]  /*7f40*/  ISETP.GT.AND P6, PT, R12, 0x99, !P6 ;  /* 0x000000990c00780c */ /* 0x000fe200077c4270 */
[----:B------:R-:W-:-:S03]  /*7f50*/  IMAD.IADD R12, R6, 0x1, R11 ;  /* 0x00000001060c7824 */ /* 0x000fc600078e020b */
[----:B------:R-:W-:Y:S01]  /*7f60*/  ISETP.LT.OR P6, PT, R13, 0x9a, P6 ;  /* 0x0000009a0d00780c */ /* 0x000fe200037c1670 */
[----:B------:R-:W-:-:S03]  /*7f70*/  IMAD.IADD R13, R6, 0x1, R10 ;  /* 0x00000001060d7824 */ /* 0x000fc600078e020a */
[----:B------:R-:W-:Y:S02]  /*7f80*/  FSEL R101, R101, -INF , !P6 ;  /* 0xff80000065657808 */ /* 0x000fe40007000000 */
[----:B------:R-:W-:-:S13]  /*7f90*/  PLOP3.LUT P6, PT, PT, PT, UP0, 0x40, 0x0 ;  /* 0x000000000000781c */ /* 0x000fda0003fce808 */
[----:B------:R-:W-:Y:S05]  /*7fa0*/  @P6 BRA `(.L_x_911) ;  /* 0x0000000000546947 */ /* 0x000fea0003800000 */
[----:B------:R-:W-:Y:S01]  /*7fb0*/  IMAD.IADD R211, R192, 0x1, R6 ;  /* 0x00000001c0d37824 */ /* 0x000fe200078e0206 */
[----:B------:R-:W-:Y:S04]  /*7fc0*/  BSSY B0, `(.L_x_912) ;  /* 0x0000010000007945 */ /* 0x000fe80003800000 */
[----:B------:R-:W-:-:S13]  /*7fd0*/  ISETP.GT.AND P6, PT, R211, -0x1, PT ;  /* 0xffffffffd300780c */ /* 0x000fda0003fc4270 */
        /* <DEDUP_REMOVED lines=9> */
.L_x_913:
[----:B------:R-:W-:-:S05]  /*8070*/  IMAD.U32 R152, RZ, RZ, UR41 ;  /* 0x00000029ff987e24 */ /* 0x000fca000f8e00ff */
[----:B------:R-:W-:-:S13]  /*8080*/  ISETP.NE.AND P6, PT, R152, 0x1, PT ;  /* 0x000000019800780c */ /* 0x000fda0003fc5270 */
[----:B------:R-:W1:Y:S02]  /*8090*/  @P6 LDC.64 R10, c[0x0][0x9e8] ;  /* 0x00027a00ff0a6b82 */ /* 0x000e640000000a00 */
[----:B-1----:R-:W-:-:S05]  /*80a0*/  @P6 IMAD.HI.U32 R10, R211, R10, RZ ;  /* 0x0000000ad30a6227 */ /* 0x002fca00078e00ff */
[----:B------:R-:W-:-:S07]  /*80b0*/  @P6 SHF.R.U32.HI R211, RZ, R11, R10 ;  /* 0x0000000bffd36219 */ /* 0x000fce000001160a */
.L_x_914:
[----:B------:R-:W-:Y:S05]  /*80c0*/  BSYNC B0 ;  /* 0x0000000000007941 */ /* 0x000fea0003800000 */
.L_x_912:
[----:B------:R-:W-:-:S05]  /*80d0*/  IMAD R211, R211, R152, R9 ;  /* 0x00000098d3d37224 */ /* 0x000fca00078e0209 */
[----:B------:R-:W-:Y:S02]  /*80e0*/  VIADDMNMX R12, R211, R152, R12, PT ;  /* 0x00000098d30c7246 */ /* 0x000fe4000380010c */
[----:B------:R-:W-:-:S07]  /*80f0*/  VIMNMX R13, R13, R211, !PT ;  /* 0x000000d30d0d7248 */ /* 0x000fce0007fe0100 */
.L_x_911:
        /* <DEDUP_REMOVED lines=75> */
[----:B------:R-:W-:Y:S02]  /*85b0*/  ISETP.GT.AND P1, PT, R13, 0x49, !P6 ;  /* 0x000000490d00780c */ /* 0x000fe40007724270 */
[----:B------:R-:W-:Y:S02]  /*85c0*/  ISETP.NE.AND P6, PT, R207, RZ, PT ;  /* 0x000000ffcf00720c */ /* 0x000fe40003fc5270 */
        /* <DEDUP_REMOVED lines=22> */
[----:B------:R-:W-:Y:S01]  /*8730*/  ISETP.GT.AND P2, PT, R13, 0x89, !P2 ;  /* 0x000000890d00780c */ /* 0x000fe20005744270 */
[----:B------:R-:W1:Y:S01]  /*8740*/  SHFL.BFLY PT, R9, R10, 0x2, 0x1f ;  /* 0x0c401f000a097f89 */ /* 0x000e6200000e0000 */
[----:B------:R-:W-:Y:S02]  /*8750*/  FSEL R134, R134, -INF , !P1 ;  /* 0xff80000086867808 */ /* 0x000fe40004800000 */
[----:B------:R-:W-:-:S02]  /*8760*/  ISETP.NE.AND P1, PT, R174, RZ, PT ;  /* 0x000000ffae00720c */ /* 0x000fc40003f25270 */
[C---:B------:R-:W-:Y:S02]  /*8770*/  ISETP.LT.OR P2, PT, R12.reuse, 0x8a, P2 ;  /* 0x0000008a0c00780c */ /* 0x040fe40001741670 */
[C---:B------:R-:W-:Y:S02]  /*8780*/  ISETP.GT.AND P1, PT, R13.reuse, 0x59, !P1 ;  /* 0x000000590d00780c */ /* 0x040fe40004f24270 */
[----:B------:R-:W-:Y:S02]  /*8790*/  ISETP.GT.AND P3, PT, R13, 0x90, !P3 ;  /* 0x000000900d00780c */ /* 0x000fe40005f64270 */
[----:B------:R-:W-:Y:S02]  /*87a0*/  ISETP.LT.OR P1, PT, R12, 0x5a, P1 ;  /* 0x0000005a0c00780c */ /* 0x000fe40000f21670 */
[----:B------:R-:W-:Y:S02]  /*87b0*/  FSEL R95, R95, -INF , !P2 ;  /* 0xff8000005f5f7808 */ /* 0x000fe40005000000 */
[----:B------:R-:W-:-:S02]  /*87c0*/  FSEL R135, R135, -INF , !P1 ;  /* 0xff80000087877808 */ /* 0x000fc40004800000 */
[----:B------:R-:W-:Y:S02]  /*87d0*/  ISETP.NE.AND P1, PT, R173, RZ, PT ;  /* 0x000000ffad00720c */ /* 0x000fe40003f25270 */
[C---:B------:R-:W-:Y:S02]  /*87e0*/  ISETP.GT.AND P4, PT, R13.reuse, 0x91, !P4 ;  /* 0x000000910d00780c */ /* 0x040fe40006784270 */
[----:B------:R-:W-:Y:S02]  /*87f0*/  ISETP.GT.AND P1, PT, R13, 0x60, !P1 ;  /* 0x000000600d00780c */ /* 0x000fe40004f24270 */
[C---:B------:R-:W-:Y:S02]  /*8800*/  ISETP.LT.OR P3, PT, R12.reuse, 0x91, P3 ;  /* 0x000000910c00780c */ /* 0x040fe40001f61670 */
[----:B------:R-:W-:Y:S02]  /*8810*/  ISETP.LT.OR P1, PT, R12, 0x61, P1 ;  /* 0x000000610c00780c */ /* 0x000fe40000f21670 */
[----:B-1----:R-:W-:-:S02]  /*8820*/  FMNMX.FTZ R11, R10, R9, !PT ;  /* 0x000000090a0b7209 */ /* 0x002fc40007810000 */
[----:B------:R-:W-:Y:S02]  /*8830*/  FSEL R106, R106, -INF , !P1 ;  /* 0xff8000006a6a7808 */ /* 0x000fe40004800000 */
[----:B------:R-:W-:Y:S02]  /*8840*/  ISETP.NE.AND P1, PT, R198, RZ, PT ;  /* 0x000000ffc600720c */ /* 0x000fe40003f25270 */
[C---:B------:R-:W-:Y:S02]  /*8850*/  ISETP.GT.AND P5, PT, R13.reuse, 0x98, !P5 ;  /* 0x000000980d00780c */ /* 0x040fe40006fa4270 */
[----:B------:R-:W-:Y:S02]  /*8860*/  ISETP.GT.AND P1, PT, R13, 0x61, !P1 ;  /* 0x000000610d00780c */ /* 0x000fe40004f24270 */
[C---:B------:R-:W-:Y:S02]  /*8870*/  ISETP.LT.OR P4, PT, R12.reuse, 0x92, P4 ;  /* 0x000000920c00780c */ /* 0x040fe40002781670 */
[----:B------:R-:W-:-:S02]  /*8880*/  ISETP.LT.OR P1, PT, R12, 0x62, P1 ;  /* 0x000000620c00780c */ /* 0x000fc40000f21670 */
[----:B------:R-:W-:Y:S02]  /*8890*/  FSEL R98, R98, -INF , !P3 ;  /* 0xff80000062627808 */ /* 0x000fe40005800000 */
[----:B------:R-:W-:Y:S02]  /*88a0*/  FSEL R107, R107, -INF , !P1 ;  /* 0xff8000006b6b7808 */ /* 0x000fe40004800000 */
[----:B------:R-:W-:Y:S02]  /*88b0*/  ISETP.NE.AND P1, PT, R199, RZ, PT ;  /* 0x000000ffc700720c */ /* 0x000fe40003f25270 */
[----:B------:R-:W-:Y:S02]  /*88c0*/  ISETP.LT.OR P5, PT, R12, 0x99, P5 ;  /* 0x000000990c00780c */ /* 0x000fe40002fa1670 */
[----:B------:R-:W-:Y:S02]  /*88d0*/  ISETP.GT.AND P1, PT, R13, 0x68, !P1 ;  /* 0x000000680d00780c */ /* 0x000fe40004f24270 */
[----:B------:R-:W-:-:S02]  /*88e0*/  FSEL R102, R102, -INF , !P5 ;  /* 0xff80000066667808 */ /* 0x000fc40006800000 */
        /* <DEDUP_REMOVED lines=14> */
[----:B------:R-:W-:Y:S02]  /*89d0*/  ISETP.GT.AND P1, PT, R13, 0x78, !P6 ;  /* 0x000000780d00780c */ /* 0x000fe40007724270 */
        /* <DEDUP_REMOVED lines=11> */
[----:B------:R-:W-:Y:S02]  /*8a90*/  ISETP.NE.AND P1, PT, R20, RZ, PT ;  /* 0x000000ff1400720c */ /* 0x000fe40003f25270 */
[----:B------:R-:W1:Y:S02]  /*8aa0*/  SHFL.BFLY PT, R20, R11, 0x1, 0x1f ;  /* 0x0c201f000b147f89 */ /* 0x000e6400000e0000 */
        /* <DEDUP_REMOVED lines=8> */
[----:B-1----:R-:W-:Y:S02]  /*8b30*/  FMNMX.FTZ R9, R11, R20, !PT ;  /* 0x000000140b097209 */ /* 0x002fe40007810000 */
        /* <DEDUP_REMOVED lines=27> */
[C---:B------:R-:W-:Y:S02]  /*8cf0*/  ISETP.GT.AND P1, PT, R13.reuse, RZ, !P6 ;  /* 0x000000ff0d00720c */ /* 0x040fe40007724270 */
[----:B------:R-:W-:Y:S01]  /*8d00*/  ISETP.NE.AND P6, PT, R14, RZ, PT ;  /* 0x000000ff0e00720c */ /* 0x000fe20003fc5270 */
[----:B------:R-:W-:Y:S01]  /*8d10*/  IMAD.U32 R14, RZ, RZ, UR36 ;  /* 0x00000024ff0e7e24 */ /* 0x000fe2000f8e00ff */
[----:B------:R-:W-:Y:S02]  /*8d20*/  ISETP.LT.OR P1, PT, R12, 0x1, P1 ;  /* 0x000000010c00780c */ /* 0x000fe40000f21670 */
[----:B------:R-:W-:Y:S02]  /*8d30*/  ISETP.GT.AND P2, PT, R13, 0x99, !P6 ;  /* 0x000000990d00780c */ /* 0x000fe40007744270 */
[----:B------:R-:W-:Y:S01]  /*8d40*/  FSEL R169, R154, -INF , !P1 ;  /* 0xff8000009aa97808 */ /* 0x000fe20004800000 */
[----:B------:R-:W-:-:S01]  /*8d50*/  FFMA.FTZ R154, R9, R14, -8 ;  /* 0xc1000000099a7423 */ /* 0x000fc2000001000e */
[----:B------:R-:W-:-:S02]  /*8d60*/  FSETP.NEU.FTZ.AND P1, PT, R9, -INF , PT ;  /* 0xff8000000900780b */ /* 0x000fc40003f3d000 */
[----:B------:R-:W-:Y:S02]  /*8d70*/  ISETP.LT.OR P2, PT, R12, 0x9a, P2 ;  /* 0x0000009a0c00780c */ /* 0x000fe40001741670 */
[----:B------:R-:W-:Y:S02]  /*8d80*/  FSEL R154, R154, RZ, P1 ;  /* 0x000000ff9a9a7208 */ /* 0x000fe40000800000 */
[----:B------:R-:W-:-:S03]  /*8d90*/  FSEL R103, R103, -INF , !P2 ;  /* 0xff80000067677808 */ /* 0x000fc60005000000 */
        /* <DEDUP_REMOVED lines=20> */
[----:B-1----:R-:W-:-:S01]  /*8ee0*/  FFMA.FTZ R160, R112, UR36, -R154 ;  /* 0x0000002470a07c23 */ /* 0x002fc2000801089a */
        /* <DEDUP_REMOVED lines=30> */
[----:B------:R-:W-:Y:S02]  /*90d0*/  MUFU.EX2 R10, R10 ;  /* 0x0000000a000a7308 */ /* 0x000fe40000000800 */
[----:B------:R-:W-:-:S04]  /*90e0*/  FMNMX.FTZ R157, R147, R156, !PT ;  /* 0x0000009c939d7209 */ /* 0x000fc80007810000 */
[----:B------:R-:W-:Y:S02]  /*90f0*/  FMNMX.FTZ R156, R150, R157, !PT ;  /* 0x0000009d969c7209 */ /* 0x000fe40007810000 */
        /* <DEDUP_REMOVED lines=30> */
[----:B------:R-:W-:Y:S01]  /*92e0*/  FSEL R105, R99, -INF , !P4 ;  /* 0xff80000063697808 */ /* 0x000fe20006000000 */
[----:B------:R-:W-:Y:S01]  /*92f0*/  MUFU.EX2 R141, R141 ;  /* 0x0000008d008d7308 */ /* 0x000fe20000000800 */
[----:B------:R-:W-:-:S04]  /*9300*/  FMNMX.FTZ R157, R95, R156, !PT ;  /* 0x0000009c5f9d7209 */ /* 0x000fc80007810000 */
[----:B------:R-:W-:-:S03]  /*9310*/  FMNMX.FTZ R108, R98, R157, !PT ;  /* 0x0000009d626c7209 */ /* 0x000fc60007810000 */
[----:B------:R-:W-:Y:S01]  /*9320*/  MUFU.EX2 R99, R161 ;  /* 0x000000a100637308 */ /* 0x000fe20000000800 */
[----:B------:R-:W-:-:S04]  /*9330*/  FMNMX.FTZ R109, R105, R108, !PT ;  /* 0x0000006c696d7209 */ /* 0x000fc80007810000 */
[----:B------:R-:W-:Y:S01]  /*9340*/  FMNMX.FTZ R108, R102, R109, !PT ;  /* 0x0000006d666c7209 */ /* 0x000fe20007810000 */
[----:B------:R-:W-:-:S01]  /*9350*/  FFMA.FTZ R109, R113, UR36, -R154 ;  /* 0x00000024716d7c23 */ /* 0x000fc2000801089a */
[--C-:B------:R-:W-:Y:S01]  /*9360*/  FFMA.FTZ R113, R117, UR36, -R154.reuse ;  /* 0x0000002475717c23 */ /* 0x100fe2000801089a */
[----:B------:R-:W-:Y:S01]  /*9370*/  IMAD.U32 R117, RZ, RZ, UR36 ;  /* 0x00000024ff757e24 */ /* 0x000fe2000f8e00ff */
[----:B------:R-:W-:Y:S01]  /*9380*/  FMNMX.FTZ R156, R103, R108, !PT ;  /* 0x0000006c679c7209 */ /* 0x000fe20007810000 */
[----:B------:R-:W-:Y:S04]  /*9390*/  MUFU.EX2 R144, R144 ;  /* 0x0000009000907308 */ /* 0x000fe80000000800 */
[----:B------:R-:W1:Y:S04]  /*93a0*/  SHFL.BFLY PT, R157, R156, 0x2, 0x1f ;  /* 0x0c401f009c9d7f89 */ /* 0x000e6800000e0000 */
[----:B------:R-:W-:Y:S08]  /*93b0*/  MUFU.EX2 R108, R160 ;  /* 0x000000a0006c7308 */ /* 0x000ff00000000800 */
[----:B------:R-:W-:Y:S08]  /*93c0*/  MUFU.EX2 R145, R145 ;  /* 0x0000009100917308 */ /* 0x000ff00000000800 */
[----:B------:R-:W-:Y:S01]  /*93d0*/  MUFU.EX2 R148, R148 ;  /* 0x0000009400947308 */ /* 0x000fe20000000800 */
[----:B-1----:R-:W-:Y:S01]  /*93e0*/  FMNMX.FTZ R157, R156, R157, !PT ;  /* 0x0000009d9c9d7209 */ /* 0x002fe20007810000 */
[----:B------:R-:W-:Y:S01]  /*93f0*/  FFMA.FTZ R156, R101, UR36, -R154 ;  /* 0x00000024659c7c23 */ /* 0x000fe2000801089a */
[----:B------:R-:W-:-:S05]  /*9400*/  FSEL R101, R9, RZ, P1 ;  /* 0x000000ff09657208 */ /* 0x000fca0000800000 */
[----:B------:R-:W-:Y:S01]  /*9410*/  MUFU.EX2 R149, R149 ;  /* 0x0000009500957308 */ /* 0x000fe20000000800 */
[----:B------:R-:W1:Y:S01]  /*9420*/  SHFL.BFLY PT, R88, R157, 0x1, 0x1f ;  /* 0x0c201f009d587f89 */ /* 0x000e6200000e0000 */
[----:B------:R-:W-:-:S06]  /*9430*/  FADD.FTZ R2, -R101, R2 ;  /* 0x0000000265027221 */ /* 0x000fcc0000010100 */
[----:B------:R2:W-:Y:S08]  /*9440*/  MUFU.EX2 R101, R156 ;  /* 0x0000009c00657308 */ /* 0x0005f00000000800 */
[----:B------:R-:W-:Y:S08]  /*9450*/  MUFU.EX2 R120, R120 ;  /* 0x0000007800787308 */ /* 0x000ff00000000800 */
[----:B------:R-:W-:Y:S01]  /*9460*/  MUFU.EX2 R121, R121 ;  /* 0x0000007900797308 */ /* 0x000fe20000000800 */
[----:B-1----:R-:W-:-:S04]  /*9470*/  FMNMX.FTZ R88, R157, R88, !PT ;  /* 0x000000589d587209 */ /* 0x002fc80007810000 */
[C---:B------:R-:W-:Y:S01]  /*9480*/  FSETP.NEU.FTZ.AND P1, PT, R88.reuse, -INF , PT ;  /* 0xff8000005800780b */ /* 0x040fe20003f3d000 */
[----:B------:R-:W-:-:S01]  /*9490*/  FFMA.FTZ R154, R88, R117, -8 ;  /* 0xc1000000589a7423 */ /* 0x000fc20000010075 */
[----:B------:R-:W-:Y:S01]  /*94a0*/  FMUL.FTZ R117, R2, UR36 ;  /* 0x0000002402757c20 */ /* 0x000fe20008410000 */
[----:B------:R-:W-:Y:S03]  /*94b0*/  MUFU.EX2 R124, R124 ;  /* 0x0000007c007c7308 */ /* 0x000fe60000000800 */
[----:B------:R-:W-:-:S05]  /*94c0*/  FSEL R2, R154, RZ, P1 ;  /* 0x000000ff9a027208 */ /* 0x000fca0000800000 */
[--C-:B--2---:R-:W-:Y:S01]  /*94d0*/  FFMA.FTZ R156, R159, UR36, -R2.reuse ;  /* 0x000000249f9c7c23 */ /* 0x104fe20008010802 */
[----:B------:R-:W-:-:S01]  /*94e0*/  FFMA.FTZ R159, R163, UR36, -R2 ;  /* 0x00000024a39f7c23 */ /* 0x000fc20008010802 */
[----:B------:R-:W-:Y:S01]  /*94f0*/  FSEL R163, R88, RZ, P1 ;  /* 0x000000ff58a37208 */ /* 0x000fe20000800000 */
[----:B------:R-:W-:-:S01]  /*9500*/  FFMA.FTZ R154, R155, UR36, -R2 ;  /* 0x000000249b9a7c23 */ /* 0x000fc20008010802 */
[--C-:B------:R-:W-:Y:S01]  /*9510*/  FFMA.FTZ R155, R158, UR36, -R2.reuse ;  /* 0x000000249e9b7c23 */ /* 0x100fe20008010802 */
[----:B------:R-:W-:-:S01]  /*9520*/  FFMA.FTZ R158, R162, UR36, -R2 ;  /* 0x00000024a29e7c23 */ /* 0x000fc20008010802 */
[----:B------:R-:W-:Y:S01]  /*9530*/  FFMA.FTZ R162, R126, UR36, -R2 ;  /* 0x000000247ea27c23 */ /* 0x000fe20008010802 */
[----:B------:R-:W-:-:S01]  /*9540*/  FADD.FTZ R163, -R163, R0 ;  /* 0x00000000a3a37221 */ /* 0x000fc20000010100 */
[--C-:B------:R-:W-:Y:S01]  /*9550*/  FFMA.FTZ R157, R169, UR36, -R2.reuse ;  /* 0x00000024a99d7c23 */ /* 0x100fe20008010802 */
[----:B------:R-:W1:Y:S01]  /*9560*/  MUFU.EX2 R117, R117 ;  /* 0x0000007500757308 */ /* 0x000e620000000800 */
[----:B------:R-:W-:-:S01]  /*9570*/  FFMA.FTZ R160, R166, UR36, -R2 ;  /* 0x00000024a6a07c23 */ /* 0x000fc20008010802 */
[----:B------:R-:W-:Y:S01]  /*9580*/  FMUL.FTZ R126, R163, UR36 ;  /* 0x00000024a37e7c20 */ /* 0x000fe20008410000 */
        /* <DEDUP_REMOVED lines=30> */
[----:B--2---:R-:W-:-:S01]  /*9770*/  FFMA.FTZ R5, R126, R4, R157 ;  /* 0x000000047e057223 */ /* 0x004fc2000001009d */
[--C-:B------:R-:W-:Y:S01]  /*9780*/  FFMA.FTZ R90, R90, UR36, -R2.reuse ;  /* 0x000000245a5a7c23 */ /* 0x100fe20008010802 */
[----:B------:R-:W-:-:S01]  /*9790*/  FFMA.FTZ R91, R91, UR36, -R2 ;  /* 0x000000245b5b7c23 */ /* 0x000fc20008010802 */
[--C-:B------:R-:W-:Y:S01]  /*97a0*/  FFMA.FTZ R94, R94, UR36, -R2.reuse ;  /* 0x000000245e5e7c23 */ /* 0x100fe20008010802 */
[----:B------:R-:W-:-:S01]  /*97b0*/  FFMA.FTZ R95, R95, UR36, -R2 ;  /* 0x000000245f5f7c23 */ /* 0x000fc20008010802 */
[--C-:B------:R-:W-:Y:S01]  /*97c0*/  FFMA.FTZ R98, R98, UR36, -R2.reuse ;  /* 0x0000002462627c23 */ /* 0x100fe20008010802 */
[----:B------:R-:W-:-:S01]  /*97d0*/  FFMA.FTZ R105, R105, UR36, -R2 ;  /* 0x0000002469697c23 */ /* 0x000fc20008010802 */
[----:B------:R-:W2:Y:S01]  /*97e0*/  MUFU.EX2 R156, R156 ;  /* 0x0000009c009c7308 */ /* 0x000ea20000000800 */
[----:B-1----:R-:W-:-:S01]  /*97f0*/  FADD.FTZ R4, R154, R5 ;  /* 0x000000059a047221 */ /* 0x002fc20000010000 */
[--C-:B------:R-:W-:Y:S01]  /*9800*/  FFMA.FTZ R102, R102, UR36, -R2.reuse ;  /* 0x0000002466667c23 */ /* 0x100fe20008010802 */
[----:B------:R-:W-:-:S05]  /*9810*/  FFMA.FTZ R2, R103, UR36, -R2 ;  /* 0x0000002467027c23 */ /* 0x000fca0008010802 */
[----:B------:R-:W1:Y:S01]  /*9820*/  MUFU.EX2 R158, R158 ;  /* 0x0000009e009e7308 */ /* 0x000e620000000800 */
[----:B---3--:R-:W-:-:S07]  /*9830*/  FADD.FTZ R5, R155, R4 ;  /* 0x000000049b057221 */ /* 0x008fce0000010000 */
[----:B------:R-:W3:Y:S01]  /*9840*/  MUFU.EX2 R159, R159 ;  /* 0x0000009f009f7308 */ /* 0x000ee20000000800 */
[----:B--2---:R-:W-:-:S07]  /*9850*/  FADD.FTZ R5, R156, R5 ;  /* 0x000000059c057221 */ /* 0x004fce0000010000 */
[----:B------:R2:W-:Y:S08]  /*9860*/  MUFU.EX2 R0, R162 ;  /* 0x000000a200007308 */ /* 0x0005f00000000800 */
[----:B------:R-:W4:Y:S01]  /*9870*/  MUFU.EX2 R160, R160 ;  /* 0x000000a000a07308 */ /* 0x000f220000000800 */
[----:B--2---:R-:W-:-:S04]  /*9880*/  FADD.FTZ R162, R14, R163 ;  /* 0x000000a30ea27221 */ /* 0x004fc80000010000 */
[----:B------:R-:W-:Y:S01]  /*9890*/  FADD.FTZ R163, R15, R162 ;  /* 0x000000a20fa37221 */ /* 0x000fe20000010000 */
[----:B-1----:R-:W-:-:S02]  /*98a0*/  FADD.FTZ R162, R158, R5 ;  /* 0x000000059ea27221 */ /* 0x002fc40000010000 */
[----:B------:R-:W1:Y:S01]  /*98b0*/  MUFU.EX2 R161, R161 ;  /* 0x000000a100a17308 */ /* 0x000e620000000800 */
[----:B------:R-:W-:-:S01]  /*98c0*/  FADD.FTZ R4, R20, R163 ;  /* 0x000000a314047221 */ /* 0x000fc20000010000 */
[----:B---3--:R-:W-:-:S03]  /*98d0*/  FADD.FTZ R163, R159, R162 ;  /* 0x000000a29fa37221 */ /* 0x008fc60000010000 */
[----:B------:R-:W-:-:S03]  /*98e0*/  FADD.FTZ R5, R21, R4 ;  /* 0x0000000415057221 */ /* 0x000fc60000010000 */
[----:B------:R-:W2:Y:S01]  /*98f0*/  MUFU.EX2 R138, R138 ;  /* 0x0000008a008a7308 */ /* 0x000ea20000000800 */
[----:B------:R-:W-:-:S01]  /*9900*/  FADD.FTZ R4, R152, R5 ;  /* 0x0000000598047221 */ /* 0x000fc20000010000 */
[----:B----4-:R-:W-:-:S03]  /*9910*/  FADD.FTZ R162, R160, R163 ;  /* 0x000000a3a0a27221 */ /* 0x010fc60000010000 */
[----:B------:R-:W-:-:S03]  /*9920*/  FADD.FTZ R5, R153, R4 ;  /* 0x0000000499057221 */ /* 0x000fc60000010000 */
[----:B------:R-:W3:Y:S01]  /*9930*/  MUFU.EX2 R139, R139 ;  /* 0x0000008b008b7308 */ /* 0x000ee20000000800 */
[----:B-1----:R-:W-:-:S01]  /*9940*/  FADD.FTZ R163, R161, R162 ;  /* 0x000000a2a1a37221 */ /* 0x002fc20000010000 */
[----:B------:R-:W-:-:S04]  /*9950*/  FADD.FTZ R4, R136, R5 ;  /* 0x0000000588047221 */ /* 0x000fc80000010000 */
[----:B------:R-:W-:Y:S02]  /*9960*/  FADD.FTZ R5, R137, R4 ;  /* 0x0000000489057221 */ /* 0x000fe40000010000 */
[----:B------:R-:W1:Y:S01]  /*9970*/  MUFU.EX2 R142, R142 ;  /* 0x0000008e008e7308 */ /* 0x000e620000000800 */
[----:B--2---:R-:W-:-:S01]  /*9980*/  FADD.FTZ R162, R138, R163 ;  /* 0x000000a38aa27221 */ /* 0x004fc20000010000 */
[----:B------:R-:W-:-:S04]  /*9990*/  FADD.FTZ R4, R140, R5 ;  /* 0x000000058c047221 */ /* 0x000fc80000010000 */
[----:B------:R-:W-:Y:S02]  /*99a0*/  FADD.FTZ R5, R141, R4 ;  /* 0x000000048d057221 */ /* 0x000fe40000010000 */
[----:B------:R-:W2:Y:S01]  /*99b0*/  MUFU.EX2 R143, R143 ;  /* 0x0000008f008f7308 */ /* 0x000ea20000000800 */
[----:B---3--:R-:W-:-:S01]  /*99c0*/  FADD.FTZ R163, R139, R162 ;  /* 0x000000a28ba37221 */ /* 0x008fc20000010000 */
[----:B------:R-:W-:-:S04]  /*99d0*/  FADD.FTZ R4, R144, R5 ;  /* 0x0000000590047221 */ /* 0x000fc80000010000 */
[----:B------:R-:W-:Y:S02]  /*99e0*/  FADD.FTZ R5, R145, R4 ;  /* 0x0000000491057221 */ /* 0x000fe40000010000 */
        /* <DEDUP_REMOVED lines=20> */
[----:B--2---:R-:W-:-:S04]  /*9b30*/  FADD.FTZ R163, R123, R162 ;  /* 0x000000a27ba37221 */ /* 0x004fc80000010000 */
[----:B------:R-:W-:-:S03]  /*9b40*/  FADD.FTZ R162, R0, R163 ;  /* 0x000000a300a27221 */ /* 0x000fc60000010000 */
        /* <DEDUP_REMOVED lines=21> */
[----:B-1----:R-:W-:-:S04]  /*9ca0*/  FADD.FTZ R4, R104, R5 ;  /* 0x0000000568047221 */ /* 0x002fc80000010000 */
        /* <DEDUP_REMOVED lines=22> */
[----:B--2---:R-:W-:-:S07]  /*9e10*/  FADD.FTZ R162, R118, R163 ;  /* 0x000000a376a27221 */ /* 0x004fce0000010000 */
        /* <DEDUP_REMOVED lines=11> */
[----:B------:R1:W-:Y:S08]  /*9ed0*/  MUFU.EX2 R164, R95 ;  /* 0x0000005f00a47308 */ /* 0x0003f00000000800 */
[----:B------:R-:W3:Y:S01]  /*9ee0*/  MUFU.EX2 R96, R96 ;  /* 0x0000006000607308 */ /* 0x000ee20000000800 */
[----:B-1----:R-:W-:-:S01]  /*9ef0*/  FADD.FTZ R95, R119, R162 ;  /* 0x000000a2775f7221 */ /* 0x002fc20000010000 */
[----:B--2---:R-:W-:-:S06]  /*9f00*/  FADD.FTZ R5, R93, R4 ;  /* 0x000000045d057221 */ /* 0x004fcc0000010000 */
[----:B------:R1:W2:Y:S08]  /*9f10*/  MUFU.EX2 R94, R98 ;  /* 0x00000062005e7308 */ /* 0x0002b00000000800 */
[----:B------:R-:W4:Y:S01]  /*9f20*/  MUFU.EX2 R97, R97 ;  /* 0x0000006100617308 */ /* 0x000f220000000800 */
[----:B-1----:R-:W-:-:S01]  /*9f30*/  FADD.FTZ R98, R90, R95 ;  /* 0x0000005f5a627221 */ /* 0x002fc20000010000 */
[----:B---3--:R-:W-:-:S03]  /*9f40*/  FADD.FTZ R4, R96, R5 ;  /* 0x0000000560047221 */ /* 0x008fc60000010000 */
[----:B------:R-:W-:-:S03]  /*9f50*/  FADD.FTZ R98, R91, R98 ;  /* 0x000000625b627221 */ /* 0x000fc60000010000 */
[----:B------:R-:W1:Y:S01]  /*9f60*/  MUFU.EX2 R166, R105 ;  /* 0x0000006900a67308 */ /* 0x000e620000000800 */
[----:B------:R-:W-:-:S04]  /*9f70*/  FADD.FTZ R98, R165, R98 ;  /* 0x00000062a5627221 */ /* 0x000fc80000010000 */
[----:B------:R-:W-:-:S03]  /*9f80*/  FADD.FTZ R95, R164, R98 ;  /* 0x00000062a45f7221 */ /* 0x000fc60000010000 */
[----:B------:R-:W3:Y:S01]  /*9f90*/  MUFU.EX2 R100, R100 ;  /* 0x0000006400647308 */ /* 0x000ee20000000800 */
[----:B--2---:R-:W-:-:S01]  /*9fa0*/  FADD.FTZ R95, R94, R95 ;  /* 0x0000005f5e5f7221 */ /* 0x004fc20000010000 */
[----:B----4-:R-:W-:-:S06]  /*9fb0*/  FADD.FTZ R5, R97, R4 ;  /* 0x0000000461057221 */ /* 0x010fcc0000010000 */
[----:B------:R-:W2:Y:S01]  /*9fc0*/  MUFU.EX2 R102, R102 ;  /* 0x0000006600667308 */ /* 0x000ea20000000800 */
[----:B-1----:R-:W-:-:S07]  /*9fd0*/  FADD.FTZ R95, R166, R95 ;  /* 0x0000005fa65f7221 */ /* 0x002fce0000010000 */
[----:B------:R-:W1:Y:S01]  /*9fe0*/  MUFU.EX2 R103, R2 ;  /* 0x0000000200677308 */ /* 0x000e620000000800 */
[----:B---3--:R-:W-:-:S04]  /*9ff0*/  FADD.FTZ R4, R100, R5 ;  /* 0x0000000564047221 */ /* 0x008fc80000010000 */
[----:B------:R-:W-:Y:S01]  /*a000*/  FADD.FTZ R5, R101, R4 ;  /* 0x0000000465057221 */ /* 0x000fe20000010000 */
[----:B--2---:R-:W-:-:S04]  /*a010*/  FADD.FTZ R95, R102, R95 ;  /* 0x0000005f665f7221 */ /* 0x004fc80000010000 */
[----:B-1----:R-:W-:Y:S01]  /*a020*/  FADD.FTZ R4, R103, R95 ;  /* 0x0000005f67047221 */ /* 0x002fe20000010000 */
[----:B------:R-:W-:Y:S06]  /*a030*/  @!P0 BRA `(.L_x_915) ;  /* 0x0000000000048947 */ /* 0x000fec0003800000 */
[----:B------:R-:W-:Y:S01]  /*a040*/  BPT.TRAP 0x1 ;  /* 0x000000040000795c */ /* 0x000fe20000300000 */
.L_x_915:
[----:B------:R-:W-:Y:S01]  /*a050*/  ULEA UR6, UR38, UR37, 0x3 ;  /* 0x0000002526067291 */ /* 0x000fe2000f8e183f */
[----:B------:R-:W-:Y:S01]  /*a060*/  ISETP.GT.AND P1, PT, R3, UR40, PT ;  /* 0x0000002803007c0c */ /* 0x000fe2000bf24270 */
[----:B------:R-:W-:Y:S01]  /*a070*/  UMOV UR39, UR7 ;  /* 0x0000000700277c82 */ /* 0x000fe20008000000 */
[----:B------:R-:W-:Y:S01]  /*a080*/  F2FP.SATFINITE.E4M3.F32.PACK_AB_MERGE_C R14, R15, R14, RZ ;  /* 0x0000000e0f0e723e */ /* 0x000fe200048070ff */
[----:B------:R-:W-:Y:S01]  /*a090*/  UIADD3 UR6, UR6, 0x29860, URZ ;  /* 0x0002986006067890 */ /* 0x000fe2000fffe03f */
[----:B------:R-:W-:Y:S01]  /*a0a0*/  F2FP.SATFINITE.E4M3.F32.PACK_AB_MERGE_C R0, R127, R0, RZ ;  /* 0x000000007f00723e */ /* 0x000fe200048070ff */
[----:B------:R-:W-:Y:S01]  /*a0b0*/  UMOV UR38, UR5 ;  /* 0x0000000500267c82 */ /* 0x000fe20008000000 */
[----:B------:R-:W-:Y:S01]  /*a0c0*/  F2FP.SATFINITE.E4M3.F32.PACK_AB_MERGE_C R2, R164, R165, RZ ;  /* 0x000000a5a402723e */ /* 0x000fe200048070ff */
[----:B------:R-:W-:Y:S01]  /*a0d0*/  UPRMT UR6, UR46, 0x654, UR6 ;  /* 0x000006542e067896 */ /* 0x000fe20008000006 */
        /* <DEDUP_REMOVED lines=34> */
[----:B------:R-:W-:Y:S01]  /*a300*/  F2FP.SATFINITE.E4M3.F32.PACK_AB_MERGE_C R177, R123, R122, R0 ;  /* 0x0000007a7bb1723e */ /* 0x000fe20004807000 */
[-C--:B------:R-:W-:Y:S01]  /*a310*/  FMUL.FTZ R56, R56, R117.reuse ;  /* 0x0000007538387220 */ /* 0x080fe20000410000 */
[----:B------:R-:W-:Y:S01]  /*a320*/  F2FP.SATFINITE.E4M3.F32.PACK_AB_MERGE_C R169, R91, R90, R2 ;  /* 0x0000005a5ba9723e */ /* 0x000fe20004807002 */
[-C--:B------:R-:W-:Y:S01]  /*a330*/  FMUL.FTZ R57, R57, R117.reuse ;  /* 0x0000007539397220 */ /* 0x080fe20000410000 */
[----:B------:R-:W-:Y:S01]  /*a340*/  F2FP.SATFINITE.E4M3.F32.PACK_AB_MERGE_C R184, R11, R10, R14 ;  /* 0x0000000a0bb8723e */ /* 0x000fe2000480700e */
        /* <DEDUP_REMOVED lines=28> */
[----:B------:R-:W-:Y:S01]  /*a510*/  VIADD R3, R3, 0xffffffff ;  /* 0xffffffff03037836 */ /* 0x000fe20000000000 */
[----:B------:R-:W-:Y:S01]  /*a520*/  F2FP.SATFINITE.E4M3.F32.PACK_AB_MERGE_C R168, R89, R116, R92 ;  /* 0x0000007459a8723e */ /* 0x000fe2000480705c */
[----:B------:R-:W-:Y:S01]  /*a530*/  FMUL.FTZ R26, R26, R126 ;  /* 0x0000007e1a1a7220 */ /* 0x000fe20000410000 */
[----:B------:R-:W-:Y:S01]  /*a540*/  F2FP.SATFINITE.E4M3.F32.PACK_AB_MERGE_C R170, R97, R96, R100 ;  /* 0x0000006061aa723e */ /* 0x000fe20004807064 */
        /* <DEDUP_REMOVED lines=32> */
[----:B------:R-:W-:-:S02]  /*a750*/  IMAD.MOV.U32 R0, RZ, RZ, R88 ;  /* 0x000000ffff007224 */ /* 0x000fc400078e0058 */
[----:B------:R-:W-:Y:S01]  /*a760*/  IMAD.MOV.U32 R2, RZ, RZ, R9 ;  /* 0x000000ffff027224 */ /* 0x000fe200078e0009 */
[----:B------:R-:W-:Y:S06]  /*a770*/  @P1 BRA `(.L_x_916) ;  /* 0xffffffb800681947 */ /* 0x000fec000383ffff */
[----:B------:R-:W-:Y:S01]  /*a780*/  IMAD.MOV.U32 R0, RZ, RZ, R88 ;  /* 0x000000ffff007224 */ /* 0x000fe200078e0058 */
[----:B------:R-:W-:Y:S01]  /*a790*/  UMOV UR38, UR5 ;  /* 0x0000000500267c82 */ /* 0x000fe20008000000 */
[----:B------:R-:W-:Y:S01]  /*a7a0*/  IMAD.MOV.U32 R2, RZ, RZ, R9 ;  /* 0x000000ffff027224 */ /* 0x000fe200078e0009 */
[----:B------:R-:W-:-:S06]  /*a7b0*/  UMOV UR39, UR7 ;  /* 0x0000000700277c82 */ /* 0x000fcc0008000000 */
.L_x_898:
[----:B------:R-:W1:Y:S01]  /*a7c0*/  LDC R8, c[0x0][0x9e4] ;  /* 0x00027900ff087b82 */ /* 0x000e620000000800 */
[----:B------:R-:W-:Y:S01]  /*a7d0*/  VIADD R9, R188, -UR53 ;  /* 0x80000035bc097c36 */ /* 0x000fe20008000000 */
[----:B------:R-:W-:-:S04]  /*a7e0*/  LOP3.LUT R189, R189, 0xffffffef, RZ, 0xc0, !PT ;  /* 0xffffffefbdbd7812 */ /* 0x000fc800078ec0ff */
[----:B------:R-:W-:Y:S02]  /*a7f0*/  R2UR UR5, R9 ;  /* 0x00000000090572ca */ /* 0x000fe400000e0000 */
[----:B-1----:R-:W-:-:S13]  /*a800*/  ISETP.GE.AND P1, PT, R8, 0x1, PT ;  /* 0x000000010800780c */ /* 0x002fda0003f26270 */
[----:B------:R-:W-:Y:S01]  /*a810*/  @P1 LOP3.LUT R189, R189, 0x10, RZ, 0xfc, !PT ;  /* 0x00000010bdbd1812 */ /* 0x000fe200078efcff */
[----:B------:R-:W-:Y:S06]  /*a820*/  @!P1 BRA `(.L_x_917) ;  /* 0x0000000000449947 */ /* 0x000fec0003800000 */
        /* <DEDUP_REMOVED lines=9> */
.L_x_918:
[----:B------:R-:W-:-:S13]  /*a8c0*/  ISETP.NE.AND P1, PT, R8, 0x1, PT ;  /* 0x000000010800780c */ /* 0x000fda0003f25270 */
[----:B------:R-:W1:Y:S02]  /*a8d0*/  @P1 LDC.64 R10, c[0x0][0x9e8] ;  /* 0x00027a00ff0a1b82 */ /* 0x000e640000000a00 */
[----:B-1----:R-:W-:-:S05]  /*a8e0*/  @P1 IMAD.HI.U32 R10, R188, R10, RZ ;  /* 0x0000000abc0a1227 */ /* 0x002fca00078e00ff */
[----:B------:R-:W-:-:S07]  /*a8f0*/  @P1 SHF.R.U32.HI R188, RZ, R11, R10 ;  /* 0x0000000bffbc1219 */ /* 0x000fce000001160a */
.L_x_919:
[----:B------:R-:W-:-:S05]  /*a900*/  IMAD R188, R188, R8, RZ ;  /* 0x00000008bcbc7224 */ /* 0x000fca00078e02ff */
[----:B------:R-:W-:-:S13]  /*a910*/  R2UR UR6, R188 ;  /* 0x00000000bc0672ca */ /* 0x000fda00000e0000 */
[----:B------:R-:W-:-:S04]  /*a920*/  UISETP.LT.AND UP0, UPT, UR5, UR6, UPT ;  /* 0x000000060500728c */ /* 0x000fc8000bf01270 */
[----:B------:R-:W-:-:S12]  /*a930*/  USEL UR5, UR5, UR6, !UP0 ;  /* 0x0000000605057287 */ /* 0x000fd8000c000000 */
.L_x_917:
[----:B------:R-:W-:-:S04]  /*a940*/  UIADD3 UR6, UR5, 0x9f, URZ ;  /* 0x0000009f05067890 */ /* 0x000fc8000fffe03f */
[----:B------:R-:W-:-:S04]  /*a950*/  UIMAD.WIDE UR6, UR6, 0x66666667, URZ ;  /* 0x66666667060678a5 */ /* 0x000fc8000f8e023f */
[----:B------:R-:W-:-:S04]  /*a960*/  USHF.R.U32.HI UR5, URZ, 0x1f, UR7 ;  /* 0x0000001f3f057899 */ /* 0x000fc80008011607 */
[----:B------:R-:W-:-:S04]  /*a970*/  ULEA.HI.SX32 UR5, UR7, UR5, 0x1a ;  /* 0x0000000507057291 */ /* 0x000fc8000f8fd23f */
[----:B------:R-:W-:-:S04]  /*a980*/  UISETP.LT.AND UP0, UPT, UR47, UR5, UPT ;  /* 0x000000052f00728c */ /* 0x000fc8000bf01270 */
[----:B------:R-:W-:-:S06]  /*a990*/  USEL UR41, UR47, UR5, !UP0 ;  /* 0x000000052f297287 */ /* 0x000fcc000c000000 */
[----:B------:R-:W-:-:S13]  /*a9a0*/  ISETP.GE.AND P1, PT, R3, UR41, PT ;  /* 0x0000002903007c0c */ /* 0x000fda000bf26270 */
[----:B------:R-:W-:Y:S05]  /*a9b0*/  @!P1 BRA `(.L_x_920) ;  /* 0x0000002c00409947 */ /* 0x000fea0003800000 */
[----:B------:R-:W-:Y:S01]  /*a9c0*/  IMAD.MOV.U32 R11, RZ, RZ, R0 ;  /* 0x000000ffff0b7224 */ /* 0x000fe200078e0000 */
[----:B------:R-:W-:Y:S01]  /*a9d0*/  UMOV UR40, UR39 ;  /* 0x0000002700287c82 */ /* 0x000fe20008000000 */
[----:B------:R-:W-:Y:S01]  /*a9e0*/  IMAD.MOV.U32 R9, RZ, RZ, R2 ;  /* 0x000000ffff097224 */ /* 0x000fe200078e0002 */
[----:B------:R-:W-:-:S06]  /*a9f0*/  UMOV UR7, UR38 ;  /* 0x0000002600077c82 */ /* 0x000fcc0008000000 */
.L_x_930:
[----:B------:R-:W-:Y:S01]  /*aa00*/  ISETP.NE.AND P2, PT, RZ, UR45, PT ;  /* 0x0000002dff007c0c */ /* 0x000fe2000bf45270 */
[----:B------:R-:W-:-:S04]  /*aa10*/  UISETP.NE.AND UP0, UPT, UR7, 0x1, UPT ;  /* 0x000000010700788c */ /* 0x000fc8000bf05270 */
[----:B------:R-:W-:-:S04]  /*aa20*/  USEL UR39, URZ, 0x1, UP0 ;  /* 0x000000013f277887 */ /* 0x000fc80008000000 */
[----:B------:R-:W-:-:S04]  /*aa30*/  ULOP3.LUT UR39, UR40, UR39, URZ, 0x3c, !UPT ;  /* 0x0000002728277292 */ /* 0x000fc8000f8e3c3f */
[----:B------:R-:W-:Y:S08]  /*aa40*/  @P2 BRA `(.L_x_921) ;  /* 0x0000000000382947 */ /* 0x000ff00003800000 */
[----:B------:R-:W-:Y:S05]  /*aa50*/  @!P0 BRA `(.L_x_922) ;  /* 0x0000000000048947 */ /* 0x000fea0003800000 */
[----:B------:R-:W-:Y:S01]  /*aa60*/  BPT.TRAP 0x1 ;  /* 0x000000040000795c */ /* 0x000fe20000300000 */
.L_x_922:
        /* <DEDUP_REMOVED lines=9> */
.L_x_923:
[----:B--2---:R-:W-:Y:S05]  /*ab00*/  @P1 BRA `(.L_x_921) ;  /* 0x0000000000081947 */ /* 0x004fea0003800000 */
[----:B------:R-:W2:Y:S02]  /*ab10*/  SYNCS.PHASECHK.TRANS64.TRYWAIT P1, [UR5+0x29830], R0 ;  /* 0x02983000ff0075a7 */ /* 0x000ea40008020145 */
[----:B--2---:R-:W-:Y:S05]  /*ab20*/  @!P1 BRA `(.L_x_924) ;  /* 0x000000d000d09947 */ /* 0x004fea0003800000 */
.L_x_921:
[----:B------:R-:W3:Y:S01]  /*ab30*/  S2R R2, SR_TID.X ;  /* 0x0000000000027919 */ /* 0x000ee20000002100 */
[----:B------:R-:W-:Y:S01]  /*ab40*/  UIADD3 UR5, UR7, 0x1, URZ ;  /* 0x0000000107057890 */ /* 0x000fe2000fffe03f */
[----:B------:R-:W-:Y:S01]  /*ab50*/  UMOV UR31, 0x80000020 ;  /* 0x80000020001f7882 */ /* 0x000fe20000000000 */
[----:B------:R-:W-:Y:S02]  /*ab60*/  UMOV UR32, UR28 ;  /* 0x0000001c00207c82 */ /* 0x000fe40008000000 */
[----:B------:R-:W-:Y:S01]  /*ab70*/  UISETP.NE.AND UP0, UPT, UR5, 0x2, UPT ;  /* 0x000000020500788c */ /* 0x000fe2000bf05270 */
[----:B------:R-:W-:Y:S01]  /*ab80*/  UMOV UR33, UR29 ;  /* 0x0000001d00217c82 */ /* 0x000fe20008000000 */
[----:B------:R-:W-:Y:S02]  /*ab90*/  UMOV UR35, 0x80000020 ;  /* 0x8000002000237882 */ /* 0x000fe40000000000 */
[----:B------:R-:W-:Y:S01]  /*aba0*/  USEL UR5, UR5, URZ, UP0 ;  /* 0x0000003f05057287 */ /* 0x000fe20008000000 */
[----:B------:R-:W-:Y:S01]  /*abb0*/  UMOV UR48, UR28 ;  /* 0x0000001c00307c82 */ /* 0x000fe20008000000 */
[----:B------:R-:W-:-:S02]  /*abc0*/  UMOV UR49, UR29 ;  /* 0x0000001d00317c82 */ /* 0x000fc40008000000 */
[----:B------:R-:W-:Y:S01]  /*abd0*/  UIMAD UR6, UR5, 0x780, UR4 ;  /* 0x00000780050678a4 */ /* 0x000fe2000f8e0204 */
[----:B------:R-:W-:Y:S01]  /*abe0*/  UMOV UR51, 0x80000020 ;  /* 0x8000002000337882 */ /* 0x000fe20000000000 */
[----:B------:R-:W-:Y:S02]  /*abf0*/  UMOV UR11, 0x80000020 ;  /* 0x80000020000b7882 */ /* 0x000fe40000000000 */
[----:B------:R-:W-:Y:S02]  /*ac00*/  UIADD3 UR34, UR6, 0x80, URZ ;  /* 0x0000008006227890 */ /* 0x000fe4000fffe03f */
[----:B------:R-:W-:Y:S02]  /*ac10*/  UIADD3 UR50, UR6, 0x100, URZ ;  /* 0x0000010006327890 */ /* 0x000fe4000fffe03f */
[----:B------:R-:W-:Y:S01]  /*ac20*/  UMOV UR30, UR6 ;  /* 0x00000006001e7c82 */ /* 0x000fe20008000000 */
[----:B------:R-:W-:Y:S02]  /*ac30*/  UIADD3 UR10, UR6, 0x200, URZ ;  /* 0x00000200060a7890 */ /* 0x000fe4000fffe03f */
[----:B------:R-:W-:Y:S01]  /*ac40*/  UIADD3 UR14, UR6, 0x202, URZ ;  /* 0x00000202060e7890 */ /* 0x000fe2000fffe03f */
[----:B------:R-:W-:Y:S01]  /*ac50*/  UMOV UR15, 0x80000020 ;  /* 0x80000020000f7882 */ /* 0x000fe20000000000 */
[----:B------:R-:W-:Y:S01]  /*ac60*/  UIADD3 UR18, UR6, 0x282, URZ ;  /* 0x0000028206127890 */ /* 0x000fe2000fffe03f */
[----:B------:R-:W-:Y:S01]  /*ac70*/  UMOV UR19, 0x80000020 ;  /* 0x8000002000137882 */ /* 0x000fe20000000000 */
[----:B------:R-:W-:Y:S01]  /*ac80*/  UIADD3 UR22, UR6, 0x500, URZ ;  /* 0x0000050006167890 */ /* 0x000fe2000fffe03f */
[----:B---3--:R-:W-:Y:S01]  /*ac90*/  SHF.R.U32.HI R2, RZ, 0x7, R2 ;  /* 0x00000007ff027819 */ /* 0x008fe20000011602 */
[----:B------:R-:W-:Y:S01]  /*aca0*/  UMOV UR23, 0x80000020 ;  /* 0x8000002000177882 */ /* 0x000fe20000000000 */
[----:B------:R-:W-:Y:S01]  /*acb0*/  UIADD3 UR26, UR6, 0x502, URZ ;  /* 0x00000502061a7890 */ /* 0x000fe2000fffe03f */
[----:B------:R-:W-:-:S02]  /*acc0*/  UMOV UR27, 0x80000020 ;  /* 0x80000020001b7882 */ /* 0x000fc40000000000 */
[----:B-12---:R-:W-:-:S05]  /*acd0*/  VIADD R0, R2, 0x8 ;  /* 0x0000000802007836 */ /* 0x006fca0000000000 */
        /* <DEDUP_REMOVED lines=164> */
.L_x_926:
[----:B------:R-:W-:Y:S01]  /*b720*/  ULEA UR6, UR7, UR37, 0x3 ;  /* 0x0000002507067291 */ /* 0x000fe2000f8e183f */
[----:B------:R-:W-:-:S05]  /*b730*/  IMAD.U32 R0, RZ, RZ, UR40 ;  /* 0x00000028ff007e24 */ /* 0x000fca000f8e00ff */
[----:B------:R-:W-:-:S04]  /*b740*/  SHF.L.U32 R0, R0, 0x1f, RZ ;  /* 0x0000001f00007819 */ /* 0x000fc800000006ff */
[----:B------:R1:W2:Y:S01]  /*b750*/  SYNCS.PHASECHK.TRANS64.TRYWAIT P1, [UR6+0x29850], R0 ;  /* 0x02985000ff0075a7 */ /* 0x0002a20008020146 */
[----:B------:R-:W-:Y:S05]  /*b760*/  @!P0 BRA `(.L_x_927) ;  /* 0x0000000000048947 */ /* 0x000fea0003800000 */
[----:B------:R-:W-:Y:S01]  /*b770*/  BPT.TRAP 0x1 ;  /* 0x000000040000795c */ /* 0x000fe20000300000 */
.L_x_927:
[----:B--2---:R-:W-:Y:S05]  /*b780*/  @P1 BRA `(.L_x_925) ;  /* 0x0000000000081947 */ /* 0x004fea0003800000 */
[----:B------:R-:W2:Y:S02]  /*b790*/  SYNCS.PHASECHK.TRANS64.TRYWAIT P1, [UR6+0x29850], R0 ;  /* 0x02985000ff0075a7 */ /* 0x000ea40008020146 */
[----:B--2---:R-:W-:Y:S05]  /*b7a0*/  @!P1 BRA `(.L_x_928) ;  /* 0x000000c400c89947 */ /* 0x004fea0003800000 */
.L_x_925:
        /* <DEDUP_REMOVED lines=91> */
[----:B-1----:R-:W-:Y:S01]  /*bd60*/  SHF.R.U32.HI R198, RZ, 0x7, R198 ;  /* 0x00000007ffc67819 */ /* 0x002fe200000116c6 */
        /* <DEDUP_REMOVED lines=8> */
[----:B-1----:R-:W-:-:S05]  /*bdf0*/  FMNMX.FTZ R13, R10, R13, !PT ;  /* 0x0000000d0a0d7209 */ /* 0x002fca0007810000 */
[----:B------:R-:W1:Y:S01]  /*be00*/  SHFL.BFLY PT, R2, R13, 0x1, 0x1f ;  /* 0x0c201f000d027f89 */ /* 0x000e6200000e0000 */
[----:B--2---:R-:W-:-:S05]  /*be10*/  FMNMX.FTZ R15, R12, R15, !PT ;  /* 0x0000000f0c0f7209 */ /* 0x004fca0007810000 */
[----:B------:R-:W2:Y:S01]  /*be20*/  SHFL.BFLY PT, R0, R15, 0x1, 0x1f ;  /* 0x0c201f000f007f89 */ /* 0x000ea200000e0000 */
[----:B-1----:R-:W-:-:S05]  /*be30*/  FMNMX.FTZ R2, R13, R2, !PT ;  /* 0x000000020d027209 */ /* 0x002fca0007810000 */
[----:B------:R-:W-:-:S04]  /*be40*/  FADD.FTZ R9, -R2, R9 ;  /* 0x0000000902097221 */ /* 0x000fc80000010100 */
[----:B------:R-:W-:Y:S01]  /*be50*/  FMUL.FTZ R10, R9, UR36 ;  /* 0x00000024090a7c20 */ /* 0x000fe20008410000 */
[----:B--2---:R-:W-:-:S05]  /*be60*/  FMNMX.FTZ R0, R15, R0, !PT ;  /* 0x000000000f007209 */ /* 0x004fca0007810000 */
[----:B------:R-:W-:Y:S01]  /*be70*/  MUFU.EX2 R10, R10 ;  /* 0x0000000a000a7308 */ /* 0x000fe20000000800 */
[----:B------:R-:W-:-:S01]  /*be80*/  FADD.FTZ R9, -R0, R11 ;  /* 0x0000000b00097221 */ /* 0x000fc20000010100 */
[----:B------:R-:W-:-:S03]  /*be90*/  IMAD.U32 R11, RZ, RZ, UR36 ;  /* 0x00000024ff0b7e24 */ /* 0x000fc6000f8e00ff */
[----:B------:R-:W-:Y:S01]  /*bea0*/  FMUL.FTZ R9, R9, UR36 ;  /* 0x0000002409097c20 */ /* 0x000fe20008410000 */
[----:B------:R-:W-:-:S04]  /*beb0*/  FFMA.FTZ R188, R2, R11, -8 ;  /* 0xc100000002bc7423 */ /* 0x000fc8000001000b */
[--C-:B------:R-:W-:Y:S01]  /*bec0*/  FFMA.FTZ R14, R157, UR36, -R188.reuse ;  /* 0x000000249d0e7c23 */ /* 0x100fe200080108bc */
[----:B------:R-:W-:Y:S02]  /*bed0*/  IMAD.U32 R157, RZ, RZ, UR36 ;  /* 0x00000024ff9d7e24 */ /* 0x000fe4000f8e00ff */
[--C-:B------:R-:W-:Y:S01]  /*bee0*/  FFMA.FTZ R12, R153, UR36, -R188.reuse ;  /* 0x00000024990c7c23 */ /* 0x100fe200080108bc */
[----:B------:R-:W-:-:S01]  /*bef0*/  FFMA.FTZ R153, R101, UR36, -R188 ;  /* 0x0000002465997c23 */ /* 0x000fc200080108bc */
[----:B------:R-:W-:Y:S01]  /*bf00*/  FFMA.FTZ R11, R152, UR36, -R188 ;  /* 0x00000024980b7c23 */ /* 0x000fe200080108bc */
[----:B------:R-:W-:-:S01]  /*bf10*/  FFMA.FTZ R101, R0, R157, -8 ;  /* 0xc100000000657423 */ /* 0x000fc2000001009d */
[----:B------:R-:W-:Y:S01]  /*bf20*/  MUFU.EX2 R9, R9 ;  /* 0x0000000900097308 */ /* 0x000fe20000000800 */
[----:B------:R-:W-:-:S01]  /*bf30*/  FFMA.FTZ R13, R156, UR36, -R188 ;  /* 0x000000249c0d7c23 */ /* 0x000fc200080108bc */
[----:B------:R-:W-:Y:S01]  /*bf40*/  FFMA.FTZ R15, R160, UR36, -R188 ;  /* 0x00000024a00f7c23 */ /* 0x000fe200080108bc */
[----:B------:R-:W-:-:S01]  /*bf50*/  FFMA.FTZ R154, R154, UR36, -R101 ;  /* 0x000000249a9a7c23 */ /* 0x000fc20008010865 */
[--C-:B------:R-:W-:Y:S01]  /*bf60*/  FFMA.FTZ R155, R155, UR36, -R101.reuse ;  /* 0x000000249b9b7c23 */ /* 0x100fe20008010865 */
[----:B------:R-:W-:-:S01]  /*bf70*/  FFMA.FTZ R156, R158, UR36, -R101 ;  /* 0x000000249e9c7c23 */ /* 0x000fc20008010865 */
        /* <DEDUP_REMOVED lines=60> */
[----:B------:R-:W-:Y:S01]  /*c340*/  IADD3 R167, -R198, 0xb, RZ ;  /* 0x0000000bc6a77810 */ /* 0x000fe20007ffe1ff */
[----:B------:R-:W-:-:S02]  /*c350*/  WARPGROUP.DEPBAR.LE gsb0, 0x0 ;  /* 0x00008000000079c5 */ /* 0x000fc40000010000 */
[----:B------:R-:W-:-:S06]  /*c360*/  WARPGROUP.ARRIVE ;  /* 0x00000000000079c5 */ /* 0x000fcc0000000000 */
[----:B------:R-:W3:Y:S01]  /*c370*/  S2R R198, SR_TID.X ;  /* 0x0000000000c67919 */ /* 0x000ee20000002100 */
[----:B------:R-:W-:-:S01]  /*c380*/  FFMA.FTZ R109, R109, UR36, -R188 ;  /* 0x000000246d6d7c23 */ /* 0x000fc200080108bc */
[----:B------:R-:W4:Y:S01]  /*c390*/  MUFU.EX2 R15, R15 ;  /* 0x0000000f000f7308 */ /* 0x000f220000000800 */
[----:B-1----:R-:W-:-:S01]  /*c3a0*/  FADD.FTZ R162, R14, R163 ;  /* 0x000000a30ea27221 */ /* 0x002fc20000010000 */
[--C-:B------:R-:W-:Y:S01]  /*c3b0*/  FFMA.FTZ R111, R111, UR36, -R101.reuse ;  /* 0x000000246f6f7c23 */ /* 0x100fe20008010865 */
[----:B------:R-:W-:Y:S01]  /*c3c0*/  QGMMA.64x128x32.F32.E4M3.E4M3 R24, R176, gdesc[UR8], R24, gsb0 ;  /* 0x01e00008b0187df3 */ /* 0x000fe20008000818 */
[----:B------:R-:W-:Y:S01]  /*c3d0*/  UIADD3 UR10, UR6, 0x300, URZ ;  /* 0x00000300060a7890 */ /* 0x000fe2000fffe03f */
[----:B------:R-:W-:Y:S01]  /*c3e0*/  FFMA.FTZ R112, R112, UR36, -R188 ;  /* 0x0000002470707c23 */ /* 0x000fe200080108bc */
[----:B------:R-:W-:Y:S01]  /*c3f0*/  UMOV UR11, 0xc0000010 ;  /* 0xc0000010000b7882 */ /* 0x000fe20000000000 */
[----:B------:R-:W-:Y:S01]  /*c400*/  FFMA.FTZ R114, R114, UR36, -R101 ;  /* 0x0000002472727c23 */ /* 0x000fe20008010865 */
        /* <DEDUP_REMOVED lines=9> */
[----:B----4-:R-:W-:-:S01]  /*c4a0*/  FADD.FTZ R163, R15, R162 ;  /* 0x000000a20fa37221 */ /* 0x010fc20000010000 */
[----:B------:R-:W-:Y:S01]  /*c4b0*/  FFMA.FTZ R88, R88, UR36, -R188 ;  /* 0x0000002458587c23 */ /* 0x000fe200080108bc */
[----:B------:R-:W-:-:S01]  /*c4c0*/  FFMA.FTZ R90, R90, UR36, -R101 ;  /* 0x000000245a5a7c23 */ /* 0x000fc20008010865 */
[----:B------:R-:W-:Y:S01]  /*c4d0*/  FFMA.FTZ R89, R89, UR36, -R188 ;  /* 0x0000002459597c23 */ /* 0x000fe200080108bc */
[----:B------:R-:W-:-:S01]  /*c4e0*/  FFMA.FTZ R91, R91, UR36, -R101 ;  /* 0x000000245b5b7c23 */ /* 0x000fc20008010865 */
[----:B------:R-:W-:Y:S01]  /*c4f0*/  FFMA.FTZ R92, R92, UR36, -R188 ;  /* 0x000000245c5c7c23 */ /* 0x000fe200080108bc */
[----:B------:R-:W-:-:S01]  /*c500*/  FFMA.FTZ R94, R94, UR36, -R101 ;  /* 0x000000245e5e7c23 */ /* 0x000fc20008010865 */
[----:B------:R-:W4:Y:S01]  /*c510*/  MUFU.EX2 R159, R159 ;  /* 0x0000009f009f7308 */ /* 0x000f220000000800 */
[----:B-1----:R-:W-:-:S01]  /*c520*/  FADD.FTZ R4, R158, R5 ;  /* 0x000000059e047221 */ /* 0x002fc20000010000 */
[----:B------:R-:W-:Y:S01]  /*c530*/  FFMA.FTZ R93, R93, UR36, -R188 ;  /* 0x000000245d5d7c23 */ /* 0x000fe200080108bc */
[----:B------:R-:W-:-:S01]  /*c540*/  FFMA.FTZ R95, R95, UR36, -R101 ;  /* 0x000000245f5f7c23 */ /* 0x000fc20008010865 */
[----:B------:R-:W-:Y:S01]  /*c550*/  FFMA.FTZ R96, R96, UR36, -R188 ;  /* 0x0000002460607c23 */ /* 0x000fe200080108bc */
[----:B------:R-:W-:-:S01]  /*c560*/  FFMA.FTZ R98, R98, UR36, -R101 ;  /* 0x0000002462627c23 */ /* 0x000fc20008010865 */
[----:B---3--:R-:W-:Y:S01]  /*c570*/  LOP3.LUT P1, RZ, R198, 0x7f, RZ, 0xc0, !PT ;  /* 0x0000007fc6ff7812 */ /* 0x008fe2000782c0ff */
[----:B------:R-:W-:-:S01]  /*c580*/  FFMA.FTZ R97, R97, UR36, -R188 ;  /* 0x0000002461617c23 */ /* 0x000fc200080108bc */
[----:B------:R-:W1:Y:S01]  /*c590*/  MUFU.EX2 R21, R21 ;  /* 0x0000001500157308 */ /* 0x000e620000000800 */
[----:B--2---:R-:W-:-:S01]  /*c5a0*/  FADD.FTZ R162, R20, R163 ;  /* 0x000000a314a27221 */ /* 0x004fc20000010000 */
[----:B------:R-:W-:Y:S01]  /*c5b0*/  FFMA.FTZ R99, R99, UR36, -R101 ;  /* 0x0000002463637c23 */ /* 0x000fe20008010865 */
[----:B------:R-:W-:-:S01]  /*c5c0*/  FFMA.FTZ R100, R100, UR36, -R188 ;  /* 0x0000002464647c23 */ /* 0x000fc200080108bc */
[--C-:B------:R-:W-:Y:S01]  /*c5d0*/  FFMA.FTZ R102, R102, UR36, -R101.reuse ;  /* 0x0000002466667c23 */ /* 0x100fe20008010865 */
[----:B------:R-:W-:-:S03]  /*c5e0*/  FFMA.FTZ R101, R103, UR36, -R101 ;  /* 0x0000002467657c23 */ /* 0x000fc60008010865 */
[----:B------:R-:W2:Y:S01]  /*c5f0*/  MUFU.EX2 R160, R160 ;  /* 0x000000a000a07308 */ /* 0x000ea20000000800 */
[----:B----4-:R-:W-:-:S07]  /*c600*/  FADD.FTZ R5, R159, R4 ;  /* 0x000000049f057221 */ /* 0x010fce0000010000 */
        /* <DEDUP_REMOVED lines=25> */
[----:B------:R-:W-:Y:S02]  /*c7a0*/  WARPGROUP.DEPBAR.LE gsb0, 0x0 ;  /* 0x00008000000079c5 */ /* 0x000fe40000010000 */
[----:B------:R-:W-:Y:S01]  /*c7b0*/  WARPGROUP.ARRIVE ;  /* 0x00000000000079c5 */ /* 0x000fe20000000000 */
[----:B-1----:R-:W-:-:S04]  /*c7c0*/  FADD.FTZ R4, R144, R5 ;  /* 0x0000000590047221 */ /* 0x002fc80000010000 */
[----:B------:R-:W1:Y:S01]  /*c7d0*/  MUFU.EX2 R147, R147 ;  /* 0x0000009300937308 */ /* 0x000e620000000800 */
[----:B------:R-:W-:Y:S01]  /*c7e0*/  QGMMA.64x128x32.F32.E4M3.E4M3 R24, R172, gdesc[UR8], R24, gsb0 ;  /* 0x01e00008ac187df3 */ /* 0x000fe20008000818 */
[----:B------:R-:W-:Y:S01]  /*c7f0*/  UIADD3 UR10, UR6, 0x400, URZ ;  /* 0x00000400060a7890 */ /* 0x000fe2000fffe03f */
[----:B--2---:R-:W-:Y:S01]  /*c800*/  FADD.FTZ R162, R146, R163 ;  /* 0x000000a392a27221 */ /* 0x004fe20000010000 */
[----:B------:R-:W-:-:S04]  /*c810*/  UMOV UR11, 0xc0000010 ;  /* 0xc0000010000b7882 */ /* 0x000fc80000000000 */
        /* <DEDUP_REMOVED lines=33> */
[----:B-1----:R-:W-:-:S01]  /*ca30*/  FADD.FTZ R5, R129, R4 ;  /* 0x0000000481057221 */ /* 0x002fc20000010000 */
[----:B------:R-:W-:Y:S02]  /*ca40*/  WARPGROUP.DEPBAR.LE gsb0, 0x0 ;  /* 0x00008000000079c5 */ /* 0x000fe40000010000 */
[----:B------:R-:W-:-:S04]  /*ca50*/  WARPGROUP.ARRIVE ;  /* 0x00000000000079c5 */ /* 0x000fc80000000000 */
[----:B------:R-:W1:Y:S01]  /*ca60*/  MUFU.EX2 R134, R134 ;  /* 0x0000008600867308 */ /* 0x000e620000000800 */
[----:B--2---:R-:W-:-:S01]  /*ca70*/  FADD.FTZ R163, R131, R162 ;  /* 0x000000a283a37221 */ /* 0x004fc20000010000 */
[----:B------:R-:W-:Y:S01]  /*ca80*/  QGMMA.64x128x32.F32.E4M3.E4M3 R24, R168, gdesc[UR8], R24, gsb0 ;  /* 0x01e00008a8187df3 */ /* 0x000fe20008000818 */
[----:B---3--:R-:W-:-:S05]  /*ca90*/  FADD.FTZ R4, R132, R5 ;  /* 0x0000000584047221 */ /* 0x008fca0000010000 */
        /* <DEDUP_REMOVED lines=35> */
[----:B------:R-:W-:Y:S01]  /*ccd0*/  IMAD.U32 R163, RZ, RZ, UR5 ;  /* 0x00000005ffa37e24 */ /* 0x000fe2000f8e00ff */
[----:B------:R-:W-:-:S05]  /*cce0*/  WARPGROUP.DEPBAR.LE gsb0, 0x0 ;  /* 0x00008000000079c5 */ /* 0x000fca0000010000 */
[----:B------:R-:W-:Y:S01]  /*ccf0*/  MUFU.EX2 R88, R88 ;  /* 0x0000005800587308 */ /* 0x000fe20000000800 */
[----:B---3--:R-:W-:-:S01]  /*cd00*/  FADD.FTZ R5, R117, R4 ;  /* 0x0000000475057221 */ /* 0x008fc20000010000 */
[----:B------:R-:W-:-:S05]  /*cd10*/  @!P1 LEA R4, R163, UR37, 0x3 ;  /* 0x00000025a3049c11 */ /* 0x000fca000f8e18ff */
[----:B------:R-:W-:Y:S01]  /*cd20*/  @!P1 VIADD R4, R4, 0x29840 ;  /* 0x0002984004049836 */ /* 0x000fe20000000000 */
[----:B------:R-:W2:Y:S04]  /*cd30*/  MUFU.EX2 R90, R90 ;  /* 0x0000005a005a7308 */ /* 0x000ea80000000800 */
[----:B------:R-:W-:Y:S01]  /*cd40*/  @!P1 PRMT R4, RZ, 0x654, R4 ;  /* 0x00000654ff049816 */ /* 0x000fe20000000004 */
[----:B------:R3:W-:Y:S06]  /*cd50*/  BAR.ARV R167, 0x100 ;  /* 0x000400a70000751d */ /* 0x0007ec0000002000 */
[----:B------:R-:W-:Y:S01]  /*cd60*/  MUFU.EX2 R89, R89 ;  /* 0x0000005900597308 */ /* 0x000fe20000000800 */
[----:B------:R4:W-:Y:S07]  /*cd70*/  @!P1 SYNCS.ARRIVE.TRANS64.RED.A1T0 RZ, [R4+URZ], RZ ;  /* 0x000000ff04ff99a7 */ /* 0x0009ee000810043f */
[----:B------:R-:W5:Y:S08]  /*cd80*/  MUFU.EX2 R91, R91 ;  /* 0x0000005b005b7308 */ /* 0x000f700000000800 */
[----:B------:R-:W-:Y:S08]  /*cd90*/  MUFU.EX2 R92, R92 ;  /* 0x0000005c005c7308 */ /* 0x000ff00000000800 */
[----:B------:R-:W3:Y:S08]  /*cda0*/  MUFU.EX2 R165, R94 ;  /* 0x0000005e00a57308 */ /* 0x000ef00000000800 */
[----:B------:R-:W-:Y:S08]  /*cdb0*/  MUFU.EX2 R93, R93 ;  /* 0x0000005d005d7308 */ /* 0x000ff00000000800 */
[----:B------:R1:W4:Y:S08]  /*cdc0*/  MUFU.EX2 R164, R95 ;  /* 0x0000005f00a47308 */ /* 0x0003300000000800 */
[----:B------:R-:W-:Y:S01]  /*cdd0*/  MUFU.EX2 R96, R96 ;  /* 0x0000006000607308 */ /* 0x000fe20000000800 */
[----:B-1----:R-:W-:-:S04]  /*cde0*/  FADD.FTZ R95, R119, R162 ;  /* 0x000000a2775f7221 */ /* 0x002fc80000010000 */
[----:B--2---:R-:W-:-:S03]  /*cdf0*/  FADD.FTZ R162, R90, R95 ;  /* 0x0000005f5aa27221 */ /* 0x004fc60000010000 */
[----:B------:R1:W2:Y:S01]  /*ce00*/  MUFU.EX2 R94, R98 ;  /* 0x00000062005e7308 */ /* 0x0002a20000000800 */
[----:B-----5:R-:W-:-:S04]  /*ce10*/  FADD.FTZ R162, R91, R162 ;  /* 0x000000a25ba27221 */ /* 0x020fc80000010000 */
[----:B---3--:R-:W-:-:S03]  /*ce20*/  FADD.FTZ R162, R165, R162 ;  /* 0x000000a2a5a27221 */ /* 0x008fc60000010000 */
[----:B------:R-:W3:Y:S01]  /*ce30*/  MUFU.EX2 R97, R97 ;  /* 0x0000006100617308 */ /* 0x000ee20000000800 */
[----:B-1----:R-:W-:-:S01]  /*ce40*/  FADD.FTZ R98, R88, R5 ;  /* 0x0000000558627221 */ /* 0x002fc20000010000 */
[----:B----4-:R-:W-:-:S03]  /*ce50*/  FADD.FTZ R95, R164, R162 ;  /* 0x000000a2a45f7221 */ /* 0x010fc60000010000 */
[----:B------:R-:W-:-:S03]  /*ce60*/  FADD.FTZ R5, R89, R98 ;  /* 0x0000006259057221 */ /* 0x000fc60000010000 */
[----:B------:R-:W1:Y:S01]  /*ce70*/  MUFU.EX2 R166, R99 ;  /* 0x0000006300a67308 */ /* 0x000e620000000800 */
[----:B------:R-:W-:-:S01]  /*ce80*/  FADD.FTZ R98, R92, R5 ;  /* 0x000000055c627221 */ /* 0x000fc20000010000 */
[----:B--2---:R-:W-:-:S03]  /*ce90*/  FADD.FTZ R95, R94, R95 ;  /* 0x0000005f5e5f7221 */ /* 0x004fc60000010000 */
[----:B------:R-:W-:-:S03]  /*cea0*/  FADD.FTZ R5, R93, R98 ;  /* 0x000000625d057221 */ /* 0x000fc60000010000 */
[----:B------:R-:W2:Y:S01]  /*ceb0*/  MUFU.EX2 R100, R100 ;  /* 0x0000006400647308 */ /* 0x000ea20000000800 */
[----:B------:R-:W-:-:S04]  /*cec0*/  FADD.FTZ R4, R96, R5 ;  /* 0x0000000560047221 */ /* 0x000fc80000010000 */
[----:B---3--:R-:W-:-:S03]  /*ced0*/  FADD.FTZ R5, R97, R4 ;  /* 0x0000000461057221 */ /* 0x008fc60000010000 */
[----:B------:R-:W3:Y:S01]  /*cee0*/  MUFU.EX2 R102, R102 ;  /* 0x0000006600667308 */ /* 0x000ee20000000800 */
[----:B-1----:R-:W-:-:S07]  /*cef0*/  FADD.FTZ R95, R166, R95 ;  /* 0x0000005fa65f7221 */ /* 0x002fce0000010000 */
[----:B------:R-:W1:Y:S01]  /*cf00*/  MUFU.EX2 R153, R153 ;  /* 0x0000009900997308 */ /* 0x000e620000000800 */
[----:B--2---:R-:W-:-:S07]  /*cf10*/  FADD.FTZ R4, R100, R5 ;  /* 0x0000000564047221 */ /* 0x004fce0000010000 */
[----:B------:R-:W2:Y:S01]  /*cf20*/  MUFU.EX2 R101, R101 ;  /* 0x0000006500657308 */ /* 0x000ea20000000800 */
[----:B---3--:R-:W-:-:S01]  /*cf30*/  FADD.FTZ R95, R102, R95 ;  /* 0x0000005f665f7221 */ /* 0x008fc20000010000 */
[----:B-1----:R-:W-:-:S03]  /*cf40*/  FADD.FTZ R5, R153, R4 ;  /* 0x0000000499057221 */ /* 0x002fc60000010000 */
[----:B--2---:R-:W-:Y:S01]  /*cf50*/  FADD.FTZ R4, R101, R95 ;  /* 0x0000005f65047221 */ /* 0x004fe20000010000 */
[----:B------:R-:W-:Y:S06]  /*cf60*/  @!P0 BRA `(.L_x_929) ;  /* 0x0000000000048947 */ /* 0x000fec0003800000 */
[----:B------:R-:W-:Y:S01]  /*cf70*/  BPT.TRAP 0x1 ;  /* 0x000000040000795c */ /* 0x000fe20000300000 */
.L_x_929:
        /* <DEDUP_REMOVED lines=63> */
[----:B------:R-:W-:Y:S01]  /*d370*/  FMUL.FTZ R25, R25, R10 ;  /* 0x0000000a19197220 */ /* 0x000fe20000410000 */
        /* <DEDUP_REMOVED lines=47> */
[----:B------:R-:W-:-:S02]  /*d670*/  VIADD R3, R3, 0xffffffff ;  /* 0xffffffff03037836 */ /* 0x000fc40000000000 */
[----:B------:R-:W-:Y:S02]  /*d680*/  IMAD.MOV.U32 R11, RZ, RZ, R0 ;  /* 0x000000ffff0b7224 */ /* 0x000fe400078e0000 */
[----:B------:R-:W-:Y:S01]  /*d690*/  IMAD.MOV.U32 R9, RZ, RZ, R2 ;  /* 0x000000ffff097224 */ /* 0x000fe200078e0002 */
[----:B------:R-:W-:Y:S06]  /*d6a0*/  @P1 BRA `(.L_x_930) ;  /* 0xffffffd000d41947 */ /* 0x000fec000383ffff */
[----:B------:R-:W-:-:S05]  /*d6b0*/  UMOV UR38, UR5 ;  /* 0x0000000500267c82 */ /* 0x000fca0008000000 */
.L_x_920:
[----:B------:R-:W-:-:S13]  /*d6c0*/  ISETP.GE.AND P1, PT, R3, UR47, PT ;  /* 0x0000002f03007c0c */ /* 0x000fda000bf26270 */
[----:B------:R-:W-:Y:S05]  /*d6d0*/  @!P1 BRA `(.L_x_931) ;  /* 0x0000004400d09947 */ /* 0x000fea0003800000 */
[----:B------:R-:W-:Y:S01]  /*d6e0*/  IMAD.MOV.U32 R11, RZ, RZ, R0 ;  /* 0x000000ffff0b7224 */ /* 0x000fe200078e0000 */
[----:B------:R-:W-:Y:S01]  /*d6f0*/  UMOV UR7, UR38 ;  /* 0x0000002600077c82 */ /* 0x000fe20008000000 */
[----:B------:R-:W-:Y:S01]  /*d700*/  IMAD.MOV.U32 R10, RZ, RZ, R2 ;  /* 0x000000ffff0a7224 */ /* 0x000fe200078e0002 */
[----:B------:R-:W-:Y:S01]  /*d710*/  UMOV UR40, UR39 ;  /* 0x0000002700287c82 */ /* 0x000fe20008000000 */
[----:B------:R-:W-:Y:S01]  /*d720*/  IMAD.IADD R9, R192, 0x1, R7 ;  /* 0x00000001c0097824 */ /* 0x000fe200078e0207 */
[----:B------:R-:W-:Y:S01]  /*d730*/  ULDC UR38, c[0x0][0x9e4] ;  /* 0x0002790000267ab9 */ /* 0x000fe20000000800 */
[----:B------:R-:W-:Y:S01]  /*d740*/  ULDC UR41, c[0x0][0x9dc] ;  /* 0x0002770000297ab9 */ /* 0x000fe20000000800 */
[----:B------:R-:W-:Y:S01]  /*d750*/  ULDC UR56, c[0x0][0x2e0] ;  /* 0x0000b80000387ab9 */ /* 0x000fe20000000800 */
[----:B------:R-:W-:-:S05]  /*d760*/  ULDC UR53, c[0x0][0x9e0] ;  /* 0x0002780000357ab9 */ /* 0x000fca0000000800 */
.L_x_949:
[----:B------:R-:W-:Y:S01]  /*d770*/  ISETP.NE.AND P2, PT, RZ, UR45, PT ;  /* 0x0000002dff007c0c */ /* 0x000fe2000bf45270 */
[----:B------:R-:W-:-:S04]  /*d780*/  UISETP.NE.AND UP0, UPT, UR7, 0x1, UPT ;  /* 0x000000010700788c */ /* 0x000fc8000bf05270 */
[----:B------:R-:W-:-:S04]  /*d790*/  USEL UR39, URZ, 0x1, UP0 ;  /* 0x000000013f277887 */ /* 0x000fc80008000000 */
[----:B------:R-:W-:-:S04]  /*d7a0*/  ULOP3.LUT UR39, UR40, UR39, URZ, 0x3c, !UPT ;  /* 0x0000002728277292 */ /* 0x000fc8000f8e3c3f */
[----:B------:R-:W-:Y:S08]  /*d7b0*/  @P2 BRA `(.L_x_932) ;  /* 0x0000000000382947 */ /* 0x000ff00003800000 */
[----:B------:R-:W-:Y:S05]  /*d7c0*/  @!P0 BRA `(.L_x_933) ;  /* 0x0000000000048947 */ /* 0x000fea0003800000 */
[----:B------:R-:W-:Y:S01]  /*d7d0*/  BPT.TRAP 0x1 ;  /* 0x000000040000795c */ /* 0x000fe20000300000 */
.L_x_933:
        /* <DEDUP_REMOVED lines=9> */
.L_x_934:
[----:B--2---:R-:W-:Y:S05]  /*d870*/  @P1 BRA `(.L_x_932) ;  /* 0x0000000000081947 */ /* 0x004fea0003800000 */
[----:B------:R-:W2:Y:S02]  /*d880*/  SYNCS.PHASECHK.TRANS64.TRYWAIT P1, [UR5+0x29830], R0 ;  /* 0x02983000ff0075a7 */ /* 0x000ea40008020145 */
[----:B--2---:R-:W-:Y:S05]  /*d890*/  @!P1 BRA `(.L_x_935) ;  /* 0x000000a400a49947 */ /* 0x004fea0003800000 */
.L_x_932:
        /* <DEDUP_REMOVED lines=191> */
.L_x_937:
[----:B------:R-:W-:Y:S01]  /*e490*/  ULEA UR6, UR7, UR37, 0x3 ;  /* 0x0000002507067291 */ /* 0x000fe2000f8e183f */
[----:B------:R-:W-:-:S05]  /*e4a0*/  IMAD.U32 R0, RZ, RZ, UR40 ;  /* 0x00000028ff007e24 */ /* 0x000fca000f8e00ff */
[----:B------:R-:W-:-:S04]  /*e4b0*/  SHF.L.U32 R0, R0, 0x1f, RZ ;  /* 0x0000001f00007819 */ /* 0x000fc800000006ff */
[----:B------:R1:W2:Y:S01]  /*e4c0*/  SYNCS.PHASECHK.TRANS64.TRYWAIT P1, [UR6+0x29850], R0 ;  /* 0x02985000ff0075a7 */ /* 0x0002a20008020146 */
[----:B------:R-:W-:Y:S05]  /*e4d0*/  @!P0 BRA `(.L_x_938) ;  /* 0x0000000000048947 */ /* 0x000fea0003800000 */
[----:B------:R-:W-:Y:S01]  /*e4e0*/  BPT.TRAP 0x1 ;  /* 0x000000040000795c */ /* 0x000fe20000300000 */
.L_x_938:
[----:B--2---:R-:W-:Y:S05]  /*e4f0*/  @P1 BRA `(.L_x_936) ;  /* 0x0000000000081947 */ /* 0x004fea0003800000 */
[----:B------:R-:W2:Y:S02]  /*e500*/  SYNCS.PHASECHK.TRANS64.TRYWAIT P1, [UR6+0x29850], R0 ;  /* 0x02985000ff0075a7 */ /* 0x000ea40008020146 */
[----:B--2---:R-:W-:Y:S05]  /*e510*/  @!P1 BRA `(.L_x_939) ;  /* 0x00000098009c9947 */ /* 0x004fea0003800000 */
.L_x_936:
[----:B------:R-:W-:Y:S01]  /*e520*/  UIADD3 UR6, UR37, 0x400, URZ ;  /* 0x0000040025067890 */ /* 0x000fe2000fffe03f */
[----:B------:R-:W-:Y:S01]  /*e530*/  WARPGROUP.ARRIVE ;  /* 0x00000000000079c5 */ /* 0x000fe20000000000 */
[----:B------:R-:W-:-:S05]  /*e540*/  UMOV UR11, 0xc0000010 ;  /* 0xc0000010000b7882 */ /* 0x000fca0000000000 */
[----:B------:R-:W3:Y:S01]  /*e550*/  S2R R2, SR_TID.X ;  /* 0x0000000000027919 */ /* 0x000ee20000002100 */
[----:B------:R-:W-:Y:S01]  /*e560*/  USHF.R.U32.HI UR6, URZ, 0x4, UR6 ;  /* 0x000000043f067899 */ /* 0x000fe20008011606 */
[----:B--2---:R-:W2:Y:S01]  /*e570*/  LDC R13, c[0x0][0x288] ;  /* 0x0000a200ff0d7b82 */ /* 0x004ea20000000800 */
        /* <DEDUP_REMOVED lines=9> */
[----:B---3--:R-:W-:Y:S02]  /*e610*/  LOP3.LUT P1, RZ, R2, 0x7f, RZ, 0xc0, !PT ;  /* 0x0000007f02ff7812 */ /* 0x008fe4000782c0ff */
[----:B------:R-:W-:-:S04]  /*e620*/  SHF.R.U32.HI R2, RZ, 0x7, R2 ;  /* 0x00000007ff027819 */ /* 0x000fc80000011602 */
[----:B------:R-:W-:Y:S01]  /*e630*/  IADD3 R20, -R2, 0xb, RZ ;  /* 0x0000000b02147810 */ /* 0x000fe20007ffe1ff */
[----:B------:R-:W-:-:S05]  /*e640*/  IMAD R2, R17, UR56, R15 ;  /* 0x0000003811027c24 */ /* 0x000fca000f8e020f */
[----:B--2---:R-:W-:Y:S02]  /*e650*/  IADD3 R13, R2, 0x1, -R13 ;  /* 0x00000001020d7810 */ /* 0x004fe40007ffe80d */
[----:B------:R-:W-:-:S03]  /*e660*/  @!P1 LEA R0, R0, UR37, 0x3 ;  /* 0x0000002500009c11 */ /* 0x000fc6000f8e18ff */
[----:B------:R-:W-:Y:S02]  /*e670*/  IMAD R13, R16, -0x2, R13 ;  /* 0xfffffffe100d7824 */ /* 0x000fe400078e020d */
[----:B------:R-:W-:Y:S02]  /*e680*/  @!P1 VIADD R0, R0, 0x29840 ;  /* 0x0002984000009836 */ /* 0x000fe40000000000 */
[----:B------:R-:W-:-:S03]  /*e690*/  VIADD R12, R13, UR53 ;  /* 0x000000350d0c7c36 */ /* 0x000fc60008000000 */
[----:B------:R-:W-:Y:S01]  /*e6a0*/  @!P1 PRMT R0, RZ, 0x654, R0 ;  /* 0x00000654ff009816 */ /* 0x000fe20000000000 */
[----:B------:R-:W-:Y:S01]  /*e6b0*/  IMAD.IADD R14, R7, 0x1, R12 ;  /* 0x00000001070e7824 */ /* 0x000fe200078e020c */
        /* <DEDUP_REMOVED lines=15> */
[----:B------:R-:W-:-:S06]  /*e7b0*/  ULOP3.LUT UR6, URZ, UR41, URZ, 0x33, !UPT ;  /* 0x000000293f067292 */ /* 0x000fcc000f8e333f */
[----:B------:R-:W-:-:S04]  /*e7c0*/  VIADD R2, R13, UR6 ;  /* 0x000000060d027c36 */ /* 0x000fc80008000000 */
[----:B------:R-:W-:Y:S01]  /*e7d0*/  IMAD.IADD R13, R7, 0x1, R2 ;  /* 0x00000001070d7824 */ /* 0x000fe200078e0202 */
[----:B------:R-:W-:Y:S02]  /*e7e0*/  WARPGROUP.DEPBAR.LE gsb0, 0x0 ;  /* 0x00008000000079c5 */ /* 0x000fe40000010000 */
[----:B------:R-:W-:-:S06]  /*e7f0*/  WARPGROUP.ARRIVE ;  /* 0x00000000000079c5 */ /* 0x000fcc0000000000 */
[----:B------:R-:W-:Y:S03]  /*e800*/  QGMMA.64x128x32.F32.E4M3.E4M3 R24, R168, gdesc[UR8], R24, gsb0 ;  /* 0x01e00008a8187df3 */ /* 0x000fe60008000818 */
[----:B------:R-:W-:Y:S02]  /*e810*/  WARPGROUP.DEPBAR.LE gsb0, 0x0 ;  /* 0x00008000000079c5 */ /* 0x000fe40000010000 */
[----:B------:R1:W-:Y:S06]  /*e820*/  BAR.ARV R20, 0x100 ;  /* 0x000400140000751d */ /* 0x0003ec0000002000 */
[----:B------:R2:W-:Y:S01]  /*e830*/  @!P1 SYNCS.ARRIVE.TRANS64.RED.A1T0 RZ, [R0+URZ], RZ ;  /* 0x000000ff00ff99a7 */ /* 0x0005e2000810043f */
[----:B------:R-:W-:Y:S01]  /*e840*/  ISETP.GE.AND P1, PT, R8, 0x1, PT ;  /* 0x000000010800780c */ /* 0x000fe20003f26270 */
[----:B--2---:R-:W-:-:S12]  /*e850*/  IMAD R0, R16, -0x2, R15 ;  /* 0xfffffffe10007824 */ /* 0x004fd800078e020f */
[----:B-1----:R-:W-:Y:S05]  /*e860*/  @!P1 BRA `(.L_x_940) ;  /* 0x0000000000589947 */ /* 0x002fea0003800000 */
        /* <DEDUP_REMOVED lines=11> */
.L_x_942:
[----:B------:R-:W-:-:S05]  /*e920*/  IMAD.U32 R169, RZ, RZ, UR38 ;  /* 0x00000026ffa97e24 */ /* 0x000fca000f8e00ff */
[----:B------:R-:W-:-:S13]  /*e930*/  ISETP.NE.AND P1, PT, R169, 0x1, PT ;  /* 0x00000001a900780c */ /* 0x000fda0003f25270 */
[----:B------:R-:W1:Y:S01]  /*e940*/  @P1 LDC.64 R170, c[0x0][0x9e8] ;  /* 0x00027a00ffaa1b82 */ /* 0x000e620000000a00 */
[----:B------:R-:W-:-:S04]  /*e950*/  @P1 IMAD.IADD R21, R192, 0x1, R7 ;  /* 0x00000001c0151824 */ /* 0x000fc800078e0207 */
[----:B-1----:R-:W-:-:S04]  /*e960*/  @P1 IMAD.HI.U32 R170, R21, R170, RZ ;  /* 0x000000aa15aa1227 */ /* 0x002fc800078e00ff */
[----:B------:R-:W-:Y:S01]  /*e970*/  IMAD.MOV.U32 R21, RZ, RZ, R9 ;  /* 0x000000ffff157224 */ /* 0x000fe200078e0009 */
[----:B------:R-:W-:-:S07]  /*e980*/  @P1 SHF.R.U32.HI R21, RZ, R171, R170 ;  /* 0x000000abff151219 */ /* 0x000fce00000116aa */
.L_x_943:
[----:B------:R-:W-:Y:S05]  /*e990*/  BSYNC B0 ;  /* 0x0000000000007941 */ /* 0x000fea0003800000 */
.L_x_941:
[----:B------:R-:W-:-:S05]  /*e9a0*/  IMAD R20, R21, R169, R0 ;  /* 0x000000a915147224 */ /* 0x000fca00078e0200 */
[----:B------:R-:W-:Y:S02]  /*e9b0*/  VIADDMNMX R14, R20, R169, R14, PT ;  /* 0x000000a9140e7246 */ /* 0x000fe4000380010e */
[----:B------:R-:W-:-:S07]  /*e9c0*/  VIMNMX R13, R13, R20, !PT ;  /* 0x000000140d0d7248 */ /* 0x000fce0007fe0100 */
.L_x_940:
[C---:B------:R-:W-:Y:S02]  /*e9d0*/  ISETP.GE.AND P1, PT, R15.reuse, 0x9, PT ;  /* 0x000000090f00780c */ /* 0x040fe40003f26270 */
[----:B------:R-:W-:Y:S02]  /*e9e0*/  ISETP.GE.AND P2, PT, R15, 0x2, PT ;  /* 0x000000020f00780c */ /* 0x000fe40003f46270 */
[----:B------:R-:W-:Y:S02]  /*e9f0*/  P2R R20, PR, RZ, 0x2 ;  /* 0x00000002ff147803 */ /* 0x000fe40000000000 */
[----:B------:R-:W-:Y:S02]  /*ea00*/  ISETP.GT.AND P1, PT, R13, 0x8, !P1 ;  /* 0x000000080d00780c */ /* 0x000fe40004f24270 */
[----:B------:R-:W-:Y:S02]  /*ea10*/  P2R R168, PR, RZ, 0x4 ;  /* 0x00000004ffa87803 */ /* 0x000fe40000000000 */
[----:B------:R-:W-:-:S02]  /*ea20*/  ISETP.LT.OR P1, PT, R14, 0x9, P1 ;  /* 0x000000090e00780c */ /* 0x000fc40000f21670 */
[----:B------:R-:W-:Y:S02]  /*ea30*/  ISETP.GT.AND P2, PT, R13, 0x1, !P2 ;  /* 0x000000010d00780c */ /* 0x000fe40005744270 */
[----:B------:R-:W-:Y:S02]  /*ea40*/  ISETP.GE.AND P3, PT, R15, 0xa, PT ;  /* 0x0000000a0f00780c */ /* 0x000fe40003f66270 */
[----:B------:R-:W-:Y:S02]  /*ea50*/  FSEL R156, R156, -INF , !P1 ;  /* 0xff8000009c9c7808 */ /* 0x000fe40004800000 */
[----:B------:R-:W-:Y:S02]  /*ea60*/  ISETP.LT.OR P2, PT, R14, 0x2, P2 ;  /* 0x000000020e00780c */ /* 0x000fe40001741670 */
[----:B------:R-:W-:Y:S02]  /*ea70*/  ISETP.GT.AND P1, PT, R13, 0x9, !P3 ;  /* 0x000000090d00780c */ /* 0x000fe40005f24270 */
[----:B------:R-:W-:-:S02]  /*ea80*/  FSEL R153, R153, -INF , !P2 ;  /* 0xff80000099997808 */ /* 0x000fc40005000000 */
[C---:B------:R-:W-:Y:S02]  /*ea90*/  ISETP.LT.OR P1, PT, R14.reuse, 0xa, P1 ;  /* 0x0000000a0e00780c */ /* 0x040fe40000f21670 */
[----:B------:R-:W-:Y:S02]  /*eaa0*/  ISETP.GE.AND P2, PT, R15, 0x11, PT ;  /* 0x000000110f00780c */ /* 0x000fe40003f46270 */
[----:B------:R-:W-:Y:S02]  /*eab0*/  FSEL R157, R157, -INF , !P1 ;  /* 0xff8000009d9d7808 */ /* 0x000fe40004800000 */
[----:B------:R-:W-:Y:S02]  /*eac0*/  ISETP.GT.AND P1, PT, R13, 0x10, !P2 ;  /* 0x000000100d00780c */ /* 0x000fe40005724270 */
[----:B------:R-:W-:Y:S02]  /*ead0*/  P2R R170, PR, RZ, 0x4 ;  /* 0x00000004ffaa7803 */ /* 0x000fe40000000000 */
        /* <DEDUP_REMOVED lines=173> */
[----:B------:R-:W-:Y:S01]  /*f5b0*/  ISETP.GE.AND P6, PT, R15, 0x9a, PT ;  /* 0x0000009a0f00780c */ /* 0x000fe20003fc6270 */
[----:B------:R-:W-:-:S03]  /*f5c0*/  IMAD.IADD R15, R6, 0x1, R2 ;  /* 0x00000001060f7824 */ /* 0x000fc600078e0202 */
[----:B------:R-:W-:Y:S02]  /*f5d0*/  P2R R152, PR, RZ, 0x40 ;  /* 0x00000040ff987803 */ /* 0x000fe40000000000 */
[----:B------:R-:W-:-:S04]  /*f5e0*/  ISETP.GT.AND P6, PT, R13, 0x99, !P6 ;  /* 0x000000990d00780c */ /* 0x000fc800077c4270 */
[----:B------:R-:W-:Y:S01]  /*f5f0*/  ISETP.LT.OR P6, PT, R14, 0x9a, P6 ;  /* 0x0000009a0e00780c */ /* 0x000fe200037c1670 */
[----:B------:R-:W-:-:S03]  /*f600*/  IMAD.IADD R14, R6, 0x1, R12 ;  /* 0x00000001060e7824 */ /* 0x000fc600078e020c */
[----:B------:R-:W-:Y:S02]  /*f610*/  FSEL R101, R101, -INF , !P6 ;  /* 0xff80000065657808 */ /* 0x000fe40007000000 */
[----:B------:R-:W-:-:S13]  /*f620*/  ISETP.GE.AND P6, PT, R8, 0x1, PT ;  /* 0x000000010800780c */ /* 0x000fda0003fc6270 */
[----:B------:R-:W-:Y:S05]  /*f630*/  @!P6 BRA `(.L_x_944) ;  /* 0x000000000054e947 */ /* 0x000fea0003800000 */
        /* <DEDUP_REMOVED lines=12> */
.L_x_946:
[----:B------:R-:W-:-:S05]  /*f700*/  IMAD.U32 R2, RZ, RZ, UR38 ;  /* 0x00000026ff027e24 */ /* 0x000fca000f8e00ff */
[----:B------:R-:W-:-:S13]  /*f710*/  ISETP.NE.AND P6, PT, R2, 0x1, PT ;  /* 0x000000010200780c */ /* 0x000fda0003fc5270 */
[----:B------:R-:W1:Y:S02]  /*f720*/  @P6 LDC.64 R12, c[0x0][0x9e8] ;  /* 0x00027a00ff0c6b82 */ /* 0x000e640000000a00 */
[----:B-1----:R-:W-:-:S05]  /*f730*/  @P6 IMAD.HI.U32 R12, R211, R12, RZ ;  /* 0x0000000cd30c6227 */ /* 0x002fca00078e00ff */
[----:B------:R-:W-:-:S07]  /*f740*/  @P6 SHF.R.U32.HI R211, RZ, R13, R12 ;  /* 0x0000000dffd36219 */ /* 0x000fce000001160c */
.L_x_947:
[----:B------:R-:W-:Y:S05]  /*f750*/  BSYNC B0 ;  /* 0x0000000000007941 */ /* 0x000fea0003800000 */
.L_x_945:
[----:B------:R-:W-:-:S05]  /*f760*/  IMAD R211, R211, R2, R0 ;  /* 0x00000002d3d37224 */ /* 0x000fca00078e0200 */
[----:B------:R-:W-:Y:S02]  /*f770*/  VIADDMNMX R14, R211, R2, R14, PT ;  /* 0x00000002d30e7246 */ /* 0x000fe4000380010e */
[----:B------:R-:W-:-:S07]  /*f780*/  VIMNMX R15, R15, R211, !PT ;  /* 0x000000d30f0f7248 */ /* 0x000fce0007fe0100 */
.L_x_944:
        /* <DEDUP_REMOVED lines=110> */
[C---:B------:R-:W-:Y:S02]  /*fe70*/  ISETP.LT.OR P3, PT, R14.reuse, 0x91, P3 ;  /* 0x000000910e00780c */ /* 0x040fe40001f61670 */
[C---:B------:R-:W-:Y:S02]  /*fe80*/  ISETP.GT.AND P1, PT, R15.reuse, 0x60, !P1 ;  /* 0x000000600f00780c */ /* 0x040fe40004f24270 */
[----:B------:R-:W-:Y:S02]  /*fe90*/  ISETP.GT.AND P4, PT, R15, 0x91, !P4 ;  /* 0x000000910f00780c */ /* 0x000fe40006784270 */
[----:B------:R-:W-:Y:S02]  /*fea0*/  ISETP.LT.OR P1, PT, R14, 0x61, P1 ;  /* 0x000000610e00780c */ /* 0x000fe40000f21670 */
[----:B-1----:R-:W-:-:S02]  /*feb0*/  FMNMX.FTZ R13, R12, R13, !PT ;  /* 0x0000000d0c0d7209 */ /* 0x002fc40007810000 */
[----:B------:R-:W-:Y:S02]  /*fec0*/  FSEL R106, R106, -INF , !P1 ;  /* 0xff8000006a6a7808 */ /* 0x000fe40004800000 */
[----:B------:R-:W-:Y:S01]  /*fed0*/  ISETP.NE.AND P1, PT, R198, RZ, PT ;  /* 0x000000ffc600720c */ /* 0x000fe20003f25270 */
[----:B------:R-:W1:Y:S01]  /*fee0*/  SHFL.BFLY PT, R2, R13, 0x1, 0x1f ;  /* 0x0c201f000d027f89 */ /* 0x000e6200000e0000 */
[----:B------:R-:W-:Y:S02]  /*fef0*/  FSEL R98, R98, -INF , !P3 ;  /* 0xff80000062627808 */ /* 0x000fe40005800000 */
[C---:B------:R-:W-:Y:S02]  /*ff00*/  ISETP.GT.AND P1, PT, R15.reuse, 0x61, !P1 ;  /* 0x000000610f00780c */ /* 0x040fe40004f24270 */
[----:B------:R-:W-:Y:S02]  /*ff10*/  ISETP.GT.AND P5, PT, R15, 0x98, !P5 ;  /* 0x000000980f00780c */ /* 0x000fe40006fa4270 */
[----:B------:R-:W-:-:S02]  /*ff20*/  ISETP.LT.OR P1, PT, R14, 0x62, P1 ;  /* 0x000000620e00780c */ /* 0x000fc40000f21670 */
[C---:B------:R-:W-:Y:S02]  /*ff30*/  ISETP.LT.OR P4, PT, R14.reuse, 0x92, P4 ;  /* 0x000000920e00780c */ /* 0x040fe40002781670 */
[----:B------:R-:W-:Y:S02]  /*ff40*/  FSEL R107, R107, -INF , !P1 ;  /* 0xff8000006b6b7808 */ /* 0x000fe40004800000 */
[----:B------:R-:W-:Y:S02]  /*ff50*/  ISETP.NE.AND P1, PT, R199, RZ, PT ;  /* 0x000000ffc700720c */ /* 0x000fe40003f25270 */
[----:B------:R-:W-:Y:S02]  /*ff60*/  ISETP.LT.OR P5, PT, R14, 0x99, P5 ;  /* 0x000000990e00780c */ /* 0x000fe40002fa1670 */
[----:B------:R-:W-:Y:S02]  /*ff70*/  ISETP.GT.AND P1, PT, R15, 0x68, !P1 ;  /* 0x000000680f00780c */ /* 0x000fe40004f24270 */
[----:B------:R-:W-:-:S02]  /*ff80*/  FSEL R99, R99, -INF , !P4 ;  /* 0xff80000063637808 */ /* 0x000fc40006000000 */
[----:B------:R-:W-:Y:S02]  /*ff90*/  ISETP.LT.OR P1, PT, R14, 0x69, P1 ;  /* 0x000000690e00780c */ /* 0x000fe40000f21670 */
[----:B------:R-:W-:Y:S02]  /*ffa0*/  FSEL R102, R102, -INF , !P5 ;  /* 0xff80000066667808 */ /* 0x000fe40006800000 */
        /* <DEDUP_REMOVED lines=30> */
[----:B------:R-:W-:Y:S01]  /*10190*/  ISETP.NE.AND P1, PT, R169, RZ, PT ;  /* 0x000000ffa900720c */ /* 0x000fe20003f25270 */
[----:B------:R-:W-:-:S03]  /*101a0*/  IMAD.U32 R169, RZ, RZ, UR36 ;  /* 0x00000024ffa97e24 */ /* 0x000fc6000f8e00ff */
[----:B------:R-:W-:Y:S01]  /*101b0*/  ISETP.GT.AND P1, PT, R15, 0x9, !P1 ;  /* 0x000000090f00780c */ /* 0x000fe20004f24270 */
[----:B------:R-:W-:-:S03]  /*101c0*/  FFMA.FTZ R0, R2, R169, -8 ;  /* 0xc100000002007423 */ /* 0x000fc600000100a9 */
        /* <DEDUP_REMOVED lines=31> */
[----:B------:R-:W-:Y:S02]  /*103c0*/  ISETP.NE.AND P6, PT, R152, RZ, PT ;  /* 0x000000ff9800720c */ /* 0x000fe40003fc5270 */
[----:B------:R-:W-:Y:S02]  /*103d0*/  ISETP.LT.OR P1, PT, R14, 0x1, P1 ;  /* 0x000000010e00780c */ /* 0x000fe40000f21670 */
[----:B------:R-:W-:Y:S02]  /*103e0*/  ISETP.GT.AND P2, PT, R15, 0x99, !P6 ;  /* 0x000000990f00780c */ /* 0x000fe40007744270 */
[----:B------:R-:W-:-:S02]  /*103f0*/  FSEL R168, R154, -INF , !P1 ;  /* 0xff8000009aa87808 */ /* 0x000fc40004800000 */
[----:B------:R-:W-:Y:S02]  /*10400*/  FSETP.NEU.FTZ.AND P1, PT, R2, -INF , PT ;  /* 0xff8000000200780b */ /* 0x000fe40003f3d000 */
        /* <DEDUP_REMOVED lines=51> */
[----:B------:R-:W-:Y:S01]  /*10740*/  FFMA.FTZ R100, R100, UR36, -R0 ;  /* 0x0000002464647c23 */ /* 0x000fe20008010800 */
[----:B------:R-:W-:Y:S01]  /*10750*/  FMNMX.FTZ R156, R146, R161, !PT ;  /* 0x000000a1929c7209 */ /* 0x000fe20007810000 */
[----:B------:R-:W-:Y:S03]  /*10760*/  MUFU.EX2 R12, R12 ;  /* 0x0000000c000c7308 */ /* 0x000fe60000000800 */
[----:B------:R-:W-:-:S04]  /*10770*/  FMNMX.FTZ R161, R147, R156, !PT ;  /* 0x0000009c93a17209 */ /* 0x000fc80007810000 */
        /* <DEDUP_REMOVED lines=61> */
[--C-:B------:R-:W-:Y:S01]  /*10b50*/  FFMA.FTZ R116, R155, UR36, -R10.reuse ;  /* 0x000000249b747c23 */ /* 0x100fe2000801080a */
[----:B------:R-:W-:-:S01]  /*10b60*/  FFMA.FTZ R155, R158, UR36, -R10 ;  /* 0x000000249e9b7c23 */ /* 0x000fc2000801080a */
[--C-:B------:R-:W-:Y:S01]  /*10b70*/  FFMA.FTZ R158, R162, UR36, -R10.reuse ;  /* 0x00000024a29e7c23 */ /* 0x100fe2000801080a */
[----:B------:R-:W-:Y:S01]  /*10b80*/  FSEL R162, R0, RZ, P1 ;  /* 0x000000ff00a27208 */ /* 0x000fe20000800000 */
[--C-:B------:R-:W-:Y:S01]  /*10b90*/  FFMA.FTZ R164, R126, UR36, -R10.reuse ;  /* 0x000000247ea47c23 */ /* 0x100fe2000801080a */
[----:B------:R-:W-:-:S01]  /*10ba0*/  FFMA.FTZ R161, R168, UR36, -R10 ;  /* 0x00000024a8a17c23 */ /* 0x000fc2000801080a */
[----:B------:R-:W1:Y:S01]  /*10bb0*/  MUFU.EX2 R117, R117 ;  /* 0x0000007500757308 */ /* 0x000e620000000800 */
[----:B--2---:R-:W-:-:S01]  /*10bc0*/  FFMA.FTZ R156, R159, UR36, -R10 ;  /* 0x000000249f9c7c23 */ /* 0x004fc2000801080a */
[----:B------:R-:W-:Y:S01]  /*10bd0*/  FADD.FTZ R162, -R162, R11 ;  /* 0x0000000ba2a27221 */ /* 0x000fe20000010100 */
[----:B------:R-:W-:-:S01]  /*10be0*/  FFMA.FTZ R159, R163, UR36, -R10 ;  /* 0x00000024a39f7c23 */ /* 0x000fc2000801080a */
[--C-:B------:R-:W-:Y:S01]  /*10bf0*/  FFMA.FTZ R160, R166, UR36, -R10.reuse ;  /* 0x00000024a6a07c23 */ /* 0x100fe2000801080a */
[----:B------:R-:W-:-:S01]  /*10c00*/  FFMA.FTZ R163, R167, UR36, -R10 ;  /* 0x00000024a7a37c23 */ /* 0x000fc2000801080a */
[----:B------:R-:W-:Y:S01]  /*10c10*/  FMUL.FTZ R126, R162, UR36 ;  /* 0x00000024a27e7c20 */ /* 0x000fe20008410000 */
        /* <DEDUP_REMOVED lines=36> */
[----:B------:R-:W-:-:S01]  /*10e60*/  FFMA.FTZ R98, R98, UR36, -R10 ;  /* 0x0000002462627c23 */ /* 0x000fc2000801080a */
[--C-:B------:R-:W-:Y:S01]  /*10e70*/  FFMA.FTZ R99, R99, UR36, -R10.reuse ;  /* 0x0000002463637c23 */ /* 0x100fe2000801080a */
[----:B------:R-:W-:-:S01]  /*10e80*/  FFMA.FTZ R102, R102, UR36, -R10 ;  /* 0x0000002466667c23 */ /* 0x000fc2000801080a */
[----:B------:R-:W-:-:S02]  /*10e90*/  FFMA.FTZ R10, R103, UR36, -R10 ;  /* 0x00000024670a7c23 */ /* 0x000fc4000801080a */
        /* <DEDUP_REMOVED lines=48> */
[----:B------:R-:W-:-:S06]  /*111a0*/  FADD.FTZ R135, R125, R4 ;  /* 0x000000047d877221 */ /* 0x000fcc0000010000 */
        /* <DEDUP_REMOVED lines=46> */
[----:B------:R-:W-:Y:S01]  /*11490*/  MUFU.EX2 R119, R119 ;  /* 0x0000007700777308 */ /* 0x000fe20000000800 */
[----:B---3--:R-:W-:-:S07]  /*114a0*/  FADD.FTZ R164, R118, R135 ;  /* 0x0000008776a47221 */ /* 0x008fce0000010000 */
        /* <DEDUP_REMOVED lines=11> */
[----:B------:R2:W-:Y:S08]  /*11560*/  MUFU.EX2 R166, R95 ;  /* 0x0000005f00a67308 */ /* 0x0005f00000000800 */
[----:B------:R-:W3:Y:S01]  /*11570*/  MUFU.EX2 R96, R96 ;  /* 0x0000006000607308 */ /* 0x000ee20000000800 */
[----:B--2---:R-:W-:-:S01]  /*11580*/  FADD.FTZ R95, R119, R164 ;  /* 0x000000a4775f7221 */ /* 0x004fc20000010000 */
[----:B-1----:R-:W-:-:S06]  /*11590*/  FADD.FTZ R5, R93, R4 ;  /* 0x000000045d057221 */ /* 0x002fcc0000010000 */
        /* <DEDUP_REMOVED lines=20> */
.L_x_948:
        /* <DEDUP_REMOVED lines=115> */
[----:B------:R-:W-:-:S05]  /*11e10*/  UMOV UR38, UR5 ;  /* 0x0000000500267c82 */ /* 0x000fca0008000000 */
.L_x_931:
[----:B------:R-:W-:Y:S06]  /*11e20*/  BAR.ARV 0x8, 0x120 ;  /* 0x0204800000007b1d */ /* 0x000fec0000002000 */
[----:B------:R-:W-:Y:S05]  /*11e30*/  @!P0 BRA `(.L_x_950) ;  /* 0x0000000000048947 */ /* 0x000fea0003800000 */
[----:B------:R-:W-:Y:S01]  /*11e40*/  BPT.TRAP 0x1 ;  /* 0x000000040000795c */ /* 0x000fe20000300000 */
.L_x_950:
[----:B------:R-:W-:Y:S01]  /*11e50*/  ULEA UR9, UR38, UR37, 0x3 ;  /* 0x0000002526097291 */ /* 0x000fe2000f8e183f */
[----:B------:R-:W-:-:S05]  /*11e60*/  IMAD.U32 R3, RZ, RZ, UR39 ;  /* 0x00000027ff037e24 */ /* 0x000fca000f8e00ff */
[----:B------:R-:W-:-:S04]  /*11e70*/  SHF.L.U32 R3, R3, 0x1f, RZ ;  /* 0x0000001f03037819 */ /* 0x000fc800000006ff */
[----:B------:R1:W2:Y:S01]  /*11e80*/  SYNCS.PHASECHK.TRANS64.TRYWAIT P1, [UR9+0x29850], R3 ;  /* 0x02985003ff0075a7 */ /* 0x0002a20008020149 */
[----:B------:R-:W-:Y:S05]  /*11e90*/  @!P0 BRA `(.L_x_951) ;  /* 0x0000000000048947 */ /* 0x000fea0003800000 */
[----:B------:R-:W-:Y:S01]  /*11ea0*/  BPT.TRAP 0x1 ;  /* 0x000000040000795c */ /* 0x000fe20000300000 */
.L_x_951:
[----:B--2---:R-:W-:Y:S05]  /*11eb0*/  @P1 BRA `(.L_x_952) ;  /* 0x0000000000081947 */ /* 0x004fea0003800000 */
[----:B------:R-:W2:Y:S02]  /*11ec0*/  SYNCS.PHASECHK.TRANS64.TRYWAIT P1, [UR9+0x29850], R3 ;  /* 0x02985003ff0075a7 */ /* 0x000ea40008020149 */
[----:B--2---:R-:W-:Y:S05]  /*11ed0*/  @!P1 BRA `(.L_x_953) ;  /* 0x0000006000449947 */ /* 0x004fea0003800000 */
.L_x_952:
[----:B------:R-:W-:Y:S01]  /*11ee0*/  UIADD3 UR37, UR37, 0x400, URZ ;  /* 0x0000040025257890 */ /* 0x000fe2000fffe03f */
[----:B------:R-:W-:Y:S01]  /*11ef0*/  WARPGROUP.ARRIVE ;  /* 0x00000000000079c5 */ /* 0x000fe20000000000 */
[----:B------:R-:W-:Y:S01]  /*11f00*/  UMOV UR7, 0xc0000010 ;  /* 0xc000001000077882 */ /* 0x000fe20000000000 */
[----:B------:R-:W-:Y:S01]  /*11f10*/  ULDC.64 UR10, c[0x0][0x9a0] ;  /* 0x00026800000a7ab9 */ /* 0x000fe20000000a00 */
[----:B------:R-:W-:Y:S01]  /*11f20*/  USHF.R.U32.HI UR37, URZ, 0x4, UR37 ;  /* 0x000000043f257899 */ /* 0x000fe20008011625 */
[----:B------:R-:W-:Y:S01]  /*11f30*/  IMAD.MOV.U32 R8, RZ, RZ, 0x3f800000 ;  /* 0x3f800000ff087424 */ /* 0x000fe200078e00ff */
[----:B------:R-:W-:Y:S02]  /*11f40*/  UISETP.NE.U32.AND UP0, UPT, UR10, URZ, UPT ;  /* 0x0000003f0a00728c */ /* 0x000fe4000bf05070 */
[----:B------:R-:W-:Y:S02]  /*11f50*/  ULOP3.LUT UR37, UR37, 0x3fff, URZ, 0xc0, !UPT ;  /* 0x00003fff25257892 */ /* 0x000fe4000f8ec03f */
[----:B------:R-:W-:-:S02]  /*11f60*/  UISETP.NE.AND.EX UP0, UPT, UR11, URZ, UPT, UP0 ;  /* 0x0000003f0b00728c */ /* 0x000fc4000bf05300 */
[----:B------:R-:W-:-:S04]  /*11f70*/  ULOP3.LUT UR8, UR37, 0x10000, URZ, 0xfc, !UPT ;  /* 0x0001000025087892 */ /* 0x000fc8000f8efc3f */
[----:B------:R-:W-:Y:S01]  /*11f80*/  UIMAD UR8, UR38, 0x500, UR8 ;  /* 0x00000500260878a4 */ /* 0x000fe2000f8e0208 */
[----:B------:R-:W-:-:S03]  /*11f90*/  PLOP3.LUT P1, PT, PT, PT, UP0, 0x80, 0x0 ;  /* 0x000000000000781c */ /* 0x000fc60003f2f008 */
[----:B------:R-:W-:Y:S01]  /*11fa0*/  UIADD3 UR4, UR8, 0x100, URZ ;  /* 0x0000010008047890 */ /* 0x000fe2000fffe03f */
[----:B------:R-:W-:Y:S02]  /*11fb0*/  @UP0 ULDC.64 UR12, c[0x0][0x9c8] ;  /* 0x00027200000c0ab9 */ /* 0x000fe40000000a00 */
[----:B------:R-:W-:-:S06]  /*11fc0*/  UMOV UR6, UR8 ;  /* 0x0000000800067c82 */ /* 0x000fcc0008000000 */
[----:B------:R-:W-:Y:S01]  /*11fd0*/  QGMMA.64x128x32.F32.E4M3.E4M3 R24, R184, gdesc[UR4], R24, gsb0 ;  /* 0x01e00004b8187df3 */ /* 0x000fe20008000818 */
[----:B------:R-:W-:Y:S01]  /*11fe0*/  UMOV UR7, 0xc0000010 ;  /* 0xc000001000077882 */ /* 0x000fe20000000000 */
[----:B------:R-:W-:Y:S01]  /*11ff0*/  UMOV UR6, UR4 ;  /* 0x0000000400067c82 */ /* 0x000fe20008000000 */
[----:B------:R-:W-:Y:S01]  /*12000*/  @UP0 UIMAD.WIDE.U32 UR4, UR44, UR12, URZ ;  /* 0x0000000c2c0402a5 */ /* 0x000fe2000f8e003f */
[----:B------:R-:W-:Y:S02]  /*12010*/  WARPGROUP.DEPBAR.LE gsb0, 0x0 ;  /* 0x00008000000079c5 */ /* 0x000fe40000010000 */
[----:B------:R-:W-:-:S06]  /*12020*/  WARPGROUP.ARRIVE ;  /* 0x00000000000079c5 */ /* 0x000fcc0000000000 */
[----:B------:R-:W-:Y:S01]  /*12030*/  QGMMA.64x128x32.F32.E4M3.E4M3 R24, R180, gdesc[UR4], R24, gsb0 ;  /* 0x01e00004b4187df3 */ /* 0x000fe20008000818 */
[----:B------:R-:W-:-:S04]  /*12040*/  @UP0 USHF.R.S32.HI UR6, URZ, 0x1f, UR44 ;  /* 0x0000001f3f060899 */ /* 0x000fc8000801142c */
        /* <DEDUP_REMOVED lines=9> */
[----:B------:R-:W-:-:S04]  /*120e0*/  @UP0 ULEA UR6, UP1, UR4, UR10, 0x2 ;  /* 0x0000000a04060291 */ /* 0x000fc8000f82103f */
[----:B------:R-:W-:Y:S02]  /*120f0*/  @UP0 ULEA.HI.X UR7, UR4, UR11, UR5, 0x2, UP1 ;  /* 0x0000000b04070291 */ /* 0x000fe400088f1405 */
[----:B------:R-:W-:Y:S01]  /*12100*/  UIADD3 UR4, UR8, 0x200, URZ ;  /* 0x0000020008047890 */ /* 0x000fe2000fffe03f */
[----:B--2---:R-:W-:-:S03]  /*12110*/  IMAD.U32 R6, RZ, RZ, UR6 ;  /* 0x00000006ff067e24 */ /* 0x004fc6000f8e00ff */
[----:B------:R-:W-:Y:S01]  /*12120*/  IMAD.U32 R7, RZ, RZ, UR7 ;  /* 0x00000007ff077e24 */ /* 0x000fe2000f8e00ff */
[----:B------:R-:W-:Y:S02]  /*12130*/  UMOV UR7, 0xc0000010 ;  /* 0xc000001000077882 */ /* 0x000fe40000000000 */
[----:B------:R-:W-:Y:S02]  /*12140*/  UMOV UR6, UR4 ;  /* 0x0000000400067c82 */ /* 0x000fe40008000000 */
[----:B------:R2:W3:Y:S01]  /*12150*/  @P1 LDG.E R8, desc[UR54][R6.64] ;  /* 0x0000003606081981 */ /* 0x0004e2000c1e1900 */
[----:B------:R-:W-:Y:S02]  /*12160*/  WARPGROUP.DEPBAR.LE gsb0, 0x0 ;  /* 0x00008000000079c5 */ /* 0x000fe40000010000 */
[----:B------:R-:W-:-:S06]  /*12170*/  WARPGROUP.ARRIVE ;  /* 0x00000000000079c5 */ /* 0x000fcc0000000000 */
[----:B------:R-:W-:Y:S01]  /*12180*/  QGMMA.64x128x32.F32.E4M3.E4M3 R24, R176, gdesc[UR4], R24, gsb0 ;  /* 0x01e00004b0187df3 */ /* 0x000fe20008000818 */
[----:B------:R-:W-:Y:S01]  /*12190*/  UIADD3 UR4, UR8, 0x300, URZ ;  /* 0x0000030008047890 */ /* 0x000fe2000fffe03f */
[----:B------:R-:W-:-:S06]  /*121a0*/  UMOV UR7, 0xc0000010 ;  /* 0xc000001000077882 */ /* 0x000fcc0000000000 */
[----:B------:R-:W-:Y:S01]  /*121b0*/  UMOV UR6, UR4 ;  /* 0x0000000400067c82 */ /* 0x000fe20008000000 */
[----:B------:R-:W-:Y:S01]  /*121c0*/  UIADD3 UR8, UR8, 0x400, URZ ;  /* 0x0000040008087890 */ /* 0x000fe2000fffe03f */
[----:B------:R-:W4:Y:S04]  /*121d0*/  SHFL.BFLY PT, R10, R5, 0x2, 0x1f ;  /* 0x0c401f00050a7f89 */ /* 0x000f2800000e0000 */
[----:B------:R-:W5:Y:S01]  /*121e0*/  SHFL.BFLY PT, R9, R4, 0x2, 0x1f ;  /* 0x0c401f0004097f89 */ /* 0x000f6200000e0000 */
[----:B------:R-:W-:Y:S02]  /*121f0*/  WARPGROUP.DEPBAR.LE gsb0, 0x0 ;  /* 0x00008000000079c5 */ /* 0x000fe40000010000 */
[----:B------:R-:W-:-:S06]  /*12200*/  WARPGROUP.ARRIVE ;  /* 0x00000000000079c5 */ /* 0x000fcc0000000000 */
[----:B------:R-:W-:Y:S01]  /*12210*/  QGMMA.64x128x32.F32.E4M3.E4M3 R24, R172, gdesc[UR4], R24, gsb0 ;  /* 0x01e00004ac187df3 */ /* 0x000fe20008000818 */
[----:B------:R-:W-:Y:S01]  /*12220*/  UMOV UR6, UR8 ;  /* 0x0000000800067c82 */ /* 0x000fe20008000000 */
[----:B------:R-:W-:Y:S01]  /*12230*/  UMOV UR7, 0xc0000010 ;  /* 0xc000001000077882 */ /* 0x000fe20000000000 */
[----:B----4-:R-:W-:-:S01]  /*12240*/  FADD.FTZ R10, R10, R5 ;  /* 0x000000050a0a7221 */ /* 0x010fc20000010000 */
[----:B-----5:R-:W-:-:S04]  /*12250*/  FADD.FTZ R9, R9, R4 ;  /* 0x0000000409097221 */ /* 0x020fc80000010000 */
[----:B-1----:R-:W1:Y:S04]  /*12260*/  SHFL.BFLY PT, R3, R10, 0x1, 0x1f ;  /* 0x0c201f000a037f89 */ /* 0x002e6800000e0000 */
[----:B--2---:R-:W2:Y:S01]  /*12270*/  SHFL.BFLY PT, R6, R9, 0x1, 0x1f ;  /* 0x0c201f0009067f89 */ /* 0x004ea200000e0000 */
[----:B------:R-:W-:Y:S02]  /*12280*/  IMAD.MOV.U32 R5, RZ, RZ, RZ ;  /* 0x000000ffff057224 */ /* 0x000fe400078e00ff */
[----:B-1----:R-:W-:Y:S01]  /*12290*/  FADD.FTZ R7, R10, R3 ;  /* 0x000000030a077221 */ /* 0x002fe20000010000 */
[----:B--2---:R-:W-:-:S04]  /*122a0*/  FADD.FTZ R12, R9, R6 ;  /* 0x00000006090c7221 */ /* 0x004fc80000010000 */
[C---:B------:R-:W-:Y:S01]  /*122b0*/  FSETP.NE.FTZ.AND P1, PT, R7.reuse, RZ, PT ;  /* 0x000000ff0700720b */ /* 0x040fe20003f35000 */
[----:B------:R-:W-:Y:S01]  /*122c0*/  FMUL.FTZ R11, R7, 0.00390625 ;  /* 0x3b800000070b7820 */ /* 0x000fe20000410000 */
[----:B------:R-:W-:-:S04]  /*122d0*/  FMUL.FTZ R13, R12, 0.00390625 ;  /* 0x3b8000000c0d7820 */ /* 0x000fc80000410000 */
        /* <DEDUP_REMOVED lines=9> */
[----:B------:R-:W2:Y:S08]  /*12370*/  @P3 MUFU.LG2 R10, R13 ;  /* 0x0000000d000a3308 */ /* 0x000eb00000000c00 */
[----:B------:R-:W4:Y:S01]  /*12380*/  @P1 MUFU.RCP R9, R12 ;  /* 0x0000000c00091308 */ /* 0x000f220000001000 */
[----:B------:R-:W-:-:S02]  /*12390*/  IMAD.U32 R14, RZ, RZ, UR36 ;  /* 0x00000024ff0e7e24 */ /* 0x000fc4000f8e00ff */
[----:B------:R-:W-:Y:S02]  /*123a0*/  IMAD.U32 R15, RZ, RZ, UR36 ;  /* 0x00000024ff0f7e24 */ /* 0x000fe4000f8e00ff */
[----:B-1----:R-:W-:Y:S01]  /*123b0*/  @P2 FMUL.FTZ R6, R6, 0.69314718246459960938 ;  /* 0x3f31721806062820 */ /* 0x002fe20000410000 */
[----:B------:R-:W-:Y:S01]  /*123c0*/  @P2 FMUL.FTZ R7, R14, 0.69314718246459960938 ;  /* 0x3f3172180e072820 */ /* 0x000fe20000410000 */
[----:B------:R-:W-:Y:S01]  /*123d0*/  @P3 FMUL.FTZ R14, R15, 0.69314718246459960938 ;  /* 0x3f3172180f0e3820 */ /* 0x000fe20000410000 */
[----:B--2---:R-:W-:Y:S01]  /*123e0*/  @P3 FMUL.FTZ R11, R10, 0.69314718246459960938 ;  /* 0x3f3172180a0b3820 */ /* 0x004fe20000410000 */
[----:B------:R-:W-:Y:S02]  /*123f0*/  IMAD.MOV.U32 R4, RZ, RZ, -0x800000 ;  /* 0xff800000ff047424 */ /* 0x000fe400078e00ff */
[----:B------:R-:W-:Y:S01]  /*12400*/  @P2 FFMA.FTZ R4, R7, R2, R6 ;  /* 0x0000000207042223 */ /* 0x000fe20000010006 */
[----:B------:R-:W-:Y:S02]  /*12410*/  IMAD.MOV.U32 R3, RZ, RZ, -0x800000 ;  /* 0xff800000ff037424 */ /* 0x000fe400078e00ff */
[----:B------:R-:W-:Y:S01]  /*12420*/  @P3 FFMA.FTZ R3, R14, R0, R11 ;  /* 0x000000000e033223 */ /* 0x000fe2000001000b */
[-C--:B---3--:R-:W-:Y:S01]  /*12430*/  FMUL.FTZ R5, R5, R8.reuse ;  /* 0x0000000805057220 */ /* 0x088fe20000410000 */
[----:B----4-:R-:W-:Y:S01]  /*12440*/  FMUL.FTZ R6, R9, R8 ;  /* 0x0000000809067220 */ /* 0x010fe20000410000 */
[----:B------:R-:W-:-:S02]  /*12450*/  WARPGROUP.DEPBAR.LE gsb0, 0x0 ;  /* 0x00008000000079c5 */ /* 0x000fc40000010000 */
[----:B------:R-:W-:Y:S05]  /*12460*/  @!P0 BRA `(.L_x_954) ;  /* 0x0000000000048947 */ /* 0x000fea0003800000 */
[----:B------:R-:W-:Y:S01]  /*12470*/  BPT.TRAP 0x1 ;  /* 0x000000040000795c */ /* 0x000fe20000300000 */
.L_x_954:
[----:B------:R-:W-:Y:S01]  /*12480*/  UIADD3 UR4, UR9, 0x29860, URZ ;  /* 0x0002986009047890 */ /* 0x000fe2000fffe03f */
[-C--:B------:R-:W-:Y:S01]  /*12490*/  FMUL.FTZ R88, R36, R5.reuse ;  /* 0x0000000524587220 */ /* 0x080fe20000410000 */
[----:B------:R-:W-:Y:S01]  /*124a0*/  UIADD3 UR38, UR38, 0x1, URZ ;  /* 0x0000000126267890 */ /* 0x000fe2000fffe03f */
[-C--:B------:R-:W-:Y:S01]  /*124b0*/  FMUL.FTZ R95, R24, R5.reuse ;  /* 0x00000005185f7220 */ /* 0x080fe20000410000 */
[----:B------:R-:W-:Y:S01]  /*124c0*/  UPRMT UR4, UR46, 0x654, UR4 ;  /* 0x000006542e047896 */ /* 0x000fe20008000004 */
[-C--:B------:R-:W-:Y:S01]  /*124d0*/  FMUL.FTZ R92, R28, R5.reuse ;  /* 0x000000051c5c7220 */ /* 0x080fe20000410000 */
[----:B------:R-:W-:Y:S01]  /*124e0*/  UISETP.NE.AND UP0, UPT, UR38, 0x2, UPT ;  /* 0x000000022600788c */ /* 0x000fe2000bf05270 */
        /* <DEDUP_REMOVED lines=9> */
[----:B------:R-:W-:Y:S01]  /*12580*/  SYNCS.ARRIVE.TRANS64.RED.A1T0 RZ, [UR4], RZ ;  /* 0x000000ffffff79a7 */ /* 0x000fe20008100404 */
        /* <DEDUP_REMOVED lines=25> */
[----:B------:R-:W-:Y:S01]  /*12720*/  USEL UR4, URZ, 0x1, UP0 ;  /* 0x000000013f047887 */ /* 0x000fe20008000000 */
        /* <DEDUP_REMOVED lines=30> */
[----:B------:R-:W-:-:S12]  /*12910*/  ULOP3.LUT UR39, UR39, UR4, URZ, 0x3c, !UPT ;  /* 0x0000000427277292 */ /* 0x000fd8000f8e3c3f */
.L_x_880:
[----:B------:R-:W1:Y:S08]  /*12920*/  S2UR UR46, SR_CgaCtaId ;  /* 0x00000000002e79c3 */ /* 0x000e700000008800 */
[----:B------:R-:W-:Y:S06]  /*12930*/  BAR.SYNC.DEFER_BLOCKING 0x5, 0x180 ;  /* 0x0146000000007b1d */ /* 0x000fec0000010000 */
[----:B------:R-:W-:-:S02]  /*12940*/  UMOV UR37, 0x400 ;  /* 0x0000040000257882 */ /* 0x000fc40000000000 */
[----:B-1----:R-:W-:-:S09]  /*12950*/  ULEA UR37, UR46, UR37, 0x18 ;  /* 0x000000252e257291 */ /* 0x002fd2000f8ec03f */
[----:B------:R-:W1:Y:S02]  /*12960*/  LDS R6, [UR37+0x298d0] ;  /* 0x0298d025ff067984 */ /* 0x000e640008000800 */
[----:B-1----:R-:W-:Y:S01]  /*12970*/  R2UR UR4, R6 ;  /* 0x00000000060472ca */ /* 0x002fe200000e0000 */
[----:B------:R-:W-:Y:S06]  /*12980*/  BAR.ARV 0x4, 0x180 ;  /* 0x0106000000007b1d */ /* 0x000fec0000002000 */
[----:B------:R-:W-:Y:S08]  /*12990*/  @P0 BRA `(.L_x_955) ;  /* 0x0000000c00ec0947 */ /* 0x000ff00003800000 */
[----:B------:R-:W1:Y:S01]  /*129a0*/  S2R R35, SR_TID.X ;  /* 0x0000000000237919 */ /* 0x000e620000002100 */
[----:B------:R-:W-:Y:S01]  /*129b0*/  ULDC.64 UR6, c[0x4][0x40] ;  /* 0x0100100000067ab9 */ /* 0x000fe20000000a00 */
[----:B------:R-:W-:Y:S01]  /*129c0*/  F2FP.BF16.F32.PACK_AB R5, R86, R5 ;  /* 0x000000055605723e */ /* 0x000fe200000010ff */
[----:B------:R-:W-:Y:S01]  /*129d0*/  VIADD R67, R194, UR42 ;  /* 0x0000002ac2437c36 */ /* 0x000fe20008000000 */
[----:B------:R-:W-:Y:S01]  /*129e0*/  F2FP.BF16.F32.PACK_AB R0, R87, R0 ;  /* 0x000000005700723e */ /* 0x000fe200000010ff */
[----:B------:R-:W-:Y:S01]  /*129f0*/  ULDC UR10, c[0x0][0xa88] ;  /* 0x0002a200000a7ab9 */ /* 0x000fe20000000800 */
        /* <DEDUP_REMOVED lines=9> */
[----:B------:R-:W-:Y:S02]  /*12a90*/  LOP3.LUT P1, RZ, R193, 0x3, RZ, 0xc0, !PT ;  /* 0x00000003c1ff7812 */ /* 0x000fe4000782c0ff */
[----:B------:R-:W-:Y:S02]  /*12aa0*/  F2FP.BF16.F32.PACK_AB R49, R40, R49 ;  /* 0x000000312831723e */ /* 0x000fe400000010ff */
[----:B------:R-:W-:Y:S02]  /*12ab0*/  F2FP.BF16.F32.PACK_AB R29, R60, R29 ;  /* 0x0000001d3c1d723e */ /* 0x000fe400000010ff */
[----:B------:R-:W-:Y:S02]  /*12ac0*/  F2FP.BF16.F32.PACK_AB R24, R61, R24 ;  /* 0x000000183d18723e */ /* 0x000fe400000010ff */
[----:B------:R-:W-:Y:S01]  /*12ad0*/  F2FP.BF16.F32.PACK_AB R15, R70, R15 ;  /* 0x0000000f460f723e */ /* 0x000fe200000010ff */
[----:B-1----:R-:W-:Y:S01]  /*12ae0*/  IMAD.SHL.U32 R6, R35, 0x4, RZ ;  /* 0x0000000423067824 */ /* 0x002fe200078e00ff */
        /* <DEDUP_REMOVED lines=9> */
[----:B------:R-:W-:Y:S01]  /*12b80*/  F2FP.BF16.F32.PACK_AB R39, R39, R34 ;  /* 0x000000222727723e */ /* 0x000fe200000010ff */
[----:B------:R-:W-:Y:S01]  /*12b90*/  USHF.R.S32.HI UR5, URZ, 0x1f, UR43 ;  /* 0x0000001f3f057899 */ /* 0x000fe2000801142b */
[----:B------:R-:W-:Y:S01]  /*12ba0*/  LOP3.LUT R6, R6, 0xc, RZ, 0xc0, !PT ;  /* 0x0000000c06067812 */ /* 0x000fe200078ec0ff */
[----:B------:R-:W-:-:S03]  /*12bb0*/  ULDC.64 UR8, c[0x0][0xb70] ;  /* 0x0002dc0000087ab9 */ /* 0x000fc60000000a00 */
[----:B------:R-:W-:-:S05]  /*12bc0*/  IADD3 R6, P0, R6, UR6, RZ ;  /* 0x0000000606067c10 */ /* 0x000fca000ff1e0ff */
[----:B------:R-:W-:-:S05]  /*12bd0*/  IMAD.X R7, RZ, RZ, UR7, P0 ;  /* 0x00000007ff077e24 */ /* 0x000fca00080e06ff */
[----:B------:R1:W2:Y:S01]  /*12be0*/  LDG.E.CONSTANT R17, desc[UR54][R6.64] ;  /* 0x0000003606117981 */ /* 0x0002a2000c1e9900 */
[----:B------:R-:W-:Y:S01]  /*12bf0*/  F2FP.BF16.F32.PACK_AB R31, R46, R31 ;  /* 0x0000001f2e1f723e */ /* 0x000fe200000010ff */
[----:B------:R-:W-:Y:S01]  /*12c00*/  UIMAD UR5, UR5, UR8, URZ ;  /* 0x00000008050572a4 */ /* 0x000fe2000f8e023f */
[----:B------:R-:W-:Y:S01]  /*12c10*/  F2FP.BF16.F32.PACK_AB R30, R47, R30 ;  /* 0x0000001e2f1e723e */ /* 0x000fe200000010ff */
[----:B------:R-:W-:Y:S01]  /*12c20*/  UIMAD.WIDE.U32 UR6, UR43, UR8, URZ ;  /* 0x000000082b0672a5 */ /* 0x000fe2000f8e003f */
[----:B------:R-:W-:Y:S01]  /*12c30*/  F2FP.BF16.F32.PACK_AB R9, R84, R9 ;  /* 0x000000095409723e */ /* 0x000fe200000010ff */
[----:B------:R-:W-:Y:S01]  /*12c40*/  UIMAD UR5, UR43, UR9, UR5 ;  /* 0x000000092b0572a4 */ /* 0x000fe2000f8e0205 */
[----:B------:R-:W-:Y:S02]  /*12c50*/  F2FP.BF16.F32.PACK_AB R2, R85, R2 ;  /* 0x000000025502723e */ /* 0x000fe400000010ff */
[----:B------:R-:W-:Y:S01]  /*12c60*/  F2FP.BF16.F32.PACK_AB R26, R55, R26 ;  /* 0x0000001a371a723e */ /* 0x000fe200000010ff */
[----:B------:R-:W-:Y:S01]  /*12c70*/  UIADD3 UR5, UR7, UR5, URZ ;  /* 0x0000000507057290 */ /* 0x000fe2000fffe03f */
[----:B------:R-:W-:Y:S01]  /*12c80*/  BAR.SYNC.DEFER_BLOCKING 0x1, 0x100 ;  /* 0x0044000000007b1d */ /* 0x000fe20000010000 */
[----:B-1----:R-:W-:-:S02]  /*12c90*/  LOP3.LUT P0, R6, R35, 0x3, RZ, 0xc0, !PT ;  /* 0x0000000323067812 */ /* 0x002fc4000780c0ff */
[----:B------:R-:W-:Y:S02]  /*12ca0*/  F2FP.BF16.F32.PACK_AB R11, R78, R11 ;  /* 0x0000000b4e0b723e */ /* 0x000fe400000010ff */
[----:B------:R-:W-:Y:S02]  /*12cb0*/  ISETP.EQ.OR P0, PT, R6, 0x3, !P0 ;  /* 0x000000030600780c */ /* 0x000fe40004702670 */
[----:B------:R-:W-:Y:S02]  /*12cc0*/  F2FP.BF16.F32.PACK_AB R8, R79, R8 ;  /* 0x000000084f08723e */ /* 0x000fe400000010ff */
[----:B------:R-:W-:Y:S02]  /*12cd0*/  SEL R58, R5, R0, P0 ;  /* 0x00000000053a7207 */ /* 0x000fe40000000000 */
[----:B------:R-:W-:Y:S01]  /*12ce0*/  SEL R57, R0, R5, P0 ;  /* 0x0000000500397207 */ /* 0x000fe20000000000 */
[----:B------:R-:W-:Y:S01]  /*12cf0*/  VIADD R0, R67, 0x8 ;  /* 0x0000000843007836 */ /* 0x000fe20000000000 */
[----:B------:R-:W-:-:S02]  /*12d00*/  SEL R40, R37, R32, P0 ;  /* 0x0000002025287207 */ /* 0x000fc40000000000 */
[----:B------:R-:W-:Y:S02]  /*12d10*/  SEL R36, R88, R89, P0 ;  /* 0x0000005958247207 */ /* 0x000fe40000000000 */
[----:B------:R-:W-:Y:S02]  /*12d20*/  SEL R37, R32, R37, P0 ;  /* 0x0000002520257207 */ /* 0x000fe40000000000 */
[----:B------:R-:W-:Y:S02]  /*12d30*/  SEL R52, R25, R20, P0 ;  /* 0x0000001419347207 */ /* 0x000fe40000000000 */
[----:B------:R-:W-:Y:S02]  /*12d40*/  SEL R51, R20, R25, P0 ;  /* 0x0000001914337207 */ /* 0x000fe40000000000 */
[----:B------:R-:W-:Y:S02]  /*12d50*/  SEL R89, R89, R88, P0 ;  /* 0x0000005859597207 */ /* 0x000fe40000000000 */
[----:B------:R-:W-:-:S02]  /*12d60*/  SEL R32, R33, R28, P0 ;  /* 0x0000001c21207207 */ /* 0x000fc40000000000 */
[----:B------:R-:W-:Y:S02]  /*12d70*/  IADD3 R25, P5, R18, 0x20, RZ ;  /* 0x0000002012197810 */ /* 0x000fe40007fbe0ff */
[----:B------:R-:W-:Y:S02]  /*12d80*/  ISETP.GE.OR P2, PT, R0, UR10, P1 ;  /* 0x0000000a00007c0c */ /* 0x000fe40008f46670 */
[----:B------:R-:W-:Y:S02]  /*12d90*/  SEL R33, R28, R33, P0 ;  /* 0x000000211c217207 */ /* 0x000fe40000000000 */
[----:B------:R-:W-:Y:S02]  /*12da0*/  SEL R28, R29, R24, P0 ;  /* 0x000000181d1c7207 */ /* 0x000fe40000000000 */
[----:B------:R-:W-:Y:S02]  /*12db0*/  SEL R29, R24, R29, P0 ;  /* 0x0000001d181d7207 */ /* 0x000fe40000000000 */
[----:B------:R-:W-:-:S02]  /*12dc0*/  LOP3.LUT R24, R25, 0x380, RZ, 0xc0, !PT ;  /* 0x0000038019187812 */ /* 0x000fc400078ec0ff */
[----:B------:R-:W-:Y:S02]  /*12dd0*/  SEL R54, R15, R12, P0 ;  /* 0x0000000c0f367207 */ /* 0x000fe40000000000 */
[----:B------:R-:W-:Y:S02]  /*12de0*/  SHF.R.U64 R24, R24, 0x3, RZ ;  /* 0x0000000318187819 */ /* 0x000fe400000012ff */
[----:B------:R-:W-:Y:S02]  /*12df0*/  SEL R53, R12, R15, P0 ;  /* 0x0000000f0c357207 */ /* 0x000fe40000000000 */
[----:B------:R-:W-:Y:S02]  /*12e00*/  SEL R44, R13, R10, P0 ;  /* 0x0000000a0d2c7207 */ /* 0x000fe40000000000 */
[----:B------:R-:W-:Y:S02]  /*12e10*/  SEL R41, R10, R13, P0 ;  /* 0x0000000d0a297207 */ /* 0x000fe40000000000 */
[----:B------:R-:W-:-:S02]  /*12e20*/  IADD3 R15, P3, R18, 0x60, RZ ;  /* 0x00000060120f7810 */ /* 0x000fc40007f7e0ff */
[----:B------:R-:W-:Y:S02]  /*12e30*/  IADD3 R13, P4, R18, 0x4000, RZ ;  /* 0x00004000120d7810 */ /* 0x000fe40007f9e0ff */
[----:B------:R-:W-:Y:S01]  /*12e40*/  LOP3.LUT R24, R24, R25, RZ, 0x3c, !PT ;  /* 0x0000001918187212 */ /* 0x000fe200078e3cff */
[----:B------:R-:W-:Y:S01]  /*12e50*/  IMAD.X R25, RZ, RZ, R19, P5 ;  /* 0x000000ffff197224 */ /* 0x000fe200028e0613 */
[----:B------:R-:W-:Y:S02]  /*12e60*/  SEL R42, R21, R14, P0 ;  /* 0x0000000e152a7207 */ /* 0x000fe40000000000 */
[----:B------:R-:W-:Y:S02]  /*12e70*/  SEL R35, R14, R21, P0 ;  /* 0x000000150e237207 */ /* 0x000fe40000000000 */
[----:B------:R-:W-:Y:S02]  /*12e80*/  IADD3 R21, P6, R18, 0x40, RZ ;  /* 0x0000004012157810 */ /* 0x000fe40007fde0ff */
[----:B------:R-:W-:-:S02]  /*12e90*/  LOP3.LUT R14, R15, 0x380, RZ, 0xc0, !PT ;  /* 0x000003800f0e7812 */ /* 0x000fc400078ec0ff */
[----:B------:R-:W-:Y:S02]  /*12ea0*/  LOP3.LUT R12, R13, 0x380, RZ, 0xc0, !PT ;  /* 0x000003800d0c7812 */ /* 0x000fe400078ec0ff */
[----:B------:R-:W-:Y:S02]  /*12eb0*/  SEL R34, R92, R93, P0 ;  /* 0x0000005d5c227207 */ /* 0x000fe40000000000 */
[----:B------:R-:W-:Y:S02]  /*12ec0*/  SEL R50, R48, R49, P0 ;  /* 0x0000003130327207 */ /* 0x000fe40000000000 */
[----:B------:R-:W-:Y:S02]  /*12ed0*/  SEL R93, R93, R92, P0 ;  /* 0x0000005c5d5d7207 */ /* 0x000fe40000000000 */
[----:B------:R-:W-:Y:S02]  /*12ee0*/  SEL R49, R49, R48, P0 ;  /* 0x0000003031317207 */ /* 0x000fe40000000000 */
[----:B------:R-:W-:-:S02]  /*12ef0*/  LOP3.LUT R20, R21, 0x380, RZ, 0xc0, !PT ;  /* 0x0000038015147812 */ /* 0x000fc400078ec0ff */
[----:B------:R-:W-:Y:S02]  /*12f00*/  SHF.R.U64 R14, R14, 0x3, RZ ;  /* 0x000000030e0e7819 */ /* 0x000fe400000012ff */
[----:B------:R-:W-:Y:S02]  /*12f10*/  MOV R65, R24 ;  /* 0x0000001800417202 */ /* 0x000fe40000000f00 */
[----:B------:R-:W-:Y:S01]  /*12f20*/  SHF.R.U64 R12, R12, 0x3, RZ ;  /* 0x000000030c0c7819 */ /* 0x000fe200000012ff */
[----:B------:R-:W1:Y:S01]  /*12f30*/  LDC.64 R24, c[0x0][0xb78] ;  /* 0x0002de00ff187b82 */ /* 0x000e620000000a00 */
[----:B------:R-:W-:Y:S02]  /*12f40*/  SEL R48, R38, R39, P0 ;  /* 0x0000002726307207 */ /* 0x000fe40000000000 */
[----:B------:R-:W-:Y:S02]  /*12f50*/  SEL R39, R39, R38, P0 ;  /* 0x0000002627277207 */ /* 0x000fe40000000000 */
[----:B------:R-:W-:-:S02]  /*12f60*/  SHF.R.U64 R20, R20, 0x3, RZ ;  /* 0x0000000314147819 */ /* 0x000fc400000012ff */
[----:B------:R-:W-:Y:S01]  /*12f70*/  LOP3.LUT R14, R14, R15, RZ, 0x3c, !PT ;  /* 0x0000000f0e0e7212 */ /* 0x000fe200078e3cff */
[--C-:B------:R-:W-:Y:S01]  /*12f80*/  IMAD.X R15, RZ, RZ, R19.reuse, P3 ;  /* 0x000000ffff0f7224 */ /* 0x100fe200018e0613 */
[----:B------:R-:W-:Y:S02]  /*12f90*/  SEL R38, R31, R30, P0 ;  /* 0x0000001e1f267207 */ /* 0x000fe40000000000 */
[----:B------:R-:W-:Y:S01]  /*12fa0*/  LOP3.LUT R12, R12, R13, RZ, 0x3c, !PT ;  /* 0x0000000d0c0c7212 */ /* 0x000fe200078e3cff */
[----:B------:R-:W-:Y:S01]  /*12fb0*/  IMAD.X R13, RZ, RZ, R19, P4 ;  /* 0x000000ffff0d7224 */ /* 0x000fe200020e0613 */
[----:B------:R-:W-:Y:S02]  /*12fc0*/  SEL R31, R30, R31, P0 ;  /* 0x0000001f1e1f7207 */ /* 0x000fe40000000000 */
[----:B------:R-:W-:Y:S02]  /*12fd0*/  IADD3 R7, P3, R18, 0x4060, RZ ;  /* 0x0000406012077810 */ /* 0x000fe40007f7e0ff */
[----:B------:R-:W-:-:S02]  /*12fe0*/  SEL R46, R9, R2, P0 ;  /* 0x00000002092e7207 */ /* 0x000fc40000000000 */
[----:B------:R-:W-:Y:S02]  /*12ff0*/  SEL R43, R2, R9, P0 ;  /* 0x00000009022b7207 */ /* 0x000fe40000000000 */
[----:B------:R-:W-:Y:S02]  /*13000*/  SEL R30, R27, R26, P0 ;  /* 0x0000001a1b1e7207 */ /* 0x000fe40000000000 */
[----:B------:R-:W-:Y:S02]  /*13010*/  SEL R45, R26, R27, P0 ;  /* 0x0000001b1a2d7207 */ /* 0x000fe40000000000 */
[----:B------:R-:W-:Y:S01]  /*13020*/  LOP3.LUT R20, R20, R21, RZ, 0x3c, !PT ;  /* 0x0000001514147212 */ /* 0x000fe200078e3cff */
[----:B------:R-:W-:Y:S01]  /*13030*/  IMAD.X R21, RZ, RZ, R19, P6 ;  /* 0x000000ffff157224 */ /* 0x000fe200030e0613 */
[----:B------:R-:W-:Y:S02]  /*13040*/  SEL R56, R11, R8, P0 ;  /* 0x000000080b387207 */ /* 0x000fe40000000000 */
[----:B------:R-:W-:-:S02]  /*13050*/  SEL R55, R8, R11, P0 ;  /* 0x0000000b08377207 */ /* 0x000fc40000000000 */
[C---:B------:R-:W-:Y:S02]  /*13060*/  IADD3 R11, P5, R18.reuse, 0x4020, RZ ;  /* 0x00004020120b7810 */ /* 0x040fe40007fbe0ff */
[----:B------:R-:W-:Y:S02]  /*13070*/  IADD3 R9, P6, R18, 0x4040, RZ ;  /* 0x0000404012097810 */ /* 0x000fe40007fde0ff */
[----:B------:R-:W-:Y:S02]  /*13080*/  LOP3.LUT R6, R7, 0x380, RZ, 0xc0, !PT ;  /* 0x0000038007067812 */ /* 0x000fe400078ec0ff */
[----:B------:R-:W-:Y:S02]  /*13090*/  MOV R63, R14 ;  /* 0x0000000e003f7202 */ /* 0x000fe40000000f00 */
[----:B------:R-:W-:Y:S02]  /*130a0*/  MOV R62, R12 ;  /* 0x0000000c003e7202 */ /* 0x000fe40000000f00 */
[----:B------:R-:W-:-:S02]  /*130b0*/  LOP3.LUT R10, R11, 0x380, RZ, 0xc0, !PT ;  /* 0x000003800b0a7812 */ /* 0x000fc400078ec0ff */
[----:B------:R-:W-:Y:S02]  /*130c0*/  LOP3.LUT R8, R9, 0x380, RZ, 0xc0, !PT ;  /* 0x0000038009087812 */ /* 0x000fe400078ec0ff */
[----:B------:R-:W-:Y:S02]  /*130d0*/  SHF.R.U64 R6, R6, 0x3, RZ ;  /* 0x0000000306067819 */ /* 0x000fe400000012ff */
[----:B------:R-:W-:Y:S02]  /*130e0*/  LOP3.LUT R27, R18, 0x380, RZ, 0xc0, !PT ;  /* 0x00000380121b7812 */ /* 0x000fe400078ec0ff */
[----:B------:R-:W-:Y:S01]  /*130f0*/  MOV R64, R20 ;  /* 0x0000001400407202 */ /* 0x000fe20000000f00 */
[----:B------:R-:W-:Y:S01]  /*13100*/  IMAD.U32 R21, RZ, RZ, UR7 ;  /* 0x00000007ff157e24 */ /* 0x000fe2000f8e00ff */
[----:B------:R-:W-:Y:S01]  /*13110*/  SHF.R.U64 R10, R10, 0x3, RZ ;  /* 0x000000030a0a7819 */ /* 0x000fe200000012ff */
[----:B------:R-:W-:Y:S01]  /*13120*/  IMAD.U32 R21, RZ, RZ, UR5 ;  /* 0x00000005ff157e24 */ /* 0x000fe2000f8e00ff */
[----:B------:R-:W-:Y:S01]  /*13130*/  SHF.R.U64 R8, R8, 0x3, RZ ;  /* 0x0000000308087819 */ /* 0x000fe200000012ff */
[----:B------:R-:W-:Y:S01]  /*13140*/  USHF.R.S32.HI UR5, URZ, 0x1f, UR44 ;  /* 0x0000001f3f057899 */ /* 0x000fe2000801142c */
[----:B------:R-:W-:Y:S01]  /*13150*/  LOP3.LUT R6, R6, R7, RZ, 0x3c, !PT ;  /* 0x0000000706067212 */ /* 0x000fe200078e3cff */
[--C-:B------:R-:W-:Y:S01]  /*13160*/  IMAD.X R7, RZ, RZ, R19.reuse, P3 ;  /* 0x000000ffff077224 */ /* 0x100fe200018e0613 */
[----:B------:R-:W-:Y:S01]  /*13170*/  SHF.R.U64 R27, R27, 0x3, RZ ;  /* 0x000000031b1b7819 */ /* 0x000fe200000012ff */
[----:B------:R-:W-:Y:S01]  /*13180*/  IMAD.U32 R20, RZ, RZ, UR6 ;  /* 0x00000006ff147e24 */ /* 0x000fe2000f8e00ff */
[----:B------:R-:W-:Y:S01]  /*13190*/  LOP3.LUT R10, R10, R11, RZ, 0x3c, !PT ;  /* 0x0000000b0a0a7212 */ /* 0x000fe200078e3cff */
[--C-:B------:R-:W-:Y:S01]  /*131a0*/  IMAD.X R11, RZ, RZ, R19.reuse, P5 ;  /* 0x000000ffff0b7224 */ /* 0x100fe200028e0613 */
[----:B------:R-:W-:Y:S01]  /*131b0*/  LOP3.LUT R8, R8, R9, RZ, 0x3c, !PT ;  /* 0x0000000908087212 */ /* 0x000fe200078e3cff */
[--C-:B------:R-:W-:Y:S01]  /*131c0*/  IMAD.X R9, RZ, RZ, R19.reuse, P6 ;  /* 0x000000ffff097224 */ /* 0x100fe200030e0613 */
[----:B------:R-:W-:Y:S01]  /*131d0*/  LOP3.LUT R26, R27, R18, RZ, 0x3c, !PT ;  /* 0x000000121b1a7212 */ /* 0x000fe200078e3cff */
[----:B------:R-:W-:Y:S01]  /*131e0*/  IMAD.MOV.U32 R27, RZ, RZ, R19 ;  /* 0x000000ffff1b7224 */ /* 0x000fe200078e0013 */
[----:B------:R-:W-:Y:S01]  /*131f0*/  MOV R59, R6 ;  /* 0x00000006003b7202 */ /* 0x000fe20000000f00 */
[----:B-1----:R-:W-:Y:S01]  /*13200*/  IMAD R6, R24, UR5, RZ ;  /* 0x0000000518067c24 */ /* 0x002fe2000f8e02ff */
[----:B------:R-:W-:Y:S01]  /*13210*/  MOV R61, R10 ;  /* 0x0000000a003d7202 */ /* 0x000fe20000000f00 */
[----:B------:R-:W-:Y:S01]  /*13220*/  ULDC.64 UR6, c[0x0][0xb40] ;  /* 0x0002d00000067ab9 */ /* 0x000fe20000000a00 */
[----:B------:R-:W-:-:S02]  /*13230*/  MOV R60, R8 ;  /* 0x00000008003c7202 */ /* 0x000fc40000000f00 */
[----:B------:R-:W-:Y:S02]  /*13240*/  MOV R27, R26 ;  /* 0x0000001a001b7202 */ /* 0x000fe40000000f00 */
[----:B------:R-:W-:Y:S02]  /*13250*/  ISETP.GE.OR P1, PT, R67, UR10, P1 ;  /* 0x0000000a43007c0c */ /* 0x000fe40008f26670 */
[----:B--2---:R-:W-:Y:S01]  /*13260*/  LOP3.LUT R0, R17, 0x2, RZ, 0x3c, !PT ;  /* 0x0000000211007812 */ /* 0x004fe200078e3cff */
[----:B------:R-:W-:Y:S04]  /*13270*/  SHFL.IDX PT, R36, R36, R17, 0x1c1f ;  /* 0x001c1f1124247589 */ /* 0x000fe800000e0000 */
[----:B------:R-:W1:Y:S04]  /*13280*/  SHFL.IDX PT, R89, R89, R0, 0x1c1f ;  /* 0x001c1f0059597589 */ /* 0x000e6800000e0000 */
[----:B------:R-:W-:Y:S04]  /*13290*/  SHFL.IDX PT, R34, R34, R17, 0x1c1f ;  /* 0x001c1f1122227589 */ /* 0x000fe800000e0000 */
[----:B------:R-:W2:Y:S04]  /*132a0*/  SHFL.IDX PT, R93, R93, R0, 0x1c1f ;  /* 0x001c1f005d5d7589 */ /* 0x000ea800000e0000 */
[----:B------:R-:W-:Y:S04]  /*132b0*/  SHFL.IDX PT, R50, R50, R17, 0x1c1f ;  /* 0x001c1f1132327589 */ /* 0x000fe800000e0000 */
[----:B------:R-:W3:Y:S04]  /*132c0*/  SHFL.IDX PT, R49, R49, R0, 0x1c1f ;  /* 0x001c1f0031317589 */ /* 0x000ee800000e0000 */
[----:B------:R-:W-:Y:S04]  /*132d0*/  SHFL.IDX PT, R48, R48, R17, 0x1c1f ;  /* 0x001c1f1130307589 */ /* 0x000fe800000e0000 */
[----:B------:R-:W4:Y:S01]  /*132e0*/  SHFL.IDX PT, R39, R39, R0, 0x1c1f ;  /* 0x001c1f0027277589 */ /* 0x000f2200000e0000 */
[----:B-1----:R-:W-:-:S02]  /*132f0*/  SEL R12, R36, R89, P0 ;  /* 0x00000059240c7207 */ /* 0x002fc40000000000 */
[----:B------:R-:W-:Y:S01]  /*13300*/  SEL R14, R89, R36, P0 ;  /* 0x00000024590e7207 */ /* 0x000fe20000000000 */
[----:B------:R-:W-:Y:S04]  /*13310*/  SHFL.IDX PT, R32, R32, R17, 0x1c1f ;  /* 0x001c1f1120207589 */ /* 0x000fe800000e0000 */
[----:B------:R-:W1:Y:S01]  /*13320*/  SHFL.IDX PT, R33, R33, R0, 0x1c1f ;  /* 0x001c1f0021217589 */ /* 0x000e6200000e0000 */
[----:B--2---:R-:W-:Y:S02]  /*13330*/  SEL R8, R34, R93, P0 ;  /* 0x0000005d22087207 */ /* 0x004fe40000000000 */
[----:B------:R-:W-:Y:S01]  /*13340*/  SEL R10, R93, R34, P0 ;  /* 0x000000225d0a7207 */ /* 0x000fe20000000000 */
[----:B------:R-:W-:Y:S04]  /*13350*/  SHFL.IDX PT, R40, R40, R17, 0x1c1f ;  /* 0x001c1f1128287589 */ /* 0x000fe800000e0000 */
[----:B------:R1:W-:Y:S01]  /*13360*/  SHFL.IDX PT, R2, R28, R17, 0x1c1f ;  /* 0x001c1f111c027589 */ /* 0x0003e200000e0000 */
[----:B---3--:R-:W-:-:S02]  /*13370*/  SEL R9, R50, R49, P0 ;  /* 0x0000003132097207 */ /* 0x008fc40000000000 */
[----:B------:R-:W-:Y:S01]  /*13380*/  SEL R11, R49, R50, P0 ;  /* 0x00000032310b7207 */ /* 0x000fe20000000000 */
[----:B------:R-:W-:Y:S04]  /*13390*/  SHFL.IDX PT, R44, R44, R17, 0x1c1f ;  /* 0x001c1f112c2c7589 */ /* 0x000fe800000e0000 */
[----:B------:R-:W-:Y:S01]  /*133a0*/  SHFL.IDX PT, R38, R38, R17, 0x1c1f ;  /* 0x001c1f1126267589 */ /* 0x000fe200000e0000 */
[----:B----4-:R-:W-:Y:S02]  /*133b0*/  SEL R13, R48, R39, P0 ;  /* 0x00000027300d7207 */ /* 0x010fe40000000000 */
[----:B------:R-:W-:Y:S01]  /*133c0*/  SEL R15, R39, R48, P0 ;  /* 0x00000030270f7207 */ /* 0x000fe20000000000 */
[----:B------:R-:W2:Y:S04]  /*133d0*/  SHFL.IDX PT, R37, R37, R0, 0x1c1f ;  /* 0x001c1f0025257589 */ /* 0x000ea800000e0000 */
[----:B------:R-:W3:Y:S01]  /*133e0*/  SHFL.IDX PT, R29, R29, R0, 0x1c1f ;  /* 0x001c1f001d1d7589 */ /* 0x000ee200000e0000 */
[----:B-1----:R-:W-:-:S03]  /*133f0*/  SEL R28, R32, R33, P0 ;  /* 0x00000021201c7207 */ /* 0x002fc60000000000 */
[----:B------:R-:W-:Y:S04]  /*13400*/  SHFL.IDX PT, R31, R31, R0, 0x1c1f ;  /* 0x001c1f001f1f7589 */ /* 0x000fe800000e0000 */
[----:B------:R-:W-:Y:S04]  /*13410*/  SHFL.IDX PT, R41, R41, R0, 0x1c1f ;  /* 0x001c1f0029297589 */ /* 0x000fe800000e0000 */
[----:B------:R-:W-:Y:S04]  /*13420*/  SHFL.IDX PT, R46, R46, R17, 0x1c1f ;  /* 0x001c1f112e2e7589 */ /* 0x000fe800000e0000 */
[----:B------:R1:W-:Y:S04]  /*13430*/  SHFL.IDX PT, R47, R30, R17, 0x1c1f ;  /* 0x001c1f111e2f7589 */ /* 0x0003e800000e0000 */
[----:B------:R-:W4:Y:S01]  /*13440*/  SHFL.IDX PT, R36, R45, R0, 0x1c1f ;  /* 0x001c1f002d247589 */ /* 0x000f2200000e0000 */
[----:B--2---:R-:W-:-:S03]  /*13450*/  SEL R26, R37, R40, P0 ;  /* 0x00000028251a7207 */ /* 0x004fc60000000000 */
[----:B------:R-:W-:Y:S01]  /*13460*/  SHFL.IDX PT, R43, R43, R0, 0x1c1f ;  /* 0x001c1f002b2b7589 */ /* 0x000fe200000e0000 */
[----:B---3--:R-:W-:Y:S02]  /*13470*/  SEL R34, R29, R2, P0 ;  /* 0x000000021d227207 */ /* 0x008fe40000000000 */
[----:B-1----:R-:W-:Y:S01]  /*13480*/  SEL R30, R33, R32, P0 ;  /* 0x00000020211e7207 */ /* 0x002fe20000000000 */
[----:B------:R-:W-:Y:S01]  /*13490*/  SHFL.IDX PT, R42, R42, R17, 0x1c1f ;  /* 0x001c1f112a2a7589 */ /* 0x000fe200000e0000 */
[----:B------:R-:W-:-:S03]  /*134a0*/  SEL R32, R2, R29, P0 ;  /* 0x0000001d02207207 */ /* 0x000fc60000000000 */
[----:B------:R-:W-:Y:S04]  /*134b0*/  SHFL.IDX PT, R52, R52, R17, 0x1c1f ;  /* 0x001c1f1134347589 */ /* 0x000fe800000e0000 */
[----:B------:R-:W1:Y:S04]  /*134c0*/  SHFL.IDX PT, R51, R51, R0, 0x1c1f ;  /* 0x001c1f0033337589 */ /* 0x000e6800000e0000 */
[----:B------:R2:W3:Y:S04]  /*134d0*/  SHFL.IDX PT, R5, R35, R0, 0x1c1f ;  /* 0x001c1f0023057589 */ /* 0x0004e800000e0000 */
[----:B------:R-:W-:Y:S01]  /*134e0*/  SHFL.IDX PT, R54, R54, R17, 0x1c1f ;  /* 0x001c1f1136367589 */ /* 0x000fe200000e0000 */
[----:B----4-:R-:W-:-:S03]  /*134f0*/  SEL R29, R47, R36, P0 ;  /* 0x000000242f1d7207 */ /* 0x010fc60000000000 */
[----:B------:R-:W4:Y:S04]  /*13500*/  SHFL.IDX PT, R53, R53, R0, 0x1c1f ;  /* 0x001c1f0035357589 */ /* 0x000f2800000e0000 */
[----:B------:R-:W-:Y:S04]  /*13510*/  SHFL.IDX PT, R56, R56, R17, 0x1c1f ;  /* 0x001c1f1138387589 */ /* 0x000fe800000e0000 */
[----:B------:R-:W5:Y:S04]  /*13520*/  SHFL.IDX PT, R55, R55, R0, 0x1c1f ;  /* 0x001c1f0037377589 */ /* 0x000f6800000e0000 */
[----:B------:R3:W-:Y:S01]  /*13530*/  SHFL.IDX PT, R58, R58, R17, 0x1c1f ;  /* 0x001c1f113a3a7589 */ /* 0x0007e200000e0000 */
[----:B-1----:R-:W-:-:S02]  /*13540*/  SEL R33, R52, R51, P0 ;  /* 0x0000003334217207 */ /* 0x002fc40000000000 */
[----:B--2---:R-:W-:Y:S01]  /*13550*/  SEL R35, R51, R52, P0 ;  /* 0x0000003433237207 */ /* 0x004fe20000000000 */
[----:B------:R1:W2:Y:S04]  /*13560*/  SHFL.IDX PT, R57, R57, R0, 0x1c1f ;  /* 0x001c1f0039397589 */ /* 0x0002a800000e0000 */
[----:B------:R4:W-:Y:S01]  /*13570*/  STSM.16.M88.4 [R27], R8 ;  /* 0x000000081b007844 */ /* 0x0009e20000000200 */
[----:B---3--:R-:W-:Y:S01]  /*13580*/  IMAD R17, R25, UR44, R6 ;  /* 0x0000002c19117c24 */ /* 0x008fe2000f8e0206 */
[----:B------:R-:W-:Y:S01]  /*13590*/  SEL R25, R38, R31, P0 ;  /* 0x0000001f26197207 */ /* 0x000fe20000000000 */
[----:B------:R-:W-:Y:S01]  /*135a0*/  IMAD.WIDE.U32 R6, R24, UR44, R20 ;  /* 0x0000002c18067c25 */ /* 0x000fe2000f8e0014 */
[----:B------:R-:W-:Y:S01]  /*135b0*/  SEL R24, R40, R37, P0 ;  /* 0x0000002528187207 */ /* 0x000fe20000000000 */
[----:B------:R-:W-:Y:S01]  /*135c0*/  STSM.16.M88.4 [R65], R12 ;  /* 0x0000000c41007844 */ /* 0x000fe20000000200 */
[----:B------:R-:W-:-:S02]  /*135d0*/  SEL R40, R42, R5, P0 ;  /* 0x000000052a287207 */ /* 0x000fc40000000000 */
[----:B-1----:R-:W-:Y:S02]  /*135e0*/  IADD3 R0, P3, R67, R6, RZ ;  /* 0x0000000643007210 */ /* 0x002fe40007f7e0ff */
[----:B------:R-:W-:Y:S02]  /*135f0*/  SEL R42, R5, R42, P0 ;  /* 0x0000002a052a7207 */ /* 0x000fe40000000000 */
[----:B----4-:R-:W-:Y:S02]  /*13600*/  SHF.R.S32.HI R9, RZ, 0x1f, R67 ;  /* 0x0000001fff097819 */ /* 0x010fe40000011443 */
[----:B------:R-:W-:Y:S02]  /*13610*/  SEL R27, R31, R38, P0 ;  /* 0x000000261f1b7207 */ /* 0x000fe40000000000 */
[----:B------:R-:W-:Y:S02]  /*13620*/  SEL R8, R44, R41, P0 ;  /* 0x000000292c087207 */ /* 0x000fe40000000000 */
[----:B------:R-:W-:Y:S01]  /*13630*/  SEL R10, R41, R44, P0 ;  /* 0x0000002c290a7207 */ /* 0x000fe20000000000 */
[----:B------:R-:W-:Y:S01]  /*13640*/  STSM.16.M88.4 [R64], R24 ;  /* 0x0000001840007844 */ /* 0x000fe20000000200 */
[----:B------:R-:W-:-:S02]  /*13650*/  SEL R31, R36, R47, P0 ;  /* 0x0000002f241f7207 */ /* 0x000fc40000000000 */
[----:B------:R-:W-:Y:S02]  /*13660*/  SEL R44, R46, R43, P0 ;  /* 0x0000002b2e2c7207 */ /* 0x000fe40000000000 */
[----:B------:R-:W-:Y:S01]  /*13670*/  SEL R46, R43, R46, P0 ;  /* 0x0000002e2b2e7207 */ /* 0x000fe20000000000 */
[----:B------:R-:W-:Y:S01]  /*13680*/  STSM.16.M88.4 [R63], R28 ;  /* 0x0000001c3f007844 */ /* 0x000fe20000000200 */
[----:B------:R-:W-:Y:S02]  /*13690*/  IADD3.X R7, R9, R7, R17, P3, !PT ;  /* 0x0000000709077210 */ /* 0x000fe40001ffe411 */
[----:B------:R-:W-:Y:S01]  /*136a0*/  SEL R41, R54, R53, P0 ;  /* 0x0000003536297207 */ /* 0x000fe20000000000 */
[----:B------:R-:W-:Y:S01]  /*136b0*/  STSM.16.M88.4 [R62], R32 ;  /* 0x000000203e007844 */ /* 0x000fe20000000200 */
[----:B------:R-:W-:Y:S02]  /*136c0*/  SEL R43, R53, R54, P0 ;  /* 0x00000036352b7207 */ /* 0x000fe40000000000 */
[----:B-----5:R-:W-:-:S02]  /*136d0*/  SEL R9, R56, R55, P0 ;  /* 0x0000003738097207 */ /* 0x020fc40000000000 */
[----:B------:R-:W-:Y:S01]  /*136e0*/  SEL R11, R55, R56, P0 ;  /* 0x00000038370b7207 */ /* 0x000fe20000000000 */
[----:B------:R-:W-:Y:S01]  /*136f0*/  STSM.16.M88.4 [R61], R40 ;  /* 0x000000283d007844 */ /* 0x000fe20000000200 */
[----:B--2---:R-:W-:Y:S02]  /*13700*/  SEL R45, R58, R57, P0 ;  /* 0x000000393a2d7207 */ /* 0x004fe40000000000 */
[----:B------:R-:W-:Y:S01]  /*13710*/  SEL R47, R57, R58, P0 ;  /* 0x0000003a392f7207 */ /* 0x000fe20000000000 */
[----:B------:R-:W-:Y:S01]  /*13720*/  STSM.16.M88.4 [R60], R8 ;  /* 0x000000083c007844 */ /* 0x000fe20000000200 */
[----:B------:R-:W-:-:S03]  /*13730*/  LEA R6, P3, R0, UR6, 0x2 ;  /* 0x0000000600067c11 */ /* 0x000fc6000f8610ff */
[----:B------:R-:W-:Y:S01]  /*13740*/  STSM.16.M88.4 [R59], R44 ;  /* 0x0000002c3b007844 */ /* 0x000fe20000000200 */
[----:B------:R-:W-:Y:S01]  /*13750*/  LEA.HI.X R7, R0, UR7, R7, 0x2, P3 ;  /* 0x0000000700077c11 */ /* 0x000fe200098f1407 */
        /* <DEDUP_REMOVED lines=12> */
[----:B------:R-:W-:Y:S01]  /*13820*/  ULDC.64 UR8, c[0x0][0x198] ;  /* 0x0000660000087ab9 */ /* 0x000fe20000000a00 */
[----:B------:R-:W-:Y:S02]  /*13830*/  UIADD3 UR5, UR37, 0x4000, URZ ;  /* 0x0000400025057890 */ /* 0x000fe4000fffe03f */
[----:B------:R-:W-:Y:S01]  /*13840*/  UIADD3 UR6, UP0, UR8, 0x9f0, URZ ;  /* 0x000009f008067890 */ /* 0x000fe2000ff1e03f */
[----:B------:R-:W-:Y:S01]  /*13850*/  UMOV UR41, URZ ;  /* 0x0000003f00297c82 */ /* 0x000fe20008000000 */
[----:B------:R-:W-:Y:S02]  /*13860*/  UMOV UR45, URZ ;  /* 0x0000003f002d7c82 */ /* 0x000fe40008000000 */
[----:B------:R-:W-:Y:S01]  /*13870*/  UIADD3.X UR7, URZ, UR9, URZ, UP0, !UPT ;  /* 0x000000093f077290 */ /* 0x000fe200087fe43f */
[----:B------:R-:W-:Y:S01]  /*13880*/  UMOV UR40, UR37 ;  /* 0x0000002500287c82 */ /* 0x000fe20008000000 */
[----:B------:R-:W-:-:S07]  /*13890*/  UMOV UR8, 0x40 ;  /* 0x0000004000087882 */ /* 0x000fce0000000000 */
        /* <DEDUP_REMOVED lines=9> */
.L_x_958:
[----:B------:R-:W-:Y:S05]  /*13930*/  BSYNC B0 ;  /* 0x0000000000007941 */ /* 0x000fea0003800000 */
.L_x_957:
[----:B------:R-:W-:Y:S05]  /*13940*/  BRA `(.L_x_956) ;  /* 0x00000008001c7947 */ /* 0x000fea0003800000 */
.L_x_955:
[----:B------:R-:W1:Y:S01]  /*13950*/  LDC R12, c[0x0][0xdac] ;  /* 0x00036b00ff0c7b82 */ /* 0x000e620000000800 */
[----:B------:R-:W-:Y:S01]  /*13960*/  ISETP.GT.AND P0, PT, R197, 0x7f, PT ;  /* 0x0000007fc500780c */ /* 0x000fe20003f04270 */
[----:B------:R-:W-:Y:S01]  /*13970*/  USHF.R.S32.HI UR6, URZ, 0x1f, UR43 ;  /* 0x0000001f3f067899 */ /* 0x000fe2000801142b */
[----:B------:R-:W-:Y:S01]  /*13980*/  BSSY B0, `(.L_x_959) ;  /* 0x000001c000007945 */ /* 0x000fe20003800000 */
[----:B------:R-:W-:Y:S01]  /*13990*/  USHF.R.S32.HI UR7, URZ, 0x1f, UR44 ;  /* 0x0000001f3f077899 */ /* 0x000fe2000801142c */
[----:B------:R-:W-:-:S03]  /*139a0*/  SHF.R.S32.HI R23, RZ, 0x1f, R22 ;  /* 0x0000001fff177819 */ /* 0x000fc60000011416 */
[----:B------:R-:W2:Y:S08]  /*139b0*/  LDC.64 R6, c[0x0][0xae0] ;  /* 0x0002b800ff067b82 */ /* 0x000eb00000000a00 */
[----:B------:R-:W3:Y:S01]  /*139c0*/  LDC.64 R8, c[0x0][0xae8] ;  /* 0x0002ba00ff087b82 */ /* 0x000ee20000000a00 */
[----:B------:R-:W-:Y:S05]  /*139d0*/  @P0 BRA `(.L_x_960) ;  /* 0x0000000000580947 */ /* 0x000fea0003800000 */
[----:B------:R-:W4:Y:S01]  /*139e0*/  S2R R0, SR_TID.X ;  /* 0x0000000000007919 */ /* 0x000f220000002100 */
[----:B------:R-:W-:Y:S01]  /*139f0*/  IMAD.U32 R2, RZ, RZ, UR42 ;  /* 0x0000002aff027e24 */ /* 0x000fe2000f8e00ff */
[----:B------:R-:W-:-:S04]  /*13a00*/  ULDC UR5, c[0x0][0xa88] ;  /* 0x0002a20000057ab9 */ /* 0x000fc80000000800 */
[----:B----4-:R-:W-:-:S04]  /*13a10*/  IADD3 R2, R2, -0x80, R0 ;  /* 0xffffff8002027810 */ /* 0x010fc80007ffe000 */
[----:B------:R-:W-:-:S13]  /*13a20*/  ISETP.GE.AND P0, PT, R2, UR5, PT ;  /* 0x0000000502007c0c */ /* 0x000fda000bf06270 */
[----:B------:R-:W-:Y:S05]  /*13a30*/  @P0 BRA `(.L_x_960) ;  /* 0x0000000000400947 */ /* 0x000fea0003800000 */
[----:B------:R-:W4:Y:S01]  /*13a40*/  LDC.64 R4, c[0x0][0xb70] ;  /* 0x0002dc00ff047b82 */ /* 0x000f220000000a00 */
[----:B------:R-:W-:Y:S01]  /*13a50*/  SHF.R.S32.HI R3, RZ, 0x1f, R2 ;  /* 0x0000001fff037819 */ /* 0x000fe20000011402 */
[----:B------:R-:W-:-:S06]  /*13a60*/  ULDC.64 UR8, c[0x0][0xb40] ;  /* 0x0002d00000087ab9 */ /* 0x000fcc0000000a00 */
[----:B------:R-:W5:Y:S01]  /*13a70*/  LDC.64 R10, c[0x0][0xb78] ;  /* 0x0002de00ff0a7b82 */ /* 0x000f620000000a00 */
[C---:B----4-:R-:W-:Y:S02]  /*13a80*/  IMAD R0, R4.reuse, UR6, RZ ;  /* 0x0000000604007c24 */ /* 0x050fe4000f8e02ff */
[----:B------:R-:W-:-:S04]  /*13a90*/  IMAD.WIDE.U32 R2, R4, UR43, R2 ;  /* 0x0000002b04027c25 */ /* 0x000fc8000f8e0002 */
[----:B------:R-:W-:Y:S02]  /*13aa0*/  IMAD R5, R5, UR43, R0 ;  /* 0x0000002b05057c24 */ /* 0x000fe4000f8e0200 */
[C---:B-----5:R-:W-:Y:S02]  /*13ab0*/  IMAD R0, R10.reuse, UR7, RZ ;  /* 0x000000070a007c24 */ /* 0x060fe4000f8e02ff */
[----:B------:R-:W-:Y:S02]  /*13ac0*/  IMAD.IADD R3, R3, 0x1, R5 ;  /* 0x0000000103037824 */ /* 0x000fe400078e0205 */
[----:B------:R-:W-:Y:S02]  /*13ad0*/  IMAD R5, R11, UR44, R0 ;  /* 0x0000002c0b057c24 */ /* 0x000fe4000f8e0200 */
[----:B------:R-:W-:-:S04]  /*13ae0*/  IMAD.WIDE.U32 R2, R10, UR44, R2 ;  /* 0x0000002c0a027c25 */ /* 0x000fc8000f8e0002 */
[----:B------:R-:W-:Y:S01]  /*13af0*/  IMAD.IADD R3, R3, 0x1, R5 ;  /* 0x0000000103037824 */ /* 0x000fe200078e0205 */
[----:B------:R-:W-:-:S04]  /*13b00*/  LEA R4, P0, R2, UR8, 0x2 ;  /* 0x0000000802047c11 */ /* 0x000fc8000f8010ff */
[----:B------:R-:W-:Y:S01]  /*13b10*/  LEA.HI.X R5, R2, UR9, R3, 0x2, P0 ;  /* 0x0000000902057c11 */ /* 0x000fe200080f1403 */
[----:B------:R-:W-:-:S05]  /*13b20*/  IMAD.MOV.U32 R3, RZ, RZ, -0x800000 ;  /* 0xff800000ff037424 */ /* 0x000fca00078e00ff */
[----:B------:R4:W-:Y:S03]  /*13b30*/  STG.E desc[UR54][R4.64], R3 ;  /* 0x0000000304007986 */ /* 0x0009e6000c101936 */
.L_x_960:
[----:B------:R-:W-:Y:S05]  /*13b40*/  BSYNC B0 ;  /* 0x0000000000007941 */ /* 0x000fea0003800000 */
.L_x_959:
[----:B------:R-:W-:Y:S01]  /*13b50*/  ULDC UR5, c[0x0][0xa88] ;  /* 0x0002a20000057ab9 */ /* 0x000fe20000000800 */
[C---:B--2---:R-:W-:Y:S01]  /*13b60*/  IMAD R0, R6.reuse, UR6, RZ ;  /* 0x0000000606007c24 */ /* 0x044fe2000f8e02ff */
[----:B------:R-:W-:Y:S01]  /*13b70*/  UIADD3 UR42, -UR42, UR5, URZ ;  /* 0x000000052a2a7290 */ /* 0x000fe2000fffe13f */
[----:B----4-:R-:W-:Y:S01]  /*13b80*/  IMAD.WIDE.U32 R2, R6, UR43, R22 ;  /* 0x0000002b06027c25 */ /* 0x010fe2000f8e0016 */
[----:B------:R-:W-:Y:S01]  /*13b90*/  ULOP3.LUT UR52, URZ, UR52, URZ, 0x33, !UPT ;  /* 0x000000343f347292 */ /* 0x000fe2000f8e333f */
[----:B------:R-:W-:Y:S01]  /*13ba0*/  SHF.R.S32.HI R191, RZ, 0x1f, R190 ;  /* 0x0000001fffbf7819 */ /* 0x000fe200000114be */
[----:B------:R-:W-:Y:S01]  /*13bb0*/  BSSY B0, `(.L_x_961) ;  /* 0x0000021000007945 */ /* 0x000fe20003800000 */
[----:B------:R-:W-:Y:S01]  /*13bc0*/  IMAD R5, R7, UR43, R0 ;  /* 0x0000002b07057c24 */ /* 0x000fe2000f8e0200 */
[C---:B------:R-:W-:Y:S01]  /*13bd0*/  ISETP.GE.AND P2, PT, R190.reuse, UR42, PT ;  /* 0x0000002abe007c0c */ /* 0x040fe2000bf46270 */
[C---:B------:R-:W-:Y:S02]  /*13be0*/  VIADD R0, R190.reuse, 0x40 ;  /* 0x00000040be007836 */ /* 0x040fe40000000000 */
[----:B------:R-:W-:-:S02]  /*13bf0*/  VIADD R4, R190, 0x20 ;  /* 0x00000020be047836 */ /* 0x000fc40000000000 */
[----:B------:R-:W-:Y:S01]  /*13c00*/  IMAD.IADD R3, R3, 0x1, R5 ;  /* 0x0000000103037824 */ /* 0x000fe200078e0205 */
[----:B------:R-:W-:Y:S01]  /*13c10*/  ISETP.GE.AND P0, PT, R0, UR42, PT ;  /* 0x0000002a00007c0c */ /* 0x000fe2000bf06270 */
[----:B---3--:R-:W-:Y:S01]  /*13c20*/  IMAD R0, R8, UR7, RZ ;  /* 0x0000000708007c24 */ /* 0x008fe2000f8e02ff */
[----:B------:R-:W-:Y:S01]  /*13c30*/  ISETP.GE.AND P4, PT, R4, UR42, PT ;  /* 0x0000002a04007c0c */ /* 0x000fe2000bf86270 */
[----:B------:R-:W-:Y:S02]  /*13c40*/  VIADD R4, R190, 0x60 ;  /* 0x00000060be047836 */ /* 0x000fe40000000000 */
[----:B------:R-:W-:Y:S02]  /*13c50*/  IMAD R9, R9, UR44, R0 ;  /* 0x0000002c09097c24 */ /* 0x000fe4000f8e0200 */
[----:B-1----:R-:W-:Y:S01]  /*13c60*/  VIADD R5, R12, UR52 ;  /* 0x000000340c057c36 */ /* 0x002fe20008000000 */
[----:B------:R-:W-:Y:S01]  /*13c70*/  ISETP.GE.AND P1, PT, R4, UR42, PT ;  /* 0x0000002a04007c0c */ /* 0x000fe2000bf26270 */
[----:B------:R-:W-:-:S04]  /*13c80*/  IMAD.WIDE.U32 R6, R8, UR44, R2 ;  /* 0x0000002c08067c25 */ /* 0x000fc8000f8e0002 */
[----:B------:R-:W-:-:S04]  /*13c90*/  IMAD.WIDE R4, R5, 0x80, R190 ;  /* 0x0000008005047825 */ /* 0x000fc800078e02be */
[----:B------:R-:W-:Y:S01]  /*13ca0*/  IMAD.IADD R11, R7, 0x1, R9 ;  /* 0x00000001070b7824 */ /* 0x000fe200078e0209 */
        /* <DEDUP_REMOVED lines=17> */
.L_x_962:
[----:B------:R-:W-:Y:S05]  /*13dc0*/  BSYNC B0 ;  /* 0x0000000000007941 */ /* 0x000fea0003800000 */
.L_x_961:
[----:B------:R-:W-:Y:S04]  /*13dd0*/  BSSY B0, `(.L_x_963) ;  /* 0x0000014000007945 */ /* 0x000fe80003800000 */
[----:B------:R-:W-:Y:S05]  /*13de0*/  @P4 BRA `(.L_x_964) ;  /* 0x0000000000484947 */ /* 0x000fea0003800000 */
[----:B-1----:R-:W-:Y:S01]  /*13df0*/  IADD3 R9, P2, R4, 0x20, RZ ;  /* 0x0000002004097810 */ /* 0x002fe20007f5e0ff */
        /* <DEDUP_REMOVED lines=17> */
.L_x_964:
[----:B------:R-:W-:Y:S05]  /*13f10*/  BSYNC B0 ;  /* 0x0000000000007941 */ /* 0x000fea0003800000 */
.L_x_963:
[----:B------:R-:W-:Y:S04]  /*13f20*/  BSSY B0, `(.L_x_965) ;  /* 0x0000014000007945 */ /* 0x000fe80003800000 */
[----:B------:R-:W-:Y:S05]  /*13f30*/  @P0 BRA `(.L_x_966) ;  /* 0x0000000000480947 */ /* 0x000fea0003800000 */
[----:B-12---:R-:W-:Y:S01]  /*13f40*/  IADD3 R9, P0, R4, 0x40, RZ ;  /* 0x0000004004097810 */ /* 0x006fe20007f1e0ff */
        /* <DEDUP_REMOVED lines=17> */
.L_x_966:
[----:B------:R-:W-:Y:S05]  /*14060*/  BSYNC B0 ;  /* 0x0000000000007941 */ /* 0x000fea0003800000 */
.L_x_965:
        /* <DEDUP_REMOVED lines=20> */
.L_x_967:
[----:B------:R-:W-:Y:S05]  /*141b0*/  BSYNC B0 ;  /* 0x0000000000007941 */ /* 0x000fea0003800000 */
.L_x_956:
[----:B------:R-:W5:Y:S02]  /*141c0*/  LDC R0, c[0x0][0xda8] ;  /* 0x00036a00ff007b82 */ /* 0x000f640000000800 */
[----:B-----5:R-:W-:-:S13]  /*141d0*/  ISETP.LE.AND P0, PT, R0, UR4, PT ;  /* 0x0000000400007c0c */ /* 0x020fda000bf03270 */
[----:B------:R-:W-:Y:S05]  /*141e0*/  @!P0 BRA `(.L_x_968) ;  /* 0xfffffec800f48947 */ /* 0x000fea000383ffff */
[----:B------:R-:W-:Y:S05]  /*141f0*/  EXIT ;  /* 0x000000000000794d */ /* 0x000fea0003800000 */
.L_x_870:
[----:B------:R-:W-:-:S08]  /*14200*/  NOP ;  /* 0x0000000000007918 */ /* 0x000fd00000000000 */
[----:B------:R-:W1:-:S00]  /*14210*/  USETMAXREG.DEALLOC.CTAPOOL 0x18 ;  /* 0x00000018000079c8 */ /* 0x000e4000080e0500 */
[----:B-1----:R-:W2:Y:S01]  /*14220*/  LDL.LU R2, [R1+0x24] ;  /* 0x0000240001027983 */ /* 0x002ea20000300800 */
[----:B------:R-:W-:-:S05]  /*14230*/  LOP3.LUT R0, R0, 0x3, RZ, 0xc0, !PT ;  /* 0x0000000300007812 */ /* 0x000fca00078ec0ff */
[----:B------:R-:W1:Y:S01]  /*14240*/  S2UR UR4, SR_CTAID.X ;  /* 0x00000000000479c3 */ /* 0x000e620000002500 */
[----:B------:R-:W3:Y:S02]  /*14250*/  SHFL.IDX PT, R0, R0, RZ, 0x1f ;  /* 0x00001fff00007589 */ /* 0x000ee400000e0000 */
[----:B---3--:R-:W-:-:S05]  /*14260*/  ISETP.NE.AND P0, PT, R0, RZ, PT ;  /* 0x000000ff0000720c */ /* 0x008fca0003f05270 */
[----:B------:R-:W1:Y:S08]  /*14270*/  LDC R0, c[0x0][0xda8] ;  /* 0x00036a00ff007b82 */ /* 0x000e700000000800 */
[----:B------:R-:W-:Y:S06]  /*14280*/  @P0 BAR.ARV 0x4, 0x180 ;  /* 0x0106000000000b1d */ /* 0x000fec0000002000 */
[----:B--2---:R-:W-:-:S04]  /*14290*/  LOP3.LUT R2, R2, 0xfffffffd, RZ, 0xc0, !PT ;  /* 0xfffffffd02027812 */ /* 0x004fc800078ec0ff */
[----:B------:R-:W-:Y:S02]  /*142a0*/  @P0 LOP3.LUT R2, R2, 0x2, RZ, 0xfc, !PT ;  /* 0x0000000202020812 */ /* 0x000fe400078efcff */
[----:B-1----:R-:W-:Y:S01]  /*142b0*/  ISETP.LE.AND P0, PT, R0, UR4, PT ;  /* 0x0000000400007c0c */ /* 0x002fe2000bf03270 */
[----:B------:R-:W-:Y:S02]  /*142c0*/  IMAD.MOV.U32 R0, RZ, RZ, 0x1 ;  /* 0x00000001ff007424 */ /* 0x000fe400078e00ff */
[----:B------:R1:W-:Y:S04]  /*142d0*/  STL [R1+0x24], R2 ;  /* 0x0000240201007387 */ /* 0x0003e80000100800 */
[----:B------:R1:W-:Y:S04]  /*142e0*/  STL [R1], RZ ;  /* 0x000000ff01007387 */ /* 0x0003e80000100800 */
[----:B------:R1:W-:Y:S04]  /*142f0*/  STL [R1+0x28], RZ ;  /* 0x000028ff01007387 */ /* 0x0003e80000100800 */
[----:B------:R1:W-:Y:S01]  /*14300*/  STL [R1+0xc], R0 ;  /* 0x00000c0001007387 */ /* 0x0003e20000100800 */
[----:B------:R-:W-:Y:S05]  /*14310*/  @P0 BRA `(.L_x_969) ;  /* 0x0000003400680947 */ /* 0x000fea0003800000 */
[----:B-1----:R-:W1:Y:S01]  /*14320*/  S2R R2, SR_TID.X ;  /* 0x0000000000027919 */ /* 0x002e620000002100 */
[----:B------:R-:W-:Y:S01]  /*14330*/  ULDC UR46, c[0x0][0xc] ;  /* 0x00000300002e7ab9 */ /* 0x000fe20000000800 */
[----:B------:R-:W-:Y:S01]  /*14340*/  ULOP3.LUT UR44, UR61, 0x1, URZ, 0xfc, !UPT ;  /* 0x000000013d2c7892 */ /* 0x000fe2000f8efc3f */
[----:B------:R-:W2:Y:S01]  /*14350*/  S2R R7, SR_TID.X ;  /* 0x0000000000077919 */ /* 0x000ea20000002100 */
[----:B------:R-:W-:Y:S01]  /*14360*/  ULOP3.LUT UR45, UR61, 0x2, URZ, 0xfc, !UPT ;  /* 0x000000023d2d7892 */ /* 0x000fe2000f8efc3f */
[----:B------:R-:W-:Y:S01]  /*14370*/  ULDC.64 UR42, c[0x0][0x198] ;  /* 0x00006600002a7ab9 */ /* 0x000fe20000000a00 */
[----:B-1----:R-:W-:Y:S01]  /*14380*/  LOP3.LUT R2, R2, 0x7f, RZ, 0xc0, !PT ;  /* 0x0000007f02027812 */ /* 0x002fe200078ec0ff */
[----:B--2---:R-:W-:-:S03]  /*14390*/  IMAD.SHL.U32 R0, R7, 0x80, RZ ;  /* 0x0000008007007824 */ /* 0x004fc600078e00ff */
[----:B------:R-:W-:Y:S01]  /*143a0*/  SHF.R.U32.HI R3, RZ, 0x5, R2 ;  /* 0x00000005ff037819 */ /* 0x000fe20000011602 */
[C---:B------:R-:W-:Y:S01]  /*143b0*/  IMAD.SHL.U32 R4, R7.reuse, 0x20, RZ ;  /* 0x0000002007047824 */ /* 0x040fe200078e00ff */
        /* <DEDUP_REMOVED lines=16> */
[----:B------:R-:W-:Y:S01]  /*144c0*/  STL [R1+0x28], RZ ;  /* 0x000028ff01007387 */ /* 0x000fe20000100800 */
[----:B-1----:R-:W-:-:S05]  /*144d0*/  IMAD.MOV.U32 R0, RZ, RZ, 0x40 ;  /* 0x00000040ff007424 */ /* 0x002fca00078e00ff */
[----:B------:R-:W-:Y:S01]  /*144e0*/  SEL R2, R0, 0xffffffc0, !P0 ;  /* 0xffffffc000027807 */ /* 0x000fe20004000000 */
[----:B------:R-:W-:-:S05]  /*144f0*/  IMAD.U32 R0, RZ, RZ, UR4 ;  /* 0x00000004ff007e24 */ /* 0x000fca000f8e00ff */
[----:B------:R1:W-:Y:S04]  /*14500*/  STL [R1+0x20], R0 ;  /* 0x0000200001007387 */ /* 0x0003e80000100800 */
[----:B------:R2:W-:Y:S01]  /*14510*/  STL [R1], RZ ;  /* 0x000000ff01007387 */ /* 0x0005e20000100800 */
[----:B-1----:R-:W-:-:S05]  /*14520*/  IMAD.MOV.U32 R0, RZ, RZ, 0x1 ;  /* 0x00000001ff007424 */ /* 0x002fca00078e00ff */
[----:B------:R2:W-:Y:S02]  /*14530*/  STL [R1+0xc], R0 ;  /* 0x00000c0001007387 */ /* 0x0005e40000100800 */
.L_x_1029:
[----:B-1----:R-:W3:Y:S01]  /*14540*/  LDL R2, [R1+0x20] ;  /* 0x0000200001027983 */ /* 0x002ee20000100800 */
[----:B------:R-:W-:Y:S01]  /*14550*/  ULDC UR8, c[0x0][0xdd0] ;  /* 0x0003740000087ab9 */ /* 0x000fe20000000800 */
[----:B--2---:R-:W1:Y:S01]  /*14560*/  LDC R0, c[0x0][0xde8] ;  /* 0x00037a00ff007b82 */ /* 0x004e620000000800 */
[----:B------:R-:W-:-:S11]  /*14570*/  UISETP.NE.AND UP0, UPT, UR8, 0x1, UPT ;  /* 0x000000010800788c */ /* 0x000fd6000bf05270 */
[----:B------:R-:W-:Y:S01]  /*14580*/  @UP0 ULDC UR4, c[0x0][0xdd4] ;  /* 0x0003750000040ab9 */ /* 0x000fe20000000800 */
[----:B------:R-:W-:Y:S01]  /*14590*/  @UP0 ULDC UR9, c[0x0][0xdd8] ;  /* 0x0003760000090ab9 */ /* 0x000fe20000000800 */
[C---:B---3--:R-:W-:Y:S02]  /*145a0*/  R2UR UR6, R2.reuse ;  /* 0x00000000020672ca */ /* 0x048fe400000e0000 */
[----:B------:R-:W-:-:S11]  /*145b0*/  R2UR UR7, R2 ;  /* 0x00000000020772ca */ /* 0x000fd600000e0000 */
[----:B------:R-:W-:-:S04]  /*145c0*/  UIMAD.WIDE.U32 UR4, UR6, UR4, URZ ;  /* 0x00000004060472a5 */ /* 0x000fc8000f8e003f */
[----:B------:R-:W-:-:S04]  /*145d0*/  @UP0 USHF.R.U32.HI UR6, URZ, UR9, UR5 ;  /* 0x000000093f060299 */ /* 0x000fc80008011605 */
[----:B------:R-:W-:Y:S02]  /*145e0*/  UIADD3 UR4, -UR6, URZ, URZ ;  /* 0x0000003f06047290 */ /* 0x000fe4000fffe13f */
[----:B-1----:R-:W-:Y:S02]  /*145f0*/  ISETP.LE.AND P0, PT, R0, UR6, PT ;  /* 0x0000000600007c0c */ /* 0x002fe4000bf03270 */
[----:B------:R-:W-:-:S11]  /*14600*/  UIMAD UR8, UR8, UR4, UR7 ;  /* 0x00000004080872a4 */ /* 0x000fd6000f8e0207 */
[----:B------:R-:W-:Y:S05]  /*14610*/  @!P0 BRA `(.L_x_970) ;  /* 0x0000000000208947 */ /* 0x000fea0003800000 */
        /* <DEDUP_REMOVED lines=8> */
.L_x_970:
[----:B------:R-:W-:Y:S01]  /*146a0*/  ULDC UR9, c[0x0][0xdc4] ;  /* 0x0003710000097ab9 */ /* 0x000fe20000000800 */
[----:B------:R-:W-:Y:S01]  /*146b0*/  UMOV UR7, UR8 ;  /* 0x0000000800077c82 */ /* 0x000fe20008000000 */
[----:B------:R-:W-:-:S11]  /*146c0*/  UISETP.NE.AND UP0, UPT, UR9, 0x1, UPT ;  /* 0x000000010900788c */ /* 0x000fd6000bf05270 */
[----:B------:R-:W-:Y:S02]  /*146d0*/  @UP0 ULDC.64 UR10, c[0x0][0xdc8] ;  /* 0x00037200000a0ab9 */ /* 0x000fe40000000a00 */
[----:B------:R-:W-:-:S04]  /*146e0*/  UIMAD.WIDE.U32 UR4, UR8, UR10, URZ ;  /* 0x0000000a080472a5 */ /* 0x000fc8000f8e003f */
[----:B------:R-:W-:-:S04]  /*146f0*/  @UP0 USHF.R.U32.HI UR7, URZ, UR11, UR5 ;  /* 0x0000000b3f070299 */ /* 0x000fc80008011605 */
[----:B------:R-:W-:-:S12]  /*14700*/  UIMAD UR4, UR7, UR9, URZ ;  /* 0x00000009070472a4 */ /* 0x000fd8000f8e023f */
.L_x_971:
[----:B------:R-:W-:Y:S01]  /*14710*/  ULDC.64 UR10, c[0x0][0x3f8] ;  /* 0x0000fe00000a7ab9 */ /* 0x000fe20000000a00 */
[----:B------:R-:W-:Y:S02]  /*14720*/  ULOP3.LUT UR7, URZ, UR7, URZ, 0x33, !UPT ;  /* 0x000000073f077292 */ /* 0x000fe4000f8e333f */
[----:B------:R-:W-:Y:S01]  /*14730*/  UISETP.NE.U32.AND UP0, UPT, UR10, URZ, UPT ;  /* 0x0000003f0a00728c */ /* 0x000fe2000bf05070 */
[----:B------:R-:W-:Y:S02]  /*14740*/  ULDC UR37, c[0x0][0xdac] ;  /* 0x00036b0000257ab9 */ /* 0x000fe40000000800 */
[----:B------:R-:W-:Y:S01]  /*14750*/  ULDC UR10, c[0x0][0xdb8] ;  /* 0x00036e00000a7ab9 */ /* 0x000fe20000000800 */
[----:B------:R-:W-:Y:S02]  /*14760*/  UIADD3 UR37, UR7, UR37, URZ ;  /* 0x0000002507257290 */ /* 0x000fe4000fffe03f */
[----:B------:R-:W-:Y:S02]  /*14770*/  UISETP.NE.AND UP1, UPT, UR10, 0x1, UPT ;  /* 0x000000010a00788c */ /* 0x000fe4000bf25270 */
[----:B------:R-:W-:Y:S01]  /*14780*/  UIADD3 UR8, UR8, -UR4, URZ ;  /* 0x8000000408087290 */ /* 0x000fe2000fffe03f */
[----:B------:R-:W-:-:S02]  /*14790*/  ULDC UR9, c[0x0][0xdc4] ;  /* 0x0003710000097ab9 */ /* 0x000fc40000000800 */
[----:B------:R-:W-:Y:S01]  /*147a0*/  ULDC.64 UR4, c[0x0][0x9e0] ;  /* 0x0002780000047ab9 */ /* 0x000fe20000000a00 */
[----:B------:R-:W-:Y:S02]  /*147b0*/  UISETP.NE.AND.EX UP0, UPT, UR11, URZ, UPT, UP0 ;  /* 0x0000003f0b00728c */ /* 0x000fe4000bf05300 */
[----:B------:R-:W-:Y:S02]  /*147c0*/  UISETP.GE.AND UP2, UPT, UR5, 0x1, UPT ;  /* 0x000000010500788c */ /* 0x000fe4000bf46270 */
[----:B------:R-:W-:Y:S01]  /*147d0*/  USHF.L.U32 UR37, UR37, 0x7, URZ ;  /* 0x0000000725257899 */ /* 0x000fe2000800063f */
[----:B------:R-:W-:Y:S01]  /*147e0*/  ULDC UR11, c[0x0][0x404] ;  /* 0x00010100000b7ab9 */ /* 0x000fe20000000800 */
[----:B------:R-:W-:Y:S01]  /*147f0*/  ULDC UR12, c[0x0][0x288] ;  /* 0x0000a200000c7ab9 */ /* 0x000fe20000000800 */
[----:B------:R-:W-:Y:S01]  /*14800*/  UIMAD UR9, UR6, UR9, UR8 ;  /* 0x00000009060972a4 */ /* 0x000fe2000f8e0208 */
[----:B------:R-:W-:Y:S01]  /*14810*/  PLOP3.LUT P1, PT, PT, PT, UP2, 0x80, 0x0 ;  /* 0x000000000000781c */ /* 0x000fe20003f2f028 */
[----:B------:R-:W-:Y:S01]  /*14820*/  USEL UR11, UR11, 0x1, UP0 ;  /* 0x000000010b0b7887 */ /* 0x000fe20008000000 */
[----:B------:R-:W-:Y:S01]  /*14830*/  @UP1 ULDC UR6, c[0x0][0xdbc] ;  /* 0x00036f0000061ab9 */ /* 0x000fe20000000800 */
[----:B------:R-:W-:Y:S01]  /*14840*/  UIADD3 UR8, UR37, 0x80, -UR12 ;  /* 0x0000008025087890 */ /* 0x000fe2000fffe80c */
[----:B------:R-:W-:Y:S01]  /*14850*/  ULDC UR13, c[0x0][0x2e0] ;  /* 0x0000b800000d7ab9 */ /* 0x000fe20000000800 */
[----:B------:R-:W-:Y:S01]  /*14860*/  UIMAD.WIDE.U32 UR6, UR9, UR6, URZ ;  /* 0x00000006090672a5 */ /* 0x000fe2000f8e003f */
[----:B------:R-:W-:Y:S01]  /*14870*/  @UP1 ULDC UR14, c[0x0][0xdc0] ;  /* 0x00037000000e1ab9 */ /* 0x000fe20000000800 */
[----:B------:R-:W-:Y:S01]  /*14880*/  UIMAD UR8, UR11, UR13, UR8 ;  /* 0x0000000d0b0872a4 */ /* 0x000fe2000f8e0208 */
[----:B------:R-:W-:Y:S01]  /*14890*/  UMOV UR39, UR9 ;  /* 0x0000000900277c82 */ /* 0x000fe20008000000 */
[----:B------:R-:W-:-:S02]  /*148a0*/  @UP1 USHF.R.U32.HI UR39, URZ, UR14, UR7 ;  /* 0x0000000e3f271299 */ /* 0x000fc40008011607 */
[----:B------:R-:W-:Y:S02]  /*148b0*/  UIADD3 UR4, UR8, UR4, URZ ;  /* 0x0000000408047290 */ /* 0x000fe4000fffe03f */
[----:B------:R-:W-:-:S04]  /*148c0*/  UIADD3 UR38, -UR39, URZ, URZ ;  /* 0x0000003f27267290 */ /* 0x000fc8000fffe13f */
[----:B------:R-:W-:Y:S01]  /*148d0*/  UIMAD UR38, UR10, UR38, UR9 ;  /* 0x000000260a2672a4 */ /* 0x000fe2000f8e0209 */
[----:B------:R-:W-:Y:S01]  /*148e0*/  IMAD.U32 R0, RZ, RZ, UR4 ;  /* 0x00000004ff007e24 */ /* 0x000fe2000f8e00ff */
[----:B------:R-:W-:Y:S10]  /*148f0*/  @!P1 BRA `(.L_x_972) ;  /* 0x0000000000409947 */ /* 0x000ff40003800000 */
[----:B------:R-:W-:Y:S01]  /*14900*/  ISETP.LT.AND P0, PT, RZ, UR8, PT ;  /* 0x00000008ff007c0c */ /* 0x000fe2000bf01270 */
[----:B------:R-:W-:-:S12]  /*14910*/  UIADD3 UR4, UR8, -0x1, URZ ;  /* 0xffffffff08047890 */ /* 0x000fd8000fffe03f */
[----:B------:R-:W-:Y:S05]  /*14920*/  @P0 BRA `(.L_x_973) ;  /* 0x00000000001c0947 */ /* 0x000fea0003800000 */
[----:B------:R-:W-:Y:S02]  /*14930*/  UISETP.NE.AND UP0, UPT, UR5, 0x1, UPT ;  /* 0x000000010500788c */ /* 0x000fe4000bf05270 */
[----:B------:R-:W-:-:S09]  /*14940*/  UIADD3 UR4, -UR8, URZ, URZ ;  /* 0x0000003f08047290 */ /* 0x000fd2000fffe13f */
[----:B------:R-:W-:Y:S02]  /*14950*/  @UP0 ULDC.64 UR8, c[0x0][0x9e8] ;  /* 0x00027a0000080ab9 */ /* 0x000fe40000000a00 */
[----:B------:R-:W-:-:S04]  /*14960*/  UIMAD.WIDE.U32 UR6, UR4, UR8, URZ ;  /* 0x00000008040672a5 */ /* 0x000fc8000f8e003f */
[----:B------:R-:W-:-:S04]  /*14970*/  @UP0 USHF.R.U32.HI UR4, URZ, UR9, UR7 ;  /* 0x000000093f040299 */ /* 0x000fc80008011607 */
[----:B------:R-:W-:Y:S01]  /*14980*/  ULOP3.LUT UR4, URZ, UR4, URZ, 0x33, !UPT ;  /* 0x000000043f047292 */ /* 0x000fe2000f8e333f */
[----:B------:R-:W-:Y:S11]  /*14990*/  BRA `(.L_x_974) ;  /* 0x0000000000107947 */ /* 0x000ff60003800000 */
.L_x_973:
[----:B------:R-:W-:-:S11]  /*149a0*/  UISETP.NE.AND UP0, UPT, UR5, 0x1, UPT ;  /* 0x000000010500788c */ /* 0x000fd6000bf05270 */
[----:B------:R-:W-:Y:S02]  /*149b0*/  @UP0 ULDC.64 UR8, c[0x0][0x9e8] ;  /* 0x00027a0000080ab9 */ /* 0x000fe40000000a00 */
[----:B------:R-:W-:-:S04]  /*149c0*/  UIMAD.WIDE.U32 UR6, UR4, UR8, URZ ;  /* 0x00000008040672a5 */ /* 0x000fc8000f8e003f */
[----:B------:R-:W-:-:S12]  /*149d0*/  @UP0 USHF.R.U32.HI UR4, URZ, UR9, UR7 ;  /* 0x000000093f040299 */ /* 0x000fd80008011607 */
.L_x_974:
[----:B------:R-:W-:-:S06]  /*149e0*/  UIMAD UR4, UR4, UR5, UR5 ;  /* 0x00000005040472a4 */ /* 0x000fcc000f8e0205 */
[----:B------:R-:W-:-:S07]  /*149f0*/  VIMNMX R0, R0, UR4, PT ;  /* 0x0000000400007c48 */ /* 0x000fce000bfe0100 */
.L_x_972:
[----:B------:R-:W-:Y:S01]  /*14a00*/  UIMAD UR6, UR11, UR13, 0x9f ;  /* 0x0000009f0b0674a4 */ /* 0x000fe2000f8e020d */
[----:B------:R-:W-:Y:S01]  /*14a10*/  VIADD R0, R0, 0x9f ;  /* 0x0000009f00007836 */ /* 0x000fe20000000000 */
[----:B------:R-:W-:Y:S02]  /*14a20*/  UIADD3 UR4, UR37, -UR12, URZ ;  /* 0x8000000c25047290 */ /* 0x000fe4000fffe03f */
[----:B------:R-:W-:Y:S01]  /*14a30*/  UIMAD.WIDE UR6, UR6, 0x66666667, URZ ;  /* 0x66666667060678a5 */ /* 0x000fe2000f8e023f */
[----:B------:R-:W-:Y:S01]  /*14a40*/  IMAD.HI R0, R0, 0x66666667, RZ ;  /* 0x6666666700007827 */ /* 0x000fe200078e02ff */
[----:B------:R-:W-:Y:S02]  /*14a50*/  UIMAD UR4, UR11, UR13, UR4 ;  /* 0x0000000d0b0472a4 */ /* 0x000fe4000f8e0204 */
[----:B------:R-:W-:Y:S02]  /*14a60*/  USHF.R.U32.HI UR6, URZ, 0x1f, UR7 ;  /* 0x0000001f3f067899 */ /* 0x000fe40008011607 */
[----:B------:R-:W-:Y:S01]  /*14a70*/  SHF.R.U32.HI R3, RZ, 0x1f, R0 ;  /* 0x0000001fff037819 */ /* 0x000fe20000011600 */
[----:B------:R-:W-:Y:S01]  /*14a80*/  ULDC UR8, c[0x0][0x9dc] ;  /* 0x0002770000087ab9 */ /* 0x000fe20000000800 */
[----:B------:R-:W-:-:S02]  /*14a90*/  ULEA.HI.SX32 UR6, UR7, UR6, 0x1a ;  /* 0x0000000607067291 */ /* 0x000fc4000f8fd23f */
[----:B------:R-:W-:Y:S01]  /*14aa0*/  LEA.HI.SX32 R3, R0, R3, 0x1a ;  /* 0x0000000300037211 */ /* 0x000fe200078fd2ff */
[----:B------:R-:W-:-:S03]  /*14ab0*/  UIADD3 UR8, UR4, -UR8, URZ ;  /* 0x8000000804087290 */ /* 0x000fc6000fffe03f */
[----:B------:R-:W-:Y:S01]  /*14ac0*/  VIMNMX R16, R3, UR6, PT ;  /* 0x0000000603107c48 */ /* 0x000fe2000bfe0100 */
[----:B------:R-:W-:Y:S08]  /*14ad0*/  @!P1 BRA `(.L_x_975) ;  /* 0x0000000000449947 */ /* 0x000ff00003800000 */
[----:B------:R-:W-:-:S06]  /*14ae0*/  UISETP.GT.AND UP0, UPT, UR4, -0x1, UPT ;  /* 0xffffffff0400788c */ /* 0x000fcc000bf04270 */
[----:B------:R-:W-:-:S13]  /*14af0*/  PLOP3.LUT P0, PT, PT, PT, UP0, 0x80, 0x0 ;  /* 0x000000000000781c */ /* 0x000fda0003f0f008 */
[----:B------:R-:W-:Y:S05]  /*14b00*/  @P0 BRA `(.L_x_976) ;  /* 0x00000000001c0947 */ /* 0x000fea0003800000 */
[----:B------:R-:W-:Y:S02]  /*14b10*/  UISETP.NE.AND UP0, UPT, UR5, 0x1, UPT ;  /* 0x000000010500788c */ /* 0x000fe4000bf05270 */
[----:B------:R-:W-:-:S09]  /*14b20*/  ULOP3.LUT UR4, URZ, UR4, URZ, 0x33, !UPT ;  /* 0x000000043f047292 */ /* 0x000fd2000f8e333f */
[----:B------:R-:W-:Y:S02]  /*14b30*/  @UP0 ULDC.64 UR10, c[0x0][0x9e8] ;  /* 0x00027a00000a0ab9 */ /* 0x000fe40000000a00 */
[----:B------:R-:W-:-:S04]  /*14b40*/  UIMAD.WIDE.U32 UR6, UR4, UR10, URZ ;  /* 0x0000000a040672a5 */ /* 0x000fc8000f8e003f */
[----:B------:R-:W-:-:S04]  /*14b50*/  @UP0 USHF.R.U32.HI UR4, URZ, UR11, UR7 ;  /* 0x0000000b3f040299 */ /* 0x000fc80008011607 */
[----:B------:R-:W-:Y:S01]  /*14b60*/  ULOP3.LUT UR4, URZ, UR4, URZ, 0x33, !UPT ;  /* 0x000000043f047292 */ /* 0x000fe2000f8e333f */
[----:B------:R-:W-:Y:S11]  /*14b70*/  BRA `(.L_x_977) ;  /* 0x0000000000107947 */ /* 0x000ff60003800000 */
.L_x_976:
[----:B------:R-:W-:-:S11]  /*14b80*/  UISETP.NE.AND UP0, UPT, UR5, 0x1, UPT ;  /* 0x000000010500788c */ /* 0x000fd6000bf05270 */
[----:B------:R-:W-:Y:S02]  /*14b90*/  @UP0 ULDC.64 UR10, c[0x0][0x9e8] ;  /* 0x00027a00000a0ab9 */ /* 0x000fe40000000a00 */
[----:B------:R-:W-:-:S04]  /*14ba0*/  UIMAD.WIDE.U32 UR6, UR4, UR10, URZ ;  /* 0x0000000a040672a5 */ /* 0x000fc8000f8e003f */
[----:B------:R-:W-:-:S12]  /*14bb0*/  @UP0 USHF.R.U32.HI UR4, URZ, UR11, UR7 ;  /* 0x0000000b3f040299 */ /* 0x000fd80008011607 */
.L_x_977:
[----:B------:R-:W-:-:S04]  /*14bc0*/  UIMAD UR4, UR4, UR5, URZ ;  /* 0x00000005040472a4 */ /* 0x000fc8000f8e023f */
[----:B------:R-:W-:-:S04]  /*14bd0*/  UISETP.LT.AND UP0, UPT, UR8, UR4, UPT ;  /* 0x000000040800728c */ /* 0x000fc8000bf01270 */
[----:B------:R-:W-:-:S12]  /*14be0*/  USEL UR8, UR8, UR4, !UP0 ;  /* 0x0000000408087287 */ /* 0x000fd8000c000000 */
.L_x_975:
[----:B------:R-:W-:Y:S01]  /*14bf0*/  UIMAD.WIDE UR4, UR8, 0x66666667, URZ ;  /* 0x66666667080478a5 */ /* 0x000fe2000f8e023f */
[----:B------:R-:W-:Y:S03]  /*14c00*/  BSSY B6, `(.L_x_978) ;  /* 0x00002b0000067945 */ /* 0x000fe60003800000 */
[----:B------:R-:W-:-:S04]  /*14c10*/  USHF.R.U32.HI UR4, URZ, 0x1f, UR5 ;  /* 0x0000001f3f047899 */ /* 0x000fc80008011605 */
[----:B------:R-:W-:-:S04]  /*14c20*/  ULEA.HI.SX32 UR4, UR5, UR4, 0x1a ;  /* 0x0000000405047291 */ /* 0x000fc8000f8fd23f */
[----:B------:R-:W-:-:S04]  /*14c30*/  UISETP.LT.AND UP0, UPT, URZ, UR4, UPT ;  /* 0x000000043f00728c */ /* 0x000fc8000bf01270 */
[----:B------:R-:W-:-:S06]  /*14c40*/  USEL UR41, URZ, UR4, !UP0 ;  /* 0x000000043f297287 */ /* 0x000fcc000c000000 */
[----:B------:R-:W-:-:S13]  /*14c50*/  ISETP.GT.AND P0, PT, R16, UR41, PT ;  /* 0x0000002910007c0c */ /* 0x000fda000bf04270 */
[----:B------:R-:W-:Y:S05]  /*14c60*/  @P0 BRA `(.L_x_979) ;  /* 0x0000000000480947 */ /* 0x000fea0003800000 */
[----:B------:R-:W1:Y:S02]  /*14c70*/  S2R R0, SR_TID.X ;  /* 0x0000000000007919 */ /* 0x000e640000002100 */
[----:B-1----:R-:W-:-:S04]  /*14c80*/  LOP3.LUT R0, R0, 0x7f, RZ, 0xc0, !PT ;  /* 0x0000007f00007812 */ /* 0x002fc800078ec0ff */
[----:B------:R-:W-:-:S13]  /*14c90*/  ISETP.NE.AND P0, PT, R0, RZ, PT ;  /* 0x000000ff0000720c */ /* 0x000fda0003f05270 */
[----:B------:R-:W-:Y:S05]  /*14ca0*/  @P0 BRA `(.L_x_980) ;  /* 0x0000002800940947 */ /* 0x000fea0003800000 */
[----:B------:R-:W1:Y:S01]  /*14cb0*/  S2R R5, SR_LANEID ;  /* 0x0000000000057919 */ /* 0x000e620000000000 */
[----:B------:R-:W-:Y:S01]  /*14cc0*/  VOTEU.ANY UR4, UPT, PT ;  /* 0x0000000000047886 */ /* 0x000fe200038e0100 */
[----:B------:R-:W2:Y:S01]  /*14cd0*/  LDC.64 R2, c[0x0][0xdf0] ;  /* 0x00037c00ff027b82 */ /* 0x000ea20000000a00 */
[----:B------:R-:W1:Y:S02]  /*14ce0*/  FLO.U32 R0, UR4 ;  /* 0x0000000400007d00 */ /* 0x000e6400080e0000 */
[----:B-1----:R-:W-:-:S06]  /*14cf0*/  ISETP.EQ.U32.AND P0, PT, R0, R5, PT ;  /* 0x000000050000720c */ /* 0x002fcc0003f02070 */
[----:B------:R-:W2:Y:S07]  /*14d00*/  POPC R5, UR4 ;  /* 0x0000000400057d09 */ /* 0x000eae0008000000 */
[----:B--2---:R-:W2:Y:S01]  /*14d10*/  @P0 ATOMG.E.ADD.STRONG.GPU PT, R3, desc[UR54][R2.64], R5 ;  /* 0x00000005020309a8 */ /* 0x004ea200081ee1f6 */
[----:B------:R-:W1:Y:S02]  /*14d20*/  S2R R4, SR_LTMASK ;  /* 0x0000000000047919 */ /* 0x000e640000003900 */
[----:B-1----:R-:W-:-:S04]  /*14d30*/  LOP3.LUT R4, R4, UR4, RZ, 0xc0, !PT ;  /* 0x0000000404047c12 */ /* 0x002fc8000f8ec0ff */
[----:B------:R-:W1:Y:S01]  /*14d40*/  POPC R7, R4 ;  /* 0x0000000400077309 */ /* 0x000e620000000000 */
[----:B--2---:R-:W1:Y:S02]  /*14d50*/  SHFL.IDX PT, R0, R3, R0, 0x1f ;  /* 0x00001f0003007589 */ /* 0x004e6400000e0000 */
[----:B-1----:R-:W-:-:S05]  /*14d60*/  IADD3 R0, R0, UR46, R7 ;  /* 0x0000002e00007c10 */ /* 0x002fca000fffe007 */
[----:B------:R2:W-:Y:S01]  /*14d70*/  STL [R1+0x20], R0 ;  /* 0x0000200001007387 */ /* 0x0005e20000100800 */
[----:B------:R-:W-:Y:S05]  /*14d80*/  BRA `(.L_x_980) ;  /* 0x00000028005c7947 */ /* 0x000fea0003800000 */
.L_x_979:
[----:B------:R-:W1:Y:S01]  /*14d90*/  S2UR UR4, SR_CgaCtaId ;  /* 0x00000000000479c3 */ /* 0x000e620000008800 */
[----:B------:R-:W-:Y:S02]  /*14da0*/  UMOV UR40, 0x400 ;  /* 0x0000040000287882 */ /* 0x000fe40000000000 */
[----:B-1----:R-:W-:-:S04]  /*14db0*/  ULEA UR40, UR4, UR40, 0x18 ;  /* 0x0000002804287291 */ /* 0x002fc8000f8ec03f */
        /* <DEDUP_REMOVED lines=9> */
[----:B------:R-:W1:Y:S01]  /*14e50*/  LDC.64 R2, c[0x4][R2] ;  /* 0x0100000002027b82 */ /* 0x000e620000000a00 */
        /* <DEDUP_REMOVED lines=9> */
[----:B-1----:R-:W-:Y:S05]  /*14ef0*/  CALL.ABS.NOINC R2 ;  /* 0x0000000002007343 */ /* 0x002fea0003c00000 */
.L_x_981:
        /* <DEDUP_REMOVED lines=24> */
.L_x_982:
[----:B------:R-:W-:-:S04]  /*15080*/  UIADD3 UR4, UR40, 0x400, URZ ;  /* 0x0000040028047890 */ /* 0x000fc8000fffe03f */
[----:B------:R-:W-:-:S06]  /*15090*/  ULOP3.LUT UP0, URZ, UR4, 0x9f, URZ, 0xc0, !UPT ;  /* 0x0000009f043f7892 */ /* 0x000fcc000f80c03f */
[----:B------:R-:W-:-:S13]  /*150a0*/  PLOP3.LUT P0, PT, PT, PT, UP0, 0x80, 0x0 ;  /* 0x000000000000781c */ /* 0x000fda0003f0f008 */
        /* <DEDUP_REMOVED lines=17> */
.L_x_983:
[----:B------:R-:W-:-:S13]  /*151c0*/  LOP3.LUT P6, RZ, R17, 0x3ff, RZ, 0xc0, !PT ;  /* 0x000003ff11ff7812 */ /* 0x000fda00078cc0ff */
        /* <DEDUP_REMOVED lines=17> */
.L_x_984:
[----:B------:R-:W-:Y:S01]  /*152e0*/  ULDC.64 UR4, c[0x0][0x9f8] ;  /* 0x00027e0000047ab9 */ /* 0x000fe20000000a00 */
[----:B------:R-:W-:Y:S01]  /*152f0*/  IMAD.U32 R5, RZ, RZ, UR39 ;  /* 0x00000027ff057e24 */ /* 0x000fe2000f8e00ff */
[----:B------:R-:W-:Y:S01]  /*15300*/  ISETP.NE.U32.AND P0, PT, RZ, UR4, PT ;  /* 0x00000004ff007c0c */ /* 0x000fe2000bf05070 */
[----:B------:R-:W-:Y:S01]  /*15310*/  IMAD.U32 R8, RZ, RZ, UR39 ;  /* 0x00000027ff087e24 */ /* 0x000fe2000f8e00ff */
[----:B------:R-:W2:Y:S01]  /*15320*/  LDC R0, c[0x0][0x428] ;  /* 0x00010a00ff007b82 */ /* 0x000ea20000000800 */
[----:B------:R-:W3:Y:S01]  /*15330*/  S2R R18, SR_TID.X ;  /* 0x0000000000127919 */ /* 0x000ee20000002100 */
[----:B------:R-:W-:-:S13]  /*15340*/  ISETP.NE.AND.EX P0, PT, RZ, UR5, PT, P0 ;  /* 0x00000005ff007c0c */ /* 0x000fda000bf05300 */
[----:B-1----:R-:W1:Y:S01]  /*15350*/  @P0 LDC.64 R2, c[0x0][0x9f8] ;  /* 0x00027e00ff020b82 */ /* 0x002e620000000a00 */
[----:B------:R-:W-:Y:S01]  /*15360*/  IMAD.U32 R4, RZ, RZ, UR38 ;  /* 0x00000026ff047e24 */ /* 0x000fe2000f8e00ff */
[----:B---3--:R-:W-:Y:S01]  /*15370*/  LOP3.LUT R17, R18, 0x7f, RZ, 0xc0, !PT ;  /* 0x0000007f12117812 */ /* 0x008fe200078ec0ff */
[----:B-1----:R-:W-:-:S05]  /*15380*/  @P0 IMAD.WIDE R2, R5, 0x4, R2 ;  /* 0x0000000405020825 */ /* 0x002fca00078e0202 */
[----:B------:R1:W3:Y:S01]  /*15390*/  @P0 LDG.E R8, desc[UR54][R2.64] ;  /* 0x0000003602080981 */ /* 0x0002e2000c1e1900 */
[----:B--2---:R-:W-:Y:S01]  /*153a0*/  ISETP.NE.AND P0, PT, R0, 0x1, PT ;  /* 0x000000010000780c */ /* 0x004fe20003f05270 */
[----:B------:R-:W-:Y:S01]  /*153b0*/  UMOV UR36, URZ ;  /* 0x0000003f00247c82 */ /* 0x000fe20008000000 */
[----:B------:R-:W-:Y:S01]  /*153c0*/  ISETP.NE.AND P2, PT, R17, RZ, PT ;  /* 0x000000ff1100720c */ /* 0x000fe20003f45270 */
[----:B------:R-:W-:Y:S01]  /*153d0*/  UMOV UR8, 0x40 ;  /* 0x0000004000087882 */ /* 0x000fe20000000000 */
[----:B------:R-:W-:Y:S01]  /*153e0*/  UMOV UR9, UR37 ;  /* 0x0000002500097c82 */ /* 0x000fe20008000000 */
[----:B------:R-:W-:Y:S01]  /*153f0*/  UMOV UR10, UR38 ;  /* 0x00000026000a7c82 */ /* 0x000fe20008000000 */
[----:B------:R-:W-:Y:S01]  /*15400*/  UMOV UR11, UR39 ;  /* 0x00000027000b7c82 */ /* 0x000fe20008000000 */
[----:B------:R-:W-:Y:S01]  /*15410*/  UMOV UR12, 0x80 ;  /* 0x00000080000c7882 */ /* 0x000fe20000000000 */
[----:B------:R-:W-:Y:S01]  /*15420*/  UMOV UR13, UR37 ;  /* 0x00000025000d7c82 */ /* 0x000fe20008000000 */
[----:B-1----:R-:W1:Y:S01]  /*15430*/  LDC.64 R2, c[0x0][0x3f8] ;  /* 0x0000fe00ff027b82 */ /* 0x002e620000000a00 */
[----:B------:R-:W-:Y:S01]  /*15440*/  UMOV UR14, UR38 ;  /* 0x00000026000e7c82 */ /* 0x000fe20008000000 */
[----:B------:R-:W-:Y:S01]  /*15450*/  UMOV UR15, UR39 ;  /* 0x00000027000f7c82 */ /* 0x000fe20008000000 */
[----:B------:R-:W-:-:S03]  /*15460*/  UMOV UR6, 0xffffffff ;  /* 0xffffffff00067882 */ /* 0x000fc60000000000 */
[----:B------:R-:W-:Y:S02]  /*15470*/  VOTEU.ALL UP1, P2 ;  /* 0x00000000003f7886 */ /* 0x000fe40001020000 */
[----:B------:R-:W2:Y:S03]  /*15480*/  @P0 LDC R0, c[0x0][0x42c] ;  /* 0x00010b00ff000b82 */ /* 0x000ea60000000800 */
[----:B------:R-:W-:-:S04]  /*15490*/  @!UP1 UIADD3 UR4, UP0, UR42, 0x270, URZ ;  /* 0x000002702a049890 */ /* 0x000fc8000ff1e03f */
[----:B------:R-:W-:Y:S01]  /*154a0*/  @!UP1 UIADD3.X UR5, URZ, UR43, URZ, UP0, !UPT ;  /* 0x0000002b3f059290 */ /* 0x000fe200087fe43f */
[----:B------:R-:W4:Y:S01]  /*154b0*/  @P0 LDC R5, c[0x0][0x430] ;  /* 0x00010c00ff050b82 */ /* 0x000f220000000800 */
[----:B-1----:R-:W-:-:S07]  /*154c0*/  ISETP.NE.U32.AND P1, PT, R2, RZ, PT ;  /* 0x000000ff0200720c */ /* 0x002fce0003f25070 */
[----:B------:R1:W-:Y:S01]  /*154d0*/  @!UP1 UTMAPF.L2.4D [UR36], [UR4] ;  /* 0x00000024040095b8 */ /* 0x0003e20008018000 */
[----:B------:R-:W-:Y:S01]  /*154e0*/  ISETP.NE.AND.EX P1, PT, R3, RZ, PT, P1 ;  /* 0x000000ff0300720c */ /* 0x000fe20003f25310 */
[----:B--2---:R-:W-:Y:S01]  /*154f0*/  @P0 IMAD.HI.U32 R0, R0, UR38, RZ ;  /* 0x0000002600000c27 */ /* 0x004fe2000f8e00ff */
[----:B------:R1:W-:Y:S04]  /*15500*/  @!UP1 UTMAPF.L2.4D [UR8], [UR4] ;  /* 0x00000008040095b8 */ /* 0x0003e80008018000 */
[----:B----4-:R-:W-:Y:S01]  /*15510*/  @P0 SHF.R.U32.HI R4, RZ, R5, R0 ;  /* 0x00000005ff040219 */ /* 0x010fe20000011600 */
[----:B------:R1:W-:Y:S01]  /*15520*/  @!UP1 UTMAPF.L2.4D [UR12], [UR4] ;  /* 0x0000000c040095b8 */ /* 0x0003e20008018000 */
[----:B---3--:R-:W-:Y:S01]  /*15530*/  SHF.R.S32.HI R9, RZ, 0x1f, R8 ;  /* 0x0000001fff097819 */ /* 0x008fe20000011408 */
        /* <DEDUP_REMOVED lines=8> */
.L_x_1048:
[----:B--2---:R-:W-:Y:S02]  /*155c0*/  ISETP.NE.AND P0, PT, R14, RZ, PT ;  /* 0x000000ff0e00720c */ /* 0x004fe40003f05270 */
[----:B------:R-:W-:-:S11]  /*155d0*/  PLOP3.LUT P6, PT, PT, PT, PT, 0x8, 0x0 ;  /* 0x000000000000781c */ /* 0x000fd60003fce170 */
[----:B------:R-:W-:Y:S05]  /*155e0*/  @P0 BRA `(.L_x_986) ;  /* 0x0000000400f40947 */ /* 0x000fea0003800000 */
[----:B------:R-:W-:Y:S01]  /*155f0*/  UMOV UR4, 0xffffffff ;  /* 0xffffffff00047882 */ /* 0x000fe20000000000 */
[----:B------:R-:W-:Y:S02]  /*15600*/  VIADD R6, R16, 0xffffffff ;  /* 0xffffffff10067836 */ /* 0x000fe40000000000 */
[----:B------:R-:W-:Y:S05]  /*15610*/  BRA.DIV UR4, `(.L_x_987) ;  /* 0x0000002a04ac7947 */ /* 0x000fea000b800000 */
[----:B------:R-:W-:-:S13]  /*15620*/  ELECT P6, URZ, PT ;  /* 0x00000000003f782f */ /* 0x000fda00038c0000 */
.L_x_1051:
        /* <DEDUP_REMOVED lines=9> */
[----:B------:R-:W-:-:S05]  /*156c0*/  @P0 SHF.R.U32.HI R4, RZ, R5, R7 ;  /* 0x00000005ff040219 */ /* 0x000fca0000011607 */
[----:B------:R-:W-:-:S04]  /*156d0*/  IMAD.MOV R5, RZ, RZ, -R4 ;  /* 0x000000ffff057224 */ /* 0x000fc800078e0a04 */
[----:B------:R-:W-:Y:S01]  /*156e0*/  IMAD R6, R0, R5, R6 ;  /* 0x0000000500067224 */ /* 0x000fe200078e0206 */
[--C-:B------:R-:W-:Y:S01]  /*156f0*/  SHF.R.S32.HI R5, RZ, 0x1f, R4.reuse ;  /* 0x0000001fff057819 */ /* 0x100fe20000011404 */
[----:B------:R-:W-:Y:S02]  /*15700*/  IMAD R0, R9, UR4, RZ ;  /* 0x0000000409007c24 */ /* 0x000fe4000f8e02ff */
[----:B------:R-:W-:-:S04]  /*15710*/  IMAD.WIDE.U32 R4, R8, UR4, R4 ;  /* 0x0000000408047c25 */ /* 0x000fc8000f8e0004 */
[----:B------:R-:W-:Y:S01]  /*15720*/  IMAD R0, R8, UR5, R0 ;  /* 0x0000000508007c24 */ /* 0x000fe2000f8e0200 */
[----:B------:R-:W-:-:S03]  /*15730*/  LEA R2, P0, R4, R2, 0x2 ;  /* 0x0000000204027211 */ /* 0x000fc600078010ff */
[----:B------:R-:W-:-:S05]  /*15740*/  IMAD.IADD R0, R5, 0x1, R0 ;  /* 0x0000000105007824 */ /* 0x000fca00078e0200 */
[----:B------:R-:W-:-:S05]  /*15750*/  LEA.HI.X R3, R4, R3, R0, 0x2, P0 ;  /* 0x0000000304037211 */ /* 0x000fca00000f1400 */
[----:B------:R2:W5:Y:S02]  /*15760*/  LDG.E R0, desc[UR54][R2.64] ;  /* 0x0000003602007981 */ /* 0x000564000c1e1900 */
.L_x_989:
[----:B--2---:R-:W2:Y:S04]  /*15770*/  LDL R2, [R1] ;  /* 0x0000000001027983 */ /* 0x004ea80000100800 */
[----:B------:R-:W3:Y:S01]  /*15780*/  LDL R3, [R1+0xc] ;  /* 0x00000c0001037983 */ /* 0x000ee20000100800 */
[----:B------:R-:W-:Y:S02]  /*15790*/  ISETP.NE.AND P0, PT, R17, RZ, PT ;  /* 0x000000ff1100720c */ /* 0x000fe40003f05270 */
[----:B--2---:R-:W-:Y:S02]  /*157a0*/  LEA R2, R2, UR40, 0x3 ;  /* 0x0000002802027c11 */ /* 0x004fe4000f8e18ff */
[----:B---3--:R-:W-:-:S04]  /*157b0*/  SHF.L.U32 R3, R3, 0x1f, RZ ;  /* 0x0000001f03037819 */ /* 0x008fc800000006ff */
[----:B------:R-:W2:Y:S02]  /*157c0*/  SYNCS.PHASECHK.TRANS64.TRYWAIT P3, [R2+URZ+0x29880], R3 ;  /* 0x02988003020075a7 */ /* 0x000ea4000806017f */
[----:B--2---:R-:W-:Y:S05]  /*157d0*/  @!P3 BRA `(.L_x_990) ;  /* 0x00000028005cb947 */ /* 0x004fea0003800000 */
.L_x_1052:
[----:B------:R-:W-:Y:S05]  /*157e0*/  @P0 BRA `(.L_x_991) ;  /* 0x00000000001c0947 */ /* 0x000fea0003800000 */
[----:B-1----:R-:W1:Y:S01]  /*157f0*/  S2R R4, SR_TID.X ;  /* 0x0000000000047919 */ /* 0x002e620000002100 */
[----:B------:R-:W-:-:S04]  /*15800*/  IMAD.MOV.U32 R5, RZ, RZ, 0x5000 ;  /* 0x00005000ff057424 */ /* 0x000fc800078e00ff */
[----:B------:R3:W-:Y:S01]  /*15810*/  SYNCS.ARRIVE.TRANS64 RZ, [R2+URZ+0x29870], R5 ;  /* 0x0298700502ff79a7 */ /* 0x0007e2000800003f */
[----:B-1----:R-:W-:-:S04]  /*15820*/  LOP3.LUT R4, R4, 0x1f, RZ, 0xc0, !PT ;  /* 0x0000001f04047812 */ /* 0x002fc800078ec0ff */
[----:B------:R-:W-:-:S13]  /*15830*/  ISETP.NE.AND P3, PT, R4, RZ, PT ;  /* 0x000000ff0400720c */ /* 0x000fda0003f65270 */
[----:B---3--:R-:W-:Y:S05]  /*15840*/  @!P3 BRA `(.L_x_991) ;  /* 0x000000000004b947 */ /* 0x008fea0003800000 */
[----:B------:R-:W-:Y:S01]  /*15850*/  BPT.TRAP 0x1 ;  /* 0x000000040000795c */ /* 0x000fe20000300000 */
.L_x_991:
[----:B------:R-:W3:Y:S04]  /*15860*/  LDL R5, [R1] ;  /* 0x0000000001057983 */ /* 0x000ee80000100800 */
[----:B-1----:R-:W4:Y:S01]  /*15870*/  LDL R4, [R1+0x8] ;  /* 0x0000080001047983 */ /* 0x002f220000100800 */
        /* <DEDUP_REMOVED lines=17> */
.L_x_1053:
        /* <DEDUP_REMOVED lines=8> */
.L_x_993:
        /* <DEDUP_REMOVED lines=28> */
.L_x_988:
[----:B------:R-:W-:Y:S05]  /*15bd0*/  WARPSYNC.ALL ;  /* 0x0000000000007948 */ /* 0x000fea0003800000 */
[----:B------:R-:W-:Y:S01]  /*15be0*/  BAR.SYNC.DEFER_BLOCKING 0x8, 0x120 ;  /* 0x0204800000007b1d */ /* 0x000fe20000010000 */
[----:B------:R-:W-:Y:S01]  /*15bf0*/  ELECT P0, URZ, PT ;  /* 0x00000000003f782f */ /* 0x000fe20003800000 */
[----:B------:R-:W-:Y:S02]  /*15c00*/  UIADD3 UR4, UP0, UR42, 0x270, URZ ;  /* 0x000002702a047890 */ /* 0x000fe4000ff1e03f */
[----:B------:R-:W-:Y:S02]  /*15c10*/  UIADD3 UR8, UR40, 0x14400, URZ ;  /* 0x0001440028087890 */ /* 0x000fe4000fffe03f */
[----:B------:R-:W-:-:S02]  /*15c20*/  UIADD3 UR9, UR40, 0x29800, URZ ;  /* 0x0002980028097890 */ /* 0x000fc4000fffe03f */
[----:B------:R-:W-:Y:S02]  /*15c30*/  UIADD3.X UR5, URZ, UR43, URZ, UP0, !UPT ;  /* 0x0000002b3f057290 */ /* 0x000fe400087fe43f */
[----:B------:R-:W-:Y:S02]  /*15c40*/  UIADD3 UR24, UR40, 0x16400, URZ ;  /* 0x0001640028187890 */ /* 0x000fe4000fffe03f */
[----:B------:R-:W-:Y:S02]  /*15c50*/  UIADD3 UR16, UR40, 0x18400, URZ ;  /* 0x0001840028107890 */ /* 0x000fe4000fffe03f */
[----:B------:R-:W-:Y:S01]  /*15c60*/  @P0 IMAD.MOV.U32 R2, RZ, RZ, 0x6000 ;  /* 0x00006000ff020424 */ /* 0x000fe200078e00ff */
[----:B------:R-:W-:Y:S01]  /*15c70*/  UMOV UR6, 0x0 ;  /* 0x0000000000067882 */ /* 0x000fe20000000000 */
[----:B------:R-:W-:Y:S01]  /*15c80*/  UMOV UR7, 0x12f00000 ;  /* 0x12f0000000077882 */ /* 0x000fe20000000000 */
[----:B------:R-:W-:Y:S01]  /*15c90*/  UMOV UR10, URZ ;  /* 0x0000003f000a7c82 */ /* 0x000fe20008000000 */
[----:B------:R-:W-:Y:S01]  /*15ca0*/  UMOV UR11, UR37 ;  /* 0x00000025000b7c82 */ /* 0x000fe20008000000 */
[----:B------:R-:W-:Y:S01]  /*15cb0*/  UMOV UR12, UR38 ;  /* 0x00000026000c7c82 */ /* 0x000fe20008000000 */
[----:B------:R-:W-:Y:S01]  /*15cc0*/  UMOV UR13, UR39 ;  /* 0x00000027000d7c82 */ /* 0x000fe20008000000 */
[----:B------:R-:W-:Y:S01]  /*15cd0*/  UMOV UR26, 0x40 ;  /* 0x00000040001a7882 */ /* 0x000fe20000000000 */
[----:B------:R-:W-:Y:S01]  /*15ce0*/  UMOV UR27, UR37 ;  /* 0x00000025001b7c82 */ /* 0x000fe20008000000 */
[----:B------:R-:W-:Y:S01]  /*15cf0*/  UMOV UR28, UR38 ;  /* 0x00000026001c7c82 */ /* 0x000fe20008000000 */
[----:B------:R2:W-:Y:S01]  /*15d00*/  @P0 SYNCS.ARRIVE.TRANS64 RZ, [UR40+0x29800], R2 ;  /* 0x02980002ffff09a7 */ /* 0x0005e20008000028 */
[----:B------:R-:W-:Y:S01]  /*15d10*/  UMOV UR29, UR39 ;  /* 0x00000027001d7c82 */ /* 0x000fe20008000000 */
[----:B------:R-:W-:Y:S01]  /*15d20*/  UMOV UR25, UR9 ;  /* 0x0000000900197c82 */ /* 0x000fe20008000000 */
[----:B------:R-:W-:Y:S01]  /*15d30*/  UMOV UR18, 0x80 ;  /* 0x0000008000127882 */ /* 0x000fe20000000000 */
[----:B------:R-:W-:Y:S01]  /*15d40*/  UMOV UR19, UR37 ;  /* 0x0000002500137c82 */ /* 0x000fe20008000000 */
[----:B------:R-:W-:Y:S01]  /*15d50*/  UMOV UR20, UR38 ;  /* 0x0000002600147c82 */ /* 0x000fe20008000000 */
[----:B------:R-:W-:Y:S01]  /*15d60*/  UMOV UR21, UR39 ;  /* 0x0000002700157c82 */ /* 0x000fe20008000000 */
[----:B------:R2:W-:Y:S01]  /*15d70*/  UTMALDG.4D [UR8], [UR4], desc[UR6] ;  /* 0x00000608040075b4 */ /* 0x0005e20008019000 */
[----:B------:R-:W-:Y:S01]  /*15d80*/  UMOV UR17, UR9 ;  /* 0x0000000900117c82 */ /* 0x000fe20008000000 */
[----:B------:R2:W-:Y:S01]  /*15d90*/  UTMALDG.4D [UR24], [UR4], desc[UR6] ;  /* 0x00000618040075b4 */ /* 0x0005e20008019000 */
[----:B------:R2:W-:Y:S02]  /*15da0*/  UTMALDG.4D [UR16], [UR4], desc[UR6] ;  /* 0x00000610040075b4 */ /* 0x0005e40008019000 */
[----:B--2---:R-:W-:Y:S01]  /*15db0*/  NOP ;  /* 0x0000000000007918 */ /* 0x004fe20000000000 */
.L_x_986:
[----:B------:R-:W2:Y:S01]  /*15dc0*/  LDL.LU R3, [R1+0x28] ;  /* 0x0000280001037983 */ /* 0x000ea20000300800 */
[----:B------:R-:W-:Y:S01]  /*15dd0*/  VIADD R20, R16, 0xfffffffe ;  /* 0xfffffffe10147836 */ /* 0x000fe20000000000 */
[----:B------:R-:W-:Y:S04]  /*15de0*/  BSSY B0, `(.L_x_994) ;  /* 0x000000a000007945 */ /* 0x000fe80003800000 */
[----:B------:R-:W-:Y:S01]  /*15df0*/  ISETP.GE.AND P3, PT, R20, UR41, PT ;  /* 0x0000002914007c0c */ /* 0x000fe2000bf66270 */
        /* <DEDUP_REMOVED lines=8> */
.L_x_1054:
[----:B------:R-:W-:Y:S05]  /*15e80*/  BSYNC B0 ;  /* 0x0000000000007941 */ /* 0x000fea0003800000 */
.L_x_994:
[----:B------:R-:W-:Y:S05]  /*15e90*/  @!P3 BRA `(.L_x_996) ;  /* 0x000000100008b947 */ /* 0x000fea0003800000 */
[----:B------:R3:W5:Y:S04]  /*15ea0*/  LDL.LU R6, [R1] ;  /* 0x0000000001067983 */ /* 0x0007680000300800 */
[----:B------:R3:W5:Y:S02]  /*15eb0*/  LDL.LU R7, [R1+0xc] ;  /* 0x00000c0001077983 */ /* 0x0007640000300800 */
.L_x_1018:
[----:B--2-45:R-:W-:Y:S01]  /*15ec0*/  VIADD R2, R6, 0x1 ;  /* 0x0000000106027836 */ /* 0x034fe20000000000 */
[----:B------:R-:W-:Y:S05]  /*15ed0*/  YIELD ;  /* 0x0000000000007946 */ /* 0x000fea0003800000 */
[----:B------:R-:W-:Y:S01]  /*15ee0*/  ISETP.NE.AND P0, PT, R2, 0x2, PT ;  /* 0x000000020200780c */ /* 0x000fe20003f05270 */
[----:B------:R-:W-:Y:S03]  /*15ef0*/  BSSY B0, `(.L_x_997) ;  /* 0x000008d000007945 */ /* 0x000fe60003800000 */
[----:B-1----:R-:W-:-:S02]  /*15f00*/  SEL R4, RZ, 0x1, P0 ;  /* 0x00000001ff047807 */ /* 0x002fc40000000000 */
        /* <DEDUP_REMOVED lines=15> */
[----:B------:R-:W-:-:S04]  /*16000*/  @P0 SHF.R.U32.HI R2, RZ, R3, R0 ;  /* 0x00000003ff020219 */ /* 0x000fc80000011600 */
[--C-:B------:R-:W-:Y:S01]  /*16010*/  SHF.R.S32.HI R3, RZ, 0x1f, R2.reuse ;  /* 0x0000001fff037819 */ /* 0x100fe20000011402 */
[----:B------:R-:W-:-:S04]  /*16020*/  IMAD.MOV R8, RZ, RZ, -R2 ;  /* 0x000000ffff087224 */ /* 0x000fc800078e0a02 */
[----:B------:R-:W-:Y:S02]  /*16030*/  IMAD R8, R5, R8, R20 ;  /* 0x0000000805087224 */ /* 0x000fe400078e0214 */
        /* <DEDUP_REMOVED lines=8> */
.L_x_999:
[----:B------:R-:W4:Y:S01]  /*160c0*/  S2R R2, SR_TID.X ;  /* 0x0000000000027919 */ /* 0x000f220000002100 */
[----:B--2---:R-:W-:Y:S01]  /*160d0*/  LEA R4, R10, UR40, 0x3 ;  /* 0x000000280a047c11 */ /* 0x004fe2000f8e18ff */
[----:B------:R-:W-:Y:S01]  /*160e0*/  BSSY B1, `(.L_x_1000) ;  /* 0x0000006000017945 */ /* 0x000fe20003800000 */
[----:B----4-:R-:W-:Y:S02]  /*160f0*/  LOP3.LUT R3, R2, 0x7f, RZ, 0xc0, !PT ;  /* 0x0000007f02037812 */ /* 0x010fe400078ec0ff */
[----:B------:R-:W-:Y:S02]  /*16100*/  SHF.L.U32 R2, R9, 0x1f, RZ ;  /* 0x0000001f09027819 */ /* 0x000fe400000006ff */
[----:B------:R-:W-:Y:S02]  /*16110*/  ISETP.NE.AND P3, PT, R3, RZ, PT ;  /* 0x000000ff0300720c */ /* 0x000fe40003f65270 */
[----:B------:R-:W2:Y:S02]  /*16120*/  SYNCS.PHASECHK.TRANS64.TRYWAIT P0, [R4+URZ+0x29880], R2 ;  /* 0x02988002040075a7 */ /* 0x000ea4000800017f */
[----:B--2---:R-:W-:Y:S09]  /*16130*/  @!P0 BRA `(.L_x_1001) ;  /* 0x0000002000448947 */ /* 0x004ff20003800000 */
.L_x_1055:
[----:B------:R-:W-:Y:S05]  /*16140*/  BSYNC B1 ;  /* 0x0000000000017941 */ /* 0x000fea0003800000 */
.L_x_1000:
[----:B------:R-:W-:Y:S04]  /*16150*/  BSSY B1, `(.L_x_1002) ;  /* 0x0000009000017945 */ /* 0x000fe80003800000 */
[----:B------:R-:W-:Y:S05]  /*16160*/  @P3 BRA `(.L_x_1003) ;  /* 0x00000000001c3947 */ /* 0x000fea0003800000 */
[----:B------:R-:W4:Y:S02]  /*16170*/  S2R R3, SR_TID.X ;  /* 0x0000000000037919 */ /* 0x000f240000002100 */
[----:B----4-:R-:W-:Y:S01]  /*16180*/  LOP3.LUT R5, R3, 0x1f, RZ, 0xc0, !PT ;  /* 0x0000001f03057812 */ /* 0x010fe200078ec0ff */
[----:B------:R-:W-:-:S03]  /*16190*/  IMAD.MOV.U32 R3, RZ, RZ, 0x5000 ;  /* 0x00005000ff037424 */ /* 0x000fc600078e00ff */
[----:B------:R-:W-:Y:S01]  /*161a0*/  ISETP.NE.AND P0, PT, R5, RZ, PT ;  /* 0x000000ff0500720c */ /* 0x000fe20003f05270 */
[----:B------:R4:W-:-:S12]  /*161b0*/  SYNCS.ARRIVE.TRANS64 RZ, [R4+URZ+0x29870], R3 ;  /* 0x0298700304ff79a7 */ /* 0x0009d8000800003f */
[----:B----4-:R-:W-:Y:S05]  /*161c0*/  @!P0 BRA `(.L_x_1003) ;  /* 0x0000000000048947 */ /* 0x010fea0003800000 */
[----:B------:R-:W-:Y:S01]  /*161d0*/  BPT.TRAP 0x1 ;  /* 0x000000040000795c */ /* 0x000fe20000300000 */
.L_x_1003:
[----:B------:R-:W-:Y:S05]  /*161e0*/  BSYNC B1 ;  /* 0x0000000000017941 */ /* 0x000fea0003800000 */
.L_x_1002:
[----:B------:R-:W4:Y:S04]  /*161f0*/  LDL R3, [R1] ;  /* 0x0000000001037983 */ /* 0x000f280000100800 */
[----:B-1----:R-:W2:Y:S01]  /*16200*/  LDL R9, [R1+0x8] ;  /* 0x0000080001097983 */ /* 0x002ea20000100800 */
[----:B------:R-:W-:Y:S02]  /*16210*/  IMAD.MOV.U32 R10, RZ, RZ, RZ ;  /* 0x000000ffff0a7224 */ /* 0x000fe400078e00ff */
        /* <DEDUP_REMOVED lines=9> */
[----:B--2---:R-:W-:-:S03]  /*162b0*/  R2UR UR12, R9 ;  /* 0x00000000090c72ca */ /* 0x004fc600000e0000 */
[----:B------:R-:W-:Y:S02]  /*162c0*/  VIADD R3, R3, 0xa400 ;  /* 0x0000a40003037836 */ /* 0x000fe40000000000 */
[----:B------:R-:W-:-:S10]  /*162d0*/  VIADD R9, R4, 0x29870 ;  /* 0x0002987004097836 */ /* 0x000fd40000000000 */
.L_x_1004:
        /* <DEDUP_REMOVED lines=8> */
[----:B-1----:R-:W-:Y:S05]  /*16360*/  @P0 BRA.U.ANY `(.L_x_1004) ;  /* 0xfffffffd00dc0947 */ /* 0x002fea000393ffff */
[----:B------:R-:W1:Y:S01]  /*16370*/  SYNCS.PHASECHK.TRANS64.TRYWAIT P0, [R4+URZ+0x29840], R2 ;  /* 0x02984002040075a7 */ /* 0x000e62000800017f */
[----:B------:R-:W-:Y:S04]  /*16380*/  BSSY B1, `(.L_x_1005) ;  /* 0x0000002000017945 */ /* 0x000fe80003800000 */
[----:B-1----:R-:W-:Y:S05]  /*16390*/  @!P0 BRA `(.L_x_1006) ;  /* 0x0000001c00c08947 */ /* 0x002fea0003800000 */
.L_x_1056:
[----:B------:R-:W-:Y:S05]  /*163a0*/  BSYNC B1 ;  /* 0x0000000000017941 */ /* 0x000fea0003800000 */
.L_x_1005:
[----:B------:R-:W-:Y:S01]  /*163b0*/  BSSY B1, `(.L_x_1007) ;  /* 0x000000b000017945 */ /* 0x000fe20003800000 */
[----:B-1----:R-:W-:Y:S02]  /*163c0*/  IMAD.MOV.U32 R2, RZ, RZ, 0x0 ;  /* 0x00000000ff027424 */ /* 0x002fe400078e00ff */
[----:B------:R-:W-:Y:S01]  /*163d0*/  IMAD.MOV.U32 R3, RZ, RZ, 0x14f00000 ;  /* 0x14f00000ff037424 */ /* 0x000fe200078e00ff */
        /* <DEDUP_REMOVED lines=8> */
.L_x_1008:
[----:B------:R-:W-:Y:S05]  /*16460*/  BSYNC B1 ;  /* 0x0000000000017941 */ /* 0x000fea0003800000 */
.L_x_1007:
[----:B------:R-:W2:Y:S04]  /*16470*/  LDL R11, [R1+0x8] ;  /* 0x00000800010b7983 */ /* 0x000ea80000100800 */
[----:B------:R-:W4:Y:S01]  /*16480*/  LDL R9, [R1] ;  /* 0x0000000001097983 */ /* 0x000f220000100800 */
        /* <DEDUP_REMOVED lines=8> */
[----:B----4-:R-:W-:-:S04]  /*16510*/  IMAD R5, R9, 0x7800, R5 ;  /* 0x0000780009057824 */ /* 0x010fc800078e0205 */
[----:B------:R-:W-:-:S10]  /*16520*/  VIADD R9, R5, 0x1a400 ;  /* 0x0001a40005097836 */ /* 0x000fd40000000000 */
.L_x_1009:
        /* <DEDUP_REMOVED lines=16> */
.L_x_1010:
        /* <DEDUP_REMOVED lines=16> */
.L_x_1011:
        /* <DEDUP_REMOVED lines=9> */
.L_x_998:
[----:B------:R-:W-:Y:S05]  /*167c0*/  BSYNC B0 ;  /* 0x0000000000007941 */ /* 0x000fea0003800000 */
.L_x_997:
[----:B------:R-:W-:-:S06]  /*167d0*/  UISETP.NE.AND UP0, UPT, UR44, 0x3, UPT ;  /* 0x000000032c00788c */ /* 0x000fcc000bf05270 */
[----:B------:R-:W-:-:S13]  /*167e0*/  PLOP3.LUT P0, PT, PT, PT, UP0, 0x80, 0x0 ;  /* 0x000000000000781c */ /* 0x000fda0003f0f008 */
[----:B------:R-:W-:Y:S05]  /*167f0*/  @!P0 BRA `(.L_x_1012) ;  /* 0x0000000000048947 */ /* 0x000fea0003800000 */
[----:B------:R-:W-:Y:S01]  /*16800*/  BPT.TRAP 0x1 ;  /* 0x000000040000795c */ /* 0x000fe20000300000 */
.L_x_1012:
        /* <DEDUP_REMOVED lines=8> */
[----:B--2-4-:R-:W-:Y:S05]  /*16890*/  @!P3 BRA `(.L_x_1014) ;  /* 0x000000180094b947 */ /* 0x014fea0003800000 */
.L_x_1057:
[----:B------:R-:W-:Y:S05]  /*168a0*/  BSYNC B0 ;  /* 0x0000000000007941 */ /* 0x000fea0003800000 */
.L_x_1013:
[----:B------:R-:W-:Y:S05]  /*168b0*/  @!P0 BRA `(.L_x_1015) ;  /* 0x0000000000048947 */ /* 0x000fea0003800000 */
[----:B------:R-:W-:Y:S01]  /*168c0*/  BPT.TRAP 0x1 ;  /* 0x000000040000795c */ /* 0x000fe20000300000 */
.L_x_1015:
[----:B--2---:R-:W2:Y:S01]  /*168d0*/  LDL R2, [R1+0x4] ;  /* 0x0000040001027983 */ /* 0x004ea20000100800 */
[----:B------:R-:W-:-:S04]  /*168e0*/  SHF.L.U32 R3, R7, 0x1f, RZ ;  /* 0x0000001f07037819 */ /* 0x000fc800000006ff */
[----:B--2---:R2:W4:Y:S02]  /*168f0*/  SYNCS.PHASECHK.TRANS64.TRYWAIT P3, [R2+URZ+0x29860], R3 ;  /* 0x02986003020075a7 */ /* 0x004524000806017f */
[----:B--2---:R-:W-:Y:S01]  /*16900*/  IMAD R2, R6, 0x5000, RZ ;  /* 0x0000500006027824 */ /* 0x004fe200078e02ff */
[----:B----4-:R-:W-:Y:S06]  /*16910*/  @!P3 BRA `(.L_x_1016) ;  /* 0x00000018008cb947 */ /* 0x010fec0003800000 */
.L_x_1058:
[----:B--2---:R-:W2:Y:S04]  /*16920*/  LDL R4, [R1+0x1c] ;  /* 0x00001c0001047983 */ /* 0x004ea80000100800 */
[----:B------:R-:W4:Y:S01]  /*16930*/  LDL R12, [R1+0x18] ;  /* 0x00001800010c7983 */ /* 0x000f220000100800 */
[----:B------:R-:W-:Y:S05]  /*16940*/  WARPSYNC.ALL ;  /* 0x0000000000007948 */ /* 0x000fea0003800000 */
[----:B------:R-:W5:Y:S01]  /*16950*/  S2R R8, SR_TID.X ;  /* 0x0000000000087919 */ /* 0x000f620000002100 */
[----:B-1----:R-:W-:Y:S01]  /*16960*/  IMAD.MOV.U32 R10, RZ, RZ, 0x40 ;  /* 0x00000040ff0a7424 */ /* 0x002fe200078e00ff */
[----:B-----5:R-:W-:-:S04]  /*16970*/  LOP3.LUT P3, RZ, R8, 0x4, RZ, 0xc0, !PT ;  /* 0x0000000408ff7812 */ /* 0x020fc8000786c0ff */
[----:B------:R-:W-:Y:S02]  /*16980*/  SEL R10, R10, 0xffffffc0, !P3 ;  /* 0xffffffc00a0a7807 */ /* 0x000fe40005800000 */
[C---:B--2---:R-:W-:Y:S02]  /*16990*/  LOP3.LUT R3, R2.reuse, R4, RZ, 0xfc, !PT ;  /* 0x0000000402037212 */ /* 0x044fe400078efcff */
[----:B----4-:R-:W-:-:S03]  /*169a0*/  IADD3 R2, R2, UR40, R12 ;  /* 0x0000002802027c10 */ /* 0x010fc6000fffe00c */
[----:B------:R-:W1:Y:S01]  /*169b0*/  LDSM.16.MT88.4 R4, [R3+UR40+0xa400] ;  /* 0x00a400280304783b */ /* 0x000e620008004200 */
[----:B------:R-:W-:-:S04]  /*169c0*/  VIADD R21, R3, UR40 ;  /* 0x0000002803157c36 */ /* 0x000fc80008000000 */
[----:B------:R-:W-:Y:S01]  /*169d0*/  IMAD.IADD R21, R10, 0x1, R21 ;  /* 0x000000010a157824 */ /* 0x000fe200078e0215 */
        /* <DEDUP_REMOVED lines=67> */
.L_x_1017:
[----:B------:R-:W2:Y:S01]  /*16e10*/  LDL.LU R3, [R1+0x4] ;  /* 0x0000040001037983 */ /* 0x000ea20000300800 */
[C---:B------:R-:W-:Y:S01]  /*16e20*/  ISETP.GT.AND P0, PT, R20.reuse, UR41, PT ;  /* 0x0000002914007c0c */ /* 0x040fe2000bf04270 */
[----:B------:R-:W-:Y:S02]  /*16e30*/  VIADD R20, R20, 0xffffffff ;  /* 0xffffffff14147836 */ /* 0x000fe40000000000 */
[----:B-1----:R4:W5:Y:S04]  /*16e40*/  LDL R6, [R1] ;  /* 0x0000000001067983 */ /* 0x0029680000100800 */
[----:B------:R4:W5:Y:S01]  /*16e50*/  LDL R7, [R1+0xc] ;  /* 0x00000c0001077983 */ /* 0x0009620000100800 */
[----:B--2---:R4:W-:Y:S01]  /*16e60*/  SYNCS.ARRIVE.TRANS64.A1T0 RZ, [R3+URZ+0x29850], RZ ;  /* 0x029850ff03ff79a7 */ /* 0x0049e2000810003f */
[----:B------:R-:W-:-:S05]  /*16e70*/  @!P2 VIADD R2, R3, 0x29880 ;  /* 0x000298800302a836 */ /* 0x000fca0000000000 */
[----:B------:R-:W-:Y:S01]  /*16e80*/  @!P2 PRMT R2, RZ, 0x654, R2 ;  /* 0x00000654ff02a816 */ /* 0x000fe20000000002 */
[----:B------:R-:W-:Y:S06]  /*16e90*/  BAR.SYNC.DEFER_BLOCKING 0x2, 0x80 ;  /* 0x0082000000007b1d */ /* 0x000fec0000010000 */
[----:B------:R4:W-:Y:S01]  /*16ea0*/  @!P2 SYNCS.ARRIVE.TRANS64.RED.A1T0 RZ, [R2+URZ], RZ ;  /* 0x000000ff02ffa9a7 */ /* 0x0009e2000810043f */
[----:B------:R-:W-:Y:S05]  /*16eb0*/  @P0 BRA `(.L_x_1018) ;  /* 0xfffffff000000947 */ /* 0x000fea000383ffff */
.L_x_996:
[----:B------:R-:W-:Y:S04]  /*16ec0*/  BSSY B0, `(.L_x_1019) ;  /* 0x000000f000007945 */ /* 0x000fe80003800000 */
[----:B------:R-:W-:Y:S05]  /*16ed0*/  @P2 BRA `(.L_x_1020) ;  /* 0x0000000000342947 */ /* 0x000fea0003800000 */
[----:B------:R-:W1:Y:S01]  /*16ee0*/  S2R R5, SR_LANEID ;  /* 0x0000000000057919 */ /* 0x000e620000000000 */
[----:B------:R-:W-:Y:S01]  /*16ef0*/  VOTEU.ANY UR4, UPT, PT ;  /* 0x0000000000047886 */ /* 0x000fe200038e0100 */
[----:B--2-4-:R-:W2:Y:S01]  /*16f00*/  LDC.64 R2, c[0x0][0xdf0] ;  /* 0x00037c00ff027b82 */ /* 0x014ea20000000a00 */
[----:B------:R-:W1:Y:S02]  /*16f10*/  FLO.U32 R0, UR4 ;  /* 0x0000000400007d00 */ /* 0x000e6400080e0000 */
[----:B-1----:R-:W-:-:S06]  /*16f20*/  ISETP.EQ.U32.AND P0, PT, R0, R5, PT ;  /* 0x000000050000720c */ /* 0x002fcc0003f02070 */
[----:B------:R-:W2:Y:S07]  /*16f30*/  POPC R5, UR4 ;  /* 0x0000000400057d09 */ /* 0x000eae0008000000 */
[----:B--2---:R-:W2:Y:S01]  /*16f40*/  @P0 ATOMG.E.ADD.STRONG.GPU PT, R3, desc[UR54][R2.64], R5 ;  /* 0x00000005020309a8 */ /* 0x004ea200081ee1f6 */
[----:B------:R-:W1:Y:S02]  /*16f50*/  S2R R4, SR_LTMASK ;  /* 0x0000000000047919 */ /* 0x000e640000003900 */
[----:B-1----:R-:W-:-:S04]  /*16f60*/  LOP3.LUT R4, R4, UR4, RZ, 0xc0, !PT ;  /* 0x0000000404047c12 */ /* 0x002fc8000f8ec0ff */
[----:B-----5:R-:W1:Y:S01]  /*16f70*/  POPC R7, R4 ;  /* 0x0000000400077309 */ /* 0x020e620000000000 */
[----:B--2---:R-:W1:Y:S02]  /*16f80*/  SHFL.IDX PT, R0, R3, R0, 0x1f ;  /* 0x00001f0003007589 */ /* 0x004e6400000e0000 */
[----:B-1----:R-:W-:-:S05]  /*16f90*/  IADD3 R0, R0, UR46, R7 ;  /* 0x0000002e00007c10 */ /* 0x002fca000fffe007 */
[----:B------:R1:W-:Y:S02]  /*16fa0*/  STL [R1+0x20], R0 ;  /* 0x0000200001007387 */ /* 0x0003e40000100800 */
.L_x_1020:
[----:B------:R-:W-:Y:S05]  /*16fb0*/  BSYNC B0 ;  /* 0x0000000000007941 */ /* 0x000fea0003800000 */
.L_x_1019:
[----:B------:R-:W-:-:S06]  /*16fc0*/  UISETP.NE.AND UP0, UPT, UR44, 0x3, UPT ;  /* 0x000000032c00788c */ /* 0x000fcc000bf05270 */
[----:B------:R-:W-:-:S13]  /*16fd0*/  PLOP3.LUT P0, PT, PT, PT, UP0, 0x80, 0x0 ;  /* 0x000000000000781c */ /* 0x000fda0003f0f008 */
[----:B------:R-:W-:Y:S05]  /*16fe0*/  @!P0 BRA `(.L_x_1021) ;  /* 0x0000000000048947 */ /* 0x000fea0003800000 */
[----:B------:R-:W-:Y:S01]  /*16ff0*/  BPT.TRAP 0x1 ;  /* 0x000000040000795c */ /* 0x000fe20000300000 */
.L_x_1021:
[----:B--2-4-:R-:W2:Y:S04]  /*17000*/  LDL R2, [R1+0xc] ;  /* 0x00000c0001027983 */ /* 0x014ea80000100800 */
[----:B-1----:R-:W4:Y:S01]  /*17010*/  LDL R0, [R1] ;  /* 0x0000000001007983 */ /* 0x002f220000100800 */
[----:B------:R-:W-:Y:S01]  /*17020*/  BSSY B0, `(.L_x_1022) ;  /* 0x0000008000007945 */ /* 0x000fe20003800000 */
[----:B--2---:R-:W-:-:S04]  /*17030*/  LOP3.LUT R3, R2, 0x1, RZ, 0x3c, !PT ;  /* 0x0000000102037812 */ /* 0x004fc800078e3cff */
[----:B------:R-:W-:Y:S02]  /*17040*/  SHF.L.U32 R3, R3, 0x1f, RZ ;  /* 0x0000001f03037819 */ /* 0x000fe400000006ff */
[----:B----4-:R-:W-:-:S04]  /*17050*/  LEA R20, R0, UR40, 0x3 ;  /* 0x0000002800147c11 */ /* 0x010fc8000f8e18ff */
[----:B------:R-:W1:Y:S01]  /*17060*/  SYNCS.PHASECHK.TRANS64.TRYWAIT P0, [R20+URZ+0x29870], R3 ;  /* 0x02987003140075a7 */ /* 0x000e62000800017f */
[----:B------:R-:W-:-:S05]  /*17070*/  IMAD.U32 R0, RZ, RZ, UR45 ;  /* 0x0000002dff007e24 */ /* 0x000fca000f8e00ff */
[----:B------:R-:W-:Y:S01]  /*17080*/  ISETP.NE.AND P1, PT, R0, 0x3, PT ;  /* 0x000000030000780c */ /* 0x000fe20003f25270 */
[----:B-1----:R-:W-:-:S12]  /*17090*/  @!P0 BRA `(.L_x_1023) ;  /* 0x0000001000c48947 */ /* 0x002fd80003800000 */
.L_x_1059:
[----:B------:R-:W-:Y:S05]  /*170a0*/  BSYNC B0 ;  /* 0x0000000000007941 */ /* 0x000fea0003800000 */
.L_x_1022:
[----:B------:R-:W-:Y:S05]  /*170b0*/  @!P1 BRA `(.L_x_1024) ;  /* 0x0000000000049947 */ /* 0x000fea0003800000 */
[----:B------:R-:W-:Y:S01]  /*170c0*/  BPT.TRAP 0x1 ;  /* 0x000000040000795c */ /* 0x000fe20000300000 */
.L_x_1024:
[----:B------:R-:W1:Y:S02]  /*170d0*/  LDL R0, [R1+0xc] ;  /* 0x00000c0001007983 */ /* 0x000e640000100800 */
[----:B-1----:R-:W-:-:S04]  /*170e0*/  SHF.L.U32 R3, R0, 0x1f, RZ ;  /* 0x0000001f00037819 */ /* 0x002fc800000006ff */
[----:B------:R-:W1:Y:S02]  /*170f0*/  SYNCS.PHASECHK.TRANS64.TRYWAIT P0, [R20+URZ+0x29860], R3 ;  /* 0x02986003140075a7 */ /* 0x000e64000800017f */
[----:B-1----:R-:W-:Y:S05]  /*17100*/  @!P0 BRA `(.L_x_1025) ;  /* 0x0000001000bc8947 */ /* 0x002fea0003800000 */
.L_x_1060:
[----:B------:R-:W2:Y:S04]  /*17110*/  LDL R0, [R1] ;  /* 0x0000000001007983 */ /* 0x000ea80000100800 */
[----:B------:R-:W4:Y:S04]  /*17120*/  LDL R2, [R1+0x1c] ;  /* 0x00001c0001027983 */ /* 0x000f280000100800 */
[----:B------:R-:W3:Y:S01]  /*17130*/  LDL R12, [R1+0x18] ;  /* 0x00001800010c7983 */ /* 0x000ee20000100800 */
[----:B------:R-:W-:Y:S05]  /*17140*/  WARPSYNC.ALL ;  /* 0x0000000000007948 */ /* 0x000fea0003800000 */
[----:B------:R-:W1:Y:S01]  /*17150*/  S2R R8, SR_TID.X ;  /* 0x0000000000087919 */ /* 0x000e620000002100 */
[----:B------:R-:W-:Y:S01]  /*17160*/  IMAD.MOV.U32 R10, RZ, RZ, 0x40 ;  /* 0x00000040ff0a7424 */ /* 0x000fe200078e00ff */
[----:B-1----:R-:W-:-:S04]  /*17170*/  LOP3.LUT P0, RZ, R8, 0x4, RZ, 0xc0, !PT ;  /* 0x0000000408ff7812 */ /* 0x002fc8000780c0ff */
[----:B------:R-:W-:Y:S01]  /*17180*/  SEL R10, R10, 0xffffffc0, !P0 ;  /* 0xffffffc00a0a7807 */ /* 0x000fe20004000000 */
[----:B--2---:R-:W-:-:S05]  /*17190*/  IMAD R0, R0, 0x5000, RZ ;  /* 0x0000500000007824 */ /* 0x004fca00078e02ff */
[C---:B----4-:R-:W-:Y:S02]  /*171a0*/  LOP3.LUT R2, R0.reuse, R2, RZ, 0xfc, !PT ;  /* 0x0000000200027212 */ /* 0x050fe400078efcff */
[----:B---3--:R-:W-:-:S03]  /*171b0*/  IADD3 R0, R0, UR40, R12 ;  /* 0x0000002800007c10 */ /* 0x008fc6000fffe00c */
[----:B-----5:R-:W1:Y:S01]  /*171c0*/  LDSM.16.MT88.4 R4, [R2+UR40+0xa400] ;  /* 0x00a400280204783b */ /* 0x020e620008004200 */
[----:B------:R-:W-:-:S04]  /*171d0*/  VIADD R3, R2, UR40 ;  /* 0x0000002802037c36 */ /* 0x000fc80008000000 */
        /* <DEDUP_REMOVED lines=68> */
.L_x_1026:
        /* <DEDUP_REMOVED lines=14> */
.L_x_980:
[----:B------:R-:W-:Y:S05]  /*17700*/  BSYNC B6 ;  /* 0x0000000000067941 */ /* 0x000fea0003800000 */
.L_x_978:
[----:B-12---:R-:W2:Y:S04]  /*17710*/  LDL R0, [R1+0x24] ;  /* 0x0000240001007983 */ /* 0x006ea80000100800 */
[----:B------:R1:W5:Y:S01]  /*17720*/  LDL R2, [R1+0x20] ;  /* 0x0000200001027983 */ /* 0x0003620000100800 */
[----:B--2---:R-:W-:-:S13]  /*17730*/  LOP3.LUT P0, RZ, R0, 0x2, RZ, 0xc0, !PT ;  /* 0x0000000200ff7812 */ /* 0x004fda000780c0ff */
[----:B-1----:R-:W-:Y:S05]  /*17740*/  @!P0 BRA `(.L_x_1027) ;  /* 0x0000000000208947 */ /* 0x002fea0003800000 */
[----:B------:R-:W1:Y:S08]  /*17750*/  S2UR UR5, SR_CgaCtaId ;  /* 0x00000000000579c3 */ /* 0x000e700000008800 */
[----:B------:R-:W-:Y:S06]  /*17760*/  BAR.SYNC.DEFER_BLOCKING 0x5, 0x180 ;  /* 0x0146000000007b1d */ /* 0x000fec0000010000 */
[----:B------:R-:W-:-:S02]  /*17770*/  UMOV UR4, 0x400 ;  /* 0x0000040000047882 */ /* 0x000fc40000000000 */
[----:B-1----:R-:W-:-:S09]  /*17780*/  ULEA UR4, UR5, UR4, 0x18 ;  /* 0x0000000405047291 */ /* 0x002fd2000f8ec03f */
[----:B-----5:R-:W1:Y:S04]  /*17790*/  LDS R2, [UR4+0x298d0] ;  /* 0x0298d004ff027984 */ /* 0x020e680008000800 */
[----:B-1----:R1:W-:Y:S01]  /*177a0*/  STL [R1+0x20], R2 ;  /* 0x0000200201007387 */ /* 0x0023e20000100800 */
[----:B------:R-:W-:Y:S06]  /*177b0*/  BAR.ARV 0x4, 0x180 ;  /* 0x0106000000007b1d */ /* 0x000fec0000002000 */
[----:B------:R-:W-:Y:S05]  /*177c0*/  BRA `(.L_x_1028) ;  /* 0x00000000002c7947 */ /* 0x000fea0003800000 */
.L_x_1027:
[----:B------:R-:W1:Y:S01]  /*177d0*/  S2R R0, SR_TID.X ;  /* 0x0000000000007919 */ /* 0x000e620000002100 */
[----:B------:R-:W-:Y:S01]  /*177e0*/  BAR.SYNC.DEFER_BLOCKING 0x4, 0x180 ;  /* 0x0106000000007b1d */ /* 0x000fe20000010000 */
[----:B-1----:R-:W-:-:S04]  /*177f0*/  LOP3.LUT R0, R0, 0x7f, RZ, 0xc0, !PT ;  /* 0x0000007f00007812 */ /* 0x002fc800078ec0ff */
[----:B------:R-:W-:-:S13]  /*17800*/  ISETP.NE.AND P0, PT, R0, RZ, PT ;  /* 0x000000ff0000720c */ /* 0x000fda0003f05270 */
[----:B------:R-:W1:Y:S01]  /*17810*/  @!P0 S2R R3, SR_CgaCtaId ;  /* 0x0000000000038919 */ /* 0x000e620000008800 */
[----:B------:R-:W-:-:S04]  /*17820*/  @!P0 MOV R0, 0x400 ;  /* 0x0000040000008802 */ /* 0x000fc80000000f00 */
[----:B-1----:R-:W-:Y:S02]  /*17830*/  @!P0 LEA R3, R3, R0, 0x18 ;  /* 0x0000000003038211 */ /* 0x002fe400078ec0ff */
[----:B-----5:R-:W1:Y:S04]  /*17840*/  SHFL.IDX PT, R0, R2, RZ, 0x1f ;  /* 0x00001fff02007589 */ /* 0x020e6800000e0000 */
[----:B------:R2:W-:Y:S04]  /*17850*/  @!P0 STS [R3+0x298d0], R2 ;  /* 0x0298d00203008388 */ /* 0x0005e80000000800 */
[----:B-1----:R2:W-:Y:S01]  /*17860*/  STL [R1+0x20], R0 ;  /* 0x0000200001007387 */ /* 0x0025e20000100800 */
[----:B------:R-:W-:Y:S06]  /*17870*/  BAR.ARV 0x5, 0x180 ;  /* 0x0146000000007b1d */ /* 0x000fec0000002000 */
.L_x_1028:
[----:B--2---:R-:W2:Y:S01]  /*17880*/  LDL R0, [R1+0x20] ;  /* 0x0000200001007983 */ /* 0x004ea20000100800 */
[----:B------:R-:W-:Y:S02]  /*17890*/  ULDC UR4, c[0x0][0xda8] ;  /* 0x00036a0000047ab9 */ /* 0x000fe40000000800 */
[----:B--2---:R-:W-:-:S13]  /*178a0*/  ISETP.GE.AND P0, PT, R0, UR4, PT ;  /* 0x0000000400007c0c */ /* 0x004fda000bf06270 */
[----:B------:R-:W-:Y:S05]  /*178b0*/  @!P0 BRA `(.L_x_1029) ;  /* 0xffffffcc00208947 */ /* 0x000fea000383ffff */
.L_x_969:
[----:B-1----:R-:W2:Y:S01]  /*178c0*/  LDL.LU R0, [R1+0x28] ;  /* 0x0000280001007983 */ /* 0x002ea20000300800 */
[----:B------:R-:W-:Y:S01]  /*178d0*/  BSSY B0, `(.L_x_1030) ;  /* 0x000000b000007945 */ /* 0x000fe20003800000 */
[----:B------:R-:W1:Y:S01]  /*178e0*/  S2R R5, SR_CgaCtaId ;  /* 0x0000000000057919 */ /* 0x000e620000008800 */
[----:B--2---:R-:W-:-:S05]  /*178f0*/  VIADD R0, R0, 0x1 ;  /* 0x0000000100007836 */ /* 0x004fca0000000000 */
[----:B------:R-:W-:-:S04]  /*17900*/  LEA.HI R2, R0, R0, RZ, 0x1 ;  /* 0x0000000000027211 */ /* 0x000fc800078f08ff */
[----:B------:R-:W-:-:S05]  /*17910*/  LOP3.LUT R3, R2, 0xfffffffe, RZ, 0xc0, !PT ;  /* 0xfffffffe02037812 */ /* 0x000fca00078ec0ff */
[----:B------:R-:W-:Y:S01]  /*17920*/  IMAD.IADD R3, R0, 0x1, -R3 ;  /* 0x0000000100037824 */ /* 0x000fe200078e0a03 */
[----:B------:R-:W-:-:S04]  /*17930*/  MOV R0, 0x400 ;  /* 0x0000040000007802 */ /* 0x000fc80000000f00 */
[----:B-1----:R-:W-:Y:S02]  /*17940*/  LEA R0, R5, R0, 0x18 ;  /* 0x0000000005007211 */ /* 0x002fe400078ec0ff */
[----:B------:R-:W-:-:S04]  /*17950*/  SHF.L.U32 R3, R3, 0x1f, RZ ;  /* 0x0000001f03037819 */ /* 0x000fc800000006ff */
[----:B------:R-:W1:Y:S02]  /*17960*/  SYNCS.PHASECHK.TRANS64.TRYWAIT P0, [R0+URZ+0x29820], R3 ;  /* 0x02982003000075a7 */ /* 0x000e64000800017f */
[----:B-1----:R-:W-:Y:S05]  /*17970*/  @!P0 BRA `(.L_x_1031) ;  /* 0x0000000800b48947 */ /* 0x002fea0003800000 */
.L_x_1061:
[----:B------:R-:W-:Y:S05]  /*17980*/  BSYNC B0 ;  /* 0x0000000000007941 */ /* 0x000fea0003800000 */
.L_x_1030:
[----:B------:R-:W-:-:S03]  /*17990*/  UMOV UR4, 0xffffffff ;  /* 0xffffffff00047882 */ /* 0x000fc60000000000 */
[----:B------:R-:W-:Y:S05]  /*179a0*/  BRA.DIV UR4, `(.L_x_1032) ;  /* 0x0000000a04bc7947 */ /* 0x000fea000b800000 */
[----:B------:R-:W2:Y:S02]  /*179b0*/  S2R R2, SR_TID.X ;  /* 0x0000000000027919 */ /* 0x000ea40000002100 */
[----:B--2---:R-:W-:-:S04]  /*179c0*/  SHF.R.U32.HI R2, RZ, 0x5, R2 ;  /* 0x00000005ff027819 */ /* 0x004fc80000011602 */
[----:B------:R-:W-:-:S05]  /*179d0*/  LOP3.LUT R2, R2, 0x3, RZ, 0xc0, !PT ;  /* 0x0000000302027812 */ /* 0x000fca00078ec0ff */
[----:B------:R2:W3:Y:S02]  /*179e0*/  SHFL.IDX PT, R14, R2, RZ, 0x1f ;  /* 0x00001fff020e7589 */ /* 0x0004e400000e0000 */
.L_x_1064:
[----:B---3--:R-:W-:Y:S01]  /*179f0*/  ISETP.NE.AND P0, PT, R14, RZ, PT ;  /* 0x000000ff0e00720c */ /* 0x008fe20003f05270 */
[----:B------:R-:W-:-:S12]  /*17a00*/  BSSY B0, `(.L_x_1033) ;  /* 0x000002e000007945 */ /* 0x000fd80003800000 */
[----:B------:R-:W-:Y:S05]  /*17a10*/  @P0 BRA `(.L_x_1034) ;  /* 0x0000000000b00947 */ /* 0x000fea0003800000 */
[----:B------:R-:W-:-:S03]  /*17a20*/  UMOV UR4, 0xffffffff ;  /* 0xffffffff00047882 */ /* 0x000fc60000000000 */
[----:B------:R-:W-:Y:S05]  /*17a30*/  BRA.DIV UR4, `(.L_x_1035) ;  /* 0x0000000a04cc7947 */ /* 0x000fea000b800000 */
[----:B------:R-:W-:-:S13]  /*17a40*/  ELECT P6, URZ, PT ;  /* 0x00000000003f782f */ /* 0x000fda00038c0000 */
.L_x_1067:
[----:B------:R-:W-:Y:S05]  /*17a50*/  @!P6 BRA `(.L_x_1034) ;  /* 0x0000000000a0e947 */ /* 0x000fea0003800000 */
[----:B------:R-:W-:-:S06]  /*17a60*/  ULOP3.LUT UR4, UR61, 0x2, URZ, 0xfc, !UPT ;  /* 0x000000023d047892 */ /* 0x000fcc000f8efc3f */
[----:B--2---:R-:W-:-:S05]  /*17a70*/  IMAD.U32 R2, RZ, RZ, UR4 ;  /* 0x00000004ff027e24 */ /* 0x004fca000f8e00ff */
[----:B------:R-:W-:-:S13]  /*17a80*/  ISETP.NE.AND P0, PT, R2, 0x3, PT ;  /* 0x000000030200780c */ /* 0x000fda0003f05270 */
[----:B------:R-:W-:Y:S05]  /*17a90*/  @!P0 BRA `(.L_x_1036) ;  /* 0x0000000000048947 */ /* 0x000fea0003800000 */
[----:B------:R-:W-:Y:S01]  /*17aa0*/  BPT.TRAP 0x1 ;  /* 0x000000040000795c */ /* 0x000fe20000300000 */
.L_x_1036:
[----:B-1----:R-:W2:Y:S04]  /*17ab0*/  LDL R3, [R1] ;  /* 0x0000000001037983 */ /* 0x002ea80000100800 */
[----:B------:R-:W3:Y:S01]  /*17ac0*/  LDL.LU R7, [R1+0xc] ;  /* 0x00000c0001077983 */ /* 0x000ee20000300800 */
[----:B------:R-:W-:-:S04]  /*17ad0*/  VIADD R2, R0, 0x29840 ;  /* 0x0002984000027836 */ /* 0x000fc80000000000 */
[C---:B--2---:R-:W-:Y:S02]  /*17ae0*/  IMAD R6, R3.reuse, 0x8, R2 ;  /* 0x0000000803067824 */ /* 0x044fe400078e0202 */
[----:B------:R-:W-:Y:S01]  /*17af0*/  VIADD R3, R3, 0x1 ;  /* 0x0000000103037836 */ /* 0x000fe20000000000 */
[----:B---3--:R-:W-:-:S04]  /*17b00*/  SHF.L.U32 R5, R7, 0x1f, RZ ;  /* 0x0000001f07057819 */ /* 0x008fc800000006ff */
[C---:B------:R-:W-:Y:S01]  /*17b10*/  ISETP.NE.AND P2, PT, R3.reuse, 0x2, PT ;  /* 0x000000020300780c */ /* 0x040fe20003f45270 */
[----:B------:R-:W1:Y:S03]  /*17b20*/  SYNCS.PHASECHK.TRANS64.TRYWAIT P1, [R6+URZ], R5 ;  /* 0x00000005060075a7 */ /* 0x000e66000802017f */
[----:B------:R-:W-:Y:S02]  /*17b30*/  SEL R4, RZ, 0x1, P2 ;  /* 0x00000001ff047807 */ /* 0x000fe40001000000 */
[----:B------:R-:W-:Y:S02]  /*17b40*/  SEL R3, R3, RZ, P2 ;  /* 0x000000ff03037207 */ /* 0x000fe40001000000 */
[----:B------:R-:W-:-:S03]  /*17b50*/  LOP3.LUT R4, R7, R4, RZ, 0x3c, !PT ;  /* 0x0000000407047212 */ /* 0x000fc600078e3cff */
[----:B------:R-:W-:Y:S01]  /*17b60*/  IMAD R7, R3, 0x8, R2 ;  /* 0x0000000803077824 */ /* 0x000fe200078e0202 */
[----:B------:R-:W-:Y:S01]  /*17b70*/  SHF.L.U32 R2, R4, 0x1f, RZ ;  /* 0x0000001f04027819 */ /* 0x000fe200000006ff */
[----:B-1----:R-:W-:Y:S06]  /*17b80*/  @!P1 BRA `(.L_x_1037) ;  /* 0x0000000800989947 */ /* 0x002fec0003800000 */
.L_x_1068:
[----:B------:R-:W2:Y:S02]  /*17b90*/  SYNCS.PHASECHK.TRANS64.TRYWAIT P1, [R7+URZ], R2 ;  /* 0x00000002070075a7 */ /* 0x000ea4000802017f */
[----:B--2---:R-:W-:Y:S05]  /*17ba0*/  @!P1 BRA `(.L_x_1038) ;  /* 0x0000000800a49947 */ /* 0x004fea0003800000 */
.L_x_1069:
[----:B------:R-:W-:Y:S05]  /*17bb0*/  @!P0 BRA `(.L_x_1039) ;  /* 0x0000000000048947 */ /* 0x000fea0003800000 */
[----:B------:R-:W-:Y:S01]  /*17bc0*/  BPT.TRAP 0x1 ;  /* 0x000000040000795c */ /* 0x000fe20000300000 */
.L_x_1039:
[----:B------:R-:W3:Y:S02]  /*17bd0*/  LDL.LU R4, [R1] ;  /* 0x0000000001047983 */ /* 0x000ee40000300800 */
[----:B---3--:R-:W-:-:S04]  /*17be0*/  IMAD R4, R4, 0x8, R0 ;  /* 0x0000000804047824 */ /* 0x008fc800078e0200 */
[----:B------:R-:W3:Y:S02]  /*17bf0*/  SYNCS.PHASECHK.TRANS64.TRYWAIT P1, [R4+URZ+0x29860], R5 ;  /* 0x02986005040075a7 */ /* 0x000ee4000802017f */
[----:B---3--:R-:W-:Y:S05]  /*17c00*/  @!P1 BRA `(.L_x_1040) ;  /* 0x0000000800a09947 */ /* 0x008fea0003800000 */
.L_x_1070:
[----:B------:R-:W-:Y:S05]  /*17c10*/  @!P0 BRA `(.L_x_1041) ;  /* 0x0000000000048947 */ /* 0x000fea0003800000 */
[----:B------:R-:W-:Y:S01]  /*17c20*/  BPT.TRAP 0x1 ;  /* 0x000000040000795c */ /* 0x000fe20000300000 */
.L_x_1041:
[----:B------:R-:W-:-:S04]  /*17c30*/  IMAD R3, R3, 0x8, R0 ;  /* 0x0000000803037824 */ /* 0x000fc800078e0200 */
[----:B------:R-:W4:Y:S02]  /*17c40*/  SYNCS.PHASECHK.TRANS64.TRYWAIT P1, [R3+URZ+0x29860], R2 ;  /* 0x02986002030075a7 */ /* 0x000f24000802017f */
[----:B----4-:R-:W-:Y:S05]  /*17c50*/  @!P1 BRA `(.L_x_1042) ;  /* 0x0000000800a09947 */ /* 0x010fea0003800000 */
.L_x_1071:
[----:B------:R-:W-:Y:S05]  /*17c60*/  @!P0 BRA `(.L_x_1043) ;  /* 0x0000000000048947 */ /* 0x000fea0003800000 */
[----:B------:R-:W-:Y:S01]  /*17c70*/  BPT.TRAP 0x1 ;  /* 0x000000040000795c */ /* 0x000fe20000300000 */
.L_x_1043:
[----:B------:R-:W5:Y:S02]  /*17c80*/  SYNCS.PHASECHK.TRANS64.TRYWAIT P0, [R4+URZ+0x29880], R5 ;  /* 0x02988005040075a7 */ /* 0x000f64000800017f */
[----:B-----5:R-:W-:Y:S05]  /*17c90*/  @!P0 BRA `(.L_x_1044) ;  /* 0x0000000800a48947 */ /* 0x020fea0003800000 */
.L_x_1045:
[----:B------:R1:W1:Y:S02]  /*17ca0*/  SYNCS.PHASECHK.TRANS64.TRYWAIT P0, [R3+URZ+0x29880], R2 ;  /* 0x02988002030075a7 */ /* 0x000264000800017f */
[----:B-1----:R-:W-:Y:S05]  /*17cb0*/  @!P0 NANOSLEEP.SYNCS 0x989680 ;  /* 0x009896800000895d */ /* 0x002fea0003900000 */
[----:B------:R-:W1:Y:S02]  /*17cc0*/  @!P0 SYNCS.PHASECHK.TRANS64 P0, [R3+URZ+0x29880], R2 ;  /* 0x02988002030085a7 */ /* 0x000e64000800007f */
[----:B-1----:R-:W-:Y:S05]  /*17cd0*/  @!P0 BRA `(.L_x_1045) ;  /* 0xfffffffc00f08947 */ /* 0x002fea000383ffff */
.L_x_1034:
[----:B------:R-:W-:Y:S05]  /*17ce0*/  BSYNC B0 ;  /* 0x0000000000007941 */ /* 0x000fea0003800000 */
.L_x_1033:
[----:B------:R-:W-:Y:S05]  /*17cf0*/  EXIT ;  /* 0x000000000000794d */ /* 0x000fea0003800000 */
.L_x_882:
[----:B-1----:R-:W-:-:S04]  /*17d00*/  IMAD.U32 R3, RZ, RZ, UR37 ;  /* 0x00000025ff037e24 */ /* 0x002fc8000f8e00ff */
[----:B------:R1:W2:Y:S03]  /*17d10*/  SYNCS.PHASECHK.TRANS64.TRYWAIT P1, [R3+URZ+0x29800], R0 ;  /* 0x02980000030075a7 */ /* 0x0002a6000802017f */
[----:B--2---:R-:W-:Y:S05]  /*17d20*/  @!P1 NANOSLEEP.SYNCS 0x989680 ;  /* 0x009896800000995d */ /* 0x004fea0003900000 */
[----:B------:R-:W2:Y:S02]  /*17d30*/  @!P1 SYNCS.PHASECHK.TRANS64 P1, [R3+URZ+0x29800], R0 ;  /* 0x02980000030095a7 */ /* 0x000ea4000802007f */
[----:B--2---:R-:W-:Y:S05]  /*17d40*/  @!P1 BRA `(.L_x_882) ;  /* 0xfffffffc00ec9947 */ /* 0x004fea000383ffff */
[----:B------:R-:W-:Y:S05]  /*17d50*/  BRA `(.L_x_1046) ;  /* 0xfffffe9c00f47947 */ /* 0x000fea000383ffff */
.L_x_886:
[----:B--2---:R2:W3:Y:S02]  /*17d60*/  SYNCS.PHASECHK.TRANS64.TRYWAIT P1, [R3+URZ+0x29830], R0 ;  /* 0x02983000030075a7 */ /* 0x0044e4000802017f */
[----:B---3--:R-:W-:Y:S05]  /*17d70*/  @!P1 NANOSLEEP.SYNCS 0x989680 ;  /* 0x009896800000995d */ /* 0x008fea0003900000 */
[----:B------:R-:W3:Y:S02]  /*17d80*/  @!P1 SYNCS.PHASECHK.TRANS64 P1, [R3+URZ+0x29830], R0 ;  /* 0x02983000030095a7 */ /* 0x000ee4000802007f */
[----:B---3--:R-:W-:Y:S05]  /*17d90*/  @!P1 BRA `(.L_x_886) ;  /* 0xfffffffc00f09947 */ /* 0x008fea000383ffff */
[----:B------:R-:W-:Y:S05]  /*17da0*/  BRA `(.L_x_885) ;  /* 0xfffffea000207947 */ /* 0x000fea000383ffff */
.L_x_902:
[----:B--2---:R-:W-:-:S04]  /*17db0*/  IMAD.U32 R10, RZ, RZ, UR6 ;  /* 0x00000006ff0a7e24 */ /* 0x004fc8000f8e00ff */
[----:B------:R2:W3:Y:S03]  /*17dc0*/  SYNCS.PHASECHK.TRANS64.TRYWAIT P1, [R10+URZ+0x29830], R9 ;  /* 0x029830090a0075a7 */ /* 0x0004e6000802017f */
[----:B---3--:R-:W-:Y:S05]  /*17dd0*/  @!P1 NANOSLEEP.SYNCS 0x989680 ;  /* 0x009896800000995d */ /* 0x008fea0003900000 */
[----:B------:R-:W3:Y:S02]  /*17de0*/  @!P1 SYNCS.PHASECHK.TRANS64 P1, [R10+URZ+0x29830], R9 ;  /* 0x029830090a0095a7 */ /* 0x000ee4000802007f */
[----:B---3--:R-:W-:Y:S05]  /*17df0*/  @!P1 BRA `(.L_x_902) ;  /* 0xfffffffc00ec9947 */ /* 0x008fea000383ffff */
[----:B------:R-:W-:Y:S05]  /*17e00*/  BRA `(.L_x_899) ;  /* 0xfffffee4000c7947 */ /* 0x000fea000383ffff */
.L_x_906:
[----:B--2---:R-:W-:-:S04]  /*17e10*/  IMAD.U32 R10, RZ, RZ, UR6 ;  /* 0x00000006ff0a7e24 */ /* 0x004fc8000f8e00ff */
[----:B------:R2:W3:Y:S03]  /*17e20*/  SYNCS.PHASECHK.TRANS64.TRYWAIT P1, [R10+URZ+0x29850], R9 ;  /* 0x029850090a0075a7 */ /* 0x0004e6000802017f */
[----:B---3--:R-:W-:Y:S05]  /*17e30*/  @!P1 NANOSLEEP.SYNCS 0x989680 ;  /* 0x009896800000995d */ /* 0x008fea0003900000 */
[----:B------:R-:W3:Y:S02]  /*17e40*/  @!P1 SYNCS.PHASECHK.TRANS64 P1, [R10+URZ+0x29850], R9 ;  /* 0x029850090a0095a7 */ /* 0x000ee4000802007f */
[----:B---3--:R-:W-:Y:S05]  /*17e50*/  @!P1 BRA `(.L_x_906) ;  /* 0xfffffffc00ec9947 */ /* 0x008fea000383ffff */
[----:B------:R-:W-:Y:S05]  /*17e60*/  BRA `(.L_x_903) ;  /* 0xfffffef000087947 */ /* 0x000fea000383ffff */
.L_x_924:
[----:B--2---:R-:W-:-:S04]  /*17e70*/  IMAD.U32 R13, RZ, RZ, UR5 ;  /* 0x00000005ff0d7e24 */ /* 0x004fc8000f8e00ff */
[----:B------:R2:W3:Y:S03]  /*17e80*/  SYNCS.PHASECHK.TRANS64.TRYWAIT P1, [R13+URZ+0x29830], R0 ;  /* 0x029830000d0075a7 */ /* 0x0004e6000802017f */
[----:B---3--:R-:W-:Y:S05]  /*17e90*/  @!P1 NANOSLEEP.SYNCS 0x989680 ;  /* 0x009896800000995d */ /* 0x008fea0003900000 */
[----:B------:R-:W3:Y:S02]  /*17ea0*/  @!P1 SYNCS.PHASECHK.TRANS64 P1, [R13+URZ+0x29830], R0 ;  /* 0x029830000d0095a7 */ /* 0x000ee4000802007f */
[----:B---3--:R-:W-:Y:S05]  /*17eb0*/  @!P1 BRA `(.L_x_924) ;  /* 0xfffffffc00ec9947 */ /* 0x008fea000383ffff */
[----:B------:R-:W-:Y:S05]  /*17ec0*/  BRA `(.L_x_921) ;  /* 0xffffff2c00187947 */ /* 0x000fea000383ffff */
.L_x_928:
[----:B--2---:R-:W-:-:S04]  /*17ed0*/  IMAD.U32 R13, RZ, RZ, UR6 ;  /* 0x00000006ff0d7e24 */ /* 0x004fc8000f8e00ff */
[----:B------:R2:W3:Y:S03]  /*17ee0*/  SYNCS.PHASECHK.TRANS64.TRYWAIT P1, [R13+URZ+0x29850], R0 ;  /* 0x029850000d0075a7 */ /* 0x0004e6000802017f */
[----:B---3--:R-:W-:Y:S05]  /*17ef0*/  @!P1 NANOSLEEP.SYNCS 0x989680 ;  /* 0x009896800000995d */ /* 0x008fea0003900000 */
[----:B------:R-:W3:Y:S02]  /*17f00*/  @!P1 SYNCS.PHASECHK.TRANS64 P1, [R13+URZ+0x29850], R0 ;  /* 0x029850000d0095a7 */ /* 0x000ee4000802007f */
[----:B---3--:R-:W-:Y:S05]  /*17f10*/  @!P1 BRA `(.L_x_928) ;  /* 0xfffffffc00ec9947 */ /* 0x008fea000383ffff */
[----:B------:R-:W-:Y:S05]  /*17f20*/  BRA `(.L_x_925) ;  /* 0xffffff3800207947 */ /* 0x000fea000383ffff */
.L_x_935:
[----:B--2---:R-:W-:-:S04]  /*17f30*/  IMAD.U32 R13, RZ, RZ, UR5 ;  /* 0x00000005ff0d7e24 */ /* 0x004fc8000f8e00ff */
[----:B------:R2:W3:Y:S03]  /*17f40*/  SYNCS.PHASECHK.TRANS64.TRYWAIT P1, [R13+URZ+0x29830], R0 ;  /* 0x029830000d0075a7 */ /* 0x0004e6000802017f */
[----:B---3--:R-:W-:Y:S05]  /*17f50*/  @!P1 NANOSLEEP.SYNCS 0x989680 ;  /* 0x009896800000995d */ /* 0x008fea0003900000 */
[----:B------:R-:W3:Y:S02]  /*17f60*/  @!P1 SYNCS.PHASECHK.TRANS64 P1, [R13+URZ+0x29830], R0 ;  /* 0x029830000d0095a7 */ /* 0x000ee4000802007f */
[----:B---3--:R-:W-:Y:S05]  /*17f70*/  @!P1 BRA `(.L_x_935) ;  /* 0xfffffffc00ec9947 */ /* 0x008fea000383ffff */
[----:B------:R-:W-:Y:S05]  /*17f80*/  BRA `(.L_x_932) ;  /* 0xffffff5800447947 */ /* 0x000fea000383ffff */
.L_x_939:
[----:B--2---:R-:W-:-:S04]  /*17f90*/  IMAD.U32 R13, RZ, RZ, UR6 ;  /* 0x00000006ff0d7e24 */ /* 0x004fc8000f8e00ff */
[----:B------:R2:W3:Y:S03]  /*17fa0*/  SYNCS.PHASECHK.TRANS64.TRYWAIT P1, [R13+URZ+0x29850], R0 ;  /* 0x029850000d0075a7 */ /* 0x0004e6000802017f */
[----:B---3--:R-:W-:Y:S05]  /*17fb0*/  @!P1 NANOSLEEP.SYNCS 0x989680 ;  /* 0x009896800000995d */ /* 0x008fea0003900000 */
[----:B------:R-:W3:Y:S02]  /*17fc0*/  @!P1 SYNCS.PHASECHK.TRANS64 P1, [R13+URZ+0x29850], R0 ;  /* 0x029850000d0095a7 */ /* 0x000ee4000802007f */
[----:B---3--:R-:W-:Y:S05]  /*17fd0*/  @!P1 BRA `(.L_x_939) ;  /* 0xfffffffc00ec9947 */ /* 0x008fea000383ffff */
[----:B------:R-:W-:Y:S05]  /*17fe0*/  BRA `(.L_x_936) ;  /* 0xffffff64004c7947 */ /* 0x000fea000383ffff */
.L_x_953:
[----:B--2---:R-:W-:-:S04]  /*17ff0*/  IMAD.U32 R6, RZ, RZ, UR9 ;  /* 0x00000009ff067e24 */ /* 0x004fc8000f8e00ff */
[----:B------:R2:W3:Y:S03]  /*18000*/  SYNCS.PHASECHK.TRANS64.TRYWAIT P1, [R6+URZ+0x29850], R3 ;  /* 0x02985003060075a7 */ /* 0x0004e6000802017f */
[----:B---3--:R-:W-:Y:S05]  /*18010*/  @!P1 NANOSLEEP.SYNCS 0x989680 ;  /* 0x009896800000995d */ /* 0x008fea0003900000 */
[----:B------:R-:W3:Y:S02]  /*18020*/  @!P1 SYNCS.PHASECHK.TRANS64 P1, [R6+URZ+0x29850], R3 ;  /* 0x02985003060095a7 */ /* 0x000ee4000802007f */
[----:B---3--:R-:W-:Y:S05]  /*18030*/  @!P1 BRA `(.L_x_953) ;  /* 0xfffffffc00ec9947 */ /* 0x008fea000383ffff */
[----:B------:R-:W-:Y:S05]  /*18040*/  BRA `(.L_x_952) ;  /* 0xffffff9c00a47947 */ /* 0x000fea000383ffff */
.L_x_985:
[----:B------:R-:W-:Y:S02]  /*18050*/  IMAD.MOV.U32 R13, RZ, RZ, R4 ;  /* 0x000000ffff0d7224 */ /* 0x000fe400078e0004 */
[----:B------:R-:W-:Y:S02]  /*18060*/  IMAD.MOV.U32 R12, RZ, RZ, RZ ;  /* 0x000000ffff0c7224 */ /* 0x000fe400078e00ff */
[----:B------:R-:W-:Y:S02]  /*18070*/  IMAD.MOV.U32 R11, RZ, RZ, 0x1f ;  /* 0x0000001fff0b7424 */ /* 0x000fe400078e00ff */
[----:B------:R-:W-:-:S07]  /*18080*/  IMAD.MOV.U32 R15, RZ, RZ, -0x1 ;  /* 0xffffffffff0f7424 */ /* 0x000fce00078e00ff */
[----:B------:R-:W-:Y:S05]  /*18090*/  WARPSYNC.COLLECTIVE R15, `(.L_x_1047) ;  /* 0x000000000f087348 */ /* 0x000fea0003c00000 */
[----:B------:R1:W2:Y:S02]  /*180a0*/  SHFL.IDX P6, R14, R13, R12, R11 ;  /* 0x0000000c0d0e7389 */ /* 0x0002a400000c000b */
[----:B-12---:R-:W-:Y:S01]  /*180b0*/  ENDCOLLECTIVE ;  /* 0x000000000000791b */ /* 0x006fe20003800000 */
.L_x_1047:
[----:B------:R-:W-:Y:S05]  /*180c0*/  BRA `(.L_x_1048) ;  /* 0xffffffd4003c7947 */ /* 0x000fea000383ffff */
.L_x_987:
[----:B------:R-:W-:Y:S01]  /*180d0*/  BSSY B0, `(.L_x_1049) ;  /* 0x0000006000007945 */ /* 0x000fe20003800000 */
[----:B------:R-:W-:-:S07]  /*180e0*/  IMAD.MOV.U32 R15, RZ, RZ, -0x1 ;  /* 0xffffffffff0f7424 */ /* 0x000fce00078e00ff */
[----:B-1----:R-:W-:Y:S05]  /*180f0*/  WARPSYNC.COLLECTIVE R15, `(.L_x_1050) ;  /* 0x000000000f0c7348 */ /* 0x002fea0003c00000 */
[----:B------:R-:W-:Y:S02]  /*18100*/  ELECT P6, UR62, PT ;  /* 0x00000000003e782f */ /* 0x000fe400038c0000 */
[----:B------:R-:W-:Y:S01]  /*18110*/  MOV R14, UR62 ;  /* 0x0000003e000e7c02 */ /* 0x000fe20008000f00 */
[----:B-1----:R-:W-:Y:S10]  /*18120*/  ENDCOLLECTIVE ;  /* 0x000000000000791b */ /* 0x002ff40003800000 */
.L_x_1050:
[----:B------:R-:W-:Y:S05]  /*18130*/  BSYNC B0 ;  /* 0x0000000000007941 */ /* 0x000fea0003800000 */
.L_x_1049:
[----:B------:R-:W-:Y:S05]  /*18140*/  BRA `(.L_x_1051) ;  /* 0xffffffd400387947 */ /* 0x000fea000383ffff */
.L_x_990:
[----:B--2---:R2:W3:Y:S02]  /*18150*/  SYNCS.PHASECHK.TRANS64.TRYWAIT P3, [R2+URZ+0x29880], R3 ;  /* 0x02988003020075a7 */ /* 0x0044e4000806017f */
[----:B---3--:R-:W-:Y:S05]  /*18160*/  @!P3 NANOSLEEP.SYNCS 0x989680 ;  /* 0x009896800000b95d */ /* 0x008fea0003900000 */
[----:B------:R-:W3:Y:S02]  /*18170*/  @!P3 SYNCS.PHASECHK.TRANS64 P3, [R2+URZ+0x29880], R3 ;  /* 0x029880030200b5a7 */ /* 0x000ee4000806007f */
[----:B---3--:R-:W-:Y:S05]  /*18180*/  @!P3 BRA `(.L_x_990) ;  /* 0xfffffffc00f0b947 */ /* 0x008fea000383ffff */
[----:B------:R-:W-:Y:S05]  /*18190*/  BRA `(.L_x_1052) ;  /* 0xffffffd400907947 */ /* 0x000fea000383ffff */
.L_x_992:
[----:B-1----:R1:W3:Y:S02]  /*181a0*/  SYNCS.PHASECHK.TRANS64.TRYWAIT P3, [R2+URZ+0x29840], R3 ;  /* 0x02984003020075a7 */ /* 0x0022e4000806017f */
[----:B---3--:R-:W-:Y:S05]  /*181b0*/  @!P3 NANOSLEEP.SYNCS 0x989680 ;  /* 0x009896800000b95d */ /* 0x008fea0003900000 */
[----:B------:R-:W3:Y:S02]  /*181c0*/  @!P3 SYNCS.PHASECHK.TRANS64 P3, [R2+URZ+0x29840], R3 ;  /* 0x029840030200b5a7 */ /* 0x000ee4000806007f */
[----:B---3--:R-:W-:Y:S05]  /*181d0*/  @!P3 BRA `(.L_x_992) ;  /* 0xfffffffc00f0b947 */ /* 0x008fea000383ffff */
[----:B------:R-:W-:Y:S05]  /*181e0*/  BRA `(.L_x_1053) ;  /* 0xffffffd400e87947 */ /* 0x000fea000383ffff */
.L_x_995:
[----:B--2---:R-:W-:-:S04]  /*181f0*/  IMAD.U32 R3, RZ, RZ, UR40 ;  /* 0x00000028ff037e24 */ /* 0x004fc8000f8e00ff */
[----:B------:R2:W3:Y:S03]  /*18200*/  SYNCS.PHASECHK.TRANS64.TRYWAIT P0, [R3+URZ+0x29820], R2 ;  /* 0x02982002030075a7 */ /* 0x0004e6000800017f */
[----:B---3--:R-:W-:Y:S05]  /*18210*/  @!P0 NANOSLEEP.SYNCS 0x989680 ;  /* 0x009896800000895d */ /* 0x008fea0003900000 */
[----:B------:R-:W3:Y:S02]  /*18220*/  @!P0 SYNCS.PHASECHK.TRANS64 P0, [R3+URZ+0x29820], R2 ;  /* 0x02982002030085a7 */ /* 0x000ee4000800007f */
[----:B---3--:R-:W-:Y:S05]  /*18230*/  @!P0 BRA `(.L_x_995) ;  /* 0xfffffffc00ec8947 */ /* 0x008fea000383ffff */
[----:B------:R-:W-:Y:S05]  /*18240*/  BRA `(.L_x_1054) ;  /* 0xffffffdc000c7947 */ /* 0x000fea000383ffff */
.L_x_1001:
[----:B--2---:R2:W4:Y:S02]  /*18250*/  SYNCS.PHASECHK.TRANS64.TRYWAIT P0, [R4+URZ+0x29880], R2 ;  /* 0x02988002040075a7 */ /* 0x004524000800017f */
[----:B----4-:R-:W-:Y:S05]  /*18260*/  @!P0 NANOSLEEP.SYNCS 0x989680 ;  /* 0x009896800000895d */ /* 0x010fea0003900000 */
[----:B------:R-:W4:Y:S02]  /*18270*/  @!P0 SYNCS.PHASECHK.TRANS64 P0, [R4+URZ+0x29880], R2 ;  /* 0x02988002040085a7 */ /* 0x000f24000800007f */
[----:B----4-:R-:W-:Y:S05]  /*18280*/  @!P0 BRA `(.L_x_1001) ;  /* 0xfffffffc00f08947 */ /* 0x010fea000383ffff */
[----:B------:R-:W-:Y:S05]  /*18290*/  BRA `(.L_x_1055) ;  /* 0xffffffdc00a87947 */ /* 0x000fea000383ffff */
.L_x_1006:
[----:B-1----:R1:W2:Y:S02]  /*182a0*/  SYNCS.PHASECHK.TRANS64.TRYWAIT P0, [R4+URZ+0x29840], R2 ;  /* 0x02984002040075a7 */ /* 0x0022a4000800017f */
[----:B--2---:R-:W-:Y:S05]  /*182b0*/  @!P0 NANOSLEEP.SYNCS 0x989680 ;  /* 0x009896800000895d */ /* 0x004fea0003900000 */
[----:B------:R-:W2:Y:S02]  /*182c0*/  @!P0 SYNCS.PHASECHK.TRANS64 P0, [R4+URZ+0x29840], R2 ;  /* 0x02984002040085a7 */ /* 0x000ea4000800007f */
[----:B--2---:R-:W-:Y:S05]  /*182d0*/  @!P0 BRA `(.L_x_1006) ;  /* 0xfffffffc00f08947 */ /* 0x004fea000383ffff */
[----:B------:R-:W-:Y:S05]  /*182e0*/  BRA `(.L_x_1056) ;  /* 0xffffffe0002c7947 */ /* 0x000fea000383ffff */
.L_x_1014:
[----:B--2---:R-:W2:Y:S02]  /*182f0*/  LDL R3, [R1+0x4] ;  /* 0x0000040001037983 */ /* 0x004ea40000100800 */
[----:B--2---:R2:W4:Y:S02]  /*18300*/  SYNCS.PHASECHK.TRANS64.TRYWAIT P3, [R3+URZ+0x29870], R2 ;  /* 0x02987002030075a7 */ /* 0x004524000806017f */
[----:B----4-:R-:W-:Y:S05]  /*18310*/  @!P3 NANOSLEEP.SYNCS 0x989680 ;  /* 0x009896800000b95d */ /* 0x010fea0003900000 */
[----:B------:R-:W4:Y:S02]  /*18320*/  @!P3 SYNCS.PHASECHK.TRANS64 P3, [R3+URZ+0x29870], R2 ;  /* 0x029870020300b5a7 */ /* 0x000f24000806007f */
[----:B----4-:R-:W-:Y:S05]  /*18330*/  @!P3 BRA `(.L_x_1014) ;  /* 0xfffffffc00ecb947 */ /* 0x010fea000383ffff */
[----:B------:R-:W-:Y:S05]  /*18340*/  BRA `(.L_x_1057) ;  /* 0xffffffe400547947 */ /* 0x000fea000383ffff */
.L_x_1016:
[----:B--2---:R-:W2:Y:S02]  /*18350*/  LDL R4, [R1+0x4] ;  /* 0x0000040001047983 */ /* 0x004ea40000100800 */
[----:B--2---:R2:W4:Y:S02]  /*18360*/  SYNCS.PHASECHK.TRANS64.TRYWAIT P3, [R4+URZ+0x29860], R3 ;  /* 0x02986003040075a7 */ /* 0x004524000806017f */
[----:B----4-:R-:W-:Y:S05]  /*18370*/  @!P3 NANOSLEEP.SYNCS 0x989680 ;  /* 0x009896800000b95d */ /* 0x010fea0003900000 */
[----:B------:R-:W4:Y:S02]  /*18380*/  @!P3 SYNCS.PHASECHK.TRANS64 P3, [R4+URZ+0x29860], R3 ;  /* 0x029860030400b5a7 */ /* 0x000f24000806007f */
[----:B----4-:R-:W-:Y:S05]  /*18390*/  @!P3 BRA `(.L_x_1016) ;  /* 0xfffffffc00ecb947 */ /* 0x010fea000383ffff */
[----:B------:R-:W-:Y:S05]  /*183a0*/  BRA `(.L_x_1058) ;  /* 0xffffffe4005c7947 */ /* 0x000fea000383ffff */
.L_x_1023:
[----:B-1----:R1:W2:Y:S02]  /*183b0*/  SYNCS.PHASECHK.TRANS64.TRYWAIT P0, [R20+URZ+0x29870], R3 ;  /* 0x02987003140075a7 */ /* 0x0022a4000800017f */
[----:B--2---:R-:W-:Y:S05]  /*183c0*/  @!P0 NANOSLEEP.SYNCS 0x989680 ;  /* 0x009896800000895d */ /* 0x004fea0003900000 */
[----:B------:R-:W2:Y:S02]  /*183d0*/  @!P0 SYNCS.PHASECHK.TRANS64 P0, [R20+URZ+0x29870], R3 ;  /* 0x02987003140085a7 */ /* 0x000ea4000800007f */
[----:B--2---:R-:W-:Y:S05]  /*183e0*/  @!P0 BRA `(.L_x_1023) ;  /* 0xfffffffc00f08947 */ /* 0x004fea000383ffff */
[----:B------:R-:W-:Y:S05]  /*183f0*/  BRA `(.L_x_1059) ;  /* 0xffffffec00287947 */ /* 0x000fea000383ffff */
.L_x_1025:
[----:B-1----:R1:W2:Y:S02]  /*18400*/  SYNCS.PHASECHK.TRANS64.TRYWAIT P0, [R20+URZ+0x29860], R3 ;  /* 0x02986003140075a7 */ /* 0x0022a4000800017f */
[----:B--2---:R-:W-:Y:S05]  /*18410*/  @!P0 NANOSLEEP.SYNCS 0x989680 ;  /* 0x009896800000895d */ /* 0x004fea0003900000 */
[----:B------:R-:W2:Y:S02]  /*18420*/  @!P0 SYNCS.PHASECHK.TRANS64 P0, [R20+URZ+0x29860], R3 ;  /* 0x02986003140085a7 */ /* 0x000ea4000800007f */
[----:B--2---:R-:W-:Y:S05]  /*18430*/  @!P0 BRA `(.L_x_1025) ;  /* 0xfffffffc00f08947 */ /* 0x004fea000383ffff */
[----:B------:R-:W-:Y:S05]  /*18440*/  BRA `(.L_x_1060) ;  /* 0xffffffec00307947 */ /* 0x000fea000383ffff */
.L_x_1031:
[----:B-1----:R1:W2:Y:S02]  /*18450*/  SYNCS.PHASECHK.TRANS64.TRYWAIT P0, [R0+URZ+0x29820], R3 ;  /* 0x02982003000075a7 */ /* 0x0022a4000800017f */
[----:B--2---:R-:W-:Y:S05]  /*18460*/  @!P0 NANOSLEEP.SYNCS 0x989680 ;  /* 0x009896800000895d */ /* 0x004fea0003900000 */
[----:B------:R-:W2:Y:S02]  /*18470*/  @!P0 SYNCS.PHASECHK.TRANS64 P0, [R0+URZ+0x29820], R3 ;  /* 0x02982003000085a7 */ /* 0x000ea4000800007f */
[----:B--2---:R-:W-:Y:S05]  /*18480*/  @!P0 BRA `(.L_x_1031) ;  /* 0xfffffffc00f08947 */ /* 0x004fea000383ffff */
[----:B------:R-:W-:Y:S05]  /*18490*/  BRA `(.L_x_1061) ;  /* 0xfffffff400387947 */ /* 0x000fea000383ffff */
.L_x_1032:
[----:B------:R-:W2:Y:S01]  /*184a0*/  S2R R2, SR_TID.X ;  /* 0x0000000000027919 */ /* 0x000ea20000002100 */
[----:B------:R-:W-:Y:S01]  /*184b0*/  BSSY B0, `(.L_x_1062) ;  /* 0x000000a000007945 */ /* 0x000fe20003800000 */
[----:B------:R-:W-:Y:S02]  /*184c0*/  IMAD.MOV.U32 R12, RZ, RZ, RZ ;  /* 0x000000ffff0c7224 */ /* 0x000fe400078e00ff */
[----:B------:R-:W-:Y:S02]  /*184d0*/  IMAD.MOV.U32 R11, RZ, RZ, 0x1f ;  /* 0x0000001fff0b7424 */ /* 0x000fe400078e00ff */
[----:B------:R-:W-:Y:S01]  /*184e0*/  IMAD.MOV.U32 R15, RZ, RZ, -0x1 ;  /* 0xffffffffff0f7424 */ /* 0x000fe200078e00ff */
[----:B--2---:R-:W-:-:S04]  /*184f0*/  SHF.R.U32.HI R2, RZ, 0x5, R2 ;  /* 0x00000005ff027819 */ /* 0x004fc80000011602 */
[----:B------:R-:W-:-:S05]  /*18500*/  LOP3.LUT R2, R2, 0x3, RZ, 0xc0, !PT ;  /* 0x0000000302027812 */ /* 0x000fca00078ec0ff */
[----:B------:R-:W-:-:S07]  /*18510*/  IMAD.MOV.U32 R13, RZ, RZ, R2 ;  /* 0x000000ffff0d7224 */ /* 0x000fce00078e0002 */
[----:B-1----:R-:W-:Y:S05]  /*18520*/  WARPSYNC.COLLECTIVE R15, `(.L_x_1063) ;  /* 0x000000000f087348 */ /* 0x002fea0003c00000 */
[----:B------:R2:W3:Y:S02]  /*18530*/  SHFL.IDX P6, R14, R13, R12, R11 ;  /* 0x0000000c0d0e7389 */ /* 0x0004e400000c000b */
[----:B-123--:R-:W-:Y:S01]  /*18540*/  ENDCOLLECTIVE ;  /* 0x000000000000791b */ /* 0x00efe20003800000 */
.L_x_1063:
[----:B------:R-:W-:Y:S05]  /*18550*/  BSYNC B0 ;  /* 0x0000000000007941 */ /* 0x000fea0003800000 */
.L_x_1062:
[----:B------:R-:W-:Y:S05]  /*18560*/  BRA `(.L_x_1064) ;  /* 0xfffffff400207947 */ /* 0x000fea000383ffff */
.L_x_1035:
[----:B------:R-:W-:Y:S01]  /*18570*/  BSSY B1, `(.L_x_1065) ;  /* 0x0000006000017945 */ /* 0x000fe20003800000 */
[----:B------:R-:W-:-:S07]  /*18580*/  IMAD.MOV.U32 R15, RZ, RZ, -0x1 ;  /* 0xffffffffff0f7424 */ /* 0x000fce00078e00ff */
[----:B-12---:R-:W-:Y:S05]  /*18590*/  WARPSYNC.COLLECTIVE R15, `(.L_x_1066) ;  /* 0x000000000f0c7348 */ /* 0x006fea0003c00000 */
[----:B------:R-:W-:Y:S02]  /*185a0*/  ELECT P6, UR62, PT ;  /* 0x00000000003e782f */ /* 0x000fe400038c0000 */
[----:B------:R-:W-:Y:S01]  /*185b0*/  MOV R14, UR62 ;  /* 0x0000003e000e7c02 */ /* 0x000fe20008000f00 */
[----:B-12---:R-:W-:Y:S10]  /*185c0*/  ENDCOLLECTIVE ;  /* 0x000000000000791b */ /* 0x006ff40003800000 */
.L_x_1066:
[----:B------:R-:W-:Y:S05]  /*185d0*/  BSYNC B1 ;  /* 0x0000000000017941 */ /* 0x000fea0003800000 */
.L_x_1065:
[----:B------:R-:W-:Y:S05]  /*185e0*/  BRA `(.L_x_1067) ;  /* 0xfffffff400187947 */ /* 0x000fea000383ffff */
.L_x_1037:
[----:B-1----:R1:W2:Y:S02]  /*185f0*/  SYNCS.PHASECHK.TRANS64.TRYWAIT P1, [R6+URZ], R5 ;  /* 0x00000005060075a7 */ /* 0x0022a4000802017f */
[----:B--2---:R-:W-:Y:S05]  /*18600*/  @!P1 NANOSLEEP.SYNCS 0x989680 ;  /* 0x009896800000995d */ /* 0x004fea0003900000 */
[----:B------:R-:W2:Y:S02]  /*18610*/  @!P1 SYNCS.PHASECHK.TRANS64 P1, [R6+URZ], R5 ;  /* 0x00000005060095a7 */ /* 0x000ea4000802007f */
[----:B--2---:R-:W-:Y:S05]  /*18620*/  @!P1 BRA `(.L_x_1037) ;  /* 0xfffffffc00f09947 */ /* 0x004fea000383ffff */
[----:B------:R-:W-:Y:S05]  /*18630*/  BRA `(.L_x_1068) ;  /* 0xfffffff400547947 */ /* 0x000fea000383ffff */
.L_x_1038:
[----:B--2---:R2:W3:Y:S02]  /*18640*/  SYNCS.PHASECHK.TRANS64.TRYWAIT P1, [R7+URZ], R2 ;  /* 0x00000002070075a7 */ /* 0x0044e4000802017f */
[----:B---3--:R-:W-:Y:S05]  /*18650*/  @!P1 NANOSLEEP.SYNCS 0x989680 ;  /* 0x009896800000995d */ /* 0x008fea0003900000 */
[----:B------:R-:W3:Y:S02]  /*18660*/  @!P1 SYNCS.PHASECHK.TRANS64 P1, [R7+URZ], R2 ;  /* 0x00000002070095a7 */ /* 0x000ee4000802007f */
[----:B---3--:R-:W-:Y:S05]  /*18670*/  @!P1 BRA `(.L_x_1038) ;  /* 0xfffffffc00f09947 */ /* 0x008fea000383ffff */
[----:B------:R-:W-:Y:S05]  /*18680*/  BRA `(.L_x_1069) ;  /* 0xfffffff400487947 */ /* 0x000fea000383ffff */
.L_x_1040:
[----:B---3--:R3:W4:Y:S02]  /*18690*/  SYNCS.PHASECHK.TRANS64.TRYWAIT P1, [R4+URZ+0x29860], R5 ;  /* 0x02986005040075a7 */ /* 0x008724000802017f */
[----:B----4-:R-:W-:Y:S05]  /*186a0*/  @!P1 NANOSLEEP.SYNCS 0x989680 ;  /* 0x009896800000995d */ /* 0x010fea0003900000 */
[----:B------:R-:W4:Y:S02]  /*186b0*/  @!P1 SYNCS.PHASECHK.TRANS64 P1, [R4+URZ+0x29860], R5 ;  /* 0x02986005040095a7 */ /* 0x000f24000802007f */
[----:B----4-:R-:W-:Y:S05]  /*186c0*/  @!P1 BRA `(.L_x_1040) ;  /* 0xfffffffc00f09947 */ /* 0x010fea000383ffff */
[----:B------:R-:W-:Y:S05]  /*186d0*/  BRA `(.L_x_1070) ;  /* 0xfffffff4004c7947 */ /* 0x000fea000383ffff */
.L_x_1042:
[----:B----4-:R4:W1:Y:S02]  /*186e0*/  SYNCS.PHASECHK.TRANS64.TRYWAIT P1, [R3+URZ+0x29860], R2 ;  /* 0x02986002030075a7 */ /* 0x010864000802017f */
[----:B-1----:R-:W-:Y:S05]  /*186f0*/  @!P1 NANOSLEEP.SYNCS 0x989680 ;  /* 0x009896800000995d */ /* 0x002fea0003900000 */
[----:B------:R-:W1:Y:S02]  /*18700*/  @!P1 SYNCS.PHASECHK.TRANS64 P1, [R3+URZ+0x29860], R2 ;  /* 0x02986002030095a7 */ /* 0x000e64000802007f */
[----:B-1----:R-:W-:Y:S05]  /*18710*/  @!P1 BRA `(.L_x_1042) ;  /* 0xfffffffc00f09947 */ /* 0x002fea000383ffff */
[----:B------:R-:W-:Y:S05]  /*18720*/  BRA `(.L_x_1071) ;  /* 0xfffffff4004c7947 */ /* 0x000fea000383ffff */
.L_x_1044:
[----:B------:R1:W1:Y:S02]  /*18730*/  SYNCS.PHASECHK.TRANS64.TRYWAIT P0, [R4+URZ+0x29880], R5 ;  /* 0x02988005040075a7 */ /* 0x000264000800017f */
[----:B-1----:R-:W-:Y:S05]  /*18740*/  @!P0 NANOSLEEP.SYNCS 0x989680 ;  /* 0x009896800000895d */ /* 0x002fea0003900000 */
[----:B------:R-:W1:Y:S02]  /*18750*/  @!P0 SYNCS.PHASECHK.TRANS64 P0, [R4+URZ+0x29880], R5 ;  /* 0x02988005040085a7 */ /* 0x000e64000800007f */
[----:B-1----:R-:W-:Y:S05]  /*18760*/  @!P0 BRA `(.L_x_1044) ;  /* 0xfffffffc00f08947 */ /* 0x002fea000383ffff */
[----:B------:R-:W-:Y:S05]  /*18770*/  BRA `(.L_x_1045) ;  /* 0xfffffff400487947 */ /* 0x000fea000383ffff */
.L_x_1072:
        /* <DEDUP_REMOVED lines=16> */
.L_x_2671:


//--------------------- .text._ZN7cutlass13device_kernelIN5flash11enable_sm90INS1_16FlashAttnFwdSm90INS1_25CollectiveMainloopFwdSm90ILi2EN4cute5tupleIJNS5_1CILi1EEES8_S8_EEENS6_IJNS7_ILi128EEENS7_ILi160EEENS7_ILi192EEEEEELi128ENS_12float_e4m3_tEfNS_4arch4Sm90ELb0ELb1ELb0ELb1ELb0ELb0ELb0ELb1ELb1ELb0ELb0ELb0EEENS1_21CollectiveEpilogueFwdINS6_IJSA_SA_SB_EEES9_NS_10bfloat16_tESG_Li256ELb1ELb0ELb0ELb1EEENS1_36VarlenDynamicPersistentTileSchedulerILi128ELi160ELi256ELi128ELb0ELb0ELb1ELb1ELb0ELb1EEEEEEEEEvNT_6ParamsE --------------------------
	.section	.text._ZN7cutlass13device_kernelIN5flash11enable_sm90INS1_16FlashAttnFwdSm90INS1_25CollectiveMainloopFwdSm90ILi2EN4cute5tupleIJNS5_1CILi1EEES8_S8_EEENS6_IJNS7_ILi128EEENS7_ILi160EEENS7_ILi192EEEEEELi128ENS_12float_e4m3_tEfNS_4arch4Sm90ELb0ELb1ELb0ELb1ELb0ELb0ELb0ELb1ELb1ELb0ELb0ELb0EEENS1_21CollectiveEpilogueFwdINS6_IJSA_SA_SB_EEES9_NS_10bfloat16_tESG_Li256ELb1ELb0ELb0ELb1EEENS1_36VarlenDynamicPersistentTileSchedulerILi128ELi160ELi256ELi128ELb0ELb0ELb1ELb1ELb0ELb1EEEEEEEEEvNT_6ParamsE,"ax",@progbits
	.align	128
.text._ZN7cutlass13device_kernelIN5flash11enable_sm90INS1_16FlashAttnFwdSm90INS1_25CollectiveMainloopFwdSm90ILi2EN4cute5tupleIJNS5_1CILi1EEES8_S8_EEENS6_IJNS7_ILi128EEENS7_ILi160EEENS7_ILi192EEEEEELi128ENS_12float_e4m3_tEfNS_4arch4Sm90ELb0ELb1ELb0ELb1ELb0ELb0ELb0ELb1ELb1ELb0ELb0ELb0EEENS1_21CollectiveEpilogueFwdINS6_IJSA_SA_SB_EEES9_NS_10bfloat16_tESG_Li256ELb1ELb0ELb0ELb1EEENS1_36VarlenDynamicPersistentTileSchedulerILi128ELi160ELi256ELi128ELb0ELb0ELb1ELb1ELb0ELb1EEEEEEEEEvNT_6ParamsE:
        .type           _ZN7cutlass13device_kernelIN5flash11enable_sm90INS1_16FlashAttnFwdSm90INS1_25CollectiveMainloopFwdSm90ILi2EN4cute5tupleIJNS5_1CILi1EEES8_S8_EEENS6_IJNS7_ILi128EEENS7_ILi160EEENS7_ILi192EEEEEELi128ENS_12float_e4m3_tEfNS_4arch4Sm90ELb0ELb1ELb0ELb1ELb0ELb0ELb0ELb1ELb1ELb0ELb0ELb0EEENS1_21CollectiveEpilogueFwdINS6_IJSA_SA_SB_EEES9_NS_10bfloat16_tESG_Li256ELb1ELb0ELb0ELb1EEENS1_36VarlenDynamicPersistentTileSchedulerILi128ELi160ELi256ELi128ELb0ELb0ELb1ELb1ELb0ELb1EEEEEEEEEvNT_6ParamsE,@function
        .size           _ZN7cutlass13device_kernelIN5flash11enable_sm90INS1_16FlashAttnFwdSm90INS1_25CollectiveMainloopFwdSm90ILi2EN4cute5tupleIJNS5_1CILi1EEES8_S8_EEENS6_IJNS7_ILi128EEENS7_ILi160EEENS7_ILi192EEEEEELi128ENS_12float_e4m3_tEfNS_4arch4Sm90ELb0ELb1ELb0ELb1ELb0ELb0ELb0ELb1ELb1ELb0ELb0ELb0EEENS1_21CollectiveEpilogueFwdINS6_IJSA_SA_SB_EEES9_NS_10bfloat16_tESG_Li256ELb1ELb0ELb0ELb1EEENS1_36VarlenDynamicPersistentTileSchedulerILi128ELi160ELi256ELi128ELb0ELb0ELb1ELb1ELb0ELb1EEEEEEEEEvNT_6ParamsE,(.L_x_2672 - _ZN7cutlass13device_kernelIN5flash11enable_sm90INS1_16FlashAttnFwdSm90INS1_25CollectiveMainloopFwdSm90ILi2EN4cute5tupleIJNS5_1CILi1EEES8_S8_EEENS6_IJNS7_ILi128EEENS7_ILi160EEENS7_ILi192EEEEEELi128ENS_12float_e4m3_tEfNS_4arch4Sm90ELb0ELb1ELb0ELb1ELb0ELb0ELb0ELb1ELb1ELb0ELb0ELb0EEENS1_21CollectiveEpilogueFwdINS6_IJSA_SA_SB_EEES9_NS_10bfloat16_tESG_Li256ELb1ELb0ELb0ELb1EEENS1_36VarlenDynamicPersistentTileSchedulerILi128ELi160ELi256ELi128ELb0ELb0ELb1ELb1ELb0ELb1EEEEEEEEEvNT_6ParamsE)
        .other          _ZN7cutlass13device_kernelIN5flash11enable_sm90INS1_16FlashAttnFwdSm90INS1_25CollectiveMainloopFwdSm90ILi2EN4cute5tupleIJNS5_1CILi1EEES8_S8_EEENS6_IJNS7_ILi128EEENS7_ILi160EEENS7_ILi192EEEEEELi128ENS_12float_e4m3_tEfNS_4arch4Sm90ELb0ELb1ELb0ELb1ELb0ELb0ELb0ELb1ELb1ELb0ELb0ELb0EEENS1_21CollectiveEpilogueFwdINS6_IJSA_SA_SB_EEES9_NS_10bfloat16_tESG_Li256ELb1ELb0ELb0ELb1EEENS1_36VarlenDynamicPersistentTileSchedulerILi128ELi160ELi256ELi128ELb0ELb0ELb1ELb1ELb0ELb1EEEEEEEEEvNT_6ParamsE,@"STO_CUDA_ENTRY STV_DEFAULT"
_ZN7cutlass13device_kernelIN5flash11enable_sm90INS1_16FlashAttnFwdSm90INS1_25CollectiveMainloopFwdSm90ILi2EN4cute5tupleIJNS5_1CILi1EEES8_S8_EEENS6_IJNS7_ILi128EEENS7_ILi160EEENS7_ILi192EEEEEELi128ENS_12float_e4m3_tEfNS_4arch4Sm90ELb0ELb1ELb0ELb1ELb0ELb0ELb0ELb1ELb1ELb0ELb0ELb0EEENS1_21CollectiveEpilogueFwdINS6_IJSA_SA_SB_EEES9_NS_10bfloat16_tESG_Li256ELb1ELb0ELb0ELb1EEENS1_36VarlenDynamicPersistentTileSchedulerILi128ELi160ELi256ELi128ELb0ELb0ELb1ELb1ELb0ELb1EEEEEEEEEvNT_6ParamsE:
        /* <DEDUP_REMOVED lines=21> */
.L_x_1074:
[----:B------:R-:W-:Y:S05]  /*0150*/  BSYNC B0 ;  /* 0x0000000000007941 */ /* 0x000fea0003800000 */
.L_x_1073:
        /* <DEDUP_REMOVED lines=41> */
.L_x_1075:
        /* <DEDUP_REMOVED lines=22> */
.L_x_1076:
        /* <DEDUP_REMOVED lines=18> */
.L_x_1077:
        /* <DEDUP_REMOVED lines=22> */
.L_x_1078:
        /* <DEDUP_REMOVED lines=22> */
.L_x_1079:
[----:B------:R-:W-:Y:S01]  /*0930*/  PLOP3.LUT P0, PT, PT, PT, UP0, 0x80, 0x0 ;  /* 0x000000000000781c */ /* 0x000fe20003f0f008 */
[----:B------:R-:W-:Y:S01]  /*0940*/  UMOV UR40, 0x1 ;  /* 0x0000000100287882 */ /* 0x000fe20000000000 */
[----:B------:R-:W-:Y:S01]  /*0950*/  NOP ;  /* 0x0000000000007918 */ /* 0x000fe20000000000 */
[----:B------:R-:W-:Y:S01]  /*0960*/  USEL UR40, UR40, 0x2, !UP0 ;  /* 0x0000000228287887 */ /* 0x000fe2000c000000 */
[----:B------:R-:W-:Y:S01]  /*0970*/  ULDC.64 UR50, c[0x0][0x208] ;  /* 0x0000820000327ab9 */ /* 0x000fe20000000a00 */
[----:B012-4-:R-:W-:Y:S08]  /*0980*/  BAR.SYNC.DEFER_BLOCKING 0x0 ;  /* 0x0000000000007b1d */ /* 0x017ff00000010000 */
[----:B------:R-:W-:Y:S05]  /*0990*/  @!P0 BRA `(.L_x_1080) ;  /* 0x00000144006c8947 */ /* 0x000fea0003800000 */
.L_x_1081:
        /* <DEDUP_REMOVED lines=21> */
[----:B------:R-:W-:Y:S01]  /*0af0*/  R2UR UR48, R111 ;  /* 0x000000006f3072ca */ /* 0x000fe200000e0000 */
[----:B------:R-:W-:Y:S01]  /*0b00*/  UMOV UR46, URZ ;  /* 0x0000003f002e7c82 */ /* 0x000fe20008000000 */
[----:B------:R-:W-:Y:S01]  /*0b10*/  SHF.R.S32.HI R0, RZ, 0x1f, R195 ;  /* 0x0000001fff007819 */ /* 0x000fe200000114c3 */
[----:B------:R-:W-:Y:S01]  /*0b20*/  UMOV UR45, URZ ;  /* 0x0000003f002d7c82 */ /* 0x000fe20008000000 */
[----:B------:R-:W-:Y:S02]  /*0b30*/  UMOV UR52, URZ ;  /* 0x0000003f00347c82 */ /* 0x000fe40008000000 */
[CC--:B------:R-:W-:Y:S02]  /*0b40*/  LEA.HI R2, R0.reuse, R195.reuse, RZ, 0x7 ;  /* 0x000000c300027211 */ /* 0x0c0fe400078f38ff */
[----:B------:R-:W-:-:S02]  /*0b50*/  LEA.HI R3, R0, R195, RZ, 0x4 ;  /* 0x000000c300037211 */ /* 0x000fc400078f20ff */
[----:B------:R-:W-:Y:S02]  /*0b60*/  LOP3.LUT R4, R2, 0xffffff80, RZ, 0xc0, !PT ;  /* 0xffffff8002047812 */ /* 0x000fe400078ec0ff */
[----:B------:R-:W-:-:S03]  /*0b70*/  SHF.R.S32.HI R193, RZ, 0x7, R2 ;  /* 0x00000007ffc17819 */ /* 0x000fc60000011402 */
[----:B------:R-:W-:Y:S01]  /*0b80*/  IMAD.IADD R191, R195, 0x1, -R4 ;  /* 0x00000001c3bf7824 */ /* 0x000fe200078e0a04 */
[----:B------:R-:W-:-:S04]  /*0b90*/  LEA.HI R2, R2, R193, RZ, 0x1 ;  /* 0x000000c102027211 */ /* 0x000fc800078f08ff */
[----:B------:R-:W-:Y:S02]  /*0ba0*/  SHF.R.S32.HI R8, RZ, 0x1f, R191 ;  /* 0x0000001fff087819 */ /* 0x000fe400000114bf */
[----:B------:R-:W-:Y:S02]  /*0bb0*/  LOP3.LUT R2, R2, 0x3fffffe, RZ, 0xc0, !PT ;  /* 0x03fffffe02027812 */ /* 0x000fe400078ec0ff */
[CC--:B------:R-:W-:Y:S02]  /*0bc0*/  LEA.HI R7, R8.reuse, R191.reuse, RZ, 0x2 ;  /* 0x000000bf08077211 */ /* 0x0c0fe400078f10ff */
[----:B------:R-:W-:Y:S01]  /*0bd0*/  LEA.HI R8, R8, R191, RZ, 0x5 ;  /* 0x000000bf08087211 */ /* 0x000fe200078f28ff */
[----:B------:R-:W-:Y:S01]  /*0be0*/  IMAD.IADD R192, R193, 0x1, -R2 ;  /* 0x00000001c1c07824 */ /* 0x000fe200078e0a02 */
[--C-:B------:R-:W-:Y:S02]  /*0bf0*/  SHF.R.S32.HI R5, RZ, 0x2, R7.reuse ;  /* 0x00000002ff057819 */ /* 0x100fe40000011407 */
[----:B------:R-:W-:-:S02]  /*0c00*/  SHF.R.S32.HI R4, RZ, 0x1f, R7 ;  /* 0x0000001fff047819 */ /* 0x000fc40000011407 */
[----:B------:R-:W-:Y:S02]  /*0c10*/  SHF.R.S32.HI R8, RZ, 0x5, R8 ;  /* 0x00000005ff087819 */ /* 0x000fe40000011408 */
[----:B------:R-:W-:Y:S02]  /*0c20*/  LEA.HI R4, R4, R5, RZ, 0x3 ;  /* 0x0000000504047211 */ /* 0x000fe400078f18ff */
[----:B------:R-:W-:Y:S02]  /*0c30*/  LOP3.LUT R16, R7, 0x7ffffffc, RZ, 0xc0, !PT ;  /* 0x7ffffffc07107812 */ /* 0x000fe400078ec0ff */
[----:B------:R-:W-:Y:S02]  /*0c40*/  LOP3.LUT R6, R4, 0xfffffff8, RZ, 0xc0, !PT ;  /* 0xfffffff804067812 */ /* 0x000fe400078ec0ff */
[CC--:B------:R-:W-:Y:S01]  /*0c50*/  LEA.HI R4, R0.reuse, R195.reuse, RZ, 0x5 ;  /* 0x000000c300047211 */ /* 0x0c0fe200078f28ff */
[----:B------:R-:W-:Y:S01]  /*0c60*/  IMAD.IADD R16, R191, 0x1, -R16 ;  /* 0x00000001bf107824 */ /* 0x000fe200078e0a10 */
[----:B------:R-:W-:Y:S01]  /*0c70*/  LEA.HI R0, R0, R195, RZ, 0x3 ;  /* 0x000000c300007211 */ /* 0x000fe200078f18ff */
[----:B------:R-:W-:Y:S01]  /*0c80*/  IMAD.IADD R9, R5, 0x1, -R6 ;  /* 0x0000000105097824 */ /* 0x000fe200078e0a06 */
[----:B------:R-:W-:Y:S01]  /*0c90*/  SHF.R.S32.HI R6, RZ, 0x4, R3 ;  /* 0x00000004ff067819 */ /* 0x000fe20000011403 */
[----:B------:R-:W-:Y:S01]  /*0ca0*/  IMAD.SHL.U32 R5, R4, 0x20, RZ ;  /* 0x0000002004057824 */ /* 0x000fe200078e00ff */
[C---:B------:R-:W-:Y:S01]  /*0cb0*/  LOP3.LUT R4, R3.reuse, 0x3fffff0, RZ, 0xc0, !PT ;  /* 0x03fffff003047812 */ /* 0x040fe200078ec0ff */
[----:B------:R-:W-:Y:S01]  /*0cc0*/  IMAD R9, R8, 0x10, R9 ;  /* 0x0000001008097824 */ /* 0x000fe200078e0209 */
[----:B------:R-:W-:-:S02]  /*0cd0*/  LEA.HI R3, R3, R6, RZ, 0x1 ;  /* 0x0000000603037211 */ /* 0x000fc400078f08ff */
[----:B------:R-:W-:Y:S01]  /*0ce0*/  LOP3.LUT R5, R5, 0xfffffc00, RZ, 0xc0, !PT ;  /* 0xfffffc0005057812 */ /* 0x000fe200078ec0ff */
[----:B------:R-:W-:Y:S01]  /*0cf0*/  IMAD.IADD R4, R195, 0x1, -R4 ;  /* 0x00000001c3047824 */ /* 0x000fe200078e0a04 */
[----:B------:R-:W-:Y:S01]  /*0d00*/  LOP3.LUT R3, R3, 0x1ffffffe, RZ, 0xc0, !PT ;  /* 0x1ffffffe03037812 */ /* 0x000fe200078ec0ff */
[----:B------:R-:W-:Y:S01]  /*0d10*/  IMAD R192, R192, 0x40, R9 ;  /* 0x00000040c0c07824 */ /* 0x000fe200078e0209 */
[----:B------:R-:W-:Y:S01]  /*0d20*/  LOP3.LUT R2, R0, 0x1ffffff8, RZ, 0xc0, !PT ;  /* 0x1ffffff800027812 */ /* 0x000fe200078ec0ff */
[----:B------:R-:W-:Y:S01]  /*0d30*/  IMAD R4, R4, 0x40, R5 ;  /* 0x0000004004047824 */ /* 0x000fe200078e0205 */
[----:B------:R-:W-:Y:S01]  /*0d40*/  SHF.R.S32.HI R22, RZ, 0x3, R0 ;  /* 0x00000003ff167819 */ /* 0x000fe20000011400 */
[----:B------:R-:W-:Y:S02]  /*0d50*/  IMAD.IADD R3, R6, 0x1, -R3 ;  /* 0x0000000106037824 */ /* 0x000fe400078e0a03 */
[----:B------:R-:W-:Y:S02]  /*0d60*/  IMAD.IADD R2, R195, 0x1, -R2 ;  /* 0x00000001c3027824 */ /* 0x000fe400078e0a02 */
[----:B------:R-:W-:-:S02]  /*0d70*/  IMAD R194, R3, 0x8, R4 ;  /* 0x0000000803c27824 */ /* 0x000fc400078e0204 */
[----:B------:R-:W-:-:S07]  /*0d80*/  IMAD.SHL.U32 R19, R2, 0x8, RZ ;  /* 0x0000000802137824 */ /* 0x000fce00078e00ff */
.L_x_1185:
[----:B------:R-:W-:Y:S01]  /*0d90*/  ULDC.64 UR4, c[0x0][0xa28] ;  /* 0x00028a0000047ab9 */ /* 0x000fe20000000a00 */
[----:B0-----:R-:W0:Y:S01]  /*0da0*/  LDC R18, c[0x0][0x288] ;  /* 0x0000a200ff127b82 */ /* 0x001e220000000800 */
[----:B------:R-:W-:Y:S01]  /*0db0*/  UISETP.NE.U32.AND UP0, UPT, UR4, URZ, UPT ;  /* 0x0000003f0400728c */ /* 0x000fe2000bf05070 */
[----:B------:R-:W-:-:S03]  /*0dc0*/  IMAD.MOV.U32 R6, RZ, RZ, RZ ;  /* 0x000000ffff067224 */ /* 0x000fc600078e00ff */
[----:B------:R-:W-:-:S03]  /*0dd0*/  UISETP.NE.AND.EX UP0, UPT, UR5, URZ, UPT, UP0 ;  /* 0x0000003f0500728c */ /* 0x000fc6000bf05300 */
[----:B------:R-:W-:Y:S01]  /*0de0*/  ULDC.64 UR4, c[0x0][0xa18] ;  /* 0x0002860000047ab9 */ /* 0x000fe20000000a00 */
[----:B-12-45:R-:W1:Y:S01]  /*0df0*/  LDC.64 R8, c[0x0][0x3f8] ;  /* 0x0000fe00ff087b82 */ /* 0x036e620000000a00 */
[----:B------:R-:W-:Y:S01]  /*0e00*/  UISETP.NE.U32.AND UP1, UPT, UR4, URZ, UPT ;  /* 0x0000003f0400728c */ /* 0x000fe2000bf25070 */
[----:B------:R-:W-:-:S03]  /*0e10*/  PLOP3.LUT P0, PT, PT, PT, UP0, 0x80, 0x0 ;  /* 0x000000000000781c */ /* 0x000fc60003f0f008 */
[----:B------:R-:W-:-:S03]  /*0e20*/  UISETP.NE.AND.EX UP1, UPT, UR5, URZ, UPT, UP1 ;  /* 0x0000003f0500728c */ /* 0x000fc6000bf25310 */
[----:B------:R-:W-:Y:S01]  /*0e30*/  @UP0 ULDC.64 UR4, c[0x0][0xa28] ;  /* 0x00028a0000040ab9 */ /* 0x000fe20000000a00 */
[----:B------:R-:W2:Y:S01]  /*0e40*/  LDC R0, c[0x0][0x404] ;  /* 0x00010100ff007b82 */ /* 0x000ea20000000800 */
[----:B------:R-:W-:Y:S01]  /*0e50*/  @UP0 UIMAD.WIDE UR4, UR48, 0x4, UR4 ;  /* 0x00000004300408a5 */ /* 0x000fe2000f8e0204 */
[----:B------:R-:W-:-:S05]  /*0e60*/  PLOP3.LUT P2, PT, PT, PT, UP1, 0x80, 0x0 ;  /* 0x000000000000781c */ /* 0x000fca0003f4f018 */
[----:B------:R-:W-:Y:S01]  /*0e70*/  @UP1 ULDC.64 UR6, c[0x0][0xa18] ;  /* 0x0002860000061ab9 */ /* 0x000fe20000000a00 */
[----:B------:R-:W-:Y:S01]  /*0e80*/  IMAD.U32 R2, RZ, RZ, UR4 ;  /* 0x00000004ff027e24 */ /* 0x000fe2000f8e00ff */
[----:B---3--:R-:W3:Y:S01]  /*0e90*/  LDC R17, c[0x0][0x2e0] ;  /* 0x0000b800ff117b82 */ /* 0x008ee20000000800 */
[----:B------:R-:W-:Y:S01]  /*0ea0*/  IMAD.U32 R3, RZ, RZ, UR5 ;  /* 0x00000005ff037e24 */ /* 0x000fe2000f8e00ff */
[----:B------:R-:W-:-:S04]  /*0eb0*/  @UP1 UIMAD.WIDE UR4, UR48, 0x4, UR6 ;  /* 0x00000004300418a5 */ /* 0x000fc8000f8e0206 */
[----:B------:R4:W5:Y:S02]  /*0ec0*/  @P0 LDG.E R6, desc[UR50][R2.64] ;  /* 0x0000003202060981 */ /* 0x000964000c1e1900 */
[----:B------:R-:W-:Y:S02]  /*0ed0*/  IMAD.U32 R4, RZ, RZ, UR4 ;  /* 0x00000004ff047e24 */ /* 0x000fe4000f8e00ff */
[----:B------:R-:W-:Y:S01]  /*0ee0*/  IMAD.U32 R5, RZ, RZ, UR5 ;  /* 0x00000005ff057e24 */ /* 0x000fe2000f8e00ff */
[----:B------:R-:W-:-:S04]  /*0ef0*/  ULDC.64 UR4, c[0x0][0xa20] ;  /* 0x0002880000047ab9 */ /* 0x000fc80000000a00 */
[----:B0-----:R4:W5:Y:S01]  /*0f00*/  @P2 LDG.E R18, desc[UR50][R4.64] ;  /* 0x0000003204122981 */ /* 0x001962000c1e1900 */
[----:B-1----:R-:W-:Y:S02]  /*0f10*/  ISETP.NE.U32.AND P0, PT, R8, RZ, PT ;  /* 0x000000ff0800720c */ /* 0x002fe40003f05070 */
[----:B------:R-:W-:Y:S02]  /*0f20*/  ISETP.NE.U32.AND P1, PT, RZ, UR4, PT ;  /* 0x00000004ff007c0c */ /* 0x000fe4000bf25070 */
[----:B------:R-:W-:Y:S02]  /*0f30*/  ISETP.NE.AND.EX P0, PT, R9, RZ, PT, P0 ;  /* 0x000000ff0900720c */ /* 0x000fe40003f05300 */
[----:B------:R-:W-:Y:S02]  /*0f40*/  ISETP.NE.AND.EX P1, PT, RZ, UR5, PT, P1 ;  /* 0x00000005ff007c0c */ /* 0x000fe4000bf25310 */
[----:B--2---:R-:W-:Y:S01]  /*0f50*/  SEL R0, R0, 0x1, P0 ;  /* 0x0000000100007807 */ /* 0x004fe20000000000 */
[----:B----4-:R-:W-:Y:S10]  /*0f60*/  @P2 BRA `(.L_x_1082) ;  /* 0x00000000002c2947 */ /* 0x010ff40003800000 */
        /* <DEDUP_REMOVED lines=8> */
[----:B-----5:R-:W2:Y:S04]  /*0ff0*/  LDG.E R18, desc[UR50][R2.64] ;  /* 0x0000003202127981 */ /* 0x020ea8000c1e1900 */
[----:B------:R-:W2:Y:S02]  /*1000*/  LDG.E R5, desc[UR50][R2.64+0x4] ;  /* 0x0000043202057981 */ /* 0x000ea4000c1e1900 */
[----:B--2---:R-:W-:-:S07]  /*1010*/  IMAD.IADD R18, R5, 0x1, -R18 ;  /* 0x0000000105127824 */ /* 0x004fce00078e0a12 */
.L_x_1082:
[----:B------:R-:W-:Y:S01]  /*1020*/  UMOV UR42, UR44 ;  /* 0x0000002c002a7c82 */ /* 0x000fe20008000000 */
[----:B------:R-:W-:Y:S01]  /*1030*/  UMOV UR36, UR48 ;  /* 0x0000003000247c82 */ /* 0x000fe20008000000 */
[----:B---3--:R-:W-:Y:S02]  /*1040*/  IMAD R17, R0, R17, RZ ;  /* 0x0000001100117224 */ /* 0x008fe400078e02ff */
[----:B------:R-:W-:Y:S01]  /*1050*/  IMAD.MOV.U32 R190, RZ, RZ, R109 ;  /* 0x000000ffffbe7224 */ /* 0x000fe200078e006d */
[----:B------:R-:W-:Y:S06]  /*1060*/  @!P1 BRA `(.L_x_1083) ;  /* 0x0000000000189947 */ /* 0x000fec0003800000 */
[----:B------:R-:W-:Y:S02]  /*1070*/  ULDC.64 UR4, c[0x0][0xa20] ;  /* 0x0002880000047ab9 */ /* 0x000fe40000000a00 */
[----:B------:R-:W-:-:S06]  /*1080*/  UIMAD.WIDE UR4, UR48, 0x4, UR4 ;  /* 0x00000004300478a5 */ /* 0x000fcc000f8e0204 */
[----:B------:R-:W-:Y:S02]  /*1090*/  IMAD.U32 R2, RZ, RZ, UR4 ;  /* 0x00000004ff027e24 */ /* 0x000fe4000f8e00ff */
[----:B------:R-:W-:-:S05]  /*10a0*/  IMAD.U32 R3, RZ, RZ, UR5 ;  /* 0x00000005ff037e24 */ /* 0x000fca000f8e00ff */
[----:B------:R0:W5:Y:S01]  /*10b0*/  LDG.E R17, desc[UR50][R2.64] ;  /* 0x0000003202117981 */ /* 0x000162000c1e1900 */
[----:B------:R-:W-:Y:S05]  /*10c0*/  BRA `(.L_x_1084) ;  /* 0x00000000002c7947 */ /* 0x000fea0003800000 */
.L_x_1083:
        /* <DEDUP_REMOVED lines=9> */
[----:B------:R-:W2:Y:S02]  /*1160*/  LDG.E R0, desc[UR50][R2.64+0x4] ;  /* 0x0000043202007981 */ /* 0x000ea4000c1e1900 */
[----:B--2---:R-:W-:-:S07]  /*1170*/  IMAD.IADD R17, R0, 0x1, -R17 ;  /* 0x0000000100117824 */ /* 0x004fce00078e0a11 */
.L_x_1084:
[----:B------:R-:W-:Y:S01]  /*1180*/  ULDC.64 UR6, c[0x0][0x990] ;  /* 0x0002640000067ab9 */ /* 0x000fe20000000a00 */
[----:B------:R-:W-:Y:S01]  /*1190*/  ULDC.64 UR4, c[0x0][0x998] ;  /* 0x0002660000047ab9 */ /* 0x000fe20000000a00 */
[----:B------:R-:W-:Y:S01]  /*11a0*/  UISETP.NE.U32.AND UP0, UPT, UR6, URZ, UPT ;  /* 0x0000003f0600728c */ /* 0x000fe2000bf05070 */
[----:B------:R-:W-:Y:S01]  /*11b0*/  IMAD.MOV.U32 R7, RZ, RZ, 0x3f800000 ;  /* 0x3f800000ff077424 */ /* 0x000fe200078e00ff */
[----:B------:R-:W-:Y:S01]  /*11c0*/  UISETP.NE.U32.AND UP1, UPT, UR4, URZ, UPT ;  /* 0x0000003f0400728c */ /* 0x000fe2000bf25070 */
[----:B------:R-:W-:Y:S01]  /*11d0*/  IMAD.MOV.U32 R0, RZ, RZ, 0x3f800000 ;  /* 0x3f800000ff007424 */ /* 0x000fe200078e00ff */
[----:B------:R-:W-:Y:S01]  /*11e0*/  UISETP.NE.AND.EX UP0, UPT, UR7, URZ, UPT, UP0 ;  /* 0x0000003f0700728c */ /* 0x000fe2000bf05300 */
[----:B------:R-:W1:Y:S01]  /*11f0*/  LDC.64 R8, c[0x0][0x9e0] ;  /* 0x00027800ff087b82 */ /* 0x000e620000000a00 */
[----:B------:R-:W-:Y:S01]  /*1200*/  UISETP.NE.AND.EX UP1, UPT, UR5, URZ, UPT, UP1 ;  /* 0x0000003f0500728c */ /* 0x000fe2000bf25310 */
[----:B------:R-:W-:Y:S02]  /*1210*/  ULDC UR8, c[0x0][0x428] ;  /* 0x00010a0000087ab9 */ /* 0x000fe40000000800 */
[----:B------:R-:W-:Y:S01]  /*1220*/  UISETP.NE.AND UP2, UPT, UR8, 0x1, UPT ;  /* 0x000000010800788c */ /* 0x000fe2000bf45270 */
[----:B------:R-:W-:-:S02]  /*1230*/  PLOP3.LUT P0, PT, PT, PT, UP0, 0x80, 0x0 ;  /* 0x000000000000781c */ /* 0x000fc40003f0f008 */
[----:B------:R-:W-:-:S03]  /*1240*/  PLOP3.LUT P1, PT, PT, PT, UP1, 0x80, 0x0 ;  /* 0x000000000000781c */ /* 0x000fc60003f2f018 */
[----:B------:R-:W-:Y:S01]  /*1250*/  @UP0 USHF.R.S32.HI UR8, URZ, 0x1f, UR48 ;  /* 0x0000001f3f080899 */ /* 0x000fe20008011430 */
[----:B------:R-:W-:Y:S01]  /*1260*/  @UP0 ULDC.64 UR14, c[0x0][0x9a8] ;  /* 0x00026a00000e0ab9 */ /* 0x000fe20000000a00 */
[----:B------:R-:W-:Y:S02]  /*1270*/  @UP1 ULDC.64 UR16, c[0x0][0x9b8] ;  /* 0x00026e0000101ab9 */ /* 0x000fe40000000a00 */
[----:B------:R-:W-:Y:S02]  /*1280*/  @UP0 UIMAD UR10, UR8, UR14, URZ ;  /* 0x0000000e080a02a4 */ /* 0x000fe4000f8e023f */
[----:B------:R-:W-:Y:S02]  /*1290*/  @UP0 UIMAD.WIDE.U32 UR8, UR48, UR14, URZ ;  /* 0x0000000e300802a5 */ /* 0x000fe4000f8e003f */
[----:B------:R-:W-:Y:S01]  /*12a0*/  @UP1 USHF.R.S32.HI UR14, URZ, 0x1f, UR48 ;  /* 0x0000001f3f0e1899 */ /* 0x000fe20008011430 */
[----:B------:R-:W-:Y:S01]  /*12b0*/  @UP2 ULDC UR12, c[0x0][0x42c] ;  /* 0x00010b00000c2ab9 */ /* 0x000fe20000000800 */
[----:B------:R-:W-:-:S02]  /*12c0*/  @UP0 UIMAD UR15, UR48, UR15, UR10 ;  /* 0x0000000f300f02a4 */ /* 0x000fc4000f8e020a */
[----:B------:R-:W-:Y:S02]  /*12d0*/  @UP1 UIMAD UR14, UR14, UR16, URZ ;  /* 0x000000100e0e12a4 */ /* 0x000fe4000f8e023f */
[----:B------:R-:W-:Y:S02]  /*12e0*/  UIMAD.WIDE.U32 UR12, UR44, UR12, URZ ;  /* 0x0000000c2c0c72a5 */ /* 0x000fe4000f8e003f */
[----:B------:R-:W-:Y:S02]  /*12f0*/  @UP1 UIMAD.WIDE.U32 UR10, UR48, UR16, URZ ;  /* 0x00000010300a12a5 */ /* 0x000fe4000f8e003f */
[----:B------:R-:W-:Y:S01]  /*1300*/  @UP1 UIMAD UR16, UR48, UR17, UR14 ;  /* 0x00000011301012a4 */ /* 0x000fe2000f8e020e */
[----:B------:R-:W-:Y:S02]  /*1310*/  @UP0 ULDC.64 UR18, c[0x0][0x9b0] ;  /* 0x00026c0000120ab9 */ /* 0x000fe40000000a00 */
[----:B------:R-:W-:Y:S01]  /*1320*/  @UP2 ULDC UR17, c[0x0][0x430] ;  /* 0x00010c0000112ab9 */ /* 0x000fe20000000800 */
[----:B------:R-:W-:Y:S01]  /*1330*/  UMOV UR14, UR44 ;  /* 0x0000002c000e7c82 */ /* 0x000fe20008000000 */
[----:B------:R-:W-:Y:S01]  /*1340*/  @UP2 USHF.R.U32.HI UR14, URZ, UR17, UR13 ;  /* 0x000000113f0e2299 */ /* 0x000fe2000801160d */
[----:B------:R-:W-:Y:S01]  /*1350*/  @UP1 ULDC.64 UR20, c[0x0][0x9c0] ;  /* 0x0002700000141ab9 */ /* 0x000fe20000000a00 */
[----:B------:R-:W-:-:S02]  /*1360*/  @UP0 UIADD3 UR9, UR9, UR15, URZ ;  /* 0x0000000f09090290 */ /* 0x000fc4000fffe03f */
[----:B------:R-:W-:Y:S02]  /*1370*/  @UP0 USHF.R.S32.HI UR12, URZ, 0x1f, UR14 ;  /* 0x0000001f3f0c0899 */ /* 0x000fe4000801140e */
[----:B------:R-:W-:Y:S02]  /*1380*/  @UP1 USHF.R.S32.HI UR13, URZ, 0x1f, UR14 ;  /* 0x0000001f3f0d1899 */ /* 0x000fe4000801140e */
[----:B------:R-:W-:Y:S02]  /*1390*/  @UP0 UIMAD UR12, UR12, UR18, URZ ;  /* 0x000000120c0c02a4 */ /* 0x000fe4000f8e023f */
[----:B------:R-:W-:Y:S02]  /*13a0*/  @UP1 UIADD3 UR11, UR11, UR16, URZ ;  /* 0x000000100b0b1290 */ /* 0x000fe4000fffe03f */
[----:B------:R-:W-:Y:S02]  /*13b0*/  @UP1 UIMAD UR13, UR13, UR20, URZ ;  /* 0x000000140d0d12a4 */ /* 0x000fe4000f8e023f */
[----:B------:R-:W-:-:S02]  /*13c0*/  @UP0 UIMAD.WIDE.U32 UR8, UR14, UR18, UR8 ;  /* 0x000000120e0802a5 */ /* 0x000fc4000f8e0008 */
[----:B------:R-:W-:Y:S02]  /*13d0*/  @UP0 UIMAD UR12, UR14, UR19, UR12 ;  /* 0x000000130e0c02a4 */ /* 0x000fe4000f8e020c */
[----:B------:R-:W-:Y:S02]  /*13e0*/  @UP1 UIMAD.WIDE.U32 UR10, UR14, UR20, UR10 ;  /* 0x000000140e0a12a5 */ /* 0x000fe4000f8e000a */
[----:B------:R-:W-:Y:S02]  /*13f0*/  @UP1 UIMAD UR13, UR14, UR21, UR13 ;  /* 0x000000150e0d12a4 */ /* 0x000fe4000f8e020d */
[----:B------:R-:W-:Y:S02]  /*1400*/  @UP0 UIADD3 UR12, UR9, UR12, URZ ;  /* 0x0000000c090c0290 */ /* 0x000fe4000fffe03f */
[----:B------:R-:W-:Y:S02]  /*1410*/  @UP0 ULEA UR6, UP3, UR8, UR6, 0x2 ;  /* 0x0000000608060291 */ /* 0x000fe4000f86103f */
[----:B------:R-:W-:-:S02]  /*1420*/  @UP1 UIADD3 UR9, UR11, UR13, URZ ;  /* 0x0000000d0b091290 */ /* 0x000fc4000fffe03f */
[----:B------:R-:W-:Y:S02]  /*1430*/  @UP1 ULEA UR4, UP4, UR10, UR4, 0x2 ;  /* 0x000000040a041291 */ /* 0x000fe4000f88103f */
[----:B------:R-:W-:Y:S01]  /*1440*/  @UP0 ULEA.HI.X UR7, UR8, UR7, UR12, 0x2, UP3 ;  /* 0x0000000708070291 */ /* 0x000fe200098f140c */
[----:B0-----:R-:W-:Y:S01]  /*1450*/  IMAD.U32 R2, RZ, RZ, UR6 ;  /* 0x00000006ff027e24 */ /* 0x001fe2000f8e00ff */
[----:B------:R-:W-:Y:S02]  /*1460*/  @UP1 ULEA.HI.X UR5, UR10, UR5, UR9, 0x2, UP4 ;  /* 0x000000050a051291 */ /* 0x000fe4000a0f1409 */
[----:B------:R-:W-:Y:S01]  /*1470*/  IMAD.U32 R4, RZ, RZ, UR4 ;  /* 0x00000004ff047e24 */ /* 0x000fe2000f8e00ff */
[----:B------:R-:W-:Y:S01]  /*1480*/  ULDC UR4, c[0x0][0x988] ;  /* 0x0002620000047ab9 */ /* 0x000fe20000000800 */
[----:B------:R-:W-:Y:S01]  /*1490*/  IMAD.U32 R3, RZ, RZ, UR7 ;  /* 0x00000007ff037e24 */ /* 0x000fe2000f8e00ff */
[----:B------:R-:W-:Y:S01]  /*14a0*/  @UP2 ULDC UR6, c[0x0][0x430] ;  /* 0x00010c0000062ab9 */ /* 0x000fe20000000800 */
[----:B------:R-:W-:-:S03]  /*14b0*/  IMAD.U32 R5, RZ, RZ, UR5 ;  /* 0x00000005ff057e24 */ /* 0x000fc6000f8e00ff */
[----:B------:R-:W2:Y:S04]  /*14c0*/  @P0 LDG.E R7, desc[UR50][R2.64] ;  /* 0x0000003202070981 */ /* 0x000ea8000c1e1900 */
[----:B------:R-:W2:Y:S01]  /*14d0*/  @P1 LDG.E R0, desc[UR50][R4.64] ;  /* 0x0000003204001981 */ /* 0x000ea2000c1e1900 */
[----:B-1----:R-:W-:Y:S01]  /*14e0*/  ISETP.GE.AND P1, PT, R9, 0x1, PT ;  /* 0x000000010900780c */ /* 0x002fe20003f26270 */
[----:B-----5:R-:W-:-:S05]  /*14f0*/  IMAD.IADD R17, R17, 0x1, -R6 ;  /* 0x0000000111117824 */ /* 0x020fca00078e0a06 */
[----:B------:R-:W-:-:S05]  /*1500*/  IADD3 R188, R17, 0x80, -R18 ;  /* 0x0000008011bc7810 */ /* 0x000fca0007ffe812 */
[----:B------:R-:W-:Y:S02]  /*1510*/  IMAD R188, R109, 0x80, R188 ;  /* 0x000000806dbc7824 */ /* 0x000fe400078e02bc */
[----:B--2---:R-:W-:-:S04]  /*1520*/  FMUL.FTZ R0, R7, R0 ;  /* 0x0000000007007220 */ /* 0x004fc80000410000 */
[----:B------:R-:W-:Y:S01]  /*1530*/  FMUL.FTZ R0, R0, UR4 ;  /* 0x0000000400007c20 */ /* 0x000fe20008410000 */
[----:B------:R-:W-:Y:S02]  /*1540*/  @UP2 ULDC UR4, c[0x0][0x42c] ;  /* 0x00010b0000042ab9 */ /* 0x000fe40000000800 */
[----:B------:R-:W-:Y:S02]  /*1550*/  UIMAD.WIDE.U32 UR4, UR44, UR4, URZ ;  /* 0x000000042c0472a5 */ /* 0x000fe4000f8e003f */
[----:B------:R-:W-:Y:S01]  /*1560*/  R2UR UR37, R0 ;  /* 0x00000000002572ca */ /* 0x000fe200000e0000 */
[----:B------:R-:W-:Y:S01]  /*1570*/  IMAD.IADD R0, R188, 0x1, R8 ;  /* 0x00000001bc007824 */ /* 0x000fe200078e0208 */
[----:B------:R-:W-:Y:S01]  /*1580*/  @UP2 USHF.R.U32.HI UR44, URZ, UR6, UR5 ;  /* 0x000000063f2c2299 */ /* 0x000fe20008011605 */
[----:B------:R-:W-:-:S12]  /*1590*/  @!P1 BRA `(.L_x_1085) ;  /* 0x0000000000409947 */ /* 0x000fd80003800000 */
[C---:B------:R-:W-:Y:S01]  /*15a0*/  ISETP.GT.AND P0, PT, R188.reuse, RZ, PT ;  /* 0x000000ffbc00720c */ /* 0x040fe20003f04270 */
[----:B------:R-:W-:-:S12]  /*15b0*/  VIADD R2, R188, 0xffffffff ;  /* 0xffffffffbc027836 */ /* 0x000fd80000000000 */
[----:B------:R-:W-:Y:S05]  /*15c0*/  @P0 BRA `(.L_x_1086) ;  /* 0x00000000001c0947 */ /* 0x000fea0003800000 */
[----:B------:R-:W-:Y:S01]  /*15d0*/  ISETP.NE.AND P0, PT, R9, 0x1, PT ;  /* 0x000000010900780c */ /* 0x000fe20003f05270 */
[----:B------:R-:W-:-:S12]  /*15e0*/  IMAD.MOV R3, RZ, RZ, -R188 ;  /* 0x000000ffff037224 */ /* 0x000fd800078e0abc */
[----:B------:R-:W0:Y:S02]  /*15f0*/  @P0 LDC.64 R4, c[0x0][0x9e8] ;  /* 0x00027a00ff040b82 */ /* 0x000e240000000a00 */
[----:B0-----:R-:W-:-:S05]  /*1600*/  @P0 IMAD.HI.U32 R2, R3, R4, RZ ;  /* 0x0000000403020227 */ /* 0x001fca00078e00ff */
[----:B------:R-:W-:-:S04]  /*1610*/  @P0 SHF.R.U32.HI R3, RZ, R5, R2 ;  /* 0x00000005ff030219 */ /* 0x000fc80000011602 */
[----:B------:R-:W-:Y:S01]  /*1620*/  LOP3.LUT R2, RZ, R3, RZ, 0x33, !PT ;  /* 0x00000003ff027212 */ /* 0x000fe200078e33ff */
[----:B------:R-:W-:Y:S06]  /*1630*/  BRA `(.L_x_1087) ;  /* 0x0000000000107947 */ /* 0x000fec0003800000 */
.L_x_1086:
[----:B------:R-:W-:-:S13]  /*1640*/  ISETP.NE.AND P0, PT, R9, 0x1, PT ;  /* 0x000000010900780c */ /* 0x000fda0003f05270 */
[----:B------:R-:W0:Y:S02]  /*1650*/  @P0 LDC.64 R4, c[0x0][0x9e8] ;  /* 0x00027a00ff040b82 */ /* 0x000e240000000a00 */
[----:B0-----:R-:W-:-:S05]  /*1660*/  @P0 IMAD.HI.U32 R4, R2, R4, RZ ;  /* 0x0000000402040227 */ /* 0x001fca00078e00ff */
[----:B------:R-:W-:-:S07]  /*1670*/  @P0 SHF.R.U32.HI R2, RZ, R5, R4 ;  /* 0x00000005ff020219 */ /* 0x000fce0000011604 */
.L_x_1087:
[----:B------:R-:W-:-:S05]  /*1680*/  IMAD R3, R2, R9, R9 ;  /* 0x0000000902037224 */ /* 0x000fca00078e0209 */
[----:B------:R-:W-:-:S07]  /*1690*/  VIMNMX R0, R0, R3, PT ;  /* 0x0000000300007248 */ /* 0x000fce0003fe0100 */
.L_x_1085:
[----:B------:R-:W-:Y:S01]  /*16a0*/  VIADD R2, R0, 0x9f ;  /* 0x0000009f00027836 */ /* 0x000fe20000000000 */
[----:B------:R-:W-:Y:S01]  /*16b0*/  ULDC UR4, c[0x0][0x9dc] ;  /* 0x0002770000047ab9 */ /* 0x000fe20000000800 */
[C---:B------:R-:W-:Y:S02]  /*16c0*/  VIADD R0, R17.reuse, 0x9f ;  /* 0x0000009f11007836 */ /* 0x040fe40000000000 */
[----:B------:R-:W-:Y:S02]  /*16d0*/  IMAD.IADD R4, R17, 0x1, -R18 ;  /* 0x0000000111047824 */ /* 0x000fe400078e0a12 */
[----:B------:R-:W-:-:S04]  /*16e0*/  IMAD.HI R2, R2, 0x66666667, RZ ;  /* 0x6666666702027827 */ /* 0x000fc800078e02ff */
[----:B------:R-:W-:Y:S01]  /*16f0*/  IMAD.HI R0, R0, 0x66666667, RZ ;  /* 0x6666666700007827 */ /* 0x000fe200078e02ff */
[----:B------:R-:W-:-:S03]  /*1700*/  SHF.R.U32.HI R5, RZ, 0x1f, R2 ;  /* 0x0000001fff057819 */ /* 0x000fc60000011602 */
[----:B------:R-:W-:Y:S01]  /*1710*/  IMAD R105, R109, 0x80, R4 ;  /* 0x000000806d697824 */ /* 0x000fe200078e0204 */
        /* <DEDUP_REMOVED lines=11> */
[----:B------:R-:W0:Y:S02]  /*17d0*/  @P0 LDC.64 R4, c[0x0][0x9e8] ;  /* 0x00027a00ff040b82 */ /* 0x000e240000000a00 */
[----:B0-----:R-:W-:-:S05]  /*17e0*/  @P0 IMAD.HI.U32 R0, R3, R4, RZ ;  /* 0x0000000403000227 */ /* 0x001fca00078e00ff */
[----:B------:R-:W-:-:S04]  /*17f0*/  @P0 SHF.R.U32.HI R3, RZ, R5, R0 ;  /* 0x00000005ff030219 */ /* 0x000fc80000011600 */
[----:B------:R-:W-:Y:S01]  /*1800*/  LOP3.LUT R0, RZ, R3, RZ, 0x33, !PT ;  /* 0x00000003ff007212 */ /* 0x000fe200078e33ff */
[----:B------:R-:W-:Y:S06]  /*1810*/  BRA `(.L_x_1090) ;  /* 0x0000000000147947 */ /* 0x000fec0003800000 */
.L_x_1089:
[----:B------:R-:W-:Y:S01]  /*1820*/  ISETP.NE.AND P0, PT, R9, 0x1, PT ;  /* 0x000000010900780c */ /* 0x000fe20003f05270 */
[----:B------:R-:W-:-:S12]  /*1830*/  IMAD.MOV.U32 R0, RZ, RZ, R105 ;  /* 0x000000ffff007224 */ /* 0x000fd800078e0069 */
[----:B------:R-:W0:Y:S02]  /*1840*/  @P0 LDC.64 R2, c[0x0][0x9e8] ;  /* 0x00027a00ff020b82 */ /* 0x000e240000000a00 */
[----:B0-----:R-:W-:-:S05]  /*1850*/  @P0 IMAD.HI.U32 R2, R105, R2, RZ ;  /* 0x0000000269020227 */ /* 0x001fca00078e00ff */
[----:B------:R-:W-:-:S07]  /*1860*/  @P0 SHF.R.U32.HI R0, RZ, R3, R2 ;  /* 0x00000003ff000219 */ /* 0x000fce0000011602 */
.L_x_1090:
[----:B------:R-:W-:-:S05]  /*1870*/  IMAD R0, R0, R9, RZ ;  /* 0x0000000900007224 */ /* 0x000fca00078e02ff */
[----:B------:R-:W-:-:S13]  /*1880*/  R2UR UR5, R0 ;  /* 0x00000000000572ca */ /* 0x000fda00000e0000 */
[----:B------:R-:W-:-:S04]  /*1890*/  UISETP.LT.AND UP0, UPT, UR4, UR5, UPT ;  /* 0x000000050400728c */ /* 0x000fc8000bf01270 */
[----:B------:R-:W-:-:S12]  /*18a0*/  USEL UR4, UR4, UR5, !UP0 ;  /* 0x0000000504047287 */ /* 0x000fd8000c000000 */
.L_x_1088:
[----:B------:R-:W-:Y:S01]  /*18b0*/  UIMAD.WIDE UR4, UR4, 0x66666667, URZ ;  /* 0x66666667040478a5 */ /* 0x000fe2000f8e023f */
[----:B------:R-:W-:Y:S02]  /*18c0*/  PLOP3.LUT P0, PT, PT, PT, PT, 0x80, 0x0 ;  /* 0x000000000000781c */ /* 0x000fe40003f0f070 */
        /* <DEDUP_REMOVED lines=31> */
[----:B------:R-:W-:Y:S01]  /*1ac0*/  IMAD.MOV.U32 R34, RZ, RZ, RZ ;  /* 0x000000ffff227224 */ /* 0x000fe200078e00ff */
[----:B------:R-:W-:Y:S02]  /*1ad0*/  CS2R R88, SRZ ;  /* 0x0000000000587805 */ /* 0x000fe4000001ff00 */
[----:B------:R-:W-:Y:S02]  /*1ae0*/  CS2R R40, SRZ ;  /* 0x0000000000287805 */ /* 0x000fe4000001ff00 */
[----:B------:R-:W-:-:S02]  /*1af0*/  CS2R R90, SRZ ;  /* 0x00000000005a7805 */ /* 0x000fc4000001ff00 */
[----:B------:R-:W-:Y:S02]  /*1b00*/  CS2R R48, SRZ ;  /* 0x0000000000307805 */ /* 0x000fe4000001ff00 */
[----:B------:R-:W-:Y:S01]  /*1b10*/  CS2R R92, SRZ ;  /* 0x00000000005c7805 */ /* 0x000fe2000001ff00 */
[----:B------:R-:W-:Y:S01]  /*1b20*/  IMAD.MOV.U32 R57, RZ, RZ, RZ ;  /* 0x000000ffff397224 */ /* 0x000fe200078e00ff */
[----:B------:R-:W-:Y:S01]  /*1b30*/  CS2R R94, SRZ ;  /* 0x00000000005e7805 */ /* 0x000fe2000001ff00 */
[----:B------:R-:W-:Y:S06]  /*1b40*/  @!P1 BRA `(.L_x_1091) ;  /* 0x0000010c00889947 */ /* 0x000fec0003800000 */
        /* <DEDUP_REMOVED lines=31> */
.L_x_1092:
[----:B------:R-:W-:Y:S01]  /*1d40*/  ULEA.HI UR4, UR46, UR46, URZ, 0x1 ;  /* 0x0000002e2e047291 */ /* 0x000fe2000f8f083f */
[----:B------:R-:W-:-:S03]  /*1d50*/  IMAD.U32 R2, RZ, RZ, UR47 ;  /* 0x0000002fff027e24 */ /* 0x000fc6000f8e00ff */
[----:B------:R-:W-:Y:S02]  /*1d60*/  ULOP3.LUT UR4, UR4, 0xfffffffe, URZ, 0xc0, !UPT ;  /* 0xfffffffe04047892 */ /* 0x000fe4000f8ec03f */
[----:B------:R-:W-:Y:S02]  /*1d70*/  ISETP.NE.AND P0, PT, R2, 0x3, PT ;  /* 0x000000030200780c */ /* 0x000fe40003f05270 */
[----:B------:R-:W-:-:S06]  /*1d80*/  UIADD3 UR4, UR46, -UR4, URZ ;  /* 0x800000042e047290 */ /* 0x000fcc000fffe03f */
[----:B------:R-:W-:-:S05]  /*1d90*/  IMAD.U32 R0, RZ, RZ, UR4 ;  /* 0x00000004ff007e24 */ /* 0x000fca000f8e00ff */
[----:B------:R-:W-:-:S04]  /*1da0*/  SHF.L.U32 R0, R0, 0x1f, RZ ;  /* 0x0000001f00007819 */ /* 0x000fc800000006ff */
[----:B------:R-:W0:Y:S02]  /*1db0*/  SYNCS.PHASECHK.TRANS64.TRYWAIT P1, [UR41+0x29800], R0 ;  /* 0x02980000ff0075a7 */ /* 0x000e240008020169 */
[----:B0-----:R-:W-:Y:S05]  /*1dc0*/  @!P1 BRA `(.L_x_1093) ;  /* 0x00000184003c9947 */ /* 0x001fea0003800000 */
.L_x_1280:
[----:B------:R-:W-:Y:S05]  /*1dd0*/  @!P0 BRA `(.L_x_1094) ;  /* 0x0000000000048947 */ /* 0x000fea0003800000 */
[----:B------:R-:W-:Y:S01]  /*1de0*/  BPT.TRAP 0x1 ;  /* 0x000000040000795c */ /* 0x000fe20000300000 */
.L_x_1094:
[----:B0-----:R-:W-:Y:S02]  /*1df0*/  IMAD.U32 R3, RZ, RZ, UR52 ;  /* 0x00000034ff037e24 */ /* 0x001fe4000f8e00ff */
[----:B------:R-:W-:-:S03]  /*1e00*/  IMAD.U32 R0, RZ, RZ, UR45 ;  /* 0x0000002dff007e24 */ /* 0x000fc6000f8e00ff */
[----:B------:R-:W-:Y:S02]  /*1e10*/  LEA R3, R3, UR41, 0x3 ;  /* 0x0000002903037c11 */ /* 0x000fe4000f8e18ff */
[----:B------:R-:W-:-:S04]  /*1e20*/  SHF.L.U32 R0, R0, 0x1f, RZ ;  /* 0x0000001f00007819 */ /* 0x000fc800000006ff */
[----:B------:R0:W1:Y:S01]  /*1e30*/  SYNCS.PHASECHK.TRANS64.TRYWAIT P1, [R3+URZ+0x29830], R0 ;  /* 0x02983000030075a7 */ /* 0x000062000802017f */
[----:B------:R-:W-:Y:S05]  /*1e40*/  @!P0 BRA `(.L_x_1095) ;  /* 0x0000000000048947 */ /* 0x000fea0003800000 */
[----:B------:R-:W-:Y:S01]  /*1e50*/  BPT.TRAP 0x1 ;  /* 0x000000040000795c */ /* 0x000fe20000300000 */
.L_x_1095:
[----:B------:R-:W2:Y:S01]  /*1e60*/  S2R R2, SR_TID.X ;  /* 0x0000000000027919 */ /* 0x000ea20000002100 */
[----:B------:R-:W-:Y:S02]  /*1e70*/  LOP3.LUT R189, R189, 0xfffffff7, RZ, 0xc0, !PT ;  /* 0xfffffff7bdbd7812 */ /* 0x000fe400078ec0ff */
[----:B--2---:R-:W-:-:S13]  /*1e80*/  LOP3.LUT P2, RZ, R2, 0x7f, RZ, 0xc0, !PT ;  /* 0x0000007f02ff7812 */ /* 0x004fda000784c0ff */
[----:B------:R-:W-:Y:S01]  /*1e90*/  @P2 LOP3.LUT R189, R189, 0x8, RZ, 0xfc, !PT ;  /* 0x00000008bdbd2812 */ /* 0x000fe200078efcff */
[----:B-1----:R-:W-:Y:S06]  /*1ea0*/  @P1 BRA `(.L_x_1096) ;  /* 0x0000000000081947 */ /* 0x002fec0003800000 */
[----:B------:R-:W1:Y:S02]  /*1eb0*/  SYNCS.PHASECHK.TRANS64.TRYWAIT P1, [R3+URZ+0x29830], R0 ;  /* 0x02983000030075a7 */ /* 0x000e64000802017f */
[----:B-1----:R-:W-:Y:S05]  /*1ec0*/  @!P1 BRA `(.L_x_1097) ;  /* 0x0000018400149947 */ /* 0x002fea0003800000 */
.L_x_1096:
[----:B------:R-:W-:Y:S05]  /*1ed0*/  WARPSYNC.ALL ;  /* 0x0000000000007948 */ /* 0x000fea0003800000 */
[----:B------:R-:W-:Y:S01]  /*1ee0*/  UIADD3 UR4, UR41, 0x1a400, URZ ;  /* 0x0001a40029047890 */ /* 0x000fe2000fffe03f */
[----:B------:R-:W-:Y:S01]  /*1ef0*/  WARPGROUP.ARRIVE ;  /* 0x00000000000079c5 */ /* 0x000fe20000000000 */
[----:B------:R-:W-:-:S05]  /*1f00*/  ULOP3.LUT UR28, UR49, 0x10000, URZ, 0xfc, !UPT ;  /* 0x00010000311c7892 */ /* 0x000fca000f8efc3f */
[----:B------:R-:W2:Y:S01]  /*1f10*/  S2R R2, SR_TID.X ;  /* 0x0000000000027919 */ /* 0x000ea20000002100 */
[----:B------:R-:W-:Y:S01]  /*1f20*/  USHF.R.U32.HI UR4, URZ, 0x4, UR4 ;  /* 0x000000043f047899 */ /* 0x000fe20008011604 */
[----:B------:R-:W-:Y:S01]  /*1f30*/  IMAD.MOV.U32 R5, RZ, RZ, -0xa0 ;  /* 0xffffff60ff057424 */ /* 0x000fe200078e00ff */
[----:B------:R-:W-:Y:S01]  /*1f40*/  UMOV UR25, 0x80000020 ;  /* 0x8000002000197882 */ /* 0x000fe20000000000 */
[----:B------:R-:W-:Y:S01]  /*1f50*/  UMOV UR27, 0x80000020 ;  /* 0x80000020001b7882 */ /* 0x000fe20000000000 */
[----:B------:R-:W-:Y:S01]  /*1f60*/  ULOP3.LUT UR4, UR4, 0x3fff, URZ, 0xc0, !UPT ;  /* 0x00003fff04047892 */ /* 0x000fe2000f8ec03f */
[----:B------:R-:W-:Y:S01]  /*1f70*/  IMAD R6, R104, R5, 0xa0 ;  /* 0x000000a068067424 */ /* 0x000fe200078e0205 */
[----:B------:R-:W-:Y:S01]  /*1f80*/  UMOV UR24, UR28 ;  /* 0x0000001c00187c82 */ /* 0x000fe20008000000 */
[----:B------:R-:W-:Y:S01]  /*1f90*/  UMOV UR5, UR25 ;  /* 0x0000001900057c82 */ /* 0x000fe20008000000 */
[----:B------:R-:W-:Y:S01]  /*1fa0*/  ULOP3.LUT UR49, UR4, 0x10000, URZ, 0xfc, !UPT ;  /* 0x0001000004317892 */ /* 0x000fe2000f8efc3f */
[----:B------:R-:W-:Y:S01]  /*1fb0*/  IMAD R4, R109, 0x80, R192 ;  /* 0x000000806d047824 */ /* 0x000fe200078e02c0 */
[----:B------:R-:W-:Y:S01]  /*1fc0*/  UMOV UR7, 0x80000020 ;  /* 0x8000002000077882 */ /* 0x000fe20000000000 */
[----:B------:R-:W-:Y:S01]  /*1fd0*/  UMOV UR4, UR24 ;  /* 0x0000001800047c82 */ /* 0x000fe20008000000 */
[----:B------:R-:W-:Y:S01]  /*1fe0*/  UIMAD UR30, UR52, 0x780, UR49 ;  /* 0x00000780341e78a4 */ /* 0x000fe2000f8e0231 */
[----:B------:R-:W-:Y:S01]  /*1ff0*/  IMAD R10, R16, -0x2, R6 ;  /* 0xfffffffe100a7824 */ /* 0x000fe200078e0206 */
[----:B------:R-:W-:Y:S01]  /*2000*/  UMOV UR11, 0x80000020 ;  /* 0x80000020000b7882 */ /* 0x000fe20000000000 */
[----:B------:R-:W-:Y:S01]  /*2010*/  UMOV UR15, 0x80000020 ;  /* 0x80000020000f7882 */ /* 0x000fe20000000000 */
[----:B------:R-:W-:-:S02]  /*2020*/  UIADD3 UR6, UR30, 0x80, URZ ;  /* 0x000000801e067890 */ /* 0x000fc4000fffe03f */
[----:B------:R-:W-:Y:S02]  /*2030*/  UIADD3 UR8, UR30, 0x100, URZ ;  /* 0x000001001e087890 */ /* 0x000fe4000fffe03f */
[----:B------:R-:W-:Y:S01]  /*2040*/  UMOV UR26, UR30 ;  /* 0x0000001e001a7c82 */ /* 0x000fe20008000000 */
[----:B------:R-:W-:Y:S01]  /*2050*/  UIADD3 UR9, UR30, 0x180, URZ ;  /* 0x000001801e097890 */ /* 0x000fe2000fffe03f */
[----:B------:R-:W-:Y:S01]  /*2060*/  QGMMA.64x32x32.F32.E4M3.E4M3 R88, gdesc[UR24], RZ, !UPT, gsb0 ;  /* 0x00600000185879f3 */ /* 0x000fe2000c0008ff */
[----:B------:R-:W-:Y:S01]  /*2070*/  UMOV UR26, UR6 ;  /* 0x00000006001a7c82 */ /* 0x000fe20008000000 */
[----:B------:R-:W-:Y:S01]  /*2080*/  UMOV UR27, 0x80000020 ;  /* 0x80000020001b7882 */ /* 0x000fe20000000000 */
[----:B------:R-:W-:Y:S01]  /*2090*/  UMOV UR6, UR8 ;  /* 0x0000000800067c82 */ /* 0x000fe20008000000 */
[----:B------:R-:W-:Y:S02]  /*20a0*/  UIADD3 UR10, UR30, 0x200, URZ ;  /* 0x000002001e0a7890 */ /* 0x000fe4000fffe03f */
[----:B------:R-:W-:-:S02]  /*20b0*/  UIADD3 UR12, UR30, 0x102, URZ ;  /* 0x000001021e0c7890 */ /* 0x000fc4000fffe03f */
[----:B------:R-:W-:Y:S01]  /*20c0*/  UIADD3 UR13, UR30, 0x182, URZ ;  /* 0x000001821e0d7890 */ /* 0x000fe2000fffe03f */
[----:B--2---:R-:W-:Y:S01]  /*20d0*/  LOP3.LUT P1, RZ, R2, 0x7f, RZ, 0xc0, !PT ;  /* 0x0000007f02ff7812 */ /* 0x004fe2000782c0ff */
[----:B------:R-:W-:Y:S02]  /*20e0*/  UIADD3 UR14, UR30, 0x202, URZ ;  /* 0x000002021e0e7890 */ /* 0x000fe4000fffe03f */
[----:B------:R-:W-:Y:S01]  /*20f0*/  UIADD3 UR18, UR30, 0x382, URZ ;  /* 0x000003821e127890 */ /* 0x000fe2000fffe03f */
[----:B------:R-:W-:Y:S01]  /*2100*/  UMOV UR19, 0x80000020 ;  /* 0x8000002000137882 */ /* 0x000fe20000000000 */
[----:B------:R-:W-:Y:S01]  /*2110*/  UIADD3 UR22, UR30, 0x600, URZ ;  /* 0x000006001e167890 */ /* 0x000fe2000fffe03f */
[----:B------:R-:W-:Y:S01]  /*2120*/  UMOV UR23, 0x80000020 ;  /* 0x8000002000177882 */ /* 0x000fe20000000000 */
[----:B------:R-:W-:Y:S01]  /*2130*/  UMOV UR31, 0x80000020 ;  /* 0x80000020001f7882 */ /* 0x000fe20000000000 */
[----:B------:R-:W-:-:S05]  /*2140*/  ULDC UR54, c[0x0][0x9dc] ;  /* 0x0002770000367ab9 */ /* 0x000fca0000000800 */
[----:B01----:R-:W-:Y:S02]  /*2150*/  @!P1 VIADD R0, R3, 0x29840 ;  /* 0x0002984003009836 */ /* 0x003fe40000000000 */
[----:B------:R-:W-:-:S03]  /*2160*/  IMAD.IADD R3, R17, 0x1, R6 ;  /* 0x0000000111037824 */ /* 0x000fc600078e0206 */
[----:B------:R-:W-:Y:S01]  /*2170*/  @!P1 PRMT R0, RZ, 0x654, R0 ;  /* 0x00000654ff009816 */ /* 0x000fe20000000000 */
[--C-:B------:R-:W-:Y:S01]  /*2180*/  IMAD R7, R16, -0x2, R3.reuse ;  /* 0xfffffffe10077824 */ /* 0x100fe200078e0203 */
[----:B------:R-:W-:-:S05]  /*2190*/  IADD3 R5, -R18, 0x1, R3 ;  /* 0x0000000112057810 */ /* 0x000fca0007ffe103 */
[----:B------:R-:W-:Y:S01]  /*21a0*/  IMAD R5, R16, -0x2, R5 ;  /* 0xfffffffe10057824 */ /* 0x000fe200078e0205 */
        /* <DEDUP_REMOVED lines=157> */
[----:B------:R-:W-:Y:S01]  /*2b80*/  ULOP3.LUT UR10, URZ, UR54, URZ, 0x33, !UPT ;  /* 0x000000363f0a7292 */ /* 0x000fe2000f8e333f */
        /* <DEDUP_REMOVED lines=8> */
[----:B------:R-:W-:Y:S02]  /*2c10*/  ULDC.64 UR6, c[0x0][0x9e0] ;  /* 0x0002780000067ab9 */ /* 0x000fe40000000a00 */
[----:B------:R-:W-:Y:S01]  /*2c20*/  UISETP.GE.AND UP0, UPT, UR7, 0x1, UPT ;  /* 0x000000010700788c */ /* 0x000fe2000bf06270 */
[C---:B------:R-:W-:Y:S02]  /*2c30*/  VIADD R8, R5.reuse, UR6 ;  /* 0x0000000605087c36 */ /* 0x040fe40008000000 */
        /* <DEDUP_REMOVED lines=8> */
[----:B0-----:R-:W-:-:S11]  /*2cc0*/  VIADDMNMX R0, R4, R8, R7, PT ;  /* 0x0000000804007246 */ /* 0x001fd60003800107 */
[----:B------:R-:W-:Y:S05]  /*2cd0*/  @P1 BRA `(.L_x_1098) ;  /* 0x0000000000541947 */ /* 0x000fea0003800000 */
[----:B------:R-:W-:Y:S01]  /*2ce0*/  IADD3 R3, -R18, R17, R4 ;  /* 0x0000001112037210 */ /* 0x000fe20007ffe104 */
[----:B------:R-:W-:Y:S03]  /*2cf0*/  BSSY B0, `(.L_x_1099) ;  /* 0x0000010000007945 */ /* 0x000fe60003800000 */
        /* <DEDUP_REMOVED lines=10> */
.L_x_1100:
[----:B------:R-:W-:-:S06]  /*2da0*/  UISETP.NE.AND UP1, UPT, UR7, 0x1, UPT ;  /* 0x000000010700788c */ /* 0x000fcc000bf25270 */
[----:B------:R-:W-:-:S05]  /*2db0*/  PLOP3.LUT P1, PT, PT, PT, UP1, 0x80, 0x0 ;  /* 0x000000000000781c */ /* 0x000fca0003f2f018 */
[----:B------:R-:W-:-:S08]  /*2dc0*/  @UP1 ULDC.64 UR10, c[0x0][0x9e8] ;  /* 0x00027a00000a1ab9 */ /* 0x000fd00000000a00 */
[----:B------:R-:W-:-:S05]  /*2dd0*/  @P1 IMAD.HI.U32 R9, R3, UR10, RZ ;  /* 0x0000000a03091c27 */ /* 0x000fca000f8e00ff */
[----:B------:R-:W-:-:S07]  /*2de0*/  @P1 SHF.R.U32.HI R3, RZ, UR11, R9 ;  /* 0x0000000bff031c19 */ /* 0x000fce0008011609 */
.L_x_1101:
[----:B------:R-:W-:Y:S05]  /*2df0*/  BSYNC B0 ;  /* 0x0000000000007941 */ /* 0x000fea0003800000 */
.L_x_1099:
[----:B------:R-:W-:-:S05]  /*2e00*/  IMAD R3, R3, UR7, R10 ;  /* 0x0000000703037c24 */ /* 0x000fca000f8e020a */
[----:B------:R-:W-:Y:S02]  /*2e10*/  VIMNMX R2, R2, R3, !PT ;  /* 0x0000000302027248 */ /* 0x000fe40007fe0100 */
[----:B------:R-:W-:-:S07]  /*2e20*/  VIADDMNMX R0, R3, UR7, R0, PT ;  /* 0x0000000703007c46 */ /* 0x000fce000b800100 */
.L_x_1098:
        /* <DEDUP_REMOVED lines=49> */
[----:B------:R-:W-:Y:S02]  /*3140*/  ISETP.LT.OR P2, PT, R0, 0x29, P2 ;  /* 0x000000290000780c */ /* 0x000fe40001741670 */
[----:B------:R-:W-:Y:S02]  /*3150*/  IADD3 R3, R5, 0x8, R4 ;  /* 0x0000000805037810 */ /* 0x000fe40007ffe004 */
        /* <DEDUP_REMOVED lines=143> */
[----:B------:R-:W-:Y:S01]  /*3a50*/  ISETP.LT.OR P6, PT, R0, 0x9a, P6 ;  /* 0x0000009a0000780c */ /* 0x000fe200037c1670 */
[----:B------:R-:W-:-:S03]  /*3a60*/  VIADD R0, R4, 0x8 ;  /* 0x0000000804007836 */ /* 0x000fc60000000000 */
[----:B------:R-:W-:Y:S02]  /*3a70*/  FSEL R37, R37, -INF , !P6 ;  /* 0xff80000025257808 */ /* 0x000fe40007000000 */
[----:B------:R-:W-:Y:S02]  /*3a80*/  PLOP3.LUT P6, PT, PT, PT, UP0, 0x40, 0x0 ;  /* 0x000000000000781c */ /* 0x000fe40003fce808 */
[----:B------:R-:W-:-:S11]  /*3a90*/  VIADDMNMX R0, R0, R8, R7, PT ;  /* 0x0000000800007246 */ /* 0x000fd60003800107 */
[----:B------:R-:W-:Y:S05]  /*3aa0*/  @P6 BRA `(.L_x_1102) ;  /* 0x0000000000606947 */ /* 0x000fea0003800000 */
[----:B------:R-:W-:Y:S01]  /*3ab0*/  IADD3 R5, R17, 0x8, R4 ;  /* 0x0000000811057810 */ /* 0x000fe20007ffe004 */
[----:B------:R-:W-:Y:S04]  /*3ac0*/  BSSY B0, `(.L_x_1103) ;  /* 0x0000013000007945 */ /* 0x000fe80003800000 */
        /* <DEDUP_REMOVED lines=12> */
.L_x_1104:
[----:B------:R-:W-:-:S06]  /*3b90*/  UISETP.NE.AND UP1, UPT, UR7, 0x1, UPT ;  /* 0x000000010700788c */ /* 0x000fcc000bf25270 */
[----:B------:R-:W-:-:S05]  /*3ba0*/  PLOP3.LUT P6, PT, PT, PT, UP1, 0x80, 0x0 ;  /* 0x000000000000781c */ /* 0x000fca0003fcf018 */
[----:B------:R-:W-:-:S08]  /*3bb0*/  @UP1 ULDC.64 UR10, c[0x0][0x9e8] ;  /* 0x00027a00000a1ab9 */ /* 0x000fd00000000a00 */
[----:B------:R-:W-:Y:S01]  /*3bc0*/  @P6 IMAD.HI.U32 R2, R5, UR10, RZ ;  /* 0x0000000a05026c27 */ /* 0x000fe2000f8e00ff */
[----:B------:R-:W-:-:S13]  /*3bd0*/  PLOP3.LUT P6, PT, PT, PT, UP1, 0x80, 0x0 ;  /* 0x000000000000781c */ /* 0x000fda0003fcf018 */
[----:B------:R-:W-:-:S07]  /*3be0*/  @P6 SHF.R.U32.HI R5, RZ, UR11, R2 ;  /* 0x0000000bff056c19 */ /* 0x000fce0008011602 */
.L_x_1105:
[----:B------:R-:W-:Y:S05]  /*3bf0*/  BSYNC B0 ;  /* 0x0000000000007941 */ /* 0x000fea0003800000 */
.L_x_1103:
[----:B------:R-:W-:-:S05]  /*3c00*/  IMAD R5, R5, UR7, R10 ;  /* 0x0000000705057c24 */ /* 0x000fca000f8e020a */
[----:B------:R-:W-:Y:S02]  /*3c10*/  VIMNMX R3, R3, R5, !PT ;  /* 0x0000000503037248 */ /* 0x000fe40007fe0100 */
[----:B------:R-:W-:-:S07]  /*3c20*/  VIADDMNMX R0, R5, UR7, R0, PT ;  /* 0x0000000705007c46 */ /* 0x000fce000b800100 */
.L_x_1102:
[C---:B------:R-:W-:Y:S02]  /*3c30*/  ISETP.GT.AND P1, PT, R3.reuse, 0x20, !P1 ;  /* 0x000000200300780c */ /* 0x040fe40004f24270 */
        /* <DEDUP_REMOVED lines=109> */
[----:B------:R-:W0:Y:S01]  /*4310*/  SHFL.BFLY PT, R2, R5, 0x2, 0x1f ;  /* 0x0c401f0005027f89 */ /* 0x000e2200000e0000 */
        /* <DEDUP_REMOVED lines=13> */
[----:B0-----:R-:W-:Y:S02]  /*43f0*/  FMNMX.FTZ R6, R5, R2, !PT ;  /* 0x0000000205067209 */ /* 0x001fe40007810000 */
[C---:B------:R-:W-:Y:S02]  /*4400*/  ISETP.LT.OR P1, PT, R0.reuse, 0x6a, P1 ;  /* 0x0000006a0000780c */ /* 0x040fe40000f21670 */
[----:B------:R-:W-:Y:S01]  /*4410*/  ISETP.LT.OR P5, PT, R0, 0x99, P5 ;  /* 0x000000990000780c */ /* 0x000fe20002fa1670 */
[----:B------:R-:W0:Y:S01]  /*4420*/  SHFL.BFLY PT, R7, R6, 0x1, 0x1f ;  /* 0x0c201f0006077f89 */ /* 0x000e2200000e0000 */
        /* <DEDUP_REMOVED lines=11> */
[----:B0-----:R-:W-:Y:S01]  /*44e0*/  FMNMX.FTZ R2, R6, R7, !PT ;  /* 0x0000000706027209 */ /* 0x001fe20007810000 */
[----:B------:R-:W-:Y:S01]  /*44f0*/  IMAD.U32 R7, RZ, RZ, UR37 ;  /* 0x00000025ff077e24 */ /* 0x000fe2000f8e00ff */
        /* <DEDUP_REMOVED lines=64> */
[----:B------:R-:W-:Y:S01]  /*4900*/  ISETP.GT.AND P1, PT, R3, 0x88, !P6 ;  /* 0x000000880300780c */ /* 0x000fe20007724270 */
[--C-:B------:R-:W-:Y:S01]  /*4910*/  FFMA.FTZ R84, R84, UR37, -R88.reuse ;  /* 0x0000002554547c23 */ /* 0x100fe20008010858 */
[----:B------:R-:W-:Y:S01]  /*4920*/  ISETP.NE.AND P2, PT, R132, RZ, PT ;  /* 0x000000ff8400720c */ /* 0x000fe20003f45270 */
[--C-:B------:R-:W-:Y:S01]  /*4930*/  FFMA.FTZ R5, R9, UR37, -R88.reuse ;  /* 0x0000002509057c23 */ /* 0x100fe20008010858 */
[----:B------:R-:W-:Y:S01]  /*4940*/  ISETP.LT.OR P1, PT, R0, 0x89, P1 ;  /* 0x000000890000780c */ /* 0x000fe20000f21670 */
[----:B------:R1:W-:Y:S01]  /*4950*/  MUFU.EX2 R15, R76 ;  /* 0x0000004c000f7308 */ /* 0x0003e20000000800 */
[----:B0-----:R-:W-:Y:S01]  /*4960*/  FMNMX.FTZ R72, R74, R21, !PT ;  /* 0x000000154a487209 */ /* 0x001fe20007810000 */
[--C-:B------:R-:W-:Y:S01]  /*4970*/  FFMA.FTZ R6, R89, UR37, -R88.reuse ;  /* 0x0000002559067c23 */ /* 0x100fe20008010858 */
[----:B------:R-:W-:Y:S01]  /*4980*/  FSEL R30, R30, -INF , !P1 ;  /* 0xff8000001e1e7808 */ /* 0x000fe20004800000 */
[--C-:B------:R-:W-:Y:S01]  /*4990*/  FFMA.FTZ R7, R92, UR37, -R88.reuse ;  /* 0x000000255c077c23 */ /* 0x100fe20008010858 */
[----:B------:R-:W-:Y:S01]  /*49a0*/  FMNMX.FTZ R21, R75, R72, !PT ;  /* 0x000000484b157209 */ /* 0x000fe20007810000 */
[--C-:B------:R-:W-:Y:S01]  /*49b0*/  FFMA.FTZ R8, R93, UR37, -R88.reuse ;  /* 0x000000255d087c23 */ /* 0x100fe20008010858 */
[----:B------:R-:W-:Y:S01]  /*49c0*/  ISETP.GT.AND P1, PT, R3, 0x89, !P2 ;  /* 0x000000890300780c */ /* 0x000fe20005724270 */
[----:B------:R-:W-:Y:S01]  /*49d0*/  MUFU.EX2 R5, R5 ;  /* 0x0000000500057308 */ /* 0x000fe20000000800 */
[----:B------:R-:W-:Y:S01]  /*49e0*/  FMNMX.FTZ R72, R78, R21, !PT ;  /* 0x000000154e487209 */ /* 0x000fe20007810000 */
[--C-:B------:R-:W-:Y:S01]  /*49f0*/  FFMA.FTZ R9, R96, UR37, -R88.reuse ;  /* 0x0000002560097c23 */ /* 0x100fe20008010858 */
[----:B------:R-:W-:Y:S01]  /*4a00*/  ISETP.LT.OR P1, PT, R0, 0x8a, P1 ;  /* 0x0000008a0000780c */ /* 0x000fe20000f21670 */
[--C-:B------:R-:W-:Y:S01]  /*4a10*/  FFMA.FTZ R10, R97, UR37, -R88.reuse ;  /* 0x00000025610a7c23 */ /* 0x100fe20008010858 */
[----:B------:R-:W-:Y:S01]  /*4a20*/  FMNMX.FTZ R73, R79, R72, !PT ;  /* 0x000000484f497209 */ /* 0x000fe20007810000 */
[--C-:B------:R-:W-:Y:S01]  /*4a30*/  FFMA.FTZ R72, R81, UR37, -R88.reuse ;  /* 0x0000002551487c23 */ /* 0x100fe20008010858 */
[----:B------:R-:W-:-:S01]  /*4a40*/  FFMA.FTZ R81, R69, UR37, -R88 ;  /* 0x0000002545517c23 */ /* 0x000fc20008010858 */
[----:B------:R0:W-:Y:S01]  /*4a50*/  MUFU.EX2 R21, R80 ;  /* 0x0000005000157308 */ /* 0x0001e20000000800 */
[----:B-1----:R-:W-:Y:S01]  /*4a60*/  FMNMX.FTZ R76, R82, R73, !PT ;  /* 0x00000049524c7209 */ /* 0x002fe20007810000 */
[--C-:B------:R-:W-:Y:S01]  /*4a70*/  FFMA.FTZ R11, R100, UR37, -R88.reuse ;  /* 0x00000025640b7c23 */ /* 0x100fe20008010858 */
[----:B------:R-:W-:Y:S01]  /*4a80*/  FSEL R31, R31, -INF , !P1 ;  /* 0xff8000001f1f7808 */ /* 0x000fe20004800000 */
[--C-:B------:R-:W-:Y:S01]  /*4a90*/  FFMA.FTZ R12, R101, UR37, -R88.reuse ;  /* 0x00000025650c7c23 */ /* 0x100fe20008010858 */
[----:B------:R-:W-:Y:S01]  /*4aa0*/  FMNMX.FTZ R73, R83, R76, !PT ;  /* 0x0000004c53497209 */ /* 0x000fe20007810000 */
[--C-:B------:R-:W-:Y:S01]  /*4ab0*/  FFMA.FTZ R56, R56, UR37, -R88.reuse ;  /* 0x0000002538387c23 */ /* 0x100fe20008010858 */
[----:B------:R-:W-:Y:S01]  /*4ac0*/  ISETP.NE.AND P6, PT, R133, RZ, PT ;  /* 0x000000ff8500720c */ /* 0x000fe20003fc5270 */
[----:B------:R-:W1:Y:S01]  /*4ad0*/  MUFU.EX2 R6, R6 ;  /* 0x0000000600067308 */ /* 0x000e620000000800 */
[----:B------:R-:W-:Y:S01]  /*4ae0*/  FMNMX.FTZ R76, R86, R73, !PT ;  /* 0x00000049564c7209 */ /* 0x000fe20007810000 */
[--C-:B------:R-:W-:Y:S01]  /*4af0*/  FFMA.FTZ R57, R57, UR37, -R88.reuse ;  /* 0x0000002539397c23 */ /* 0x100fe20008010858 */
[----:B------:R-:W-:Y:S01]  /*4b00*/  ISETP.GT.AND P2, PT, R3, 0x99, !P6 ;  /* 0x000000990300780c */ /* 0x000fe20007744270 */
[--C-:B------:R-:W-:Y:S01]  /*4b10*/  FFMA.FTZ R60, R60, UR37, -R88.reuse ;  /* 0x000000253c3c7c23 */ /* 0x100fe20008010858 */
[----:B------:R-:W-:Y:S01]  /*4b20*/  FMNMX.FTZ R77, R87, R76, !PT ;  /* 0x0000004c574d7209 */ /* 0x000fe20007810000 */
        /* <DEDUP_REMOVED lines=9> */
[----:B------:R-:W-:-:S01]  /*4bc0*/  FFMA.FTZ R68, R68, UR37, -R88 ;  /* 0x0000002544447c23 */ /* 0x000fc20008010858 */
[----:B------:R0:W-:Y:S01]  /*4bd0*/  MUFU.EX2 R3, R81 ;  /* 0x0000005100037308 */ /* 0x0001e20000000800 */
[----:B------:R-:W-:Y:S01]  /*4be0*/  FMNMX.FTZ R80, R62, R77, !PT ;  /* 0x0000004d3e507209 */ /* 0x000fe20007810000 */
[--C-:B--2---:R-:W-:Y:S01]  /*4bf0*/  FFMA.FTZ R84, R40, UR37, -R88.reuse ;  /* 0x0000002528547c23 */ /* 0x104fe20008010858 */
[----:B------:R-:W-:-:S01]  /*4c00*/  FFMA.FTZ R24, R24, UR37, -R88 ;  /* 0x0000002518187c23 */ /* 0x000fc20008010858 */
[--C-:B------:R-:W-:Y:S01]  /*4c10*/  FFMA.FTZ R25, R25, UR37, -R88.reuse ;  /* 0x0000002519197c23 */ /* 0x100fe20008010858 */
[----:B------:R-:W-:Y:S01]  /*4c20*/  FMNMX.FTZ R77, R63, R80, !PT ;  /* 0x000000503f4d7209 */ /* 0x000fe20007810000 */
[--C-:B------:R-:W-:Y:S01]  /*4c30*/  FFMA.FTZ R28, R28, UR37, -R88.reuse ;  /* 0x000000251c1c7c23 */ /* 0x100fe20008010858 */
[----:B------:R-:W-:-:S01]  /*4c40*/  FFMA.FTZ R29, R29, UR37, -R88 ;  /* 0x000000251d1d7c23 */ /* 0x000fc20008010858 */
[----:B------:R-:W2:Y:S01]  /*4c50*/  MUFU.EX2 R7, R7 ;  /* 0x0000000700077308 */ /* 0x000ea20000000800 */
[----:B------:R-:W-:Y:S01]  /*4c60*/  FMNMX.FTZ R80, R66, R77, !PT ;  /* 0x0000004d42507209 */ /* 0x000fe20007810000 */
[--C-:B0-----:R-:W-:Y:S01]  /*4c70*/  FFMA.FTZ R81, R41, UR37, -R88.reuse ;  /* 0x0000002529517c23 */ /* 0x101fe20008010858 */
[----:B------:R-:W-:-:S01]  /*4c80*/  FFMA.FTZ R32, R32, UR37, -R88 ;  /* 0x0000002520207c23 */ /* 0x000fc20008010858 */
[--C-:B------:R-:W-:Y:S01]  /*4c90*/  FFMA.FTZ R33, R33, UR37, -R88.reuse ;  /* 0x0000002521217c23 */ /* 0x100fe20008010858 */
[----:B------:R-:W-:Y:S01]  /*4ca0*/  FMNMX.FTZ R77, R67, R80, !PT ;  /* 0x00000050434d7209 */ /* 0x000fe20007810000 */
[--C-:B------:R-:W-:Y:S01]  /*4cb0*/  FFMA.FTZ R36, R36, UR37, -R88.reuse ;  /* 0x0000002524247c23 */ /* 0x100fe20008010858 */
[----:B------:R-:W-:-:S01]  /*4cc0*/  FFMA.FTZ R37, R37, UR37, -R88 ;  /* 0x0000002525257c23 */ /* 0x000fc20008010858 */
[----:B------:R-:W0:Y:S01]  /*4cd0*/  MUFU.EX2 R8, R8 ;  /* 0x0000000800087308 */ /* 0x000e220000000800 */
[----:B------:R-:W-:-:S04]  /*4ce0*/  FMNMX.FTZ R80, R70, R77, !PT ;  /* 0x0000004d46507209 */ /* 0x000fc80007810000 */
[----:B------:R-:W-:-:S03]  /*4cf0*/  FMNMX.FTZ R77, R71, R80, !PT ;  /* 0x00000050474d7209 */ /* 0x000fc60007810000 */
[----:B------:R-:W3:Y:S01]  /*4d00*/  MUFU.EX2 R9, R9 ;  /* 0x0000000900097308 */ /* 0x000ee20000000800 */
[----:B------:R-:W-:-:S04]  /*4d10*/  FMNMX.FTZ R80, R42, R77, !PT ;  /* 0x0000004d2a507209 */ /* 0x000fc80007810000 */
[----:B------:R-:W-:-:S03]  /*4d20*/  FMNMX.FTZ R77, R43, R80, !PT ;  /* 0x000000502b4d7209 */ /* 0x000fc60007810000 */
[----:B------:R-:W4:Y:S01]  /*4d30*/  MUFU.EX2 R10, R10 ;  /* 0x0000000a000a7308 */ /* 0x000f220000000800 */
        /* <DEDUP_REMOVED lines=15> */
[----:B------:R-:W-:Y:S01]  /*4e30*/  MUFU.EX2 R69, R84 ;  /* 0x0000005400457308 */ /* 0x000fe20000000800 */
[----:B------:R-:W-:-:S04]  /*4e40*/  FMNMX.FTZ R80, R34, R77, !PT ;  /* 0x0000004d22507209 */ /* 0x000fc80007810000 */
        /* <DEDUP_REMOVED lines=9> */
[----:B------:R-:W-:Y:S01]  /*4ee0*/  IMAD.U32 R53, RZ, RZ, UR37 ;  /* 0x00000025ff357e24 */ /* 0x000fe2000f8e00ff */
[----:B------:R5:W-:Y:S03]  /*4ef0*/  MUFU.EX2 R38, R81 ;  /* 0x0000005100267308 */ /* 0x000be60000000800 */
[----:B------:R-:W1:Y:S05]  /*4f00*/  SHFL.BFLY PT, R77, R0, 0x2, 0x1f ;  /* 0x0c401f00004d7f89 */ /* 0x000e6a00000e0000 */
[----:B------:R2:W-:Y:S08]  /*4f10*/  MUFU.EX2 R41, R80 ;  /* 0x0000005000297308 */ /* 0x0005f00000000800 */
[----:B------:R-:W-:Y:S08]  /*4f20*/  MUFU.EX2 R72, R72 ;  /* 0x0000004800487308 */ /* 0x000ff00000000800 */
[----:B------:R-:W-:Y:S01]  /*4f30*/  MUFU.EX2 R76, R76 ;  /* 0x0000004c004c7308 */ /* 0x000fe20000000800 */
[----:B-1----:R-:W-:-:S05]  /*4f40*/  FMNMX.FTZ R77, R0, R77, !PT ;  /* 0x0000004d004d7209 */ /* 0x002fca0007810000 */
[----:B------:R-:W1:Y:S02]  /*4f50*/  SHFL.BFLY PT, R0, R77, 0x1, 0x1f ;  /* 0x0c201f004d007f89 */ /* 0x000e6400000e0000 */
[----:B------:R-:W-:Y:S08]  /*4f60*/  MUFU.EX2 R56, R56 ;  /* 0x0000003800387308 */ /* 0x000ff00000000800 */
[----:B------:R-:W-:Y:S08]  /*4f70*/  MUFU.EX2 R57, R57 ;  /* 0x0000003900397308 */ /* 0x000ff00000000800 */
[----:B------:R-:W-:Y:S01]  /*4f80*/  MUFU.EX2 R60, R60 ;  /* 0x0000003c003c7308 */ /* 0x000fe20000000800 */
[----:B-1----:R-:W-:-:S07]  /*4f90*/  FMNMX.FTZ R0, R77, R0, !PT ;  /* 0x000000004d007209 */ /* 0x002fce0007810000 */
[----:B------:R-:W-:Y:S01]  /*4fa0*/  MUFU.EX2 R61, R61 ;  /* 0x0000003d003d7308 */ /* 0x000fe20000000800 */
[C---:B------:R-:W-:Y:S01]  /*4fb0*/  FSETP.NEU.FTZ.AND P1, PT, R0.reuse, -INF , PT ;  /* 0xff8000000000780b */ /* 0x040fe20003f3d000 */
[----:B------:R-:W-:-:S06]  /*4fc0*/  FFMA.FTZ R53, R0, R53, -8 ;  /* 0xc100000000357423 */ /* 0x000fcc0000010035 */
[----:B------:R-:W-:Y:S01]  /*4fd0*/  MUFU.EX2 R64, R64 ;  /* 0x0000004000407308 */ /* 0x000fe20000000800 */
[----:B-----5:R-:W-:Y:S02]  /*4fe0*/  FSEL R81, R53, RZ, P1 ;  /* 0x000000ff35517208 */ /* 0x020fe40000800000 */
[----:B------:R-:W-:-:S03]  /*4ff0*/  PLOP3.LUT P1, PT, PT, PT, UP0, 0x40, 0x0 ;  /* 0x000000000000781c */ /* 0x000fc60003f2e808 */
[--C-:B------:R-:W-:Y:S01]  /*5000*/  FFMA.FTZ R53, R90, UR37, -R81.reuse ;  /* 0x000000255a357c23 */ /* 0x100fe20008010851 */
[----:B--2---:R-:W-:-:S01]  /*5010*/  FFMA.FTZ R80, R91, UR37, -R81 ;  /* 0x000000255b507c23 */ /* 0x004fc20008010851 */
        /* <DEDUP_REMOVED lines=15> */
[----:B------:R-:W-:-:S01]  /*5110*/  FFMA.FTZ R84, R99, UR37, -R81 ;  /* 0x0000002563547c23 */ /* 0x000fc20008010851 */
[--C-:B------:R-:W-:Y:S01]  /*5120*/  FFMA.FTZ R102, R102, UR37, -R81.reuse ;  /* 0x0000002566667c23 */ /* 0x100fe20008010851 */
[----:B------:R-:W-:-:S01]  /*5130*/  FFMA.FTZ R103, R103, UR37, -R81 ;  /* 0x0000002567677c23 */ /* 0x000fc20008010851 */
[----:B0-----:R-:W-:Y:S01]  /*5140*/  FADD.FTZ R66, R8, R67 ;  /* 0x0000004308427221 */ /* 0x001fe20000010000 */
[----:B------:R-:W-:-:S01]  /*5150*/  FFMA.FTZ R74, R74, UR37, -R81 ;  /* 0x000000254a4a7c23 */ /* 0x000fc20008010851 */
[----:B------:R-:W0:Y:S01]  /*5160*/  MUFU.EX2 R94, R94 ;  /* 0x0000005e005e7308 */ /* 0x000e220000000800 */
[----:B------:R-:W-:-:S01]  /*5170*/  FFMA.FTZ R75, R75, UR37, -R81 ;  /* 0x000000254b4b7c23 */ /* 0x000fc20008010851 */
[----:B---3--:R-:W-:Y:S01]  /*5180*/  FADD.FTZ R89, R9, R66 ;  /* 0x0000004209597221 */ /* 0x008fe20000010000 */
[----:B------:R-:W-:-:S01]  /*5190*/  FFMA.FTZ R86, R86, UR37, -R81 ;  /* 0x0000002556567c23 */ /* 0x000fc20008010851 */
[--C-:B------:R-:W-:Y:S01]  /*51a0*/  FFMA.FTZ R87, R87, UR37, -R81.reuse ;  /* 0x0000002557577c23 */ /* 0x100fe20008010851 */
[----:B------:R-:W-:-:S01]  /*51b0*/  FFMA.FTZ R58, R58, UR37, -R81 ;  /* 0x000000253a3a7c23 */ /* 0x000fc20008010851 */
[----:B----4-:R-:W-:Y:S01]  /*51c0*/  FADD.FTZ R90, R10, R89 ;  /* 0x000000590a5a7221 */ /* 0x010fe20000010000 */
[----:B------:R-:W-:-:S01]  /*51d0*/  FFMA.FTZ R59, R59, UR37, -R81 ;  /* 0x000000253b3b7c23 */ /* 0x000fc20008010851 */
[----:B------:R-:W2:Y:S01]  /*51e0*/  MUFU.EX2 R95, R95 ;  /* 0x0000005f005f7308 */ /* 0x000ea20000000800 */
        /* <DEDUP_REMOVED lines=8> */
[----:B0-----:R-:W-:-:S01]  /*5270*/  FADD.FTZ R66, R94, R67 ;  /* 0x000000435e427221 */ /* 0x001fc20000010000 */
[----:B------:R-:W-:Y:S01]  /*5280*/  FADD.FTZ R67, R11, R90 ;  /* 0x0000005a0b437221 */ /* 0x000fe20000010000 */
[----:B------:R-:W-:Y:S01]  /*5290*/  F2FP.SATFINITE.E4M3.F32.PACK_AB_MERGE_C R11, R12, R11, RZ ;  /* 0x0000000b0c0b723e */ /* 0x000fe200048070ff */
[--C-:B------:R-:W-:Y:S01]  /*52a0*/  FFMA.FTZ R50, R50, UR37, -R81.reuse ;  /* 0x0000002532327c23 */ /* 0x100fe20008010851 */
[----:B------:R-:W-:-:S01]  /*52b0*/  FFMA.FTZ R51, R51, UR37, -R81 ;  /* 0x0000002533337c23 */ /* 0x000fc20008010851 */
[----:B------:R-:W-:Y:S01]  /*52c0*/  FADD.FTZ R90, R12, R67 ;  /* 0x000000430c5a7221 */ /* 0x000fe20000010000 */
[----:B------:R-:W-:Y:S01]  /*52d0*/  F2FP.SATFINITE.E4M3.F32.PACK_AB_MERGE_C R186, R10, R9, R11 ;  /* 0x000000090aba723e */ /* 0x000fe2000480700b */
[----:B------:R-:W0:Y:S01]  /*52e0*/  MUFU.EX2 R84, R84 ;  /* 0x0000005400547308 */ /* 0x000e220000000800 */
[----:B--2---:R-:W-:-:S01]  /*52f0*/  FADD.FTZ R66, R95, R66 ;  /* 0x000000425f427221 */ /* 0x004fc20000010000 */
[----:B------:R-:W-:Y:S01]  /*5300*/  FADD.FTZ R89, R13, R90 ;  /* 0x0000005a0d597221 */ /* 0x000fe20000010000 */
[----:B------:R-:W-:-:S01]  /*5310*/  FFMA.FTZ R54, R54, UR37, -R81 ;  /* 0x0000002536367c23 */ /* 0x000fc20008010851 */
[--C-:B------:R-:W-:Y:S01]  /*5320*/  FFMA.FTZ R55, R55, UR37, -R81.reuse ;  /* 0x0000002537377c23 */ /* 0x100fe20008010851 */
[----:B------:R-:W-:-:S01]  /*5330*/  FFMA.FTZ R26, R26, UR37, -R81 ;  /* 0x000000251a1a7c23 */ /* 0x000fc20008010851 */
[----:B------:R-:W-:Y:S01]  /*5340*/  FADD.FTZ R90, R14, R89 ;  /* 0x000000590e5a7221 */ /* 0x000fe20000010000 */
[----:B------:R-:W-:Y:S01]  /*5350*/  F2FP.SATFINITE.E4M3.F32.PACK_AB_MERGE_C R89, R8, R7, RZ ;  /* 0x000000070859723e */ /* 0x000fe200048070ff */
[----:B------:R-:W2:Y:S01]  /*5360*/  MUFU.EX2 R102, R102 ;  /* 0x0000006600667308 */ /* 0x000ea20000000800 */
[----:B-1----:R-:W-:-:S01]  /*5370*/  FADD.FTZ R67, R77, R66 ;  /* 0x000000424d437221 */ /* 0x002fc20000010000 */
[----:B------:R-:W-:Y:S01]  /*5380*/  FFMA.FTZ R27, R27, UR37, -R81 ;  /* 0x000000251b1b7c23 */ /* 0x000fe20008010851 */
[----:B------:R-:W-:Y:S01]  /*5390*/  F2FP.SATFINITE.E4M3.F32.PACK_AB_MERGE_C R184, R6, R5, R89 ;  /* 0x0000000506b8723e */ /* 0x000fe20004807059 */
[--C-:B------:R-:W-:Y:S01]  /*53a0*/  FFMA.FTZ R30, R30, UR37, -R81.reuse ;  /* 0x000000251e1e7c23 */ /* 0x100fe20008010851 */
[----:B------:R-:W-:-:S01]  /*53b0*/  FFMA.FTZ R31, R31, UR37, -R81 ;  /* 0x000000251f1f7c23 */ /* 0x000fc20008010851 */
[--C-:B------:R-:W-:Y:S01]  /*53c0*/  FFMA.FTZ R34, R34, UR37, -R81.reuse ;  /* 0x0000002522227c23 */ /* 0x100fe20008010851 */
[----:B------:R-:W-:-:S01]  /*53d0*/  FFMA.FTZ R35, R35, UR37, -R81 ;  /* 0x0000002523237c23 */ /* 0x000fc20008010851 */
[----:B------:R-:W1:Y:S01]  /*53e0*/  MUFU.EX2 R103, R103 ;  /* 0x0000006700677308 */ /* 0x000e620000000800 */
[----:B0-----:R-:W-:-:S01]  /*53f0*/  FADD.FTZ R67, R84, R67 ;  /* 0x0000004354437221 */ /* 0x001fc20000010000 */
[--C-:B------:R-:W-:Y:S01]  /*5400*/  FFMA.FTZ R40, R40, UR37, -R81.reuse ;  /* 0x0000002528287c23 */ /* 0x100fe20008010851 */
[----:B------:R-:W-:-:S01]  /*5410*/  FFMA.FTZ R39, R39, UR37, -R81 ;  /* 0x0000002527277c23 */ /* 0x000fc20008010851 */
[----:B------:R-:W-:-:S04]  /*5420*/  F2FP.SATFINITE.E4M3.F32.PACK_AB_MERGE_C R94, R95, R94, RZ ;  /* 0x0000005e5f5e723e */ /* 0x000fc800048070ff */
[----:B------:R-:W0:Y:S01]  /*5430*/  MUFU.EX2 R74, R74 ;  /* 0x0000004a004a7308 */ /* 0x000e220000000800 */
[----:B--2---:R-:W-:-:S01]  /*5440*/  FADD.FTZ R66, R102, R67 ;  /* 0x0000004366427221 */ /* 0x004fc20000010000 */
[----:B------:R-:W-:Y:S01]  /*5450*/  FADD.FTZ R67, R15, R90 ;  /* 0x0000005a0f437221 */ /* 0x000fe20000010000 */
[----:B------:R-:W-:Y:S02]  /*5460*/  F2FP.SATFINITE.E4M3.F32.PACK_AB_MERGE_C R15, R20, R15, RZ ;  /* 0x0000000f140f723e */ /* 0x000fe400048070ff */
[----:B------:R-:W-:Y:S02]  /*5470*/  F2FP.SATFINITE.E4M3.F32.PACK_AB_MERGE_C R185, R80, R53, R94 ;  /* 0x0000003550b9723e */ /* 0x000fe4000480705e */
[----:B------:R-:W-:Y:S01]  /*5480*/  F2FP.SATFINITE.E4M3.F32.PACK_AB_MERGE_C R180, R14, R13, R15 ;  /* 0x0000000d0eb4723e */ /* 0x000fe2000480700f */
[----:B------:R-:W2:Y:S01]  /*5490*/  MUFU.EX2 R75, R75 ;  /* 0x0000004b004b7308 */ /* 0x000ea20000000800 */
[----:B-1----:R-:W-:-:S01]  /*54a0*/  FADD.FTZ R7, R103, R66 ;  /* 0x0000004267077221 */ /* 0x002fc20000010000 */
[----:B------:R-:W-:Y:S01]  /*54b0*/  FADD.FTZ R66, R20, R67 ;  /* 0x0000004314427221 */ /* 0x000fe20000010000 */
[----:B------:R-:W-:-:S04]  /*54c0*/  F2FP.SATFINITE.E4M3.F32.PACK_AB_MERGE_C R102, R103, R102, RZ ;  /* 0x000000666766723e */ /* 0x000fc800048070ff */
[----:B------:R-:W-:Y:S01]  /*54d0*/  F2FP.SATFINITE.E4M3.F32.PACK_AB_MERGE_C R187, R84, R77, R102 ;  /* 0x0000004d54bb723e */ /* 0x000fe20004807066 */
[----:B------:R-:W1:Y:S01]  /*54e0*/  MUFU.EX2 R85, R85 ;  /* 0x0000005500557308 */ /* 0x000e620000000800 */
[----:B0-----:R-:W-:-:S01]  /*54f0*/  FADD.FTZ R8, R74, R7 ;  /* 0x000000074a087221 */ /* 0x001fc20000010000 */
[----:B------:R-:W-:-:S04]  /*5500*/  FADD.FTZ R7, R21, R66 ;  /* 0x0000004215077221 */ /* 0x000fc80000010000 */
[----:B------:R-:W-:Y:S02]  /*5510*/  FADD.FTZ R12, R72, R7 ;  /* 0x00000007480c7221 */ /* 0x000fe40000010000 */
[----:B------:R-:W0:Y:S01]  /*5520*/  MUFU.EX2 R88, R88 ;  /* 0x0000005800587308 */ /* 0x000e220000000800 */
[----:B--2---:R-:W-:-:S01]  /*5530*/  FADD.FTZ R8, R75, R8 ;  /* 0x000000084b087221 */ /* 0x004fc20000010000 */
[----:B------:R-:W-:Y:S01]  /*5540*/  FADD.FTZ R7, R73, R12 ;  /* 0x0000000c49077221 */ /* 0x000fe20000010000 */
[----:B------:R-:W-:-:S03]  /*5550*/  F2FP.SATFINITE.E4M3.F32.PACK_AB_MERGE_C R73, R76, R73, RZ ;  /* 0x000000494c49723e */ /* 0x000fc600048070ff */
[----:B------:R-:W-:Y:S01]  /*5560*/  FADD.FTZ R7, R76, R7 ;  /* 0x000000074c077221 */ /* 0x000fe20000010000 */
[----:B------:R-:W-:Y:S01]  /*5570*/  F2FP.SATFINITE.E4M3.F32.PACK_AB_MERGE_C R182, R72, R21, R73 ;  /* 0x0000001548b6723e */ /* 0x000fe20004807049 */
[----:B------:R-:W2:Y:S01]  /*5580*/  MUFU.EX2 R78, R78 ;  /* 0x0000004e004e7308 */ /* 0x000ea20000000800 */
[----:B-1----:R-:W-:-:S01]  /*5590*/  FADD.FTZ R5, R85, R8 ;  /* 0x0000000855057221 */ /* 0x002fc20000010000 */
[----:B------:R-:W-:-:S04]  /*55a0*/  FADD.FTZ R8, R56, R7 ;  /* 0x0000000738087221 */ /* 0x000fc80000010000 */
[----:B------:R-:W-:Y:S02]  /*55b0*/  FADD.FTZ R7, R57, R8 ;  /* 0x0000000839077221 */ /* 0x000fe40000010000 */
[----:B------:R-:W1:Y:S01]  /*55c0*/  MUFU.EX2 R79, R79 ;  /* 0x0000004f004f7308 */ /* 0x000e620000000800 */
[----:B0-----:R-:W-:-:S01]  /*55d0*/  FADD.FTZ R5, R88, R5 ;  /* 0x0000000558057221 */ /* 0x001fc20000010000 */
[----:B------:R-:W-:Y:S01]  /*55e0*/  FADD.FTZ R8, R60, R7 ;  /* 0x000000073c087221 */ /* 0x000fe20000010000 */
[C---:B------:R-:W-:Y:S02]  /*55f0*/  F2FP.SATFINITE.E4M3.F32.PACK_AB_MERGE_C R60, R61.reuse, R60, RZ ;  /* 0x0000003c3d3c723e */ /* 0x040fe400048070ff */
[----:B------:R-:W-:Y:S01]  /*5600*/  F2FP.SATFINITE.E4M3.F32.PACK_AB_MERGE_C R85, R88, R85, RZ ;  /* 0x000000555855723e */ /* 0x000fe200048070ff */
[----:B------:R-:W-:-:S01]  /*5610*/  FADD.FTZ R61, R61, R8 ;  /* 0x000000083d3d7221 */ /* 0x000fc20000010000 */
[----:B------:R-:W-:Y:S01]  /*5620*/  F2FP.SATFINITE.E4M3.F32.PACK_AB_MERGE_C R176, R57, R56, R60 ;  /* 0x0000003839b0723e */ /* 0x000fe2000480703c */
[----:B------:R-:W0:Y:S01]  /*5630*/  MUFU.EX2 R86, R86 ;  /* 0x0000005600567308 */ /* 0x000e220000000800 */
[----:B--2---:R-:W-:-:S01]  /*5640*/  FADD.FTZ R6, R78, R5 ;  /* 0x000000054e067221 */ /* 0x004fc20000010000 */
[----:B------:R-:W-:Y:S01]  /*5650*/  FADD.FTZ R8, R64, R61 ;  /* 0x0000003d40087221 */ /* 0x000fe20000010000 */
[----:B------:R-:W-:-:S05]  /*5660*/  F2FP.SATFINITE.E4M3.F32.PACK_AB_MERGE_C R181, R75, R74, R85 ;  /* 0x0000004a4bb5723e */ /* 0x000fca0004807055 */
[----:B------:R-:W2:Y:S01]  /*5670*/  MUFU.EX2 R87, R87 ;  /* 0x0000005700577308 */ /* 0x000ea20000000800 */
[----:B-1----:R-:W-:-:S07]  /*5680*/  FADD.FTZ R5, R79, R6 ;  /* 0x000000064f057221 */ /* 0x002fce0000010000 */
[----:B------:R-:W1:Y:S01]  /*5690*/  MUFU.EX2 R58, R58 ;  /* 0x0000003a003a7308 */ /* 0x000e620000000800 */
[----:B0-----:R-:W-:-:S07]  /*56a0*/  FADD.FTZ R6, R86, R5 ;  /* 0x0000000556067221 */ /* 0x001fce0000010000 */
[----:B------:R-:W0:Y:S01]  /*56b0*/  MUFU.EX2 R59, R59 ;  /* 0x0000003b003b7308 */ /* 0x000e220000000800 */
[----:B--2---:R-:W-:-:S01]  /*56c0*/  FADD.FTZ R5, R87, R6 ;  /* 0x0000000657057221 */ /* 0x004fc20000010000 */
[----:B------:R-:W-:-:S04]  /*56d0*/  F2FP.SATFINITE.E4M3.F32.PACK_AB_MERGE_C R86, R87, R86, RZ ;  /* 0x000000565756723e */ /* 0x000fc800048070ff */
[----:B------:R-:W-:Y:S02]  /*56e0*/  F2FP.SATFINITE.E4M3.F32.PACK_AB_MERGE_C R183, R79, R78, R86 ;  /* 0x0000004e4fb7723e */ /* 0x000fe40004807056 */
        /* <DEDUP_REMOVED lines=10> */
[----:B------:R-:W-:-:S04]  /*5790*/  F2FP.SATFINITE.E4M3.F32.PACK_AB_MERGE_C R82, R83, R82, RZ ;  /* 0x000000525352723e */ /* 0x000fc800048070ff */
[----:B------:R-:W-:Y:S02]  /*57a0*/  F2FP.SATFINITE.E4M3.F32.PACK_AB_MERGE_C R177, R59, R58, R82 ;  /* 0x0000003a3bb1723e */ /* 0x000fe40004807052 */
[----:B------:R-:W0:Y:S01]  /*57b0*/  MUFU.EX2 R63, R63 ;  /* 0x0000003f003f7308 */ /* 0x000e220000000800 */
[----:B--2---:R-:W-:Y:S01]  /*57c0*/  F2FP.SATFINITE.E4M3.F32.PACK_AB_MERGE_C R9, R3, R68, RZ ;  /* 0x000000440309723e */ /* 0x004fe200048070ff */
[----:B------:R-:W-:-:S03]  /*57d0*/  FADD.FTZ R68, R68, R7 ;  /* 0x0000000744447221 */ /* 0x000fc60000010000 */
[----:B------:R-:W-:Y:S01]  /*57e0*/  F2FP.SATFINITE.E4M3.F32.PACK_AB_MERGE_C R178, R65, R64, R9 ;  /* 0x0000004041b2723e */ /* 0x000fe20004807009 */
[----:B------:R-:W-:-:S02]  /*57f0*/  FADD.FTZ R68, R3, R68 ;  /* 0x0000004403447221 */ /* 0x000fc40000010000 */
[----:B------:R-:W2:Y:S01]  /*5800*/  MUFU.EX2 R70, R70 ;  /* 0x0000004600467308 */ /* 0x000ea20000000800 */
[----:B-1----:R-:W-:-:S07]  /*5810*/  FADD.FTZ R6, R62, R5 ;  /* 0x000000053e067221 */ /* 0x002fce0000010000 */
[----:B------:R-:W1:Y:S01]  /*5820*/  MUFU.EX2 R44, R44 ;  /* 0x0000002c002c7308 */ /* 0x000e620000000800 */
[----:B0-----:R-:W-:-:S07]  /*5830*/  FADD.FTZ R3, R63, R6 ;  /* 0x000000063f037221 */ /* 0x001fce0000010000 */
[----:B------:R-:W0:Y:S01]  /*5840*/  MUFU.EX2 R71, R71 ;  /* 0x0000004700477308 */ /* 0x000e220000000800 */
[----:B--2---:R-:W-:-:S07]  /*5850*/  FADD.FTZ R6, R70, R3 ;  /* 0x0000000346067221 */ /* 0x004fce0000010000 */
[----:B------:R-:W2:Y:S01]  /*5860*/  MUFU.EX2 R42, R42 ;  /* 0x0000002a002a7308 */ /* 0x000ea20000000800 */
[----:B-1----:R-:W-:-:S04]  /*5870*/  F2FP.SATFINITE.E4M3.F32.PACK_AB_MERGE_C R7, R44, R41, RZ ;  /* 0x000000292c07723e */ /* 0x002fc800048070ff */
[----:B------:R-:W-:Y:S01]  /*5880*/  F2FP.SATFINITE.E4M3.F32.PACK_AB_MERGE_C R172, R38, R69, R7 ;  /* 0x0000004526ac723e */ /* 0x000fe20004807007 */
[----:B------:R-:W-:-:S02]  /*5890*/  FADD.FTZ R69, R69, R68 ;  /* 0x0000004445457221 */ /* 0x000fc40000010000 */
[----:B------:R-:W1:Y:S01]  /*58a0*/  MUFU.EX2 R43, R43 ;  /* 0x0000002b002b7308 */ /* 0x000e620000000800 */
[----:B0-----:R-:W-:-:S01]  /*58b0*/  FADD.FTZ R3, R71, R6 ;  /* 0x0000000647037221 */ /* 0x001fc20000010000 */
[----:B------:R-:W-:Y:S01]  /*58c0*/  FADD.FTZ R38, R38, R69 ;  /* 0x0000004526267221 */ /* 0x000fe20000010000 */
[----:B------:R-:W-:-:S03]  /*58d0*/  F2FP.SATFINITE.E4M3.F32.PACK_AB_MERGE_C R70, R71, R70, RZ ;  /* 0x000000464746723e */ /* 0x000fc600048070ff */
[----:B------:R-:W-:Y:S01]  /*58e0*/  FADD.FTZ R41, R41, R38 ;  /* 0x0000002629297221 */ /* 0x000fe20000010000 */
[----:B------:R-:W-:Y:S01]  /*58f0*/  F2FP.SATFINITE.E4M3.F32.PACK_AB_MERGE_C R179, R63, R62, R70 ;  /* 0x0000003e3fb3723e */ /* 0x000fe20004807046 */
[----:B------:R-:W0:Y:S01]  /*5900*/  MUFU.EX2 R46, R46 ;  /* 0x0000002e002e7308 */ /* 0x000e220000000800 */
[----:B--2---:R-:W-:-:S01]  /*5910*/  FADD.FTZ R6, R42, R3 ;  /* 0x000000032a067221 */ /* 0x004fc20000010000 */
[----:B------:R-:W-:-:S06]  /*5920*/  FADD.FTZ R44, R44, R41 ;  /* 0x000000292c2c7221 */ /* 0x000fcc0000010000 */
[----:B------:R-:W-:Y:S01]  /*5930*/  MUFU.EX2 R49, R49 ;  /* 0x0000003100317308 */ /* 0x000fe20000000800 */
[----:B-1----:R-:W-:-:S07]  /*5940*/  FADD.FTZ R3, R43, R6 ;  /* 0x000000062b037221 */ /* 0x002fce0000010000 */
[----:B------:R-:W1:Y:S01]  /*5950*/  MUFU.EX2 R52, R52 ;  /* 0x0000003400347308 */ /* 0x000e620000000800 */
[----:B0-----:R-:W-:-:S07]  /*5960*/  FADD.FTZ R6, R46, R3 ;  /* 0x000000032e067221 */ /* 0x001fce0000010000 */
[----:B------:R-:W0:Y:S08]  /*5970*/  MUFU.EX2 R47, R47 ;  /* 0x0000002f002f7308 */ /* 0x000e300000000800 */
[----:B------:R-:W-:Y:S01]  /*5980*/  MUFU.EX2 R45, R45 ;  /* 0x0000002d002d7308 */ /* 0x000fe20000000800 */
[----:B-1----:R-:W-:-:S07]  /*5990*/  F2FP.SATFINITE.E4M3.F32.PACK_AB_MERGE_C R5, R52, R49, RZ ;  /* 0x000000313405723e */ /* 0x002fce00048070ff */
[----:B------:R-:W1:Y:S01]  /*59a0*/  MUFU.EX2 R48, R48 ;  /* 0x0000003000307308 */ /* 0x000e620000000800 */
[----:B0-----:R-:W-:-:S01]  /*59b0*/  FADD.FTZ R3, R47, R6 ;  /* 0x000000062f037221 */ /* 0x001fc20000010000 */
[----:B------:R-:W-:-:S04]  /*59c0*/  F2FP.SATFINITE.E4M3.F32.PACK_AB_MERGE_C R46, R47, R46, RZ ;  /* 0x0000002e2f2e723e */ /* 0x000fc800048070ff */
[----:B------:R-:W-:Y:S02]  /*59d0*/  F2FP.SATFINITE.E4M3.F32.PACK_AB_MERGE_C R173, R43, R42, R46 ;  /* 0x0000002a2bad723e */ /* 0x000fe4000480702e */
[----:B------:R-:W0:Y:S08]  /*59e0*/  MUFU.EX2 R50, R50 ;  /* 0x0000003200327308 */ /* 0x000e300000000800 */
[----:B------:R-:W2:Y:S01]  /*59f0*/  MUFU.EX2 R51, R51 ;  /* 0x0000003300337308 */ /* 0x000ea20000000800 */
[----:B-1----:R-:W-:Y:S01]  /*5a00*/  F2FP.SATFINITE.E4M3.F32.PACK_AB_MERGE_C R174, R48, R45, R5 ;  /* 0x0000002d30ae723e */ /* 0x002fe20004807005 */
[----:B------:R-:W-:-:S04]  /*5a10*/  FADD.FTZ R45, R45, R44 ;  /* 0x0000002c2d2d7221 */ /* 0x000fc80000010000 */
[----:B------:R-:W-:Y:S02]  /*5a20*/  FADD.FTZ R48, R48, R45 ;  /* 0x0000002d30307221 */ /* 0x000fe40000010000 */
[----:B------:R-:W1:Y:S01]  /*5a30*/  MUFU.EX2 R54, R54 ;  /* 0x0000003600367308 */ /* 0x000e620000000800 */
[----:B0-----:R-:W-:-:S01]  /*5a40*/  FADD.FTZ R6, R50, R3 ;  /* 0x0000000332067221 */ /* 0x001fc20000010000 */
[----:B------:R-:W-:-:S04]  /*5a50*/  FADD.FTZ R49, R49, R48 ;  /* 0x0000003031317221 */ /* 0x000fc80000010000 */
[----:B------:R-:W-:Y:S02]  /*5a60*/  FADD.FTZ R49, R52, R49 ;  /* 0x0000003134317221 */ /* 0x000fe40000010000 */
[----:B------:R-:W-:Y:S01]  /*5a70*/  MUFU.EX2 R28, R28 ;  /* 0x0000001c001c7308 */ /* 0x000fe20000000800 */
[----:B--2---:R-:W-:-:S07]  /*5a80*/  FADD.FTZ R3, R51, R6 ;  /* 0x0000000633037221 */ /* 0x004fce0000010000 */
[----:B------:R-:W0:Y:S01]  /*5a90*/  MUFU.EX2 R29, R29 ;  /* 0x0000001d001d7308 */ /* 0x000e220000000800 */
[----:B-1----:R-:W-:-:S07]  /*5aa0*/  FADD.FTZ R6, R54, R3 ;  /* 0x0000000336067221 */ /* 0x002fce0000010000 */
[----:B------:R-:W1:Y:S08]  /*5ab0*/  MUFU.EX2 R55, R55 ;  /* 0x0000003700377308 */ /* 0x000e700000000800 */
[----:B------:R-:W-:Y:S01]  /*5ac0*/  MUFU.EX2 R24, R24 ;  /* 0x0000001800187308 */ /* 0x000fe20000000800 */
[----:B0-----:R-:W-:-:S07]  /*5ad0*/  F2FP.SATFINITE.E4M3.F32.PACK_AB_MERGE_C R5, R29, R28, RZ ;  /* 0x0000001c1d05723e */ /* 0x001fce00048070ff */
[----:B------:R-:W0:Y:S01]  /*5ae0*/  MUFU.EX2 R25, R25 ;  /* 0x0000001900197308 */ /* 0x000e220000000800 */
[C---:B-1----:R-:W-:Y:S01]  /*5af0*/  F2FP.SATFINITE.E4M3.F32.PACK_AB_MERGE_C R54, R55.reuse, R54, RZ ;  /* 0x000000363736723e */ /* 0x042fe200048070ff */
[----:B------:R-:W-:-:S03]  /*5b00*/  FADD.FTZ R55, R55, R6 ;  /* 0x0000000637377221 */ /* 0x000fc60000010000 */
[----:B------:R-:W-:-:S03]  /*5b10*/  F2FP.SATFINITE.E4M3.F32.PACK_AB_MERGE_C R175, R51, R50, R54 ;  /* 0x0000003233af723e */ /* 0x000fc60004807036 */
[----:B------:R-:W1:Y:S08]  /*5b20*/  MUFU.EX2 R26, R26 ;  /* 0x0000001a001a7308 */ /* 0x000e700000000800 */
[----:B------:R-:W2:Y:S01]  /*5b30*/  MUFU.EX2 R27, R27 ;  /* 0x0000001b001b7308 */ /* 0x000ea20000000800 */
[----:B0-----:R-:W-:Y:S01]  /*5b40*/  F2FP.SATFINITE.E4M3.F32.PACK_AB_MERGE_C R168, R25, R24, R5 ;  /* 0x0000001819a8723e */ /* 0x001fe20004807005 */
[----:B------:R-:W-:-:S04]  /*5b50*/  FADD.FTZ R24, R24, R49 ;  /* 0x0000003118187221 */ /* 0x000fc80000010000 */
[----:B------:R-:W-:Y:S02]  /*5b60*/  FADD.FTZ R25, R25, R24 ;  /* 0x0000001819197221 */ /* 0x000fe40000010000 */
[----:B------:R-:W0:Y:S01]  /*5b70*/  MUFU.EX2 R30, R30 ;  /* 0x0000001e001e7308 */ /* 0x000e220000000800 */
[----:B-1----:R-:W-:-:S01]  /*5b80*/  FADD.FTZ R6, R26, R55 ;  /* 0x000000371a067221 */ /* 0x002fc20000010000 */
[----:B------:R-:W-:-:S04]  /*5b90*/  FADD.FTZ R28, R28, R25 ;  /* 0x000000191c1c7221 */ /* 0x000fc80000010000 */
[----:B------:R-:W-:Y:S02]  /*5ba0*/  FADD.FTZ R29, R29, R28 ;  /* 0x0000001c1d1d7221 */ /* 0x000fe40000010000 */
[----:B------:R-:W-:Y:S01]  /*5bb0*/  MUFU.EX2 R36, R36 ;  /* 0x0000002400247308 */ /* 0x000fe20000000800 */
[----:B--2---:R-:W-:-:S07]  /*5bc0*/  FADD.FTZ R3, R27, R6 ;  /* 0x000000061b037221 */ /* 0x004fce0000010000 */
[----:B------:R-:W1:Y:S01]  /*5bd0*/  MUFU.EX2 R37, R37 ;  /* 0x0000002500257308 */ /* 0x000e620000000800 */
[----:B0-----:R-:W-:-:S07]  /*5be0*/  FADD.FTZ R6, R30, R3 ;  /* 0x000000031e067221 */ /* 0x001fce0000010000 */
[----:B------:R-:W0:Y:S08]  /*5bf0*/  MUFU.EX2 R31, R31 ;  /* 0x0000001f001f7308 */ /* 0x000e300000000800 */
[----:B------:R-:W-:Y:S01]  /*5c00*/  MUFU.EX2 R32, R32 ;  /* 0x0000002000207308 */ /* 0x000fe20000000800 */
[----:B-1----:R-:W-:-:S07]  /*5c10*/  F2FP.SATFINITE.E4M3.F32.PACK_AB_MERGE_C R3, R37, R36, RZ ;  /* 0x000000242503723e */ /* 0x002fce00048070ff */
[----:B------:R-:W1:Y:S01]  /*5c20*/  MUFU.EX2 R33, R33 ;  /* 0x0000002100217308 */ /* 0x000e620000000800 */
[C---:B0-----:R-:W-:Y:S01]  /*5c30*/  F2FP.SATFINITE.E4M3.F32.PACK_AB_MERGE_C R30, R31.reuse, R30, RZ ;  /* 0x0000001e1f1e723e */ /* 0x041fe200048070ff */
[----:B------:R-:W-:-:S03]  /*5c40*/  FADD.FTZ R31, R31, R6 ;  /* 0x000000061f1f7221 */ /* 0x000fc60000010000 */
[----:B------:R-:W-:-:S03]  /*5c50*/  F2FP.SATFINITE.E4M3.F32.PACK_AB_MERGE_C R169, R27, R26, R30 ;  /* 0x0000001a1ba9723e */ /* 0x000fc6000480701e */
[----:B------:R-:W0:Y:S08]  /*5c60*/  MUFU.EX2 R34, R34 ;  /* 0x0000002200227308 */ /* 0x000e300000000800 */
[----:B------:R-:W2:Y:S01]  /*5c70*/  MUFU.EX2 R35, R35 ;  /* 0x0000002300237308 */ /* 0x000ea20000000800 */
[----:B-1----:R-:W-:Y:S01]  /*5c80*/  F2FP.SATFINITE.E4M3.F32.PACK_AB_MERGE_C R170, R33, R32, R3 ;  /* 0x0000002021aa723e */ /* 0x002fe20004807003 */
[----:B------:R-:W-:-:S04]  /*5c90*/  FADD.FTZ R32, R32, R29 ;  /* 0x0000001d20207221 */ /* 0x000fc80000010000 */
[----:B------:R-:W-:Y:S02]  /*5ca0*/  FADD.FTZ R33, R33, R32 ;  /* 0x0000002021217221 */ /* 0x000fe40000010000 */
[----:B------:R-:W-:Y:S01]  /*5cb0*/  MUFU.EX2 R40, R40 ;  /* 0x0000002800287308 */ /* 0x000fe20000000800 */
[----:B0-----:R-:W-:-:S07]  /*5cc0*/  FADD.FTZ R6, R34, R31 ;  /* 0x0000001f22067221 */ /* 0x001fce0000010000 */
[----:B------:R-:W0:Y:S01]  /*5cd0*/  MUFU.EX2 R39, R39 ;  /* 0x0000002700277308 */ /* 0x000e220000000800 */
[----:B--2---:R-:W-:-:S01]  /*5ce0*/  FADD.FTZ R3, R35, R6 ;  /* 0x0000000623037221 */ /* 0x004fc20000010000 */
[----:B------:R-:W-:-:S04]  /*5cf0*/  FADD.FTZ R6, R36, R33 ;  /* 0x0000002124067221 */ /* 0x000fc80000010000 */
[----:B------:R-:W-:Y:S01]  /*5d00*/  FADD.FTZ R6, R37, R6 ;  /* 0x0000000625067221 */ /* 0x000fe20000010000 */
[----:B0-----:R-:W-:Y:S01]  /*5d10*/  F2FP.SATFINITE.E4M3.F32.PACK_AB_MERGE_C R5, R39, R40, RZ ;  /* 0x000000282705723e */ /* 0x001fe200048070ff */
[----:B------:R-:W-:Y:S01]  /*5d20*/  FADD.FTZ R40, R40, R3 ;  /* 0x0000000328287221 */ /* 0x000fe20000010000 */
[----:B------:R-:W-:Y:S02]  /*5d30*/  VIADD R3, R104, 0xfffffffe ;  /* 0xfffffffe68037836 */ /* 0x000fe40000000000 */
        /* <DEDUP_REMOVED lines=14> */
.L_x_1107:
[----:B------:R-:W-:-:S11]  /*5e20*/  UISETP.NE.AND UP1, UPT, UR7, 0x1, UPT ;  /* 0x000000010700788c */ /* 0x000fd6000bf25270 */
[----:B------:R-:W-:Y:S02]  /*5e30*/  @UP1 ULDC.64 UR18, c[0x0][0x9e8] ;  /* 0x00027a0000121ab9 */ /* 0x000fe40000000a00 */
[----:B------:R-:W-:-:S04]  /*5e40*/  UIMAD.WIDE.U32 UR10, UR14, UR18, URZ ;  /* 0x000000120e0a72a5 */ /* 0x000fc8000f8e003f */
[----:B------:R-:W-:-:S12]  /*5e50*/  @UP1 USHF.R.U32.HI UR14, URZ, UR19, UR11 ;  /* 0x000000133f0e1299 */ /* 0x000fd8000801160b */
.L_x_1108:
[----:B------:R-:W-:-:S04]  /*5e60*/  UIMAD UR7, UR14, UR7, UR7 ;  /* 0x000000070e0772a4 */ /* 0x000fc8000f8e0207 */
[----:B------:R-:W-:-:S04]  /*5e70*/  UISETP.LT.AND UP1, UPT, UR6, UR7, UPT ;  /* 0x000000070600728c */ /* 0x000fc8000bf21270 */
[----:B------:R-:W-:-:S12]  /*5e80*/  USEL UR6, UR6, UR7, UP1 ;  /* 0x0000000706067287 */ /* 0x000fd80008800000 */
.L_x_1106:
        /* <DEDUP_REMOVED lines=39> */
[----:B------:R-:W-:Y:S01]  /*6100*/  IMAD.IADD R13, R17, 0x1, -R18 ;  /* 0x00000001110d7824 */ /* 0x000fe200078e0a12 */
[----:B------:R-:W-:Y:S01]  /*6110*/  ULDC UR53, c[0x0][0x9e4] ;  /* 0x0002790000357ab9 */ /* 0x000fe20000000800 */
[----:B------:R-:W-:Y:S01]  /*6120*/  IMAD.MOV.U32 R87, RZ, RZ, RZ ;  /* 0x000000ffff577224 */ /* 0x000fe200078e00ff */
[----:B------:R-:W-:Y:S01]  /*6130*/  ULDC UR54, c[0x0][0x9dc] ;  /* 0x0002770000367ab9 */ /* 0x000fe20000000800 */
[----:B------:R-:W-:Y:S01]  /*6140*/  IMAD.IADD R11, R4, 0x1, R13 ;  /* 0x00000001040b7824 */ /* 0x000fe200078e020d */
[----:B------:R-:W-:-:S03]  /*6150*/  ULDC UR55, c[0x0][0x9e0] ;  /* 0x0002780000377ab9 */ /* 0x000fc60000000800 */
[----:B------:R-:W-:-:S05]  /*6160*/  VIADD R9, R11, 0x8 ;  /* 0x000000080b097836 */ /* 0x000fca0000000000 */
[----:B------:R-:W-:-:S07]  /*6170*/  LOP3.LUT R7, RZ, R9, RZ, 0x33, !PT ;  /* 0x00000009ff077212 */ /* 0x000fce00078e33ff */
.L_x_1127:
        /* <DEDUP_REMOVED lines=9> */
.L_x_1111:
[----:B------:R-:W-:Y:S01]  /*6210*/  ULEA UR6, UR57, UR41, 0x3 ;  /* 0x0000002939067291 */ /* 0x000fe2000f8e183f */
[----:B------:R-:W-:-:S05]  /*6220*/  IMAD.U32 R8, RZ, RZ, UR56 ;  /* 0x00000038ff087e24 */ /* 0x000fca000f8e00ff */
[----:B------:R-:W-:-:S04]  /*6230*/  SHF.L.U32 R8, R8, 0x1f, RZ ;  /* 0x0000001f08087819 */ /* 0x000fc800000006ff */
[----:B------:R0:W1:Y:S01]  /*6240*/  SYNCS.PHASECHK.TRANS64.TRYWAIT P1, [UR6+0x29830], R8 ;  /* 0x02983008ff0075a7 */ /* 0x0000620008020146 */
[----:B------:R-:W-:Y:S05]  /*6250*/  @!P0 BRA `(.L_x_1112) ;  /* 0x0000000000048947 */ /* 0x000fea0003800000 */
[----:B------:R-:W-:Y:S01]  /*6260*/  BPT.TRAP 0x1 ;  /* 0x000000040000795c */ /* 0x000fe20000300000 */
.L_x_1112:
[----:B-1----:R-:W-:Y:S05]  /*6270*/  @P1 BRA `(.L_x_1110) ;  /* 0x0000000000081947 */ /* 0x002fea0003800000 */
[----:B------:R-:W1:Y:S02]  /*6280*/  SYNCS.PHASECHK.TRANS64.TRYWAIT P1, [UR6+0x29830], R8 ;  /* 0x02983008ff0075a7 */ /* 0x000e640008020146 */
[----:B-1----:R-:W-:Y:S05]  /*6290*/  @!P1 BRA `(.L_x_1113) ;  /* 0x0000014000349947 */ /* 0x002fea0003800000 */
.L_x_1110:
[----:B------:R-:W2:Y:S01]  /*62a0*/  S2R R10, SR_TID.X ;  /* 0x00000000000a7919 */ /* 0x000ea20000002100 */
        /* <DEDUP_REMOVED lines=22> */
[----:B01----:R-:W-:-:S05]  /*6410*/  VIADD R8, R10, 0x8 ;  /* 0x000000080a087836 */ /* 0x003fca0000000000 */
        /* <DEDUP_REMOVED lines=164> */
.L_x_1115:
[----:B------:R-:W-:Y:S01]  /*6e60*/  ULEA UR6, UR52, UR41, 0x3 ;  /* 0x0000002934067291 */ /* 0x000fe2000f8e183f */
[----:B------:R-:W-:-:S05]  /*6e70*/  IMAD.U32 R8, RZ, RZ, UR45 ;  /* 0x0000002dff087e24 */ /* 0x000fca000f8e00ff */
[----:B------:R-:W-:-:S04]  /*6e80*/  SHF.L.U32 R8, R8, 0x1f, RZ ;  /* 0x0000001f08087819 */ /* 0x000fc800000006ff */
[----:B------:R0:W1:Y:S01]  /*6e90*/  SYNCS.PHASECHK.TRANS64.TRYWAIT P1, [UR6+0x29850], R8 ;  /* 0x02985008ff0075a7 */ /* 0x0000620008020146 */
[----:B------:R-:W-:Y:S05]  /*6ea0*/  @!P0 BRA `(.L_x_1116) ;  /* 0x0000000000048947 */ /* 0x000fea0003800000 */
[----:B------:R-:W-:Y:S01]  /*6eb0*/  BPT.TRAP 0x1 ;  /* 0x000000040000795c */ /* 0x000fe20000300000 */
.L_x_1116:
[----:B-1----:R-:W-:Y:S05]  /*6ec0*/  @P1 BRA `(.L_x_1114) ;  /* 0x0000000000081947 */ /* 0x002fea0003800000 */
[----:B------:R-:W1:Y:S02]  /*6ed0*/  SYNCS.PHASECHK.TRANS64.TRYWAIT P1, [UR6+0x29850], R8 ;  /* 0x02985008ff0075a7 */ /* 0x000e640008020146 */
[----:B-1----:R-:W-:Y:S05]  /*6ee0*/  @!P1 BRA `(.L_x_1117) ;  /* 0x0000013400389947 */ /* 0x002fea0003800000 */
.L_x_1114:
[----:B------:R-:W-:Y:S01]  /*6ef0*/  UIADD3 UR6, UR41, 0x400, URZ ;  /* 0x0000040029067890 */ /* 0x000fe2000fffe03f */
[----:B------:R-:W-:Y:S01]  /*6f00*/  WARPGROUP.ARRIVE ;  /* 0x00000000000079c5 */ /* 0x000fe20000000000 */
[----:B------:R-:W-:-:S05]  /*6f10*/  UMOV UR7, 0xc0000010 ;  /* 0xc000001000077882 */ /* 0x000fca0000000000 */
[----:B------:R-:W2:Y:S01]  /*6f20*/  S2R R10, SR_TID.X ;  /* 0x00000000000a7919 */ /* 0x000ea20000002100 */
[----:B------:R-:W-:Y:S01]  /*6f30*/  USHF.R.U32.HI UR6, URZ, 0x4, UR6 ;  /* 0x000000043f067899 */ /* 0x000fe20008011606 */
[----:B01----:R-:W-:Y:S02]  /*6f40*/  IMAD.U32 R8, RZ, RZ, UR57 ;  /* 0x00000039ff087e24 */ /* 0x003fe4000f8e00ff */
[----:B------:R-:W-:Y:S01]  /*6f50*/  IMAD R14, R3, -0xa0, RZ ;  /* 0xffffff60030e7824 */ /* 0x000fe200078e02ff */
[----:B------:R-:W-:-:S04]  /*6f60*/  ULOP3.LUT UR6, UR6, 0x3fff, URZ, 0xc0, !UPT ;  /* 0x00003fff06067892 */ /* 0x000fc8000f8ec03f */
[----:B------:R-:W-:Y:S01]  /*6f70*/  ULOP3.LUT UR6, UR6, 0x10000, URZ, 0xfc, !UPT ;  /* 0x0001000006067892 */ /* 0x000fe2000f8efc3f */
[----:B------:R-:W-:-:S03]  /*6f80*/  IADD3 R15, R14, 0x1, R17 ;  /* 0x000000010e0f7810 */ /* 0x000fc60007ffe011 */
[----:B------:R-:W-:Y:S02]  /*6f90*/  UIMAD UR10, UR52, 0x500, UR6 ;  /* 0x00000500340a78a4 */ /* 0x000fe4000f8e0206 */
[----:B------:R-:W-:-:S04]  /*6fa0*/  IMAD.IADD R15, R15, 0x1, -R18 ;  /* 0x000000010f0f7824 */ /* 0x000fc800078e0a12 */
[----:B------:R-:W-:Y:S01]  /*6fb0*/  IMAD R15, R16, -0x2, R15 ;  /* 0xfffffffe100f7824 */ /* 0x000fe200078e020f */
[----:B------:R-:W-:Y:S02]  /*6fc0*/  UMOV UR6, UR10 ;  /* 0x0000000a00067c82 */ /* 0x000fe40008000000 */
[----:B------:R-:W-:Y:S01]  /*6fd0*/  QGMMA.64x128x32.F32.E4M3.E4M3 R24, R184, gdesc[UR4], R24, gsb0 ;  /* 0x01e00004b8187df3 */ /* 0x000fe20008000818 */
[----:B------:R-:W-:Y:S01]  /*6fe0*/  UIADD3 UR6, UR10, 0x100, URZ ;  /* 0x000001000a067890 */ /* 0x000fe2000fffe03f */
[----:B------:R-:W-:Y:S01]  /*6ff0*/  VIADD R21, R15, UR55 ;  /* 0x000000370f157c36 */ /* 0x000fe20008000000 */
[----:B------:R-:W-:-:S03]  /*7000*/  UMOV UR7, 0xc0000010 ;  /* 0xc000001000077882 */ /* 0x000fc60000000000 */
[----:B------:R-:W-:Y:S01]  /*7010*/  IMAD.IADD R12, R4, 0x1, R21 ;  /* 0x00000001040c7824 */ /* 0x000fe200078e0215 */
[----:B--2---:R-:W-:Y:S02]  /*7020*/  LOP3.LUT P1, RZ, R10, 0x7f, RZ, 0xc0, !PT ;  /* 0x0000007f0aff7812 */ /* 0x004fe4000782c0ff */
[----:B------:R-:W-:-:S04]  /*7030*/  SHF.R.U32.HI R10, RZ, 0x7, R10 ;  /* 0x00000007ff0a7819 */ /* 0x000fc8000001160a */
[----:B------:R-:W-:-:S07]  /*7040*/  IADD3 R10, -R10, 0xb, RZ ;  /* 0x0000000b0a0a7810 */ /* 0x000fce0007ffe1ff */
        /* <DEDUP_REMOVED lines=21> */
[----:B------:R-:W-:-:S06]  /*71a0*/  ULOP3.LUT UR6, URZ, UR54, URZ, 0x33, !UPT ;  /* 0x000000363f067292 */ /* 0x000fcc000f8e333f */
[----:B------:R-:W-:Y:S01]  /*71b0*/  VIADD R15, R15, UR6 ;  /* 0x000000060f0f7c36 */ /* 0x000fe20008000000 */
[----:B------:R-:W-:Y:S02]  /*71c0*/  WARPGROUP.DEPBAR.LE gsb0, 0x0 ;  /* 0x00008000000079c5 */ /* 0x000fe40000010000 */
[----:B------:R0:W-:Y:S06]  /*71d0*/  BAR.ARV R10, 0x100 ;  /* 0x0004000a0000751d */ /* 0x0001ec0000002000 */
[----:B------:R1:W-:Y:S01]  /*71e0*/  @!P1 SYNCS.ARRIVE.TRANS64.RED.A1T0 RZ, [R8+URZ], RZ ;  /* 0x000000ff08ff99a7 */ /* 0x0003e2000810043f */
[----:B------:R-:W-:Y:S01]  /*71f0*/  PLOP3.LUT P1, PT, PT, PT, UP0, 0x40, 0x0 ;  /* 0x000000000000781c */ /* 0x000fe20003f2e808 */
[----:B0-----:R-:W-:-:S02]  /*7200*/  IMAD.IADD R10, R4, 0x1, R15 ;  /* 0x00000001040a7824 */ /* 0x001fc400078e020f */
[----:B-1----:R-:W-:-:S10]  /*7210*/  IMAD R8, R16, -0x2, R14 ;  /* 0xfffffffe10087824 */ /* 0x002fd400078e020e */
[----:B------:R-:W-:Y:S05]  /*7220*/  @P1 BRA `(.L_x_1118) ;  /* 0x0000000000581947 */ /* 0x000fea0003800000 */
[----:B------:R-:W-:Y:S01]  /*7230*/  ISETP.GT.AND P1, PT, R11, -0x1, PT ;  /* 0xffffffff0b00780c */ /* 0x000fe20003f24270 */
[----:B------:R-:W-:-:S12]  /*7240*/  BSSY B0, `(.L_x_1119) ;  /* 0x0000011000007945 */ /* 0x000fd80003800000 */
[----:B------:R-:W-:Y:S05]  /*7250*/  @P1 BRA `(.L_x_1120) ;  /* 0x0000000000241947 */ /* 0x000fea0003800000 */
[----:B------:R-:W-:Y:S02]  /*7260*/  IMAD.U32 R168, RZ, RZ, UR53 ;  /* 0x00000035ffa87e24 */ /* 0x000fe4000f8e00ff */
[----:B------:R-:W-:-:S03]  /*7270*/  IMAD.IADD R169, R4, 0x1, R13 ;  /* 0x0000000104a97824 */ /* 0x000fc600078e020d */
[----:B------:R-:W-:Y:S02]  /*7280*/  ISETP.NE.AND P1, PT, R168, 0x1, PT ;  /* 0x00000001a800780c */ /* 0x000fe40003f25270 */
[----:B------:R-:W-:-:S11]  /*7290*/  LOP3.LUT R169, RZ, R169, RZ, 0x33, !PT ;  /* 0x000000a9ffa97212 */ /* 0x000fd600078e33ff */
[----:B------:R-:W0:Y:S02]  /*72a0*/  @P1 LDC.64 R170, c[0x0][0x9e8] ;  /* 0x00027a00ffaa1b82 */ /* 0x000e240000000a00 */
[----:B0-----:R-:W-:-:S05]  /*72b0*/  @P1 IMAD.HI.U32 R20, R169, R170, RZ ;  /* 0x000000aaa9141227 */ /* 0x001fca00078e00ff */
[----:B------:R-:W-:-:S04]  /*72c0*/  @P1 SHF.R.U32.HI R169, RZ, R171, R20 ;  /* 0x000000abffa91219 */ /* 0x000fc80000011614 */
[----:B------:R-:W-:Y:S01]  /*72d0*/  LOP3.LUT R169, RZ, R169, RZ, 0x33, !PT ;  /* 0x000000a9ffa97212 */ /* 0x000fe200078e33ff */
[----:B------:R-:W-:Y:S06]  /*72e0*/  BRA `(.L_x_1121) ;  /* 0x0000000000187947 */ /* 0x000fec0003800000 */
.L_x_1120:
[----:B------:R-:W-:Y:S02]  /*72f0*/  IMAD.U32 R168, RZ, RZ, UR53 ;  /* 0x00000035ffa87e24 */ /* 0x000fe4000f8e00ff */
[----:B------:R-:W-:-:S03]  /*7300*/  IMAD.MOV.U32 R169, RZ, RZ, R11 ;  /* 0x000000ffffa97224 */ /* 0x000fc600078e000b */
[----:B------:R-:W-:-:S13]  /*7310*/  ISETP.NE.AND P1, PT, R168, 0x1, PT ;  /* 0x00000001a800780c */ /* 0x000fda0003f25270 */
[----:B------:R-:W0:Y:S02]  /*7320*/  @P1 LDC.64 R170, c[0x0][0x9e8] ;  /* 0x00027a00ffaa1b82 */ /* 0x000e240000000a00 */
[----:B0-----:R-:W-:-:S05]  /*7330*/  @P1 IMAD.HI.U32 R20, R11, R170, RZ ;  /* 0x000000aa0b141227 */ /* 0x001fca00078e00ff */
[----:B------:R-:W-:-:S07]  /*7340*/  @P1 SHF.R.U32.HI R169, RZ, R171, R20 ;  /* 0x000000abffa91219 */ /* 0x000fce0000011614 */
.L_x_1121:
[----:B------:R-:W-:Y:S05]  /*7350*/  BSYNC B0 ;  /* 0x0000000000007941 */ /* 0x000fea0003800000 */
.L_x_1119:
[----:B------:R-:W-:-:S05]  /*7360*/  IMAD R169, R169, R168, R8 ;  /* 0x000000a8a9a97224 */ /* 0x000fca00078e0208 */
[----:B------:R-:W-:Y:S02]  /*7370*/  VIADDMNMX R12, R169, R168, R12, PT ;  /* 0x000000a8a90c7246 */ /* 0x000fe4000380010c */
[----:B------:R-:W-:-:S07]  /*7380*/  VIMNMX R10, R10, R169, !PT ;  /* 0x000000a90a0a7248 */ /* 0x000fce0007fe0100 */
.L_x_1118:
        /* <DEDUP_REMOVED lines=40> */
[----:B------:R-:W-:Y:S02]  /*7610*/  IADD3 R21, R21, 0x8, R4 ;  /* 0x0000000815157810 */ /* 0x000fe40007ffe004 */
        /* <DEDUP_REMOVED lines=152> */
[----:B------:R-:W-:Y:S02]  /*7fa0*/  ISETP.GT.AND P6, PT, R10, 0x99, !P6 ;  /* 0x000000990a00780c */ /* 0x000fe400077c4270 */
[----:B------:R-:W-:Y:S02]  /*7fb0*/  IADD3 R10, R15, 0x8, R4 ;  /* 0x000000080f0a7810 */ /* 0x000fe40007ffe004 */
[----:B------:R-:W-:-:S04]  /*7fc0*/  ISETP.LT.OR P6, PT, R12, 0x9a, P6 ;  /* 0x0000009a0c00780c */ /* 0x000fc800037c1670 */
[----:B------:R-:W-:Y:S02]  /*7fd0*/  FSEL R101, R101, -INF , !P6 ;  /* 0xff80000065657808 */ /* 0x000fe40007000000 */
[----:B------:R-:W-:-:S13]  /*7fe0*/  PLOP3.LUT P6, PT, PT, PT, UP0, 0x40, 0x0 ;  /* 0x000000000000781c */ /* 0x000fda0003fce808 */
[----:B------:R-:W-:Y:S05]  /*7ff0*/  @P6 BRA `(.L_x_1122) ;  /* 0x0000000000546947 */ /* 0x000fea0003800000 */
[----:B------:R-:W-:Y:S01]  /*8000*/  ISETP.GT.AND P6, PT, R9, -0x1, PT ;  /* 0xffffffff0900780c */ /* 0x000fe20003fc4270 */
[----:B------:R-:W-:-:S12]  /*8010*/  BSSY B0, `(.L_x_1123) ;  /* 0x0000010000007945 */ /* 0x000fd80003800000 */
[----:B------:R-:W-:Y:S05]  /*8020*/  @P6 BRA `(.L_x_1124) ;  /* 0x0000000000206947 */ /* 0x000fea0003800000 */
[----:B------:R-:W-:Y:S02]  /*8030*/  IMAD.U32 R210, RZ, RZ, UR53 ;  /* 0x00000035ffd27e24 */ /* 0x000fe4000f8e00ff */
[----:B------:R-:W-:-:S03]  /*8040*/  IMAD.MOV.U32 R12, RZ, RZ, R7 ;  /* 0x000000ffff0c7224 */ /* 0x000fc600078e0007 */
[----:B------:R-:W-:-:S13]  /*8050*/  ISETP.NE.AND P6, PT, R210, 0x1, PT ;  /* 0x00000001d200780c */ /* 0x000fda0003fc5270 */
[----:B------:R-:W0:Y:S02]  /*8060*/  @P6 LDC.64 R14, c[0x0][0x9e8] ;  /* 0x00027a00ff0e6b82 */ /* 0x000e240000000a00 */
[----:B0-----:R-:W-:-:S05]  /*8070*/  @P6 IMAD.HI.U32 R14, R7, R14, RZ ;  /* 0x0000000e070e6227 */ /* 0x001fca00078e00ff */
[----:B------:R-:W-:-:S04]  /*8080*/  @P6 SHF.R.U32.HI R12, RZ, R15, R14 ;  /* 0x0000000fff0c6219 */ /* 0x000fc8000001160e */
[----:B------:R-:W-:Y:S01]  /*8090*/  LOP3.LUT R211, RZ, R12, RZ, 0x33, !PT ;  /* 0x0000000cffd37212 */ /* 0x000fe200078e33ff */
[----:B------:R-:W-:Y:S06]  /*80a0*/  BRA `(.L_x_1125) ;  /* 0x0000000000187947 */ /* 0x000fec0003800000 */
.L_x_1124:
[----:B------:R-:W-:Y:S02]  /*80b0*/  IMAD.U32 R210, RZ, RZ, UR53 ;  /* 0x00000035ffd27e24 */ /* 0x000fe4000f8e00ff */
[----:B------:R-:W-:-:S03]  /*80c0*/  IMAD.MOV.U32 R211, RZ, RZ, R9 ;  /* 0x000000ffffd37224 */ /* 0x000fc600078e0009 */
[----:B------:R-:W-:-:S13]  /*80d0*/  ISETP.NE.AND P6, PT, R210, 0x1, PT ;  /* 0x00000001d200780c */ /* 0x000fda0003fc5270 */
[----:B------:R-:W0:Y:S02]  /*80e0*/  @P6 LDC.64 R14, c[0x0][0x9e8] ;  /* 0x00027a00ff0e6b82 */ /* 0x000e240000000a00 */
[----:B0-----:R-:W-:-:S05]  /*80f0*/  @P6 IMAD.HI.U32 R14, R9, R14, RZ ;  /* 0x0000000e090e6227 */ /* 0x001fca00078e00ff */
[----:B------:R-:W-:-:S07]  /*8100*/  @P6 SHF.R.U32.HI R211, RZ, R15, R14 ;  /* 0x0000000fffd36219 */ /* 0x000fce000001160e */
.L_x_1125:
[----:B------:R-:W-:Y:S05]  /*8110*/  BSYNC B0 ;  /* 0x0000000000007941 */ /* 0x000fea0003800000 */
.L_x_1123:
[----:B------:R-:W-:-:S05]  /*8120*/  IMAD R8, R211, R210, R8 ;  /* 0x000000d2d3087224 */ /* 0x000fca00078e0208 */
[----:B------:R-:W-:Y:S02]  /*8130*/  VIADDMNMX R21, R8, R210, R21, PT ;  /* 0x000000d208157246 */ /* 0x000fe40003800115 */
[----:B------:R-:W-:-:S07]  /*8140*/  VIMNMX R10, R10, R8, !PT ;  /* 0x000000080a0a7248 */ /* 0x000fce0007fe0100 */
.L_x_1122:
        /* <DEDUP_REMOVED lines=97> */
[----:B------:R-:W-:Y:S02]  /*8760*/  FMNMX.FTZ R12, R101, R8, !PT ;  /* 0x00000008650c7209 */ /* 0x000fe40007810000 */
[----:B------:R-:W-:Y:S02]  /*8770*/  ISETP.LT.OR P1, PT, R21, 0x59, P1 ;  /* 0x000000591500780c */ /* 0x000fe40000f21670 */
[----:B------:R-:W-:Y:S01]  /*8780*/  ISETP.GT.AND P2, PT, R10, 0x89, !P2 ;  /* 0x000000890a00780c */ /* 0x000fe20005744270 */
[----:B------:R-:W0:Y:S01]  /*8790*/  SHFL.BFLY PT, R15, R12, 0x2, 0x1f ;  /* 0x0c401f000c0f7f89 */ /* 0x000e2200000e0000 */
        /* <DEDUP_REMOVED lines=10> */
[C---:B------:R-:W-:Y:S02]  /*8840*/  ISETP.GT.AND P1, PT, R10.reuse, 0x60, !P1 ;  /* 0x000000600a00780c */ /* 0x040fe40004f24270 */
[----:B------:R-:W-:Y:S02]  /*8850*/  ISETP.GT.AND P5, PT, R10, 0x98, !P5 ;  /* 0x000000980a00780c */ /* 0x000fe40006fa4270 */
[----:B------:R-:W-:Y:S02]  /*8860*/  ISETP.LT.OR P1, PT, R21, 0x61, P1 ;  /* 0x000000611500780c */ /* 0x000fe40000f21670 */
[----:B0-----:R-:W-:-:S02]  /*8870*/  FMNMX.FTZ R14, R12, R15, !PT ;  /* 0x0000000f0c0e7209 */ /* 0x001fc40007810000 */
[----:B------:R-:W-:Y:S02]  /*8880*/  FSEL R106, R106, -INF , !P1 ;  /* 0xff8000006a6a7808 */ /* 0x000fe40004800000 */
[----:B------:R-:W-:Y:S01]  /*8890*/  ISETP.NE.AND P1, PT, R198, RZ, PT ;  /* 0x000000ffc600720c */ /* 0x000fe20003f25270 */
[----:B------:R-:W0:Y:S01]  /*88a0*/  SHFL.BFLY PT, R15, R14, 0x1, 0x1f ;  /* 0x0c201f000e0f7f89 */ /* 0x000e2200000e0000 */
[C---:B------:R-:W-:Y:S02]  /*88b0*/  ISETP.LT.OR P3, PT, R21.reuse, 0x91, P3 ;  /* 0x000000911500780c */ /* 0x040fe40001f61670 */
        /* <DEDUP_REMOVED lines=13> */
[----:B0-----:R-:W-:Y:S01]  /*8990*/  FMNMX.FTZ R8, R14, R15, !PT ;  /* 0x0000000f0e087209 */ /* 0x001fe20007810000 */
[----:B------:R-:W-:Y:S01]  /*89a0*/  IMAD.U32 R15, RZ, RZ, UR37 ;  /* 0x00000025ff0f7e24 */ /* 0x000fe2000f8e00ff */
        /* <DEDUP_REMOVED lines=59> */
[----:B------:R-:W-:Y:S02]  /*8d60*/  ISETP.GT.AND P1, PT, R10, RZ, !P6 ;  /* 0x000000ff0a00720c */ /* 0x000fe40007724270 */
[----:B------:R-:W-:Y:S02]  /*8d70*/  ISETP.NE.AND P6, PT, R152, RZ, PT ;  /* 0x000000ff9800720c */ /* 0x000fe40003fc5270 */
        /* <DEDUP_REMOVED lines=56> */
[----:B------:R-:W-:Y:S01]  /*9100*/  FFMA.FTZ R100, R100, UR37, -R154 ;  /* 0x0000002564647c23 */ /* 0x000fe2000801089a */
        /* <DEDUP_REMOVED lines=41> */
[--C-:B------:R-:W-:Y:S01]  /*93a0*/  FFMA.FTZ R109, R113, UR37, -R154.reuse ;  /* 0x00000025716d7c23 */ /* 0x100fe2000801089a */
[----:B0-----:R-:W-:-:S01]  /*93b0*/  FFMA.FTZ R160, R101, UR37, -R154 ;  /* 0x0000002565a07c23 */ /* 0x001fc2000801089a */
[----:B------:R-:W-:Y:S01]  /*93c0*/  FFMA.FTZ R113, R117, UR37, -R154 ;  /* 0x0000002575717c23 */ /* 0x000fe2000801089a */
[----:B------:R-:W-:Y:S01]  /*93d0*/  FMNMX.FTZ R156, R103, R108, !PT ;  /* 0x0000006c679c7209 */ /* 0x000fe20007810000 */
[----:B------:R-:W-:Y:S01]  /*93e0*/  IMAD.U32 R117, RZ, RZ, UR37 ;  /* 0x00000025ff757e24 */ /* 0x000fe2000f8e00ff */
[----:B------:R-:W-:Y:S01]  /*93f0*/  FSEL R101, R8, RZ, P1 ;  /* 0x000000ff08657208 */ /* 0x000fe20000800000 */
[----:B------:R-:W-:Y:S02]  /*9400*/  MUFU.EX2 R108, R164 ;  /* 0x000000a4006c7308 */ /* 0x000fe40000000800 */
[----:B------:R-:W0:Y:S02]  /*9410*/  SHFL.BFLY PT, R165, R156, 0x2, 0x1f ;  /* 0x0c401f009ca57f89 */ /* 0x000e2400000e0000 */
[----:B------:R-:W-:-:S04]  /*9420*/  FADD.FTZ R2, -R101, R2 ;  /* 0x0000000265027221 */ /* 0x000fc80000010100 */
[----:B------:R-:W-:Y:S01]  /*9430*/  FMUL.FTZ R154, R2, UR37 ;  /* 0x00000025029a7c20 */ /* 0x000fe20008410000 */
[----:B------:R1:W-:Y:S08]  /*9440*/  MUFU.EX2 R101, R160 ;  /* 0x000000a000657308 */ /* 0x0003f00000000800 */
[----:B------:R-:W2:Y:S08]  /*9450*/  MUFU.EX2 R154, R154 ;  /* 0x0000009a009a7308 */ /* 0x000eb00000000800 */
[----:B------:R-:W-:Y:S01]  /*9460*/  MUFU.EX2 R145, R145 ;  /* 0x0000009100917308 */ /* 0x000fe20000000800 */
[----:B0-----:R-:W-:-:S05]  /*9470*/  FMNMX.FTZ R165, R156, R165, !PT ;  /* 0x000000a59ca57209 */ /* 0x001fca0007810000 */
[----:B------:R-:W0:Y:S02]  /*9480*/  SHFL.BFLY PT, R88, R165, 0x1, 0x1f ;  /* 0x0c201f00a5587f89 */ /* 0x000e2400000e0000 */
[----:B------:R-:W-:Y:S08]  /*9490*/  MUFU.EX2 R148, R148 ;  /* 0x0000009400947308 */ /* 0x000ff00000000800 */
[----:B------:R-:W-:Y:S08]  /*94a0*/  MUFU.EX2 R149, R149 ;  /* 0x0000009500957308 */ /* 0x000ff00000000800 */
[----:B------:R-:W-:Y:S01]  /*94b0*/  MUFU.EX2 R120, R120 ;  /* 0x0000007800787308 */ /* 0x000fe20000000800 */
[----:B0-----:R-:W-:-:S07]  /*94c0*/  FMNMX.FTZ R88, R165, R88, !PT ;  /* 0x00000058a5587209 */ /* 0x001fce0007810000 */
[----:B------:R-:W-:Y:S01]  /*94d0*/  MUFU.EX2 R121, R121 ;  /* 0x0000007900797308 */ /* 0x000fe20000000800 */
[C---:B------:R-:W-:Y:S01]  /*94e0*/  FSETP.NEU.FTZ.AND P1, PT, R88.reuse, -INF , PT ;  /* 0xff8000005800780b */ /* 0x040fe20003f3d000 */
[----:B------:R-:W-:-:S03]  /*94f0*/  FFMA.FTZ R117, R88, R117, -8 ;  /* 0xc100000058757423 */ /* 0x000fc60000010075 */
[----:B------:R-:W-:Y:S02]  /*9500*/  FSEL R165, R88, RZ, P1 ;  /* 0x000000ff58a57208 */ /* 0x000fe40000800000 */
[----:B------:R-:W-:Y:S01]  /*9510*/  FSEL R2, R117, RZ, P1 ;  /* 0x000000ff75027208 */ /* 0x000fe20000800000 */
[----:B------:R-:W-:Y:S02]  /*9520*/  MUFU.EX2 R124, R124 ;  /* 0x0000007c007c7308 */ /* 0x000fe40000000800 */
[----:B------:R-:W-:-:S02]  /*9530*/  FADD.FTZ R165, -R165, R0 ;  /* 0x00000000a5a57221 */ /* 0x000fc40000010100 */
[--C-:B------:R-:W-:Y:S01]  /*9540*/  FFMA.FTZ R156, R171, UR37, -R2.reuse ;  /* 0x00000025ab9c7c23 */ /* 0x100fe20008010802 */
[----:B------:R-:W-:-:S01]  /*9550*/  FFMA.FTZ R117, R155, UR37, -R2 ;  /* 0x000000259b757c23 */ /* 0x000fc20008010802 */
[----:B------:R-:W-:Y:S01]  /*9560*/  FMUL.FTZ R165, R165, UR37 ;  /* 0x00000025a5a57c20 */ /* 0x000fe20008410000 */
[----:B------:R-:W-:-:S01]  /*9570*/  FFMA.FTZ R155, R158, UR37, -R2 ;  /* 0x000000259e9b7c23 */ /* 0x000fc20008010802 */
[--C-:B------:R-:W-:Y:S01]  /*9580*/  FFMA.FTZ R158, R159, UR37, -R2.reuse ;  /* 0x000000259f9e7c23 */ /* 0x100fe20008010802 */
[----:B------:R-:W-:-:S01]  /*9590*/  FFMA.FTZ R159, R162, UR37, -R2 ;  /* 0x00000025a29f7c23 */ /* 0x000fc20008010802 */
[----:B------:R-:W-:Y:S01]  /*95a0*/  MUFU.EX2 R156, R156 ;  /* 0x0000009c009c7308 */ /* 0x000fe20000000800 */
[----:B-1----:R-:W-:-:S01]  /*95b0*/  FFMA.FTZ R160, R163, UR37, -R2 ;  /* 0x00000025a3a07c23 */ /* 0x002fc20008010802 */
[----:B------:R-:W-:Y:S01]  /*95c0*/  FFMA.FTZ R163, R167, UR37, -R2 ;  /* 0x00000025a7a37c23 */ /* 0x000fe20008010802 */
[----:B--2---:R-:W-:-:S01]  /*95d0*/  FFMA.FTZ R167, R154, R6, R15 ;  /* 0x000000069aa77223 */ /* 0x004fc2000001000f */
[--C-:B------:R-:W-:Y:S01]  /*95e0*/  FFMA.FTZ R162, R166, UR37, -R2.reuse ;  /* 0x00000025a6a27c23 */ /* 0x100fe20008010802 */
[----:B------:R-:W-:-:S01]  /*95f0*/  FFMA.FTZ R164, R126, UR37, -R2 ;  /* 0x000000257ea47c23 */ /* 0x000fc20008010802 */
[----:B------:R-:W-:Y:S01]  /*9600*/  FFMA.FTZ R126, R130, UR37, -R2 ;  /* 0x00000025827e7c23 */ /* 0x000fe20008010802 */
[----:B------:R-:W-:-:S01]  /*9610*/  FADD.FTZ R167, R12, R167 ;  /* 0x000000a70ca77221 */ /* 0x000fc20000010000 */
[----:B------:R-:W0:Y:S01]  /*9620*/  MUFU.EX2 R165, R165 ;  /* 0x000000a500a57308 */ /* 0x000e220000000800 */
[----:B------:R-:W-:-:S01]  /*9630*/  FFMA.FTZ R130, R134, UR37, -R2 ;  /* 0x0000002586827c23 */ /* 0x000fc20008010802 */
[----:B------:R-:W-:Y:S01]  /*9640*/  FFMA.FTZ R138, R138, UR37, -R2 ;  /* 0x000000258a8a7c23 */ /* 0x000fe20008010802 */
[----:B------:R-:W-:-:S01]  /*9650*/  FADD.FTZ R134, R14, R167 ;  /* 0x000000a70e867221 */ /* 0x000fc20000010000 */
[--C-:B------:R-:W-:Y:S01]  /*9660*/  FFMA.FTZ R139, R139, UR37, -R2.reuse ;  /* 0x000000258b8b7c23 */ /* 0x100fe20008010802 */
[----:B------:R-:W-:-:S01]  /*9670*/  FFMA.FTZ R142, R142, UR37, -R2 ;  /* 0x000000258e8e7c23 */ /* 0x000fc20008010802 */
[----:B------:R-:W-:Y:S01]  /*9680*/  FFMA.FTZ R143, R143, UR37, -R2 ;  /* 0x000000258f8f7c23 */ /* 0x000fe20008010802 */
[----:B------:R-:W-:-:S01]  /*9690*/  FADD.FTZ R167, R153, R134 ;  /* 0x0000008699a77221 */ /* 0x000fc20000010000 */
[----:B------:R-:W1:Y:S01]  /*96a0*/  MUFU.EX2 R117, R117 ;  /* 0x0000007500757308 */ /* 0x000e620000000800 */
[----:B------:R-:W-:-:S01]  /*96b0*/  FFMA.FTZ R146, R146, UR37, -R2 ;  /* 0x0000002592927c23 */ /* 0x000fc20008010802 */
[----:B------:R-:W-:Y:S01]  /*96c0*/  FFMA.FTZ R147, R147, UR37, -R2 ;  /* 0x0000002593937c23 */ /* 0x000fe20008010802 */
[----:B------:R-:W-:-:S01]  /*96d0*/  FADD.FTZ R134, R20, R167 ;  /* 0x000000a714867221 */ /* 0x000fc20000010000 */
[--C-:B------:R-:W-:Y:S01]  /*96e0*/  FFMA.FTZ R150, R150, UR37, -R2.reuse ;  /* 0x0000002596967c23 */ /* 0x100fe20008010802 */
[----:B------:R-:W-:-:S01]  /*96f0*/  FFMA.FTZ R151, R151, UR37, -R2 ;  /* 0x0000002597977c23 */ /* 0x000fc20008010802 */
[----:B------:R-:W-:Y:S01]  /*9700*/  FFMA.FTZ R122, R122, UR37, -R2 ;  /* 0x000000257a7a7c23 */ /* 0x000fe20008010802 */
[----:B------:R-:W-:-:S01]  /*9710*/  FADD.FTZ R167, R157, R134 ;  /* 0x000000869da77221 */ /* 0x000fc20000010000 */
[----:B------:R-:W2:Y:S01]  /*9720*/  MUFU.EX2 R155, R155 ;  /* 0x0000009b009b7308 */ /* 0x000ea20000000800 */
[----:B0-----:R-:W-:-:S01]  /*9730*/  FFMA.FTZ R6, R165, R5, R156 ;  /* 0x00000005a5067223 */ /* 0x001fc2000001009c */
[--C-:B------:R-:W-:Y:S01]  /*9740*/  FFMA.FTZ R123, R123, UR37, -R2.reuse ;  /* 0x000000257b7b7c23 */ /* 0x100fe20008010802 */
[----:B------:R-:W-:-:S01]  /*9750*/  FFMA.FTZ R127, R127, UR37, -R2 ;  /* 0x000000257f7f7c23 */ /* 0x000fc20008010802 */
[--C-:B------:R-:W-:Y:S01]  /*9760*/  FFMA.FTZ R131, R131, UR37, -R2.reuse ;  /* 0x0000002583837c23 */ /* 0x100fe20008010802 */
[----:B------:R-:W-:-:S01]  /*9770*/  FFMA.FTZ R135, R135, UR37, -R2 ;  /* 0x0000002587877c23 */ /* 0x000fc20008010802 */
[--C-:B------:R-:W-:Y:S01]  /*9780*/  FFMA.FTZ R106, R106, UR37, -R2.reuse ;  /* 0x000000256a6a7c23 */ /* 0x100fe20008010802 */
[----:B------:R-:W-:-:S01]  /*9790*/  FFMA.FTZ R107, R107, UR37, -R2 ;  /* 0x000000256b6b7c23 */ /* 0x000fc20008010802 */
[----:B------:R-:W0:Y:S01]  /*97a0*/  MUFU.EX2 R158, R158 ;  /* 0x0000009e009e7308 */ /* 0x000e220000000800 */
        /* <DEDUP_REMOVED lines=18> */
[----:B------:R-:W-:-:S05]  /*98d0*/  FFMA.FTZ R2, R103, UR37, -R2 ;  /* 0x0000002567027c23 */ /* 0x000fca0008010802 */
[----:B------:R-:W0:Y:S01]  /*98e0*/  MUFU.EX2 R162, R162 ;  /* 0x000000a200a27308 */ /* 0x000e220000000800 */
[----:B-1----:R-:W-:-:S01]  /*98f0*/  FADD.FTZ R5, R159, R6 ;  /* 0x000000069f057221 */ /* 0x002fc20000010000 */
[----:B------:R-:W-:-:S06]  /*9900*/  FADD.FTZ R6, R152, R167 ;  /* 0x000000a798067221 */ /* 0x000fcc0000010000 */
[----:B------:R-:W1:Y:S01]  /*9910*/  MUFU.EX2 R163, R163 ;  /* 0x000000a300a37308 */ /* 0x000e620000000800 */
[----:B--2---:R-:W-:-:S07]  /*9920*/  FADD.FTZ R5, R160, R5 ;  /* 0x00000005a0057221 */ /* 0x004fce0000010000 */
[----:B------:R-:W2:Y:S01]  /*9930*/  MUFU.EX2 R138, R138 ;  /* 0x0000008a008a7308 */ /* 0x000ea20000000800 */
[----:B0-----:R-:W-:-:S01]  /*9940*/  FADD.FTZ R134, R162, R5 ;  /* 0x00000005a2867221 */ /* 0x001fc20000010000 */
[----:B------:R-:W-:-:S04]  /*9950*/  FADD.FTZ R5, R161, R6 ;  /* 0x00000006a1057221 */ /* 0x000fc80000010000 */
[----:B------:R-:W-:Y:S02]  /*9960*/  FADD.FTZ R6, R136, R5 ;  /* 0x0000000588067221 */ /* 0x000fe40000010000 */
[----:B------:R-:W0:Y:S01]  /*9970*/  MUFU.EX2 R139, R139 ;  /* 0x0000008b008b7308 */ /* 0x000e220000000800 */
        /* <DEDUP_REMOVED lines=58> */
[----:B-1----:R-:W-:-:S04]  /*9d20*/  FADD.FTZ R5, R105, R6 ;  /* 0x0000000669057221 */ /* 0x002fc80000010000 */
[----:B------:R-:W-:-:S03]  /*9d30*/  FADD.FTZ R6, R10, R5 ;  /* 0x000000050a067221 */ /* 0x000fc60000010000 */
        /* <DEDUP_REMOVED lines=17> */
[----:B------:R-:W-:Y:S01]  /*9e50*/  MUFU.EX2 R119, R119 ;  /* 0x0000007700777308 */ /* 0x000fe20000000800 */
[----:B-1----:R-:W-:-:S07]  /*9e60*/  FADD.FTZ R134, R118, R167 ;  /* 0x000000a776867221 */ /* 0x002fce0000010000 */
[----:B------:R-:W0:Y:S01]  /*9e70*/  MUFU.EX2 R116, R116 ;  /* 0x0000007400747308 */ /* 0x000e220000000800 */
[----:B--2---:R-:W-:-:S07]  /*9e80*/  FADD.FTZ R5, R113, R6 ;  /* 0x0000000671057221 */ /* 0x004fce0000010000 */
[----:B------:R-:W-:Y:S08]  /*9e90*/  MUFU.EX2 R90, R90 ;  /* 0x0000005a005a7308 */ /* 0x000ff00000000800 */
        /* <DEDUP_REMOVED lines=8> */
[----:B------:R0:W-:Y:S08]  /*9f20*/  MUFU.EX2 R164, R95 ;  /* 0x0000005f00a47308 */ /* 0x0001f00000000800 */
[----:B------:R-:W2:Y:S01]  /*9f30*/  MUFU.EX2 R96, R96 ;  /* 0x0000006000607308 */ /* 0x000ea20000000800 */
[----:B0-----:R-:W-:-:S01]  /*9f40*/  FADD.FTZ R95, R119, R134 ;  /* 0x00000086775f7221 */ /* 0x001fc20000010000 */
[----:B-1----:R-:W-:-:S06]  /*9f50*/  FADD.FTZ R5, R93, R6 ;  /* 0x000000065d057221 */ /* 0x002fcc0000010000 */
[----:B------:R0:W1:Y:S08]  /*9f60*/  MUFU.EX2 R94, R98 ;  /* 0x00000062005e7308 */ /* 0x0000700000000800 */
[----:B------:R-:W3:Y:S01]  /*9f70*/  MUFU.EX2 R97, R97 ;  /* 0x0000006100617308 */ /* 0x000ee20000000800 */
[----:B0-----:R-:W-:-:S01]  /*9f80*/  FADD.FTZ R98, R90, R95 ;  /* 0x0000005f5a627221 */ /* 0x001fc20000010000 */
[----:B--2---:R-:W-:-:S03]  /*9f90*/  FADD.FTZ R6, R96, R5 ;  /* 0x0000000560067221 */ /* 0x004fc60000010000 */
[----:B------:R-:W-:-:S03]  /*9fa0*/  FADD.FTZ R98, R91, R98 ;  /* 0x000000625b627221 */ /* 0x000fc60000010000 */
[----:B------:R-:W0:Y:S01]  /*9fb0*/  MUFU.EX2 R166, R99 ;  /* 0x0000006300a67308 */ /* 0x000e220000000800 */
[----:B------:R-:W-:-:S04]  /*9fc0*/  FADD.FTZ R98, R169, R98 ;  /* 0x00000062a9627221 */ /* 0x000fc80000010000 */
[----:B------:R-:W-:-:S03]  /*9fd0*/  FADD.FTZ R95, R164, R98 ;  /* 0x00000062a45f7221 */ /* 0x000fc60000010000 */
[----:B------:R-:W2:Y:S01]  /*9fe0*/  MUFU.EX2 R100, R100 ;  /* 0x0000006400647308 */ /* 0x000ea20000000800 */
[----:B-1----:R-:W-:-:S01]  /*9ff0*/  FADD.FTZ R95, R94, R95 ;  /* 0x0000005f5e5f7221 */ /* 0x002fc20000010000 */
[----:B---3--:R-:W-:-:S06]  /*a000*/  FADD.FTZ R5, R97, R6 ;  /* 0x0000000661057221 */ /* 0x008fcc0000010000 */
[----:B------:R-:W1:Y:S01]  /*a010*/  MUFU.EX2 R102, R102 ;  /* 0x0000006600667308 */ /* 0x000e620000000800 */
[----:B0-----:R-:W-:-:S07]  /*a020*/  FADD.FTZ R95, R166, R95 ;  /* 0x0000005fa65f7221 */ /* 0x001fce0000010000 */
[----:B------:R-:W0:Y:S01]  /*a030*/  MUFU.EX2 R99, R2 ;  /* 0x0000000200637308 */ /* 0x000e220000000800 */
[----:B--2---:R-:W-:-:S04]  /*a040*/  FADD.FTZ R6, R100, R5 ;  /* 0x0000000564067221 */ /* 0x004fc80000010000 */
[----:B------:R-:W-:Y:S01]  /*a050*/  FADD.FTZ R6, R101, R6 ;  /* 0x0000000665067221 */ /* 0x000fe20000010000 */
[----:B-1----:R-:W-:-:S04]  /*a060*/  FADD.FTZ R95, R102, R95 ;  /* 0x0000005f665f7221 */ /* 0x002fc80000010000 */
[----:B0-----:R-:W-:Y:S01]  /*a070*/  FADD.FTZ R5, R99, R95 ;  /* 0x0000005f63057221 */ /* 0x001fe20000010000 */
[----:B------:R-:W-:Y:S06]  /*a080*/  @!P0 BRA `(.L_x_1126) ;  /* 0x0000000000048947 */ /* 0x000fec0003800000 */
[----:B------:R-:W-:Y:S01]  /*a090*/  BPT.TRAP 0x1 ;  /* 0x000000040000795c */ /* 0x000fe20000300000 */
.L_x_1126:
        /* <DEDUP_REMOVED lines=12> */
[----:B------:R-:W-:Y:S01]  /*a160*/  FMUL.FTZ R25, R25, R154 ;  /* 0x0000009a19197220 */ /* 0x000fe20000410000 */
[----:B------:R-:W-:Y:S01]  /*a170*/  F2FP.SATFINITE.E4M3.F32.PACK_AB_MERGE_C R152, R161, R152, RZ ;  /* 0x00000098a198723e */ /* 0x000fe200048070ff */
[----:B------:R-:W-:Y:S01]  /*a180*/  FMUL.FTZ R28, R28, R154 ;  /* 0x0000009a1c1c7220 */ /* 0x000fe20000410000 */
[----:B------:R-:W-:Y:S01]  /*a190*/  F2FP.SATFINITE.E4M3.F32.PACK_AB_MERGE_C R162, R163, R162, RZ ;  /* 0x000000a2a3a2723e */ /* 0x000fe200048070ff */
[----:B------:R-:W-:Y:S01]  /*a1a0*/  FMUL.FTZ R29, R29, R154 ;  /* 0x0000009a1d1d7220 */ /* 0x000fe20000410000 */
[----:B------:R-:W-:Y:S01]  /*a1b0*/  F2FP.SATFINITE.E4M3.F32.PACK_AB_MERGE_C R140, R141, R140, RZ ;  /* 0x0000008c8d8c723e */ /* 0x000fe200048070ff */
[----:B------:R-:W-:Y:S01]  /*a1c0*/  SYNCS.ARRIVE.TRANS64.RED.A1T0 RZ, [UR6], RZ ;  /* 0x000000ffffff79a7 */ /* 0x000fe20008100406 */
        /* <DEDUP_REMOVED lines=57> */
[----:B------:R-:W-:Y:S01]  /*a560*/  VIADD R3, R3, 0xffffffff ;  /* 0xffffffff03037836 */ /* 0x000fe20000000000 */
        /* <DEDUP_REMOVED lines=42> */
.L_x_1109:
[----:B------:R-:W0:Y:S01]  /*a810*/  LDC R7, c[0x0][0x9e4] ;  /* 0x00027900ff077b82 */ /* 0x000e220000000800 */
[----:B------:R-:W-:Y:S01]  /*a820*/  VIADD R8, R188, -UR54 ;  /* 0x80000036bc087c36 */ /* 0x000fe20008000000 */
[----:B------:R-:W-:-:S04]  /*a830*/  LOP3.LUT R189, R189, 0xffffffef, RZ, 0xc0, !PT ;  /* 0xffffffefbdbd7812 */ /* 0x000fc800078ec0ff */
[----:B------:R-:W-:Y:S02]  /*a840*/  R2UR UR6, R8 ;  /* 0x00000000080672ca */ /* 0x000fe400000e0000 */
[----:B0-----:R-:W-:-:S13]  /*a850*/  ISETP.GE.AND P1, PT, R7, 0x1, PT ;  /* 0x000000010700780c */ /* 0x001fda0003f26270 */
[----:B------:R-:W-:Y:S01]  /*a860*/  @P1 LOP3.LUT R189, R189, 0x10, RZ, 0xfc, !PT ;  /* 0x00000010bdbd1812 */ /* 0x000fe200078efcff */
[----:B------:R-:W-:Y:S06]  /*a870*/  @!P1 BRA `(.L_x_1128) ;  /* 0x0000000000449947 */ /* 0x000fec0003800000 */
        /* <DEDUP_REMOVED lines=9> */
.L_x_1129:
[----:B------:R-:W-:-:S13]  /*a910*/  ISETP.NE.AND P1, PT, R7, 0x1, PT ;  /* 0x000000010700780c */ /* 0x000fda0003f25270 */
[----:B------:R-:W0:Y:S02]  /*a920*/  @P1 LDC.64 R8, c[0x0][0x9e8] ;  /* 0x00027a00ff081b82 */ /* 0x000e240000000a00 */
[----:B0-----:R-:W-:-:S05]  /*a930*/  @P1 IMAD.HI.U32 R8, R188, R8, RZ ;  /* 0x00000008bc081227 */ /* 0x001fca00078e00ff */
[----:B------:R-:W-:-:S07]  /*a940*/  @P1 SHF.R.U32.HI R188, RZ, R9, R8 ;  /* 0x00000009ffbc1219 */ /* 0x000fce0000011608 */
.L_x_1130:
[----:B------:R-:W-:-:S05]  /*a950*/  IMAD R188, R188, R7, RZ ;  /* 0x00000007bcbc7224 */ /* 0x000fca00078e02ff */
[----:B------:R-:W-:-:S13]  /*a960*/  R2UR UR7, R188 ;  /* 0x00000000bc0772ca */ /* 0x000fda00000e0000 */
[----:B------:R-:W-:-:S04]  /*a970*/  UISETP.LT.AND UP0, UPT, UR6, UR7, UPT ;  /* 0x000000070600728c */ /* 0x000fc8000bf01270 */
[----:B------:R-:W-:-:S12]  /*a980*/  USEL UR6, UR6, UR7, !UP0 ;  /* 0x0000000706067287 */ /* 0x000fd8000c000000 */
.L_x_1128:
        /* <DEDUP_REMOVED lines=12> */
.L_x_1141:
[----:B------:R-:W-:Y:S01]  /*aa50*/  ISETP.NE.AND P2, PT, RZ, UR43, PT ;  /* 0x0000002bff007c0c */ /* 0x000fe2000bf45270 */
[----:B------:R-:W-:-:S04]  /*aa60*/  UISETP.NE.AND UP0, UPT, UR54, 0x1, UPT ;  /* 0x000000013600788c */ /* 0x000fc8000bf05270 */
[----:B------:R-:W-:-:S04]  /*aa70*/  USEL UR45, URZ, 0x1, UP0 ;  /* 0x000000013f2d7887 */ /* 0x000fc80008000000 */
[----:B------:R-:W-:-:S04]  /*aa80*/  ULOP3.LUT UR45, UR55, UR45, URZ, 0x3c, !UPT ;  /* 0x0000002d372d7292 */ /* 0x000fc8000f8e3c3f */
[----:B------:R-:W-:Y:S08]  /*aa90*/  @P2 BRA `(.L_x_1132) ;  /* 0x0000000000382947 */ /* 0x000ff00003800000 */
[----:B------:R-:W-:Y:S05]  /*aaa0*/  @!P0 BRA `(.L_x_1133) ;  /* 0x0000000000048947 */ /* 0x000fea0003800000 */
[----:B------:R-:W-:Y:S01]  /*aab0*/  BPT.TRAP 0x1 ;  /* 0x000000040000795c */ /* 0x000fe20000300000 */
.L_x_1133:
[----:B------:R-:W-:Y:S01]  /*aac0*/  UIADD3 UR6, UR54, 0x1, URZ ;  /* 0x0000000136067890 */ /* 0x000fe2000fffe03f */
[----:B------:R-:W-:-:S03]  /*aad0*/  IMAD.U32 R0, RZ, RZ, UR45 ;  /* 0x0000002dff007e24 */ /* 0x000fc6000f8e00ff */
[----:B------:R-:W-:Y:S02]  /*aae0*/  UISETP.NE.AND UP0, UPT, UR6, 0x2, UPT ;  /* 0x000000020600788c */ /* 0x000fe4000bf05270 */
[----:B------:R-:W-:Y:S02]  /*aaf0*/  SHF.L.U32 R0, R0, 0x1f, RZ ;  /* 0x0000001f00007819 */ /* 0x000fe400000006ff */
[----:B------:R-:W-:-:S04]  /*ab00*/  USEL UR6, UR6, URZ, UP0 ;  /* 0x0000003f06067287 */ /* 0x000fc80008000000 */
[----:B------:R-:W-:-:S09]  /*ab10*/  ULEA UR6, UR6, UR41, 0x3 ;  /* 0x0000002906067291 */ /* 0x000fd2000f8e183f */
[----:B------:R0:W1:Y:S01]  /*ab20*/  SYNCS.PHASECHK.TRANS64.TRYWAIT P1, [UR6+0x29830], R0 ;  /* 0x02983000ff0075a7 */ /* 0x0000620008020146 */
[----:B------:R-:W-:Y:S05]  /*ab30*/  @!P0 BRA `(.L_x_1134) ;  /* 0x0000000000048947 */ /* 0x000fea0003800000 */
[----:B------:R-:W-:Y:S01]  /*ab40*/  BPT.TRAP 0x1 ;  /* 0x000000040000795c */ /* 0x000fe20000300000 */
.L_x_1134:
[----:B-1----:R-:W-:Y:S05]  /*ab50*/  @P1 BRA `(.L_x_1132) ;  /* 0x0000000000081947 */ /* 0x002fea0003800000 */
[----:B------:R-:W1:Y:S02]  /*ab60*/  SYNCS.PHASECHK.TRANS64.TRYWAIT P1, [UR6+0x29830], R0 ;  /* 0x02983000ff0075a7 */ /* 0x000e640008020146 */
[----:B-1----:R-:W-:Y:S05]  /*ab70*/  @!P1 BRA `(.L_x_1135) ;  /* 0x000000f8002c9947 */ /* 0x002fea0003800000 */
.L_x_1132:
[----:B------:R-:W2:Y:S01]  /*ab80*/  S2R R2, SR_TID.X ;  /* 0x0000000000027919 */ /* 0x000ea20000002100 */
        /* <DEDUP_REMOVED lines=21> */
[----:B--2---:R-:W-:Y:S01]  /*ace0*/  SHF.R.U32.HI R2, RZ, 0x7, R2 ;  /* 0x00000007ff027819 */ /* 0x004fe20000011602 */
[----:B------:R-:W-:Y:S01]  /*acf0*/  UMOV UR19, 0x80000020 ;  /* 0x8000002000137882 */ /* 0x000fe20000000000 */
[----:B------:R-:W-:Y:S01]  /*ad00*/  UIADD3 UR22, UR56, 0x502, URZ ;  /* 0x0000050238167890 */ /* 0x000fe2000fffe03f */
[----:B------:R-:W-:-:S02]  /*ad10*/  UMOV UR23, 0x80000020 ;  /* 0x8000002000177882 */ /* 0x000fc40000000000 */
        /* <DEDUP_REMOVED lines=165> */
.L_x_1137:
[----:B------:R-:W-:Y:S01]  /*b770*/  ULEA UR6, UR54, UR41, 0x3 ;  /* 0x0000002936067291 */ /* 0x000fe2000f8e183f */
[----:B------:R-:W-:-:S05]  /*b780*/  IMAD.U32 R0, RZ, RZ, UR55 ;  /* 0x00000037ff007e24 */ /* 0x000fca000f8e00ff */
[----:B------:R-:W-:-:S04]  /*b790*/  SHF.L.U32 R0, R0, 0x1f, RZ ;  /* 0x0000001f00007819 */ /* 0x000fc800000006ff */
[----:B------:R0:W1:Y:S01]  /*b7a0*/  SYNCS.PHASECHK.TRANS64.TRYWAIT P1, [UR6+0x29850], R0 ;  /* 0x02985000ff0075a7 */ /* 0x0000620008020146 */
[----:B------:R-:W-:Y:S05]  /*b7b0*/  @!P0 BRA `(.L_x_1138) ;  /* 0x0000000000048947 */ /* 0x000fea0003800000 */
[----:B------:R-:W-:Y:S01]  /*b7c0*/  BPT.TRAP 0x1 ;  /* 0x000000040000795c */ /* 0x000fe20000300000 */
.L_x_1138:
[----:B-1----:R-:W-:Y:S05]  /*b7d0*/  @P1 BRA `(.L_x_1136) ;  /* 0x0000000000081947 */ /* 0x002fea0003800000 */
[----:B------:R-:W1:Y:S02]  /*b7e0*/  SYNCS.PHASECHK.TRANS64.TRYWAIT P1, [UR6+0x29850], R0 ;  /* 0x02985000ff0075a7 */ /* 0x000e640008020146 */
[----:B-1----:R-:W-:Y:S05]  /*b7f0*/  @!P1 BRA `(.L_x_1139) ;  /* 0x000000ec00249947 */ /* 0x002fea0003800000 */
.L_x_1136:
[----:B------:R-:W-:Y:S01]  /*b800*/  UIADD3 UR6, UR41, 0x400, URZ ;  /* 0x0000040029067890 */ /* 0x000fe2000fffe03f */
[----:B------:R-:W-:Y:S01]  /*b810*/  WARPGROUP.ARRIVE ;  /* 0x00000000000079c5 */ /* 0x000fe20000000000 */
[----:B------:R-:W-:Y:S01]  /*b820*/  UMOV UR7, 0xc0000010 ;  /* 0xc000001000077882 */ /* 0x000fe20000000000 */
[----:B01----:R-:W-:Y:S01]  /*b830*/  FMNMX.FTZ R0, R152, R9, !PT ;  /* 0x0000000998007209 */ /* 0x003fe20007810000 */
[----:B------:R-:W-:-:S03]  /*b840*/  USHF.R.U32.HI UR6, URZ, 0x4, UR6 ;  /* 0x000000043f067899 */ /* 0x000fc60008011606 */
[----:B------:R-:W0:Y:S01]  /*b850*/  S2R R196, SR_TID.X ;  /* 0x0000000000c47919 */ /* 0x000e220000002100 */
        /* <DEDUP_REMOVED lines=85> */
[----:B0-----:R-:W-:Y:S01]  /*bdb0*/  SHF.R.U32.HI R196, RZ, 0x7, R196 ;  /* 0x00000007ffc47819 */ /* 0x001fe200000116c4 */
[----:B------:R-:W0:Y:S01]  /*bdc0*/  SHFL.BFLY PT, R13, R8, 0x2, 0x1f ;  /* 0x0c401f00080d7f89 */ /* 0x000e2200000e0000 */
[----:B------:R-:W-:Y:S02]  /*bdd0*/  WARPGROUP.DEPBAR.LE gsb0, 0x0 ;  /* 0x00008000000079c5 */ /* 0x000fe40000010000 */
[----:B------:R-:W-:Y:S01]  /*bde0*/  WARPGROUP.ARRIVE ;  /* 0x00000000000079c5 */ /* 0x000fe20000000000 */
[----:B------:R-:W-:-:S05]  /*bdf0*/  FMNMX.FTZ R10, R103, R0, !PT ;  /* 0x00000000670a7209 */ /* 0x000fca0007810000 */
[----:B------:R-:W-:Y:S01]  /*be00*/  QGMMA.64x128x32.F32.E4M3.E4M3 R24, R180, gdesc[UR4], R24, gsb0 ;  /* 0x01e00004b4187df3 */ /* 0x000fe20008000818 */
[----:B------:R-:W-:Y:S01]  /*be10*/  UIADD3 UR6, UR10, 0x200, URZ ;  /* 0x000002000a067890 */ /* 0x000fe2000fffe03f */
[----:B------:R-:W1:Y:S01]  /*be20*/  SHFL.BFLY PT, R15, R10, 0x2, 0x1f ;  /* 0x0c401f000a0f7f89 */ /* 0x000e6200000e0000 */
[----:B------:R-:W-:Y:S01]  /*be30*/  UMOV UR7, 0xc0000010 ;  /* 0xc000001000077882 */ /* 0x000fe20000000000 */
[----:B0-----:R-:W-:-:S05]  /*be40*/  FMNMX.FTZ R13, R8, R13, !PT ;  /* 0x0000000d080d7209 */ /* 0x001fca0007810000 */
[----:B------:R-:W0:Y:S01]  /*be50*/  SHFL.BFLY PT, R2, R13, 0x1, 0x1f ;  /* 0x0c201f000d027f89 */ /* 0x000e2200000e0000 */
[----:B-1----:R-:W-:-:S05]  /*be60*/  FMNMX.FTZ R15, R10, R15, !PT ;  /* 0x0000000f0a0f7209 */ /* 0x002fca0007810000 */
[----:B------:R-:W1:Y:S01]  /*be70*/  SHFL.BFLY PT, R0, R15, 0x1, 0x1f ;  /* 0x0c201f000f007f89 */ /* 0x000e6200000e0000 */
[----:B0-----:R-:W-:-:S05]  /*be80*/  FMNMX.FTZ R2, R13, R2, !PT ;  /* 0x000000020d027209 */ /* 0x001fca0007810000 */
[----:B------:R-:W-:-:S04]  /*be90*/  FADD.FTZ R9, -R2, R9 ;  /* 0x0000000902097221 */ /* 0x000fc80000010100 */
[----:B------:R-:W-:Y:S01]  /*bea0*/  FMUL.FTZ R9, R9, UR37 ;  /* 0x0000002509097c20 */ /* 0x000fe20008410000 */
[----:B-1----:R-:W-:-:S05]  /*beb0*/  FMNMX.FTZ R0, R15, R0, !PT ;  /* 0x000000000f007209 */ /* 0x002fca0007810000 */
        /* <DEDUP_REMOVED lines=19> */
[----:B------:R-:W0:Y:S01]  /*bff0*/  MUFU.EX2 R10, R10 ;  /* 0x0000000a000a7308 */ /* 0x000e220000000800 */
[----:B------:R-:W-:-:S01]  /*c000*/  FFMA.FTZ R159, R163, UR37, -R101 ;  /* 0x00000025a39f7c23 */ /* 0x000fc20008010865 */
[----:B------:R-:W-:Y:S01]  /*c010*/  FFMA.FTZ R15, R161, UR37, -R188 ;  /* 0x00000025a10f7c23 */ /* 0x000fe200080108bc */
[----:B------:R-:W-:-:S01]  /*c020*/  FFMA.FTZ R158, R166, UR37, -R101 ;  /* 0x00000025a69e7c23 */ /* 0x000fc20008010865 */
[----:B------:R-:W-:Y:S01]  /*c030*/  FFMA.FTZ R20, R164, UR37, -R188 ;  /* 0x00000025a4147c23 */ /* 0x000fe200080108bc */
[----:B------:R-:W-:-:S01]  /*c040*/  FFMA.FTZ R161, R167, UR37, -R101 ;  /* 0x00000025a7a17c23 */ /* 0x000fc20008010865 */
[----:B------:R-:W-:Y:S01]  /*c050*/  FFMA.FTZ R21, R165, UR37, -R188 ;  /* 0x00000025a5157c23 */ /* 0x000fe200080108bc */
        /* <DEDUP_REMOVED lines=47> */
[----:B------:R-:W-:Y:S01]  /*c350*/  IADD3 R166, -R196, 0xb, RZ ;  /* 0x0000000bc4a67810 */ /* 0x000fe20007ffe1ff */
[----:B------:R-:W-:-:S01]  /*c360*/  FFMA.FTZ R110, R110, UR37, -R101 ;  /* 0x000000256e6e7c23 */ /* 0x000fc20008010865 */
[----:B------:R-:W1:Y:S01]  /*c370*/  MUFU.EX2 R13, R13 ;  /* 0x0000000d000d7308 */ /* 0x000e620000000800 */
[----:B--2---:R-:W-:-:S01]  /*c380*/  FADD.FTZ R6, R12, R163 ;  /* 0x000000a30c067221 */ /* 0x004fc20000010000 */
[----:B------:R-:W2:Y:S01]  /*c390*/  S2R R196, SR_TID.X ;  /* 0x0000000000c47919 */ /* 0x000ea20000002100 */
[----:B------:R-:W-:-:S02]  /*c3a0*/  WARPGROUP.DEPBAR.LE gsb0, 0x0 ;  /* 0x00008000000079c5 */ /* 0x000fc40000010000 */
[----:B------:R-:W-:Y:S01]  /*c3b0*/  WARPGROUP.ARRIVE ;  /* 0x00000000000079c5 */ /* 0x000fe20000000000 */
[----:B------:R-:W-:-:S01]  /*c3c0*/  FFMA.FTZ R108, R108, UR37, -R188 ;  /* 0x000000256c6c7c23 */ /* 0x000fc200080108bc */
[----:B------:R-:W-:Y:S01]  /*c3d0*/  FFMA.FTZ R111, R111, UR37, -R101 ;  /* 0x000000256f6f7c23 */ /* 0x000fe20008010865 */
[----:B------:R-:W3:Y:S01]  /*c3e0*/  MUFU.EX2 R156, R156 ;  /* 0x0000009c009c7308 */ /* 0x000ee20000000800 */
[----:B0-----:R-:W-:-:S01]  /*c3f0*/  FADD.FTZ R163, R155, R160 ;  /* 0x000000a09ba37221 */ /* 0x001fc20000010000 */
[--C-:B------:R-:W-:Y:S01]  /*c400*/  FFMA.FTZ R109, R109, UR37, -R188.reuse ;  /* 0x000000256d6d7c23 */ /* 0x100fe200080108bc */
[----:B------:R-:W-:Y:S01]  /*c410*/  QGMMA.64x128x32.F32.E4M3.E4M3 R24, R176, gdesc[UR4], R24, gsb0 ;  /* 0x01e00004b0187df3 */ /* 0x000fe20008000818 */
[----:B------:R-:W-:Y:S01]  /*c420*/  UIADD3 UR6, UR10, 0x300, URZ ;  /* 0x000003000a067890 */ /* 0x000fe2000fffe03f */
[----:B------:R-:W-:Y:S01]  /*c430*/  FFMA.FTZ R114, R114, UR37, -R101 ;  /* 0x0000002572727c23 */ /* 0x000fe20008010865 */
[----:B------:R-:W-:Y:S01]  /*c440*/  UMOV UR7, 0xc0000010 ;  /* 0xc000001000077882 */ /* 0x000fe20000000000 */
[----:B------:R-:W-:Y:S01]  /*c450*/  FFMA.FTZ R112, R112, UR37, -R188 ;  /* 0x0000002570707c23 */ /* 0x000fe200080108bc */
        /* <DEDUP_REMOVED lines=17> */
[----:B0-----:R-:W-:-:S01]  /*c570*/  FADD.FTZ R6, R14, R5 ;  /* 0x000000050e067221 */ /* 0x001fc20000010000 */
[----:B--2---:R-:W-:Y:S01]  /*c580*/  LOP3.LUT P1, RZ, R196, 0x7f, RZ, 0xc0, !PT ;  /* 0x0000007fc4ff7812 */ /* 0x004fe2000782c0ff */
        /* <DEDUP_REMOVED lines=9> */
[--C-:B------:R-:W-:Y:S01]  /*c620*/  FFMA.FTZ R102, R102, UR37, -R101.reuse ;  /* 0x0000002566667c23 */ /* 0x100fe20008010865 */
[----:B------:R-:W-:-:S03]  /*c630*/  FFMA.FTZ R101, R103, UR37, -R101 ;  /* 0x0000002567657c23 */ /* 0x000fc60008010865 */
[----:B------:R-:W1:Y:S01]  /*c640*/  MUFU.EX2 R20, R20 ;  /* 0x0000001400147308 */ /* 0x000e620000000800 */
[----:B---3--:R-:W-:-:S07]  /*c650*/  FADD.FTZ R5, R15, R6 ;  /* 0x000000060f057221 */ /* 0x008fce0000010000 */
        /* <DEDUP_REMOVED lines=25> */
[----:B------:R-:W-:Y:S02]  /*c7f0*/  WARPGROUP.DEPBAR.LE gsb0, 0x0 ;  /* 0x00008000000079c5 */ /* 0x000fe40000010000 */
[----:B------:R-:W-:Y:S01]  /*c800*/  WARPGROUP.ARRIVE ;  /* 0x00000000000079c5 */ /* 0x000fe20000000000 */
[----:B0-----:R-:W-:-:S04]  /*c810*/  FADD.FTZ R160, R146, R163 ;  /* 0x000000a392a07221 */ /* 0x001fc80000010000 */
[----:B------:R-:W0:Y:S01]  /*c820*/  MUFU.EX2 R145, R145 ;  /* 0x0000009100917308 */ /* 0x000e220000000800 */
[----:B------:R-:W-:Y:S01]  /*c830*/  QGMMA.64x128x32.F32.E4M3.E4M3 R24, R172, gdesc[UR4], R24, gsb0 ;  /* 0x01e00004ac187df3 */ /* 0x000fe20008000818 */
[----:B------:R-:W-:Y:S01]  /*c840*/  UIADD3 UR6, UR10, 0x400, URZ ;  /* 0x000004000a067890 */ /* 0x000fe2000fffe03f */
[----:B-1----:R-:W-:Y:S01]  /*c850*/  FADD.FTZ R6, R144, R5 ;  /* 0x0000000590067221 */ /* 0x002fe20000010000 */
        /* <DEDUP_REMOVED lines=40> */
[----:B--2---:R-:W-:-:S05]  /*cae0*/  FADD.FTZ R160, R134, R163 ;  /* 0x000000a386a07221 */ /* 0x004fca0000010000 */
        /* <DEDUP_REMOVED lines=33> */
[----:B------:R-:W-:-:S06]  /*cd00*/  IMAD.U32 R163, RZ, RZ, UR52 ;  /* 0x00000034ffa37e24 */ /* 0x000fcc000f8e00ff */
[----:B------:R-:W-:Y:S01]  /*cd10*/  MUFU.EX2 R119, R119 ;  /* 0x0000007700777308 */ /* 0x000fe20000000800 */
[----:B-1----:R-:W-:-:S01]  /*cd20*/  FADD.FTZ R6, R116, R5 ;  /* 0x0000000574067221 */ /* 0x002fc20000010000 */
[----:B------:R-:W-:-:S06]  /*cd30*/  WARPGROUP.DEPBAR.LE gsb0, 0x0 ;  /* 0x00008000000079c5 */ /* 0x000fcc0000010000 */
[----:B------:R-:W0:Y:S01]  /*cd40*/  MUFU.EX2 R88, R88 ;  /* 0x0000005800587308 */ /* 0x000e220000000800 */
[----:B--2---:R-:W-:-:S07]  /*cd50*/  FADD.FTZ R5, R117, R6 ;  /* 0x0000000675057221 */ /* 0x004fce0000010000 */
[----:B------:R-:W1:Y:S08]  /*cd60*/  MUFU.EX2 R90, R90 ;  /* 0x0000005a005a7308 */ /* 0x000e700000000800 */
[----:B------:R-:W2:Y:S01]  /*cd70*/  MUFU.EX2 R89, R89 ;  /* 0x0000005900597308 */ /* 0x000ea20000000800 */
[----:B0-----:R-:W-:-:S07]  /*cd80*/  FADD.FTZ R6, R88, R5 ;  /* 0x0000000558067221 */ /* 0x001fce0000010000 */
[----:B------:R-:W0:Y:S08]  /*cd90*/  MUFU.EX2 R91, R91 ;  /* 0x0000005b005b7308 */ /* 0x000e300000000800 */
[----:B------:R-:W3:Y:S08]  /*cda0*/  MUFU.EX2 R92, R92 ;  /* 0x0000005c005c7308 */ /* 0x000ef00000000800 */
[----:B------:R-:W4:Y:S08]  /*cdb0*/  MUFU.EX2 R165, R94 ;  /* 0x0000005e00a57308 */ /* 0x000f300000000800 */
[----:B------:R-:W5:Y:S08]  /*cdc0*/  MUFU.EX2 R93, R93 ;  /* 0x0000005d005d7308 */ /* 0x000f700000000800 */
[----:B------:R1:W5:Y:S08]  /*cdd0*/  MUFU.EX2 R162, R95 ;  /* 0x0000005f00a27308 */ /* 0x0003700000000800 */
[----:B------:R-:W5:Y:S01]  /*cde0*/  MUFU.EX2 R96, R96 ;  /* 0x0000006000607308 */ /* 0x000f620000000800 */
[----:B-1----:R-:W-:-:S01]  /*cdf0*/  FADD.FTZ R95, R119, R160 ;  /* 0x000000a0775f7221 */ /* 0x002fc20000010000 */
[----:B------:R-:W-:-:S05]  /*ce00*/  @!P1 LEA R160, R163, UR41, 0x3 ;  /* 0x00000029a3a09c11 */ /* 0x000fca000f8e18ff */
[----:B------:R-:W-:Y:S01]  /*ce10*/  @!P1 VIADD R5, R160, 0x29840 ;  /* 0x00029840a0059836 */ /* 0x000fe20000000000 */
[----:B------:R1:W5:Y:S04]  /*ce20*/  MUFU.EX2 R94, R98 ;  /* 0x00000062005e7308 */ /* 0x0003680000000800 */
[----:B------:R-:W-:Y:S01]  /*ce30*/  @!P1 PRMT R5, RZ, 0x654, R5 ;  /* 0x00000654ff059816 */ /* 0x000fe20000000005 */
[----:B------:R0:W-:Y:S06]  /*ce40*/  BAR.ARV R166, 0x100 ;  /* 0x000400a60000751d */ /* 0x0001ec0000002000 */
[----:B-1----:R-:W-:-:S01]  /*ce50*/  FADD.FTZ R98, R90, R95 ;  /* 0x0000005f5a627221 */ /* 0x002fc20000010000 */
[----:B------:R-:W1:Y:S01]  /*ce60*/  MUFU.EX2 R97, R97 ;  /* 0x0000006100617308 */ /* 0x000e620000000800 */
[----:B--2---:R-:W-:-:S01]  /*ce70*/  FADD.FTZ R95, R89, R6 ;  /* 0x00000006595f7221 */ /* 0x004fc20000010000 */
[----:B------:R5:W-:Y:S01]  /*ce80*/  @!P1 SYNCS.ARRIVE.TRANS64.RED.A1T0 RZ, [R5+URZ], RZ ;  /* 0x000000ff05ff99a7 */ /* 0x000be2000810043f */
[----:B0-----:R-:W-:-:S02]  /*ce90*/  FADD.FTZ R98, R91, R98 ;  /* 0x000000625b627221 */ /* 0x001fc40000010000 */
[----:B---3--:R-:W-:Y:S02]  /*cea0*/  FADD.FTZ R6, R92, R95 ;  /* 0x0000005f5c067221 */ /* 0x008fe40000010000 */
[----:B----4-:R-:W-:-:S01]  /*ceb0*/  FADD.FTZ R98, R165, R98 ;  /* 0x00000062a5627221 */ /* 0x010fc20000010000 */
[----:B------:R-:W0:Y:S01]  /*cec0*/  MUFU.EX2 R164, R99 ;  /* 0x0000006300a47308 */ /* 0x000e220000000800 */
[----:B-----5:R-:W-:-:S02]  /*ced0*/  FADD.FTZ R5, R93, R6 ;  /* 0x000000065d057221 */ /* 0x020fc40000010000 */
[----:B------:R-:W-:Y:S02]  /*cee0*/  FADD.FTZ R95, R162, R98 ;  /* 0x00000062a25f7221 */ /* 0x000fe40000010000 */
[----:B------:R-:W-:-:S02]  /*cef0*/  FADD.FTZ R6, R96, R5 ;  /* 0x0000000560067221 */ /* 0x000fc40000010000 */
[----:B------:R-:W-:Y:S01]  /*cf00*/  FADD.FTZ R95, R94, R95 ;  /* 0x0000005f5e5f7221 */ /* 0x000fe20000010000 */
        /* <DEDUP_REMOVED lines=8> */
[----:B0-----:R-:W-:-:S03]  /*cf90*/  FADD.FTZ R6, R153, R6 ;  /* 0x0000000699067221 */ /* 0x001fc60000010000 */
[----:B--2---:R-:W-:Y:S01]  /*cfa0*/  FADD.FTZ R5, R101, R95 ;  /* 0x0000005f65057221 */ /* 0x004fe20000010000 */
[----:B------:R-:W-:Y:S06]  /*cfb0*/  @!P0 BRA `(.L_x_1140) ;  /* 0x0000000000048947 */ /* 0x000fec0003800000 */
[----:B------:R-:W-:Y:S01]  /*cfc0*/  BPT.TRAP 0x1 ;  /* 0x000000040000795c */ /* 0x000fe20000300000 */
.L_x_1140:
        /* <DEDUP_REMOVED lines=115> */
.L_x_1131:
[----:B------:R-:W-:-:S13]  /*d700*/  ISETP.GE.AND P1, PT, R3, UR38, PT ;  /* 0x0000002603007c0c */ /* 0x000fda000bf26270 */
[----:B------:R-:W-:Y:S05]  /*d710*/  @!P1 BRA `(.L_x_1142) ;  /* 0x0000004400d49947 */ /* 0x000fea0003800000 */
[----:B------:R-:W-:Y:S01]  /*d720*/  IMAD.IADD R11, R17, 0x1, -R18 ;  /* 0x00000001110b7824 */ /* 0x000fe200078e0a12 */
[----:B------:R-:W-:Y:S01]  /*d730*/  UMOV UR56, UR52 ;  /* 0x0000003400387c82 */ /* 0x000fe20008000000 */
[----:B------:R-:W-:Y:S01]  /*d740*/  IMAD.MOV.U32 R10, RZ, RZ, R0 ;  /* 0x000000ffff0a7224 */ /* 0x000fe200078e0000 */
[----:B------:R-:W-:Y:S01]  /*d750*/  UMOV UR57, UR45 ;  /* 0x0000002d00397c82 */ /* 0x000fe20008000000 */
[----:B------:R-:W-:Y:S01]  /*d760*/  IMAD.MOV.U32 R8, RZ, RZ, R2 ;  /* 0x000000ffff087224 */ /* 0x000fe200078e0002 */
[C-C-:B------:R-:W-:Y:S01]  /*d770*/  IADD3 R13, R11.reuse, 0x8, R4.reuse ;  /* 0x000000080b0d7810 */ /* 0x140fe20007ffe004 */
[----:B------:R-:W-:Y:S01]  /*d780*/  IMAD.IADD R11, R11, 0x1, R4 ;  /* 0x000000010b0b7824 */ /* 0x000fe200078e0204 */
[----:B------:R-:W-:Y:S01]  /*d790*/  ULDC UR52, c[0x0][0x9e4] ;  /* 0x0002790000347ab9 */ /* 0x000fe20000000800 */
[----:B------:R-:W-:Y:S01]  /*d7a0*/  ULDC UR54, c[0x0][0x9dc] ;  /* 0x0002770000367ab9 */ /* 0x000fe20000000800 */
[----:B------:R-:W-:Y:S01]  /*d7b0*/  LOP3.LUT R9, RZ, R13, RZ, 0x33, !PT ;  /* 0x0000000dff097212 */ /* 0x000fe200078e33ff */
[----:B------:R-:W-:-:S06]  /*d7c0*/  ULDC UR53, c[0x0][0x9e0] ;  /* 0x0002780000357ab9 */ /* 0x000fcc0000000800 */
.L_x_1160:
[----:B------:R-:W-:Y:S01]  /*d7d0*/  ISETP.NE.AND P2, PT, RZ, UR43, PT ;  /* 0x0000002bff007c0c */ /* 0x000fe2000bf45270 */
[----:B------:R-:W-:-:S04]  /*d7e0*/  UISETP.NE.AND UP0, UPT, UR56, 0x1, UPT ;  /* 0x000000013800788c */ /* 0x000fc8000bf05270 */
[----:B------:R-:W-:-:S04]  /*d7f0*/  USEL UR45, URZ, 0x1, UP0 ;  /* 0x000000013f2d7887 */ /* 0x000fc80008000000 */
[----:B------:R-:W-:-:S04]  /*d800*/  ULOP3.LUT UR45, UR57, UR45, URZ, 0x3c, !UPT ;  /* 0x0000002d392d7292 */ /* 0x000fc8000f8e3c3f */
[----:B------:R-:W-:Y:S08]  /*d810*/  @P2 BRA `(.L_x_1143) ;  /* 0x0000000000382947 */ /* 0x000ff00003800000 */
[----:B------:R-:W-:Y:S05]  /*d820*/  @!P0 BRA `(.L_x_1144) ;  /* 0x0000000000048947 */ /* 0x000fea0003800000 */
[----:B------:R-:W-:Y:S01]  /*d830*/  BPT.TRAP 0x1 ;  /* 0x000000040000795c */ /* 0x000fe20000300000 */
.L_x_1144:
        /* <DEDUP_REMOVED lines=9> */
.L_x_1145:
[----:B-1----:R-:W-:Y:S05]  /*d8d0*/  @P1 BRA `(.L_x_1143) ;  /* 0x0000000000081947 */ /* 0x002fea0003800000 */
[----:B------:R-:W1:Y:S02]  /*d8e0*/  SYNCS.PHASECHK.TRANS64.TRYWAIT P1, [UR6+0x29830], R0 ;  /* 0x02983000ff0075a7 */ /* 0x000e640008020146 */
[----:B-1----:R-:W-:Y:S05]  /*d8f0*/  @!P1 BRA `(.L_x_1146) ;  /* 0x000000c800fc9947 */ /* 0x002fea0003800000 */
.L_x_1143:
        /* <DEDUP_REMOVED lines=191> */
.L_x_1148:
[----:B------:R-:W-:Y:S01]  /*e4f0*/  ULEA UR6, UR56, UR41, 0x3 ;  /* 0x0000002938067291 */ /* 0x000fe2000f8e183f */
[----:B------:R-:W-:-:S05]  /*e500*/  IMAD.U32 R0, RZ, RZ, UR57 ;  /* 0x00000039ff007e24 */ /* 0x000fca000f8e00ff */
[----:B------:R-:W-:-:S04]  /*e510*/  SHF.L.U32 R0, R0, 0x1f, RZ ;  /* 0x0000001f00007819 */ /* 0x000fc800000006ff */
[----:B------:R0:W1:Y:S01]  /*e520*/  SYNCS.PHASECHK.TRANS64.TRYWAIT P1, [UR6+0x29850], R0 ;  /* 0x02985000ff0075a7 */ /* 0x0000620008020146 */
[----:B------:R-:W-:Y:S05]  /*e530*/  @!P0 BRA `(.L_x_1149) ;  /* 0x0000000000048947 */ /* 0x000fea0003800000 */
[----:B------:R-:W-:Y:S01]  /*e540*/  BPT.TRAP 0x1 ;  /* 0x000000040000795c */ /* 0x000fe20000300000 */
.L_x_1149:
[----:B-1----:R-:W-:Y:S05]  /*e550*/  @P1 BRA `(.L_x_1147) ;  /* 0x0000000000081947 */ /* 0x002fea0003800000 */
[----:B------:R-:W1:Y:S02]  /*e560*/  SYNCS.PHASECHK.TRANS64.TRYWAIT P1, [UR6+0x29850], R0 ;  /* 0x02985000ff0075a7 */ /* 0x000e640008020146 */
[----:B-1----:R-:W-:Y:S05]  /*e570*/  @!P1 BRA `(.L_x_1150) ;  /* 0x000000bc00f49947 */ /* 0x002fea0003800000 */
.L_x_1147:
        /* <DEDUP_REMOVED lines=44> */
[----:B------:R-:W-:-:S04]  /*e840*/  VIADD R15, R15, UR6 ;  /* 0x000000060f0f7c36 */ /* 0x000fc80008000000 */
[----:B------:R-:W-:Y:S01]  /*e850*/  IMAD.IADD R2, R4, 0x1, R15 ;  /* 0x0000000104027824 */ /* 0x000fe200078e020f */
[----:B------:R-:W-:Y:S02]  /*e860*/  WARPGROUP.DEPBAR.LE gsb0, 0x0 ;  /* 0x00008000000079c5 */ /* 0x000fe40000010000 */
[----:B------:R0:W-:Y:S06]  /*e870*/  BAR.ARV R20, 0x100 ;  /* 0x000400140000751d */ /* 0x0001ec0000002000 */
[----:B------:R1:W-:Y:S01]  /*e880*/  @!P1 SYNCS.ARRIVE.TRANS64.RED.A1T0 RZ, [R0+URZ], RZ ;  /* 0x000000ff00ff99a7 */ /* 0x0003e2000810043f */
[----:B------:R-:W-:Y:S01]  /*e890*/  ISETP.GE.AND P1, PT, R7, 0x1, PT ;  /* 0x000000010700780c */ /* 0x000fe20003f26270 */
[----:B-1----:R-:W-:-:S12]  /*e8a0*/  IMAD R0, R16, -0x2, R14 ;  /* 0xfffffffe10007824 */ /* 0x002fd800078e020e */
[----:B0-----:R-:W-:Y:S05]  /*e8b0*/  @!P1 BRA `(.L_x_1151) ;  /* 0x0000000000589947 */ /* 0x001fea0003800000 */
[----:B------:R-:W-:Y:S01]  /*e8c0*/  ISETP.GT.AND P1, PT, R11, -0x1, PT ;  /* 0xffffffff0b00780c */ /* 0x000fe20003f24270 */
[----:B------:R-:W-:-:S12]  /*e8d0*/  BSSY B0, `(.L_x_1152) ;  /* 0x0000011000007945 */ /* 0x000fd80003800000 */
[----:B------:R-:W-:Y:S05]  /*e8e0*/  @P1 BRA `(.L_x_1153) ;  /* 0x0000000000241947 */ /* 0x000fea0003800000 */
[----:B------:R-:W-:Y:S01]  /*e8f0*/  IMAD.U32 R168, RZ, RZ, UR52 ;  /* 0x00000034ffa87e24 */ /* 0x000fe2000f8e00ff */
[----:B------:R-:W-:-:S04]  /*e900*/  IADD3 R20, R4, R17, -R18 ;  /* 0x0000001104147210 */ /* 0x000fc80007ffe812 */
[----:B------:R-:W-:Y:S02]  /*e910*/  ISETP.NE.AND P1, PT, R168, 0x1, PT ;  /* 0x00000001a800780c */ /* 0x000fe40003f25270 */
[----:B------:R-:W-:-:S11]  /*e920*/  LOP3.LUT R169, RZ, R20, RZ, 0x33, !PT ;  /* 0x00000014ffa97212 */ /* 0x000fd600078e33ff */
[----:B------:R-:W0:Y:S02]  /*e930*/  @P1 LDC.64 R170, c[0x0][0x9e8] ;  /* 0x00027a00ffaa1b82 */ /* 0x000e240000000a00 */
[----:B0-----:R-:W-:-:S05]  /*e940*/  @P1 IMAD.HI.U32 R20, R169, R170, RZ ;  /* 0x000000aaa9141227 */ /* 0x001fca00078e00ff */
[----:B------:R-:W-:-:S04]  /*e950*/  @P1 SHF.R.U32.HI R169, RZ, R171, R20 ;  /* 0x000000abffa91219 */ /* 0x000fc80000011614 */
[----:B------:R-:W-:Y:S01]  /*e960*/  LOP3.LUT R169, RZ, R169, RZ, 0x33, !PT ;  /* 0x000000a9ffa97212 */ /* 0x000fe200078e33ff */
[----:B------:R-:W-:Y:S06]  /*e970*/  BRA `(.L_x_1154) ;  /* 0x0000000000187947 */ /* 0x000fec0003800000 */
.L_x_1153:
[----:B------:R-:W-:Y:S02]  /*e980*/  IMAD.U32 R168, RZ, RZ, UR52 ;  /* 0x00000034ffa87e24 */ /* 0x000fe4000f8e00ff */
[----:B------:R-:W-:-:S03]  /*e990*/  IMAD.MOV.U32 R169, RZ, RZ, R11 ;  /* 0x000000ffffa97224 */ /* 0x000fc600078e000b */
[----:B------:R-:W-:-:S13]  /*e9a0*/  ISETP.NE.AND P1, PT, R168, 0x1, PT ;  /* 0x00000001a800780c */ /* 0x000fda0003f25270 */
[----:B------:R-:W0:Y:S02]  /*e9b0*/  @P1 LDC.64 R170, c[0x0][0x9e8] ;  /* 0x00027a00ffaa1b82 */ /* 0x000e240000000a00 */
[----:B0-----:R-:W-:-:S05]  /*e9c0*/  @P1 IMAD.HI.U32 R20, R11, R170, RZ ;  /* 0x000000aa0b141227 */ /* 0x001fca00078e00ff */
[----:B------:R-:W-:-:S07]  /*e9d0*/  @P1 SHF.R.U32.HI R169, RZ, R171, R20 ;  /* 0x000000abffa91219 */ /* 0x000fce0000011614 */
.L_x_1154:
[----:B------:R-:W-:Y:S05]  /*e9e0*/  BSYNC B0 ;  /* 0x0000000000007941 */ /* 0x000fea0003800000 */
.L_x_1152:
[----:B------:R-:W-:-:S05]  /*e9f0*/  IMAD R169, R169, R168, R0 ;  /* 0x000000a8a9a97224 */ /* 0x000fca00078e0200 */
[----:B------:R-:W-:Y:S02]  /*ea00*/  VIADDMNMX R12, R169, R168, R12, PT ;  /* 0x000000a8a90c7246 */ /* 0x000fe4000380010c */
[----:B------:R-:W-:-:S07]  /*ea10*/  VIMNMX R2, R2, R169, !PT ;  /* 0x000000a902027248 */ /* 0x000fce0007fe0100 */
.L_x_1151:
        /* <DEDUP_REMOVED lines=12> */
[----:B------:R-:W-:Y:S02]  /*eae0*/  ISETP.LT.OR P1, PT, R12, 0xa, P1 ;  /* 0x0000000a0c00780c */ /* 0x000fe40000f21670 */
        /* <DEDUP_REMOVED lines=182> */
[----:B------:R-:W-:Y:S02]  /*f650*/  IADD3 R12, R15, 0x8, R4 ;  /* 0x000000080f0c7810 */ /* 0x000fe40007ffe004 */
[----:B------:R-:W-:Y:S02]  /*f660*/  FSEL R101, R101, -INF , !P6 ;  /* 0xff80000065657808 */ /* 0x000fe40007000000 */
[----:B------:R-:W-:-:S13]  /*f670*/  ISETP.GE.AND P6, PT, R7, 0x1, PT ;  /* 0x000000010700780c */ /* 0x000fda0003fc6270 */
[----:B------:R-:W-:Y:S05]  /*f680*/  @!P6 BRA `(.L_x_1155) ;  /* 0x000000000054e947 */ /* 0x000fea0003800000 */
        /* <DEDUP_REMOVED lines=11> */
.L_x_1157:
[----:B------:R-:W-:Y:S02]  /*f740*/  IMAD.U32 R210, RZ, RZ, UR52 ;  /* 0x00000034ffd27e24 */ /* 0x000fe4000f8e00ff */
[----:B------:R-:W-:-:S03]  /*f750*/  IMAD.MOV.U32 R209, RZ, RZ, R13 ;  /* 0x000000ffffd17224 */ /* 0x000fc600078e000d */
[----:B------:R-:W-:-:S13]  /*f760*/  ISETP.NE.AND P6, PT, R210, 0x1, PT ;  /* 0x00000001d200780c */ /* 0x000fda0003fc5270 */
[----:B------:R-:W0:Y:S02]  /*f770*/  @P6 LDC.64 R14, c[0x0][0x9e8] ;  /* 0x00027a00ff0e6b82 */ /* 0x000e240000000a00 */
[----:B0-----:R-:W-:-:S05]  /*f780*/  @P6 IMAD.HI.U32 R14, R13, R14, RZ ;  /* 0x0000000e0d0e6227 */ /* 0x001fca00078e00ff */
[----:B------:R-:W-:-:S07]  /*f790*/  @P6 SHF.R.U32.HI R209, RZ, R15, R14 ;  /* 0x0000000fffd16219 */ /* 0x000fce000001160e */
.L_x_1158:
[----:B------:R-:W-:Y:S05]  /*f7a0*/  BSYNC B0 ;  /* 0x0000000000007941 */ /* 0x000fea0003800000 */
.L_x_1156:
[----:B------:R-:W-:-:S05]  /*f7b0*/  IMAD R0, R209, R210, R0 ;  /* 0x000000d2d1007224 */ /* 0x000fca00078e0200 */
[----:B------:R-:W-:Y:S02]  /*f7c0*/  VIADDMNMX R21, R0, R210, R21, PT ;  /* 0x000000d200157246 */ /* 0x000fe40003800115 */
[----:B------:R-:W-:-:S07]  /*f7d0*/  VIMNMX R12, R12, R0, !PT ;  /* 0x000000000c0c7248 */ /* 0x000fce0007fe0100 */
.L_x_1155:
        /* <DEDUP_REMOVED lines=114> */
[----:B------:R-:W-:-:S02]  /*ff00*/  FSEL R98, R98, -INF , !P3 ;  /* 0xff80000062627808 */ /* 0x000fc40005800000 */
[----:B------:R-:W-:Y:S02]  /*ff10*/  FSEL R106, R106, -INF , !P1 ;  /* 0xff8000006a6a7808 */ /* 0x000fe40004800000 */
[----:B------:R-:W-:Y:S02]  /*ff20*/  ISETP.NE.AND P1, PT, R175, RZ, PT ;  /* 0x000000ffaf00720c */ /* 0x000fe40003f25270 */
[C---:B------:R-:W-:Y:S02]  /*ff30*/  ISETP.GT.AND P5, PT, R12.reuse, 0x98, !P5 ;  /* 0x000000980c00780c */ /* 0x040fe40006fa4270 */
[----:B------:R-:W-:Y:S02]  /*ff40*/  ISETP.GT.AND P1, PT, R12, 0x61, !P1 ;  /* 0x000000610c00780c */ /* 0x000fe40004f24270 */
[C---:B------:R-:W-:Y:S02]  /*ff50*/  ISETP.LT.OR P4, PT, R21.reuse, 0x92, P4 ;  /* 0x000000921500780c */ /* 0x040fe40002781670 */
[----:B------:R-:W-:-:S02]  /*ff60*/  ISETP.LT.OR P1, PT, R21, 0x62, P1 ;  /* 0x000000621500780c */ /* 0x000fc40000f21670 */
[----:B------:R-:W-:Y:S02]  /*ff70*/  ISETP.LT.OR P5, PT, R21, 0x99, P5 ;  /* 0x000000991500780c */ /* 0x000fe40002fa1670 */
[----:B------:R-:W-:Y:S02]  /*ff80*/  FSEL R107, R107, -INF , !P1 ;  /* 0xff8000006b6b7808 */ /* 0x000fe40004800000 */
[----:B------:R-:W-:Y:S02]  /*ff90*/  ISETP.NE.AND P1, PT, R198, RZ, PT ;  /* 0x000000ffc600720c */ /* 0x000fe40003f25270 */
[----:B------:R-:W-:Y:S02]  /*ffa0*/  FSEL R99, R99, -INF , !P4 ;  /* 0xff80000063637808 */ /* 0x000fe40006000000 */
        /* <DEDUP_REMOVED lines=29> */
[----:B0-----:R-:W-:Y:S02]  /*10180*/  FMNMX.FTZ R20, R14, R15, !PT ;  /* 0x0000000f0e147209 */ /* 0x001fe40007810000 */
[----:B------:R-:W-:-:S03]  /*10190*/  ISETP.GT.AND P1, PT, R12, 0x8, !P1 ;  /* 0x000000080c00780c */ /* 0x000fc60004f24270 */
[----:B------:R-:W0:Y:S01]  /*101a0*/  SHFL.BFLY PT, R15, R20, 0x1, 0x1f ;  /* 0x0c201f00140f7f89 */ /* 0x000e2200000e0000 */
[----:B------:R-:W-:-:S04]  /*101b0*/  ISETP.LT.OR P1, PT, R21, 0x9, P1 ;  /* 0x000000091500780c */ /* 0x000fc80000f21670 */
[----:B------:R-:W-:Y:S02]  /*101c0*/  FSEL R158, R158, -INF , !P1 ;  /* 0xff8000009e9e7808 */ /* 0x000fe40004800000 */
[----:B------:R-:W-:-:S04]  /*101d0*/  ISETP.NE.AND P1, PT, R170, RZ, PT ;  /* 0x000000ffaa00720c */ /* 0x000fc80003f25270 */
[----:B------:R-:W-:-:S04]  /*101e0*/  ISETP.GT.AND P1, PT, R12, 0x9, !P1 ;  /* 0x000000090c00780c */ /* 0x000fc80004f24270 */
[----:B------:R-:W-:-:S04]  /*101f0*/  ISETP.LT.OR P1, PT, R21, 0xa, P1 ;  /* 0x0000000a1500780c */ /* 0x000fc80000f21670 */
[----:B------:R-:W-:Y:S02]  /*10200*/  FSEL R159, R159, -INF , !P1 ;  /* 0xff8000009f9f7808 */ /* 0x000fe40004800000 */
[----:B------:R-:W-:Y:S02]  /*10210*/  ISETP.NE.AND P1, PT, R171, RZ, PT ;  /* 0x000000ffab00720c */ /* 0x000fe40003f25270 */
[----:B0-----:R-:W-:Y:S01]  /*10220*/  FMNMX.FTZ R2, R20, R15, !PT ;  /* 0x0000000f14027209 */ /* 0x001fe20007810000 */
[----:B------:R-:W-:Y:S01]  /*10230*/  IMAD.U32 R15, RZ, RZ, UR37 ;  /* 0x00000025ff0f7e24 */ /* 0x000fe2000f8e00ff */
[----:B------:R-:W-:-:S03]  /*10240*/  ISETP.GT.AND P1, PT, R12, 0x10, !P1 ;  /* 0x000000100c00780c */ /* 0x000fc60004f24270 */
[----:B------:R-:W-:Y:S01]  /*10250*/  FFMA.FTZ R0, R2, R15, -8 ;  /* 0xc100000002007423 */ /* 0x000fe2000001000f */
        /* <DEDUP_REMOVED lines=124> */
[----:B------:R-:W-:Y:S01]  /*10a20*/  FMNMX.FTZ R108, R102, R109, !PT ;  /* 0x0000006d666c7209 */ /* 0x000fe20007810000 */
[--C-:B------:R-:W-:Y:S01]  /*10a30*/  FFMA.FTZ R109, R113, UR37, -R0.reuse ;  /* 0x00000025716d7c23 */ /* 0x100fe20008010800 */
[----:B------:R-:W-:-:S01]  /*10a40*/  FFMA.FTZ R113, R117, UR37, -R0 ;  /* 0x0000002575717c23 */ /* 0x000fc20008010800 */
[----:B------:R-:W-:Y:S01]  /*10a50*/  IMAD.U32 R117, RZ, RZ, UR37 ;  /* 0x00000025ff757e24 */ /* 0x000fe2000f8e00ff */
[----:B------:R-:W-:-:S03]  /*10a60*/  FMNMX.FTZ R156, R103, R108, !PT ;  /* 0x0000006c679c7209 */ /* 0x000fc60007810000 */
[----:B------:R0:W-:Y:S02]  /*10a70*/  MUFU.EX2 R108, R160 ;  /* 0x000000a0006c7308 */ /* 0x0001e40000000800 */
[----:B------:R-:W1:Y:S06]  /*10a80*/  SHFL.BFLY PT, R165, R156, 0x2, 0x1f ;  /* 0x0c401f009ca57f89 */ /* 0x000e6c00000e0000 */
[----:B------:R-:W-:Y:S01]  /*10a90*/  MUFU.EX2 R148, R148 ;  /* 0x0000009400947308 */ /* 0x000fe20000000800 */
[----:B0-----:R-:W-:-:S01]  /*10aa0*/  FFMA.FTZ R160, R101, UR37, -R0 ;  /* 0x0000002565a07c23 */ /* 0x001fc20008010800 */
[----:B------:R-:W-:-:S05]  /*10ab0*/  FSEL R101, R2, RZ, P1 ;  /* 0x000000ff02657208 */ /* 0x000fca0000800000 */
[----:B------:R-:W-:Y:S01]  /*10ac0*/  FADD.FTZ R8, -R101, R8 ;  /* 0x0000000865087221 */ /* 0x000fe20000010100 */
[----:B------:R-:W-:Y:S08]  /*10ad0*/  MUFU.EX2 R149, R149 ;  /* 0x0000009500957308 */ /* 0x000ff00000000800 */
[----:B------:R0:W-:Y:S01]  /*10ae0*/  MUFU.EX2 R101, R160 ;  /* 0x000000a000657308 */ /* 0x0001e20000000800 */
[----:B-1----:R-:W-:-:S05]  /*10af0*/  FMNMX.FTZ R165, R156, R165, !PT ;  /* 0x000000a59ca57209 */ /* 0x002fca0007810000 */
[----:B------:R-:W1:Y:S02]  /*10b00*/  SHFL.BFLY PT, R116, R165, 0x1, 0x1f ;  /* 0x0c201f00a5747f89 */ /* 0x000e6400000e0000 */
[----:B------:R-:W-:Y:S08]  /*10b10*/  MUFU.EX2 R120, R120 ;  /* 0x0000007800787308 */ /* 0x000ff00000000800 */
[----:B------:R-:W-:Y:S08]  /*10b20*/  MUFU.EX2 R121, R121 ;  /* 0x0000007900797308 */ /* 0x000ff00000000800 */
[----:B------:R-:W-:Y:S01]  /*10b30*/  MUFU.EX2 R124, R124 ;  /* 0x0000007c007c7308 */ /* 0x000fe20000000800 */
[----:B-1----:R-:W-:Y:S01]  /*10b40*/  FMNMX.FTZ R0, R165, R116, !PT ;  /* 0x00000074a5007209 */ /* 0x002fe20007810000 */
[----:B------:R-:W-:-:S06]  /*10b50*/  FMUL.FTZ R116, R8, UR37 ;  /* 0x0000002508747c20 */ /* 0x000fcc0008410000 */
[----:B------:R-:W-:Y:S01]  /*10b60*/  MUFU.EX2 R125, R125 ;  /* 0x0000007d007d7308 */ /* 0x000fe20000000800 */
[C---:B------:R-:W-:Y:S01]  /*10b70*/  FSETP.NEU.FTZ.AND P1, PT, R0.reuse, -INF , PT ;  /* 0xff8000000000780b */ /* 0x040fe20003f3d000 */
[----:B------:R-:W-:-:S03]  /*10b80*/  FFMA.FTZ R117, R0, R117, -8 ;  /* 0xc100000000757423 */ /* 0x000fc60000010075 */
[----:B------:R-:W-:Y:S02]  /*10b90*/  FSEL R165, R0, RZ, P1 ;  /* 0x000000ff00a57208 */ /* 0x000fe40000800000 */
[----:B------:R-:W-:Y:S01]  /*10ba0*/  FSEL R8, R117, RZ, P1 ;  /* 0x000000ff75087208 */ /* 0x000fe20000800000 */
[----:B------:R-:W1:Y:S02]  /*10bb0*/  MUFU.EX2 R116, R116 ;  /* 0x0000007400747308 */ /* 0x000e640000000800 */
        /* <DEDUP_REMOVED lines=8> */
[----:B0-----:R-:W-:-:S01]  /*10c40*/  FFMA.FTZ R160, R163, UR37, -R8 ;  /* 0x00000025a3a07c23 */ /* 0x001fc20008010808 */
[--C-:B------:R-:W-:Y:S01]  /*10c50*/  FFMA.FTZ R163, R167, UR37, -R8.reuse ;  /* 0x00000025a7a37c23 */ /* 0x100fe20008010808 */
[----:B------:R-:W-:-:S01]  /*10c60*/  FFMA.FTZ R162, R166, UR37, -R8 ;  /* 0x00000025a6a27c23 */ /* 0x000fc20008010808 */
[--C-:B------:R-:W-:Y:S01]  /*10c70*/  FFMA.FTZ R164, R126, UR37, -R8.reuse ;  /* 0x000000257ea47c23 */ /* 0x100fe20008010808 */
[----:B------:R-:W-:-:S01]  /*10c80*/  FFMA.FTZ R126, R130, UR37, -R8 ;  /* 0x00000025827e7c23 */ /* 0x000fc20008010808 */
[----:B------:R-:W-:Y:S01]  /*10c90*/  FFMA.FTZ R130, R134, UR37, -R8 ;  /* 0x0000002586827c23 */ /* 0x000fe20008010808 */
[----:B-1----:R-:W-:-:S01]  /*10ca0*/  FFMA.FTZ R167, R116, R6, R15 ;  /* 0x0000000674a77223 */ /* 0x002fc2000001000f */
        /* <DEDUP_REMOVED lines=18> */
[----:B------:R-:W-:Y:S01]  /*10dd0*/  FFMA.FTZ R127, R127, UR37, -R8 ;  /* 0x000000257f7f7c23 */ /* 0x000fe20008010808 */
[----:B------:R-:W-:-:S01]  /*10de0*/  FADD.FTZ R167, R157, R134 ;  /* 0x000000869da77221 */ /* 0x000fc20000010000 */
        /* <DEDUP_REMOVED lines=55> */
[----:B------:R-:W-:-:S06]  /*11160*/  FADD.FTZ R5, R125, R6 ;  /* 0x000000067d057221 */ /* 0x000fcc0000010000 */
        /* <DEDUP_REMOVED lines=92> */
.L_x_1159:
        /* <DEDUP_REMOVED lines=116> */
.L_x_1142:
[----:B------:R-:W-:Y:S06]  /*11e70*/  BAR.ARV 0x8, 0x120 ;  /* 0x0204800000007b1d */ /* 0x000fec0000002000 */
[----:B------:R-:W-:Y:S05]  /*11e80*/  @!P0 BRA `(.L_x_1161) ;  /* 0x0000000000048947 */ /* 0x000fea0003800000 */
[----:B------:R-:W-:Y:S01]  /*11e90*/  BPT.TRAP 0x1 ;  /* 0x000000040000795c */ /* 0x000fe20000300000 */
.L_x_1161:
[----:B------:R-:W-:Y:S01]  /*11ea0*/  ULEA UR9, UR52, UR41, 0x3 ;  /* 0x0000002934097291 */ /* 0x000fe2000f8e183f */
[----:B------:R-:W-:-:S05]  /*11eb0*/  IMAD.U32 R3, RZ, RZ, UR45 ;  /* 0x0000002dff037e24 */ /* 0x000fca000f8e00ff */
[----:B------:R-:W-:-:S04]  /*11ec0*/  SHF.L.U32 R3, R3, 0x1f, RZ ;  /* 0x0000001f03037819 */ /* 0x000fc800000006ff */
[----:B------:R0:W1:Y:S01]  /*11ed0*/  SYNCS.PHASECHK.TRANS64.TRYWAIT P1, [UR9+0x29850], R3 ;  /* 0x02985003ff0075a7 */ /* 0x0000620008020149 */
[----:B------:R-:W-:Y:S05]  /*11ee0*/  @!P0 BRA `(.L_x_1162) ;  /* 0x0000000000048947 */ /* 0x000fea0003800000 */
[----:B------:R-:W-:Y:S01]  /*11ef0*/  BPT.TRAP 0x1 ;  /* 0x000000040000795c */ /* 0x000fe20000300000 */
.L_x_1162:
[----:B-1----:R-:W-:Y:S05]  /*11f00*/  @P1 BRA `(.L_x_1163) ;  /* 0x0000000000081947 */ /* 0x002fea0003800000 */
[----:B------:R-:W1:Y:S02]  /*11f10*/  SYNCS.PHASECHK.TRANS64.TRYWAIT P1, [UR9+0x29850], R3 ;  /* 0x02985003ff0075a7 */ /* 0x000e640008020149 */
[----:B-1----:R-:W-:Y:S05]  /*11f20*/  @!P1 BRA `(.L_x_1164) ;  /* 0x0000008400a09947 */ /* 0x002fea0003800000 */
.L_x_1163:
        /* <DEDUP_REMOVED lines=35> */
[----:B------:R-:W-:-:S03]  /*12160*/  IMAD.U32 R8, RZ, RZ, UR6 ;  /* 0x00000006ff087e24 */ /* 0x000fc6000f8e00ff */
        /* <DEDUP_REMOVED lines=11> */
[----:B01----:R-:W0:Y:S04]  /*12220*/  SHFL.BFLY PT, R3, R6, 0x2, 0x1f ;  /* 0x0c401f0006037f89 */ /* 0x003e2800000e0000 */
[----:B------:R-:W1:Y:S01]  /*12230*/  SHFL.BFLY PT, R10, R5, 0x2, 0x1f ;  /* 0x0c401f00050a7f89 */ /* 0x000e6200000e0000 */
[----:B------:R-:W-:Y:S02]  /*12240*/  WARPGROUP.DEPBAR.LE gsb0, 0x0 ;  /* 0x00008000000079c5 */ /* 0x000fe40000010000 */
[----:B------:R-:W-:-:S06]  /*12250*/  WARPGROUP.ARRIVE ;  /* 0x00000000000079c5 */ /* 0x000fcc0000000000 */
[----:B------:R-:W-:Y:S01]  /*12260*/  QGMMA.64x128x32.F32.E4M3.E4M3 R24, R172, gdesc[UR4], R24, gsb0 ;  /* 0x01e00004ac187df3 */ /* 0x000fe20008000818 */
[----:B------:R-:W-:Y:S01]  /*12270*/  UMOV UR6, UR8 ;  /* 0x0000000800067c82 */ /* 0x000fe20008000000 */
[----:B------:R-:W-:Y:S01]  /*12280*/  UMOV UR7, 0xc0000010 ;  /* 0xc000001000077882 */ /* 0x000fe20000000000 */
[----:B0-----:R-:W-:-:S01]  /*12290*/  FADD.FTZ R3, R3, R6 ;  /* 0x0000000603037221 */ /* 0x001fc20000010000 */
[----:B-1----:R-:W-:-:S04]  /*122a0*/  FADD.FTZ R10, R10, R5 ;  /* 0x000000050a0a7221 */ /* 0x002fc80000010000 */
[----:B------:R-:W0:Y:S04]  /*122b0*/  SHFL.BFLY PT, R4, R3, 0x1, 0x1f ;  /* 0x0c201f0003047f89 */ /* 0x000e2800000e0000 */
[----:B--2---:R-:W1:Y:S01]  /*122c0*/  SHFL.BFLY PT, R9, R10, 0x1, 0x1f ;  /* 0x0c201f000a097f89 */ /* 0x004e6200000e0000 */
[----:B------:R-:W-:Y:S02]  /*122d0*/  IMAD.MOV.U32 R6, RZ, RZ, RZ ;  /* 0x000000ffff067224 */ /* 0x000fe400078e00ff */
[----:B0-----:R-:W-:Y:S01]  /*122e0*/  FADD.FTZ R11, R3, R4 ;  /* 0x00000004030b7221 */ /* 0x001fe20000010000 */
[----:B-1----:R-:W-:-:S04]  /*122f0*/  FADD.FTZ R12, R10, R9 ;  /* 0x000000090a0c7221 */ /* 0x002fc80000010000 */
        /* <DEDUP_REMOVED lines=11> */
[----:B------:R-:W0:Y:S08]  /*123b0*/  @P2 MUFU.LG2 R8, R8 ;  /* 0x0000000800082308 */ /* 0x000e300000000c00 */
[----:B------:R-:W1:Y:S08]  /*123c0*/  @P3 MUFU.LG2 R9, R13 ;  /* 0x0000000d00093308 */ /* 0x000e700000000c00 */
[----:B------:R-:W2:Y:S01]  /*123d0*/  @P1 MUFU.RCP R10, R12 ;  /* 0x0000000c000a1308 */ /* 0x000ea20000001000 */
[----:B------:R-:W-:-:S02]  /*123e0*/  IMAD.U32 R5, RZ, RZ, UR37 ;  /* 0x00000025ff057e24 */ /* 0x000fc4000f8e00ff */
[----:B------:R-:W-:Y:S02]  /*123f0*/  IMAD.U32 R14, RZ, RZ, UR37 ;  /* 0x00000025ff0e7e24 */ /* 0x000fe4000f8e00ff */
[----:B0-----:R-:W-:Y:S01]  /*12400*/  @P2 FMUL.FTZ R8, R8, 0.69314718246459960938 ;  /* 0x3f31721808082820 */ /* 0x001fe20000410000 */
[----:B------:R-:W-:Y:S01]  /*12410*/  @P2 FMUL.FTZ R5, R5, 0.69314718246459960938 ;  /* 0x3f31721805052820 */ /* 0x000fe20000410000 */
[----:B------:R-:W-:Y:S01]  /*12420*/  @P3 FMUL.FTZ R14, R14, 0.69314718246459960938 ;  /* 0x3f3172180e0e3820 */ /* 0x000fe20000410000 */
[----:B-1----:R-:W-:Y:S01]  /*12430*/  @P3 FMUL.FTZ R9, R9, 0.69314718246459960938 ;  /* 0x3f31721809093820 */ /* 0x002fe20000410000 */
[----:B------:R-:W-:Y:S02]  /*12440*/  IMAD.MOV.U32 R4, RZ, RZ, -0x800000 ;  /* 0xff800000ff047424 */ /* 0x000fe400078e00ff */
[----:B---3--:R-:W-:Y:S01]  /*12450*/  FMUL.FTZ R6, R6, R7 ;  /* 0x0000000706067220 */ /* 0x008fe20000410000 */
[----:B------:R-:W-:Y:S02]  /*12460*/  IMAD.MOV.U32 R3, RZ, RZ, -0x800000 ;  /* 0xff800000ff037424 */ /* 0x000fe400078e00ff */
[----:B------:R-:W-:Y:S01]  /*12470*/  @P2 FFMA.FTZ R4, R5, R2, R8 ;  /* 0x0000000205042223 */ /* 0x000fe20000010008 */
[----:B------:R-:W-:-:S01]  /*12480*/  @P3 FFMA.FTZ R3, R14, R0, R9 ;  /* 0x000000000e033223 */ /* 0x000fc20000010009 */
[----:B--2---:R-:W-:Y:S01]  /*12490*/  FMUL.FTZ R7, R10, R7 ;  /* 0x000000070a077220 */ /* 0x004fe20000410000 */
[----:B------:R-:W-:-:S02]  /*124a0*/  WARPGROUP.DEPBAR.LE gsb0, 0x0 ;  /* 0x00008000000079c5 */ /* 0x000fc40000010000 */
[----:B------:R-:W-:Y:S05]  /*124b0*/  @!P0 BRA `(.L_x_1165) ;  /* 0x0000000000048947 */ /* 0x000fea0003800000 */
[----:B------:R-:W-:Y:S01]  /*124c0*/  BPT.TRAP 0x1 ;  /* 0x000000040000795c */ /* 0x000fe20000300000 */
.L_x_1165:
        /* <DEDUP_REMOVED lines=74> */
.L_x_1091:
[----:B------:R-:W0:Y:S01]  /*12970*/  S2R R7, SR_CgaCtaId ;  /* 0x0000000000077919 */ /* 0x000e220000008800 */
[----:B------:R-:W-:Y:S01]  /*12980*/  MOV R0, 0x400 ;  /* 0x0000040000007802 */ /* 0x000fe20000000f00 */
[----:B------:R-:W-:Y:S01]  /*12990*/  BSSY B0, `(.L_x_1166) ;  /* 0x0000256000007945 */ /* 0x000fe20003800000 */
[----:B------:R-:W-:Y:S02]  /*129a0*/  BAR.SYNC.DEFER_BLOCKING 0x5, 0x180 ;  /* 0x0146000000007b1d */ /* 0x000fe40000010000 */
[----:B0-----:R-:W-:-:S05]  /*129b0*/  LEA R0, R7, R0, 0x18 ;  /* 0x0000000007007211 */ /* 0x001fca00078ec0ff */
[----:B------:R-:W0:Y:S02]  /*129c0*/  LDS.128 R108, [R0+0x298d0] ;  /* 0x0298d000006c7984 */ /* 0x000e240000000c00 */
[----:B0-----:R-:W-:Y:S02]  /*129d0*/  R2UR UR44, R110 ;  /* 0x000000006e2c72ca */ /* 0x001fe400000e0000 */
[----:B------:R-:W-:Y:S01]  /*129e0*/  R2UR UR48, R111 ;  /* 0x000000006f3072ca */ /* 0x000fe200000e0000 */
        /* <DEDUP_REMOVED lines=8> */
[----:B------:R-:W0:Y:S01]  /*12a70*/  S2R R51, SR_SWINHI ;  /* 0x0000000000337919 */ /* 0x000e220000002f00 */
[----:B------:R-:W-:Y:S01]  /*12a80*/  F2FP.BF16.F32.PACK_AB R9, R84, R9 ;  /* 0x000000095409723e */ /* 0x000fe200000010ff */
[----:B------:R-:W-:Y:S02]  /*12a90*/  ULDC.64 UR4, c[0x0][0xbd8] ;  /* 0x0002f60000047ab9 */ /* 0x000fe40000000a00 */
[----:B------:R1:W2:Y:S01]  /*12aa0*/  LDG.E.CONSTANT R17, desc[UR50][R6.64] ;  /* 0x0000003206117981 */ /* 0x0002a2000c1e9900 */
[----:B------:R-:W-:Y:S01]  /*12ab0*/  F2FP.BF16.F32.PACK_AB R8, R85, R8 ;  /* 0x000000085508723e */ /* 0x000fe200000010ff */
[----:B------:R-:W-:Y:S01]  /*12ac0*/  UISETP.NE.U32.AND UP0, UPT, UR4, URZ, UPT ;  /* 0x0000003f0400728c */ /* 0x000fe2000bf05070 */
[----:B------:R-:W-:Y:S02]  /*12ad0*/  F2FP.BF16.F32.PACK_AB R31, R46, R31 ;  /* 0x0000001f2e1f723e */ /* 0x000fe400000010ff */
[----:B------:R-:W-:Y:S01]  /*12ae0*/  F2FP.BF16.F32.PACK_AB R36, R45, R36 ;  /* 0x000000242d24723e */ /* 0x000fe200000010ff */
[----:B------:R-:W-:Y:S01]  /*12af0*/  UISETP.NE.AND.EX UP0, UPT, UR5, URZ, UPT, UP0 ;  /* 0x0000003f0500728c */ /* 0x000fe2000bf05300 */
[----:B------:R-:W-:-:S02]  /*12b00*/  F2FP.BF16.F32.PACK_AB R5, R86, R5 ;  /* 0x000000055605723e */ /* 0x000fc400000010ff */
[----:B------:R-:W-:Y:S01]  /*12b10*/  F2FP.BF16.F32.PACK_AB R2, R87, R2 ;  /* 0x000000025702723e */ /* 0x000fe200000010ff */
[----:B------:R-:W-:Y:S01]  /*12b20*/  ULDC.64 UR4, c[0x0][0xbd8] ;  /* 0x0002f60000047ab9 */ /* 0x000fe20000000a00 */
[----:B-1----:R-:W-:Y:S01]  /*12b30*/  LOP3.LUT P0, R6, R18, 0x3, RZ, 0xc0, !PT ;  /* 0x0000000312067812 */ /* 0x002fe2000780c0ff */
[----:B------:R-:W-:Y:S01]  /*12b40*/  UIMAD.WIDE UR4, UR36, 0x4, UR4 ;  /* 0x00000004240478a5 */ /* 0x000fe2000f8e0204 */
[----:B------:R-:W-:Y:S02]  /*12b50*/  F2FP.BF16.F32.PACK_AB R48, R48, R57 ;  /* 0x000000393030723e */ /* 0x000fe400000010ff */
[----:B------:R-:W-:Y:S02]  /*12b60*/  ISETP.EQ.OR P0, PT, R6, 0x3, !P0 ;  /* 0x000000030600780c */ /* 0x000fe40004702670 */
[----:B------:R-:W-:Y:S02]  /*12b70*/  F2FP.BF16.F32.PACK_AB R13, R76, R13 ;  /* 0x0000000d4c0d723e */ /* 0x000fe400000010ff */
[----:B------:R-:W-:-:S02]  /*12b80*/  SEL R46, R9, R8, P0 ;  /* 0x00000008092e7207 */ /* 0x000fc40000000000 */
[----:B------:R-:W-:Y:S02]  /*12b90*/  SEL R45, R8, R9, P0 ;  /* 0x00000009082d7207 */ /* 0x000fe40000000000 */
[----:B------:R-:W-:Y:S02]  /*12ba0*/  F2FP.BF16.F32.PACK_AB R12, R77, R12 ;  /* 0x0000000c4d0c723e */ /* 0x000fe400000010ff */
[----:B------:R-:W-:Y:S02]  /*12bb0*/  F2FP.BF16.F32.PACK_AB R37, R44, R37 ;  /* 0x000000252c25723e */ /* 0x000fe400000010ff */
[----:B------:R-:W-:Y:S02]  /*12bc0*/  SEL R58, R5, R2, P0 ;  /* 0x00000002053a7207 */ /* 0x000fe40000000000 */
[----:B------:R-:W-:Y:S02]  /*12bd0*/  MOV R6, R0 ;  /* 0x0000000000067202 */ /* 0x000fe40000000f00 */
[----:B0-----:R-:W-:-:S02]  /*12be0*/  MOV R7, R51 ;  /* 0x0000003300077202 */ /* 0x001fc40000000f00 */
[----:B------:R-:W-:Y:S02]  /*12bf0*/  SEL R57, R2, R5, P0 ;  /* 0x0000000502397207 */ /* 0x000fe40000000000 */
[----:B------:R-:W-:Y:S01]  /*12c00*/  F2FP.BF16.F32.PACK_AB R33, R52, R33 ;  /* 0x000000213421723e */ /* 0x000fe200000010ff */
[----:B------:R-:W-:Y:S01]  /*12c10*/  IMAD.WIDE R8, R194, 0x2, R6 ;  /* 0x00000002c2087825 */ /* 0x000fe200078e0206 */
[----:B------:R-:W-:Y:S02]  /*12c20*/  F2FP.BF16.F32.PACK_AB R32, R53, R32 ;  /* 0x000000203520723e */ /* 0x000fe400000010ff */
[----:B------:R-:W-:Y:S02]  /*12c30*/  F2FP.BF16.F32.PACK_AB R49, R40, R49 ;  /* 0x000000312831723e */ /* 0x000fe400000010ff */
[----:B------:R-:W-:Y:S02]  /*12c40*/  IADD3 R59, P6, R8, 0x20, RZ ;  /* 0x00000020083b7810 */ /* 0x000fe40007fde0ff */
[----:B------:R-:W-:-:S02]  /*12c50*/  F2FP.BF16.F32.PACK_AB R11, R78, R11 ;  /* 0x0000000b4e0b723e */ /* 0x000fc400000010ff */
[----:B------:R-:W-:Y:S02]  /*12c60*/  LOP3.LUT R2, R59, 0x380, RZ, 0xc0, !PT ;  /* 0x000003803b027812 */ /* 0x000fe400078ec0ff */
[----:B------:R-:W-:Y:S02]  /*12c70*/  F2FP.BF16.F32.PACK_AB R10, R79, R10 ;  /* 0x0000000a4f0a723e */ /* 0x000fe400000010ff */
[----:B------:R-:W-:Y:S02]  /*12c80*/  SEL R44, R13, R12, P0 ;  /* 0x0000000c0d2c7207 */ /* 0x000fe40000000000 */
[----:B------:R-:W-:Y:S02]  /*12c90*/  SEL R43, R12, R13, P0 ;  /* 0x0000000d0c2b7207 */ /* 0x000fe40000000000 */
[----:B------:R-:W-:Y:S02]  /*12ca0*/  LOP3.LUT R5, R8, 0x380, RZ, 0xc0, !PT ;  /* 0x0000038008057812 */ /* 0x000fe400078ec0ff */
[----:B------:R-:W-:-:S02]  /*12cb0*/  F2FP.BF16.F32.PACK_AB R29, R60, R29 ;  /* 0x0000001d3c1d723e */ /* 0x000fc400000010ff */
[----:B------:R-:W-:Y:S02]  /*12cc0*/  F2FP.BF16.F32.PACK_AB R28, R61, R28 ;  /* 0x0000001c3d1c723e */ /* 0x000fe400000010ff */
[----:B------:R-:W-:Y:S02]  /*12cd0*/  SEL R40, R37, R36, P0 ;  /* 0x0000002425287207 */ /* 0x000fe40000000000 */
[----:B------:R-:W-:Y:S02]  /*12ce0*/  IADD3 R12, P1, R8, 0x40, RZ ;  /* 0x00000040080c7810 */ /* 0x000fe40007f3e0ff */
[----:B------:R-:W-:Y:S02]  /*12cf0*/  F2FP.BF16.F32.PACK_AB R24, R63, R24 ;  /* 0x000000183f18723e */ /* 0x000fe400000010ff */
[----:B------:R-:W-:Y:S02]  /*12d00*/  SEL R37, R36, R37, P0 ;  /* 0x0000002524257207 */ /* 0x000fe40000000000 */
[----:B------:R-:W-:-:S02]  /*12d10*/  SHF.R.U64 R2, R2, 0x3, RZ ;  /* 0x0000000302027819 */ /* 0x000fc400000012ff */
[----:B------:R-:W-:Y:S02]  /*12d20*/  F2FP.BF16.F32.PACK_AB R26, R55, R26 ;  /* 0x0000001a371a723e */ /* 0x000fe400000010ff */
[----:B------:R-:W-:Y:S02]  /*12d30*/  SEL R36, R33, R32, P0 ;  /* 0x0000002021247207 */ /* 0x000fe40000000000 */
[----:B------:R-:W-:Y:S02]  /*12d40*/  IADD3 R63, P3, R8, 0x4000, RZ ;  /* 0x00004000083f7810 */ /* 0x000fe40007f7e0ff */
[----:B------:R-:W-:Y:S02]  /*12d50*/  F2FP.BF16.F32.PACK_AB R38, R38, R41 ;  /* 0x000000292626723e */ /* 0x000fe400000010ff */
[----:B------:R-:W-:Y:S02]  /*12d60*/  F2FP.BF16.F32.PACK_AB R39, R39, R34 ;  /* 0x000000222727723e */ /* 0x000fe400000010ff */
[----:B------:R-:W-:-:S02]  /*12d70*/  SEL R33, R32, R33, P0 ;  /* 0x0000002120217207 */ /* 0x000fc40000000000 */
[----:B------:R-:W-:Y:S02]  /*12d80*/  SEL R56, R11, R10, P0 ;  /* 0x0000000a0b387207 */ /* 0x000fe40000000000 */
[----:B------:R-:W-:Y:S02]  /*12d90*/  SEL R55, R10, R11, P0 ;  /* 0x0000000b0a377207 */ /* 0x000fe40000000000 */
[----:B------:R-:W-:Y:S02]  /*12da0*/  SHF.R.U64 R5, R5, 0x3, RZ ;  /* 0x0000000305057819 */ /* 0x000fe400000012ff */
[----:B------:R-:W-:Y:S02]  /*12db0*/  SEL R32, R29, R28, P0 ;  /* 0x0000001c1d207207 */ /* 0x000fe40000000000 */
[----:B------:R-:W-:Y:S01]  /*12dc0*/  SEL R35, R28, R29, P0 ;  /* 0x0000001d1c237207 */ /* 0x000fe20000000000 */
[----:B------:R-:W-:Y:S01]  /*12dd0*/  IMAD.X R29, RZ, RZ, R9, P6 ;  /* 0x000000ffff1d7224 */ /* 0x000fe200030e0609 */
[----:B------:R-:W-:-:S02]  /*12de0*/  LOP3.LUT R10, R12, 0x380, RZ, 0xc0, !PT ;  /* 0x000003800c0a7812 */ /* 0x000fc400078ec0ff */
[----:B------:R-:W-:Y:S02]  /*12df0*/  F2FP.BF16.F32.PACK_AB R30, R47, R30 ;  /* 0x0000001e2f1e723e */ /* 0x000fe400000010ff */
[----:B------:R-:W-:Y:S02]  /*12e00*/  F2FP.BF16.F32.PACK_AB R25, R62, R25 ;  /* 0x000000193e19723e */ /* 0x000fe400000010ff */
[----:B------:R-:W-:Y:S02]  /*12e10*/  SEL R50, R48, R49, P0 ;  /* 0x0000003130327207 */ /* 0x000fe40000000000 */
[----:B------:R-:W-:Y:S02]  /*12e20*/  LOP3.LUT R28, R2, R59, RZ, 0x3c, !PT ;  /* 0x0000003b021c7212 */ /* 0x000fe400078e3cff */
[----:B------:R-:W-:Y:S02]  /*12e30*/  SEL R49, R49, R48, P0 ;  /* 0x0000003031317207 */ /* 0x000fe40000000000 */
[----:B------:R-:W-:-:S02]  /*12e40*/  IADD3 R61, P2, R8, 0x60, RZ ;  /* 0x00000060083d7810 */ /* 0x000fc40007f5e0ff */
[C---:B------:R-:W-:Y:S02]  /*12e50*/  IADD3 R60, P4, R8.reuse, 0x4020, RZ ;  /* 0x00004020083c7810 */ /* 0x040fe40007f9e0ff */
[C---:B------:R-:W-:Y:S02]  /*12e60*/  IADD3 R65, P5, R8.reuse, 0x4040, RZ ;  /* 0x0000404008417810 */ /* 0x040fe40007fbe0ff */
[----:B------:R-:W-:Y:S02]  /*12e70*/  IADD3 R62, P6, R8, 0x4060, RZ ;  /* 0x00004060083e7810 */ /* 0x000fe40007fde0ff */
[----:B------:R-:W-:Y:S01]  /*12e80*/  LOP3.LUT R2, R63, 0x380, RZ, 0xc0, !PT ;  /* 0x000003803f027812 */ /* 0x000fe200078ec0ff */
[--C-:B------:R-:W-:Y:S01]  /*12e90*/  IMAD.X R13, RZ, RZ, R9.reuse, P5 ;  /* 0x000000ffff0d7224 */ /* 0x100fe200028e0609 */
[----:B------:R-:W-:Y:S01]  /*12ea0*/  F2FP.BF16.F32.PACK_AB R27, R54, R27 ;  /* 0x0000001b361b723e */ /* 0x000fe200000010ff */
[----:B------:R-:W-:Y:S01]  /*12eb0*/  IMAD.X R11, RZ, RZ, R9, P6 ;  /* 0x000000ffff0b7224 */ /* 0x000fe200030e0609 */
[----:B------:R-:W-:-:S02]  /*12ec0*/  SEL R48, R38, R39, P0 ;  /* 0x0000002726307207 */ /* 0x000fc40000000000 */
[----:B------:R-:W-:Y:S02]  /*12ed0*/  LOP3.LUT R8, R5, R8, RZ, 0x3c, !PT ;  /* 0x0000000805087212 */ /* 0x000fe400078e3cff */
[----:B------:R-:W-:Y:S02]  /*12ee0*/  F2FP.BF16.F32.PACK_AB R15, R70, R15 ;  /* 0x0000000f460f723e */ /* 0x000fe400000010ff */
[----:B------:R-:W-:Y:S02]  /*12ef0*/  F2FP.BF16.F32.PACK_AB R14, R71, R14 ;  /* 0x0000000e470e723e */ /* 0x000fe400000010ff */
[----:B------:R-:W-:Y:S02]  /*12f00*/  SEL R39, R39, R38, P0 ;  /* 0x0000002627277207 */ /* 0x000fe40000000000 */
[----:B------:R-:W-:Y:S02]  /*12f10*/  SHF.R.U64 R5, R10, 0x3, RZ ;  /* 0x000000030a057819 */ /* 0x000fe400000012ff */
[----:B------:R-:W-:-:S02]  /*12f20*/  F2FP.BF16.F32.PACK_AB R94, R94, R95 ;  /* 0x0000005f5e5e723e */ /* 0x000fc400000010ff */
[----:B------:R-:W-:Y:S02]  /*12f30*/  F2FP.BF16.F32.PACK_AB R93, R92, R93 ;  /* 0x0000005d5c5d723e */ /* 0x000fe400000010ff */
[----:B------:R-:W-:Y:S02]  /*12f40*/  F2FP.BF16.F32.PACK_AB R21, R68, R21 ;  /* 0x000000154415723e */ /* 0x000fe400000010ff */
[----:B------:R-:W-:Y:S02]  /*12f50*/  F2FP.BF16.F32.PACK_AB R20, R69, R20 ;  /* 0x000000144514723e */ /* 0x000fe400000010ff */
[----:B------:R-:W-:Y:S02]  /*12f60*/  SEL R38, R31, R30, P0 ;  /* 0x0000001e1f267207 */ /* 0x000fe40000000000 */
[----:B------:R-:W-:Y:S02]  /*12f70*/  F2FP.BF16.F32.PACK_AB R90, R90, R91 ;  /* 0x0000005b5a5a723e */ /* 0x000fe400000010ff */
[----:B------:R-:W-:-:S02]  /*12f80*/  F2FP.BF16.F32.PACK_AB R89, R88, R89 ;  /* 0x000000595859723e */ /* 0x000fc400000010ff */
[----:B------:R-:W-:Y:S02]  /*12f90*/  SEL R31, R30, R31, P0 ;  /* 0x0000001f1e1f7207 */ /* 0x000fe40000000000 */
[----:B------:R-:W-:Y:S02]  /*12fa0*/  SHF.R.U64 R2, R2, 0x3, RZ ;  /* 0x0000000302027819 */ /* 0x000fe400000012ff */
[----:B------:R-:W-:Y:S02]  /*12fb0*/  SEL R30, R27, R26, P0 ;  /* 0x0000001a1b1e7207 */ /* 0x000fe40000000000 */
[----:B------:R-:W-:Y:S01]  /*12fc0*/  SEL R47, R26, R27, P0 ;  /* 0x0000001b1a2f7207 */ /* 0x000fe20000000000 */
[--C-:B------:R-:W-:Y:S01]  /*12fd0*/  IMAD.X R27, RZ, RZ, R9.reuse, P1 ;  /* 0x000000ffff1b7224 */ /* 0x100fe200008e0609 */
[----:B------:R-:W-:Y:S02]  /*12fe0*/  SEL R54, R15, R14, P0 ;  /* 0x0000000e0f367207 */ /* 0x000fe40000000000 */
[----:B------:R-:W-:Y:S01]  /*12ff0*/  SEL R53, R14, R15, P0 ;  /* 0x0000000f0e357207 */ /* 0x000fe20000000000 */
[----:B------:R-:W-:Y:S01]  /*13000*/  IMAD.X R15, RZ, RZ, R9, P4 ;  /* 0x000000ffff0f7224 */ /* 0x000fe200020e0609 */
[----:B------:R-:W-:-:S02]  /*13010*/  LOP3.LUT R26, R5, R12, RZ, 0x3c, !PT ;  /* 0x0000000c051a7212 */ /* 0x000fc400078e3cff */
[----:B------:R-:W-:Y:S02]  /*13020*/  SEL R18, R94, R93, P0 ;  /* 0x0000005d5e127207 */ /* 0x000fe40000000000 */
[----:B------:R-:W-:Y:S02]  /*13030*/  SEL R42, R21, R20, P0 ;  /* 0x00000014152a7207 */ /* 0x000fe40000000000 */
[----:B------:R-:W-:Y:S01]  /*13040*/  SEL R41, R20, R21, P0 ;  /* 0x0000001514297207 */ /* 0x000fe20000000000 */
[----:B------:R-:W-:Y:S01]  /*13050*/  IMAD.X R21, RZ, RZ, R9, P3 ;  /* 0x000000ffff157224 */ /* 0x000fe200018e0609 */
[----:B------:R-:W-:Y:S02]  /*13060*/  LOP3.LUT R14, R61, 0x380, RZ, 0xc0, !PT ;  /* 0x000003803d0e7812 */ /* 0x000fe400078ec0ff */
[----:B------:R-:W-:Y:S02]  /*13070*/  LOP3.LUT R5, R60, 0x380, RZ, 0xc0, !PT ;  /* 0x000003803c057812 */ /* 0x000fe400078ec0ff */
[----:B------:R-:W-:-:S02]  /*13080*/  SEL R93, R93, R94, P0 ;  /* 0x0000005e5d5d7207 */ /* 0x000fc40000000000 */
[----:B------:R-:W-:Y:S02]  /*13090*/  SEL R34, R90, R89, P0 ;  /* 0x000000595a227207 */ /* 0x000fe40000000000 */
[----:B------:R-:W-:Y:S02]  /*130a0*/  LOP3.LUT R20, R2, R63, RZ, 0x3c, !PT ;  /* 0x0000003f02147212 */ /* 0x000fe400078e3cff */
        /* <DEDUP_REMOVED lines=8> */
[----:B------:R-:W-:Y:S02]  /*13130*/  MOV R61, R20 ;  /* 0x00000014003d7202 */ /* 0x000fe40000000f00 */
[----:B------:R-:W-:Y:S02]  /*13140*/  LOP3.LUT R10, R65, 0x380, RZ, 0xc0, !PT ;  /* 0x00000380410a7812 */ /* 0x000fe400078ec0ff */
[----:B------:R-:W-:-:S02]  /*13150*/  LOP3.LUT R59, R62, 0x380, RZ, 0xc0, !PT ;  /* 0x000003803e3b7812 */ /* 0x000fc400078ec0ff */
[----:B------:R-:W-:Y:S02]  /*13160*/  SHF.R.U64 R10, R10, 0x3, RZ ;  /* 0x000000030a0a7819 */ /* 0x000fe400000012ff */
[----:B------:R-:W-:Y:S02]  /*13170*/  SHF.R.U64 R59, R59, 0x3, RZ ;  /* 0x000000033b3b7819 */ /* 0x000fe400000012ff */
[----:B------:R-:W-:Y:S02]  /*13180*/  LOP3.LUT R12, R10, R65, RZ, 0x3c, !PT ;  /* 0x000000410a0c7212 */ /* 0x000fe400078e3cff */
[----:B------:R-:W-:Y:S02]  /*13190*/  LOP3.LUT R10, R59, R62, RZ, 0x3c, !PT ;  /* 0x0000003e3b0a7212 */ /* 0x000fe400078e3cff */
[----:B------:R-:W-:Y:S02]  /*131a0*/  MOV R65, R8 ;  /* 0x0000000800417202 */ /* 0x000fe40000000f00 */
[----:B------:R-:W-:-:S02]  /*131b0*/  MOV R21, R10 ;  /* 0x0000000a00157202 */ /* 0x000fc40000000f00 */
[----:B------:R-:W-:Y:S02]  /*131c0*/  MOV R60, R14 ;  /* 0x0000000e003c7202 */ /* 0x000fe40000000f00 */
[----:B------:R-:W-:Y:S02]  /*131d0*/  MOV R59, R12 ;  /* 0x0000000c003b7202 */ /* 0x000fe40000000f00 */
[----:B------:R-:W-:Y:S02]  /*131e0*/  MOV R64, R28 ;  /* 0x0000001c00407202 */ /* 0x000fe40000000f00 */
[----:B------:R-:W-:Y:S02]  /*131f0*/  MOV R63, R26 ;  /* 0x0000001a003f7202 */ /* 0x000fe40000000f00 */
[----:B------:R-:W-:Y:S02]  /*13200*/  MOV R62, R24 ;  /* 0x00000018003e7202 */ /* 0x000fe40000000f00 */
[----:B------:R-:W-:-:S02]  /*13210*/  PLOP3.LUT P2, PT, PT, PT, UP0, 0x80, 0x0 ;  /* 0x000000000000781c */ /* 0x000fc40003f4f008 */
[----:B--2---:R-:W-:Y:S01]  /*13220*/  LOP3.LUT R2, R17, 0x2, RZ, 0x3c, !PT ;  /* 0x0000000211027812 */ /* 0x004fe200078e3cff */
[----:B------:R-:W-:Y:S04]  /*13230*/  SHFL.IDX PT, R18, R18, R17, 0x1c1f ;  /* 0x001c1f1112127589 */ /* 0x000fe800000e0000 */
[----:B------:R-:W0:Y:S04]  /*13240*/  SHFL.IDX PT, R93, R93, R2, 0x1c1f ;  /* 0x001c1f025d5d7589 */ /* 0x000e2800000e0000 */
[----:B------:R-:W-:Y:S04]  /*13250*/  SHFL.IDX PT, R50, R50, R17, 0x1c1f ;  /* 0x001c1f1132327589 */ /* 0x000fe800000e0000 */
[----:B------:R-:W1:Y:S04]  /*13260*/  SHFL.IDX PT, R49, R49, R2, 0x1c1f ;  /* 0x001c1f0231317589 */ /* 0x000e6800000e0000 */
[----:B------:R-:W-:Y:S04]  /*13270*/  SHFL.IDX PT, R34, R34, R17, 0x1c1f ;  /* 0x001c1f1122227589 */ /* 0x000fe800000e0000 */
[----:B------:R-:W2:Y:S04]  /*13280*/  SHFL.IDX PT, R89, R89, R2, 0x1c1f ;  /* 0x001c1f0259597589 */ /* 0x000ea800000e0000 */
[----:B------:R-:W-:Y:S04]  /*13290*/  SHFL.IDX PT, R48, R48, R17, 0x1c1f ;  /* 0x001c1f1130307589 */ /* 0x000fe800000e0000 */
[----:B------:R-:W3:Y:S01]  /*132a0*/  SHFL.IDX PT, R39, R39, R2, 0x1c1f ;  /* 0x001c1f0227277589 */ /* 0x000ee200000e0000 */
[----:B0-----:R-:W-:-:S02]  /*132b0*/  SEL R8, R18, R93, P0 ;  /* 0x0000005d12087207 */ /* 0x001fc40000000000 */
[----:B------:R-:W-:Y:S01]  /*132c0*/  SEL R10, R93, R18, P0 ;  /* 0x000000125d0a7207 */ /* 0x000fe20000000000 */
[----:B------:R-:W-:Y:S04]  /*132d0*/  SHFL.IDX PT, R40, R40, R17, 0x1c1f ;  /* 0x001c1f1128287589 */ /* 0x000fe800000e0000 */
[----:B------:R-:W-:Y:S01]  /*132e0*/  SHFL.IDX PT, R36, R36, R17, 0x1c1f ;  /* 0x001c1f1124247589 */ /* 0x000fe200000e0000 */
[----:B-1----:R-:W-:Y:S02]  /*132f0*/  SEL R9, R50, R49, P0 ;  /* 0x0000003132097207 */ /* 0x002fe40000000000 */
[----:B------:R-:W-:Y:S01]  /*13300*/  SEL R11, R49, R50, P0 ;  /* 0x00000032310b7207 */ /* 0x000fe20000000000 */
[----:B------:R-:W0:Y:S04]  /*13310*/  SHFL.IDX PT, R37, R37, R2, 0x1c1f ;  /* 0x001c1f0225257589 */ /* 0x000e2800000e0000 */
[----:B------:R-:W-:Y:S01]  /*13320*/  SHFL.IDX PT, R38, R38, R17, 0x1c1f ;  /* 0x001c1f1126267589 */ /* 0x000fe200000e0000 */
[----:B--2---:R-:W-:-:S02]  /*13330*/  SEL R12, R34, R89, P0 ;  /* 0x00000059220c7207 */ /* 0x004fc40000000000 */
[----:B------:R-:W-:Y:S01]  /*13340*/  SEL R14, R89, R34, P0 ;  /* 0x00000022590e7207 */ /* 0x000fe20000000000 */
[----:B------:R-:W1:Y:S04]  /*13350*/  SHFL.IDX PT, R33, R33, R2, 0x1c1f ;  /* 0x001c1f0221217589 */ /* 0x000e6800000e0000 */
[----:B------:R-:W2:Y:S01]  /*13360*/  SHFL.IDX PT, R31, R31, R2, 0x1c1f ;  /* 0x001c1f021f1f7589 */ /* 0x000ea200000e0000 */
[----:B---3--:R-:W-:Y:S02]  /*13370*/  SEL R13, R48, R39, P0 ;  /* 0x00000027300d7207 */ /* 0x008fe40000000000 */
[----:B------:R-:W-:Y:S01]  /*13380*/  SEL R15, R39, R48, P0 ;  /* 0x00000030270f7207 */ /* 0x000fe20000000000 */
[----:B------:R-:W-:Y:S04]  /*13390*/  SHFL.IDX PT, R32, R32, R17, 0x1c1f ;  /* 0x001c1f1120207589 */ /* 0x000fe800000e0000 */
[----:B------:R-:W-:Y:S04]  /*133a0*/  SHFL.IDX PT, R42, R42, R17, 0x1c1f ;  /* 0x001c1f112a2a7589 */ /* 0x000fe800000e0000 */
[----:B------:R3:W-:Y:S01]  /*133b0*/  SHFL.IDX PT, R5, R30, R17, 0x1c1f ;  /* 0x001c1f111e057589 */ /* 0x0007e200000e0000 */
[----:B0-----:R-:W-:-:S02]  /*133c0*/  SEL R24, R40, R37, P0 ;  /* 0x0000002528187207 */ /* 0x001fc40000000000 */
[----:B------:R-:W-:Y:S01]  /*133d0*/  SEL R26, R37, R40, P0 ;  /* 0x00000028251a7207 */ /* 0x000fe20000000000 */
[----:B------:R-:W0:Y:S04]  /*133e0*/  SHFL.IDX PT, R20, R47, R2, 0x1c1f ;  /* 0x001c1f022f147589 */ /* 0x000e2800000e0000 */
[----:B------:R-:W4:Y:S01]  /*133f0*/  SHFL.IDX PT, R35, R35, R2, 0x1c1f ;  /* 0x001c1f0223237589 */ /* 0x000f2200000e0000 */
[----:B-1----:R-:W-:Y:S02]  /*13400*/  SEL R28, R36, R33, P0 ;  /* 0x00000021241c7207 */ /* 0x002fe40000000000 */
[----:B---3--:R-:W-:Y:S01]  /*13410*/  SEL R30, R33, R36, P0 ;  /* 0x00000024211e7207 */ /* 0x008fe20000000000 */
[----:B------:R-:W1:Y:S01]  /*13420*/  SHFL.IDX PT, R41, R41, R2, 0x1c1f ;  /* 0x001c1f0229297589 */ /* 0x000e6200000e0000 */
[----:B--2---:R-:W-:-:S02]  /*13430*/  SEL R25, R38, R31, P0 ;  /* 0x0000001f26197207 */ /* 0x004fc40000000000 */
[----:B------:R-:W-:Y:S01]  /*13440*/  SEL R27, R31, R38, P0 ;  /* 0x000000261f1b7207 */ /* 0x000fe20000000000 */
[----:B------:R-:W-:Y:S04]  /*13450*/  SHFL.IDX PT, R44, R44, R17, 0x1c1f ;  /* 0x001c1f112c2c7589 */ /* 0x000fe800000e0000 */
[----:B------:R-:W-:Y:S04]  /*13460*/  SHFL.IDX PT, R52, R52, R17, 0x1c1f ;  /* 0x001c1f1134347589 */ /* 0x000fe800000e0000 */
[----:B------:R-:W2:Y:S04]  /*13470*/  SHFL.IDX PT, R43, R43, R2, 0x1c1f ;  /* 0x001c1f022b2b7589 */ /* 0x000ea800000e0000 */
[----:B------:R-:W3:Y:S01]  /*13480*/  SHFL.IDX PT, R51, R51, R2, 0x1c1f ;  /* 0x001c1f0233337589 */ /* 0x000ee200000e0000 */
[----:B0-----:R-:W-:-:S02]  /*13490*/  SEL R29, R5, R20, P0 ;  /* 0x00000014051d7207 */ /* 0x001fc40000000000 */
[----:B------:R-:W-:Y:S01]  /*134a0*/  SEL R31, R20, R5, P0 ;  /* 0x00000005141f7207 */ /* 0x000fe20000000000 */
[----:B------:R-:W-:Y:S01]  /*134b0*/  SHFL.IDX PT, R46, R46, R17, 0x1c1f ;  /* 0x001c1f112e2e7589 */ /* 0x000fe200000e0000 */
[----:B----4-:R-:W-:Y:S02]  /*134c0*/  SEL R36, R32, R35, P0 ;  /* 0x0000002320247207 */ /* 0x010fe40000000000 */
[----:B------:R-:W-:Y:S01]  /*134d0*/  SEL R38, R35, R32, P0 ;  /* 0x0000002023267207 */ /* 0x000fe20000000000 */
[----:B------:R-:W-:Y:S01]  /*134e0*/  SHFL.IDX PT, R54, R54, R17, 0x1c1f ;  /* 0x001c1f1136367589 */ /* 0x000fe200000e0000 */
[----:B-1----:R-:W-:Y:S02]  /*134f0*/  SEL R40, R42, R41, P0 ;  /* 0x000000292a287207 */ /* 0x002fe40000000000 */
[----:B------:R-:W-:Y:S01]  /*13500*/  SEL R42, R41, R42, P0 ;  /* 0x0000002a292a7207 */ /* 0x000fe20000000000 */
[----:B------:R-:W0:Y:S04]  /*13510*/  SHFL.IDX PT, R45, R45, R2, 0x1c1f ;  /* 0x001c1f022d2d7589 */ /* 0x000e2800000e0000 */
[----:B------:R-:W1:Y:S01]  /*13520*/  SHFL.IDX PT, R53, R53, R2, 0x1c1f ;  /* 0x001c1f0235357589 */ /* 0x000e6200000e0000 */
[----:B------:R-:W-:Y:S01]  /*13530*/  BAR.SYNC.DEFER_BLOCKING 0x1, 0x100 ;  /* 0x0044000000007b1d */ /* 0x000fe20000010000 */
[----:B--2---:R-:W-:-:S02]  /*13540*/  SEL R32, R44, R43, P0 ;  /* 0x0000002b2c207207 */ /* 0x004fc40000000000 */
[----:B------:R-:W-:Y:S02]  /*13550*/  SEL R34, R43, R44, P0 ;  /* 0x0000002c2b227207 */ /* 0x000fe40000000000 */
[----:B---3--:R-:W-:Y:S02]  /*13560*/  SEL R37, R52, R51, P0 ;  /* 0x0000003334257207 */ /* 0x008fe40000000000 */
[----:B------:R-:W-:Y:S01]  /*13570*/  SEL R39, R51, R52, P0 ;  /* 0x0000003433277207 */ /* 0x000fe20000000000 */
[----:B------:R-:W-:Y:S04]  /*13580*/  SHFL.IDX PT, R56, R56, R17, 0x1c1f ;  /* 0x001c1f1138387589 */ /* 0x000fe800000e0000 */
[----:B------:R-:W2:Y:S04]  /*13590*/  SHFL.IDX PT, R55, R55, R2, 0x1c1f ;  /* 0x001c1f0237377589 */ /* 0x000ea800000e0000 */
[----:B------:R-:W-:Y:S01]  /*135a0*/  SHFL.IDX PT, R58, R58, R17, 0x1c1f ;  /* 0x001c1f113a3a7589 */ /* 0x000fe200000e0000 */
[----:B0-----:R-:W-:-:S02]  /*135b0*/  SEL R44, R46, R45, P0 ;  /* 0x0000002d2e2c7207 */ /* 0x001fc40000000000 */
[----:B------:R-:W-:Y:S01]  /*135c0*/  SEL R46, R45, R46, P0 ;  /* 0x0000002e2d2e7207 */ /* 0x000fe20000000000 */
[----:B------:R-:W0:Y:S01]  /*135d0*/  SHFL.IDX PT, R57, R57, R2, 0x1c1f ;  /* 0x001c1f0239397589 */ /* 0x000e2200000e0000 */
[----:B-1----:R-:W-:Y:S02]  /*135e0*/  SEL R41, R54, R53, P0 ;  /* 0x0000003536297207 */ /* 0x002fe40000000000 */
[----:B------:R-:W-:Y:S01]  /*135f0*/  SEL R43, R53, R54, P0 ;  /* 0x00000036352b7207 */ /* 0x000fe20000000000 */
[----:B------:R1:W-:Y:S04]  /*13600*/  STSM.16.M88.4 [R65], R8 ;  /* 0x0000000841007844 */ /* 0x0003e80000000200 */
[----:B------:R-:W-:Y:S04]  /*13610*/  STSM.16.M88.4 [R64], R12 ;  /* 0x0000000c40007844 */ /* 0x000fe80000000200 */
[----:B------:R-:W-:Y:S01]  /*13620*/  STSM.16.M88.4 [R63], R24 ;  /* 0x000000183f007844 */ /* 0x000fe20000000200 */
[----:B--2---:R-:W-:-:S03]  /*13630*/  SEL R33, R56, R55, P0 ;  /* 0x0000003738217207 */ /* 0x004fc60000000000 */
[----:B------:R-:W-:Y:S01]  /*13640*/  STSM.16.M88.4 [R62], R28 ;  /* 0x0000001c3e007844 */ /* 0x000fe20000000200 */
[----:B------:R-:W-:Y:S01]  /*13650*/  SEL R35, R55, R56, P0 ;  /* 0x0000003837237207 */ /* 0x000fe20000000000 */
[----:B-1----:R-:W-:Y:S02]  /*13660*/  IMAD.U32 R8, RZ, RZ, UR4 ;  /* 0x00000004ff087e24 */ /* 0x002fe4000f8e00ff */
[----:B------:R-:W-:Y:S01]  /*13670*/  STSM.16.M88.4 [R61], R36 ;  /* 0x000000243d007844 */ /* 0x000fe20000000200 */
[----:B------:R-:W-:Y:S01]  /*13680*/  IMAD.U32 R9, RZ, RZ, UR5 ;  /* 0x00000005ff097e24 */ /* 0x000fe2000f8e00ff */
[----:B------:R-:W-:Y:S01]  /*13690*/  ULDC.64 UR4, c[0x0][0xbe0] ;  /* 0x0002f80000047ab9 */ /* 0x000fe20000000a00 */
[----:B0-----:R-:W-:Y:S01]  /*136a0*/  SEL R45, R58, R57, P0 ;  /* 0x000000393a2d7207 */ /* 0x001fe20000000000 */
[----:B------:R-:W-:Y:S01]  /*136b0*/  STSM.16.M88.4 [R60], R40 ;  /* 0x000000283c007844 */ /* 0x000fe20000000200 */
[----:B------:R-:W-:-:S03]  /*136c0*/  SEL R47, R57, R58, P0 ;  /* 0x0000003a392f7207 */ /* 0x000fc60000000000 */
[----:B------:R0:W-:Y:S04]  /*136d0*/  STSM.16.M88.4 [R59], R32 ;  /* 0x000000203b007844 */ /* 0x0001e80000000200 */
[----:B------:R1:W-:Y:S01]  /*136e0*/  STSM.16.M88.4 [R21], R44 ;  /* 0x0000002c15007844 */ /* 0x0003e20000000200 */
[----:B------:R-:W-:Y:S01]  /*136f0*/  UISETP.NE.U32.AND UP1, UPT, UR4, URZ, UPT ;  /* 0x0000003f0400728c */ /* 0x000fe2000bf25070 */
[----:B------:R-:W-:Y:S03]  /*13700*/  BAR.SYNC.DEFER_BLOCKING 0x1, 0x100 ;  /* 0x0044000000007b1d */ /* 0x000fe60000010000 */
[----:B------:R-:W-:-:S05]  /*13710*/  UISETP.NE.AND.EX UP1, UPT, UR5, URZ, UPT, UP1 ;  /* 0x0000003f0500728c */ /* 0x000fca000bf25310 */
[----:B------:R-:W2:Y:S01]  /*13720*/  LDC R17, c[0x0][0xa88] ;  /* 0x0002a200ff117b82 */ /* 0x000ea20000000800 */
[----:B------:R-:W-:-:S05]  /*13730*/  PLOP3.LUT P0, PT, PT, PT, UP1, 0x80, 0x0 ;  /* 0x000000000000781c */ /* 0x000fca0003f0f018 */
[----:B------:R-:W-:Y:S02]  /*13740*/  @UP1 ULDC.64 UR6, c[0x0][0xbe0] ;  /* 0x0002f80000061ab9 */ /* 0x000fe40000000a00 */
[----:B------:R-:W-:-:S06]  /*13750*/  @UP1 UIMAD.WIDE UR6, UR36, 0x4, UR6 ;  /* 0x00000004240618a5 */ /* 0x000fcc000f8e0206 */
[----:B------:R-:W-:Y:S02]  /*13760*/  IMAD.U32 R10, RZ, RZ, UR6 ;  /* 0x00000006ff0a7e24 */ /* 0x000fe4000f8e00ff */
[----:B------:R-:W-:Y:S01]  /*13770*/  IMAD.U32 R11, RZ, RZ, UR7 ;  /* 0x00000007ff0b7e24 */ /* 0x000fe2000f8e00ff */
[----:B------:R-:W3:Y:S01]  /*13780*/  @P2 LDG.E R2, desc[UR50][R8.64] ;  /* 0x0000003208022981 */ /* 0x000ee2000c1e1900 */
[----:B------:R-:W-:Y:S01]  /*13790*/  IMAD R5, R22, 0x40, R19 ;  /* 0x0000004016057824 */ /* 0x000fe200078e0213 */
[----:B------:R-:W-:-:S03]  /*137a0*/  UMOV UR4, URZ ;  /* 0x0000003f00047c82 */ /* 0x000fc60008000000 */
[----:B------:R-:W-:Y:S01]  /*137b0*/  IMAD.WIDE R6, R5, 0x2, R6 ;  /* 0x0000000205067825 */ /* 0x000fe200078e0206 */
[----:B--2---:R1:W5:Y:S02]  /*137c0*/  @P0 LDG.E R17, desc[UR50][R10.64] ;  /* 0x000000320a110981 */ /* 0x004364000c1e1900 */
[----:B0-----:R-:W-:Y:S02]  /*137d0*/  IADD3 R33, P1, R6, 0x1000, RZ ;  /* 0x0000100006217810 */ /* 0x001fe40007f3e0ff */
[----:B---3--:R-:W-:Y:S01]  /*137e0*/  @P2 R2UR UR4, R2 ;  /* 0x00000000020422ca */ /* 0x008fe200000e0000 */
[----:B-1----:R-:W-:-:S14]  /*137f0*/  @P0 BRA `(.L_x_1168) ;  /* 0x0000000000100947 */ /* 0x002fdc0003800000 */
[----:B------:R-:W-:Y:S05]  /*13800*/  @!P2 BRA `(.L_x_1168) ;  /* 0x00000000000ca947 */ /* 0x000fea0003800000 */
[----:B------:R-:W2:Y:S04]  /*13810*/  LDG.E R2, desc[UR50][R8.64] ;  /* 0x0000003208027981 */ /* 0x000ea8000c1e1900 */
[----:B-----5:R-:W2:Y:S02]  /*13820*/  LDG.E R17, desc[UR50][R8.64+0x4] ;  /* 0x0000043208117981 */ /* 0x020ea4000c1e1900 */
[----:B--2---:R-:W-:-:S07]  /*13830*/  IMAD.IADD R17, R17, 0x1, -R2 ;  /* 0x0000000111117824 */ /* 0x004fce00078e0a02 */
.L_x_1168:
[----:B------:R-:W-:Y:S01]  /*13840*/  USHF.R.S32.HI UR9, URZ, 0x1f, UR42 ;  /* 0x0000001f3f097899 */ /* 0x000fe2000801142a */
[----:B------:R-:W-:Y:S01]  /*13850*/  IMAD R10, R190, 0x80, R192 ;  /* 0x00000080be0a7824 */ /* 0x000fe200078e02c0 */
[----:B------:R-:W-:Y:S01]  /*13860*/  ULDC.64 UR10, c[0x0][0xb70] ;  /* 0x0002dc00000a7ab9 */ /* 0x000fe20000000a00 */
[----:B------:R-:W-:Y:S01]  /*13870*/  USHF.R.S32.HI UR5, URZ, 0x1f, UR4 ;  /* 0x0000001f3f057899 */ /* 0x000fe20008011404 */
[----:B------:R-:W-:Y:S01]  /*13880*/  IADD3 R25, P2, R6, 0x2000, RZ ;  /* 0x0000200006197810 */ /* 0x000fe20007f5e0ff */
[----:B------:R-:W-:Y:S01]  /*13890*/  UIMAD UR8, UR9, UR10, URZ ;  /* 0x0000000a090872a4 */ /* 0x000fe2000f8e023f */
[----:B------:R-:W-:Y:S01]  /*138a0*/  SHF.R.S32.HI R2, RZ, 0x1f, R10 ;  /* 0x0000001fff027819 */ /* 0x000fe2000001140a */
[----:B------:R-:W-:Y:S01]  /*138b0*/  USHF.R.S32.HI UR13, URZ, 0x1f, UR36 ;  /* 0x0000001f3f0d7899 */ /* 0x000fe20008011424 */
        /* <DEDUP_REMOVED lines=10> */
[----:B------:R-:W-:Y:S01]  /*13960*/  USEL UR12, UR36, URZ, !UP0 ;  /* 0x0000003f240c7287 */ /* 0x000fe2000c000000 */
[----:B------:R-:W-:Y:S01]  /*13970*/  LOP3.LUT R32, R32, R33, RZ, 0x3c, !PT ;  /* 0x0000002120207212 */ /* 0x000fe200078e3cff */
[----:B------:R-:W-:Y:S01]  /*13980*/  UIMAD UR8, UR13, UR10, URZ ;  /* 0x0000000a0d0872a4 */ /* 0x000fe2000f8e023f */
[C---:B------:R-:W-:Y:S01]  /*13990*/  IADD3 R9, P6, R6.reuse, 0x3000, RZ ;  /* 0x0000300006097810 */ /* 0x040fe20007fde0ff */
[----:B------:R-:W-:Y:S01]  /*139a0*/  UIMAD.WIDE.U32 UR6, UR12, UR10, UR6 ;  /* 0x0000000a0c0672a5 */ /* 0x000fe2000f8e0006 */
[C---:B------:R-:W-:Y:S01]  /*139b0*/  IADD3 R41, P5, R6.reuse, 0x4000, RZ ;  /* 0x0000400006297810 */ /* 0x040fe20007fbe0ff */
[----:B------:R-:W-:Y:S01]  /*139c0*/  UIMAD UR8, UR12, UR11, UR8 ;  /* 0x0000000b0c0872a4 */ /* 0x000fe2000f8e0208 */
[C---:B------:R-:W-:Y:S01]  /*139d0*/  IADD3 R45, P4, R6.reuse, 0x5000, RZ ;  /* 0x00005000062d7810 */ /* 0x040fe20007f9e0ff */
[--C-:B------:R-:W-:Y:S01]  /*139e0*/  IMAD.X R25, RZ, RZ, R7.reuse, P2 ;  /* 0x000000ffff197224 */ /* 0x100fe200010e0607 */
[----:B------:R-:W-:Y:S01]  /*139f0*/  IADD3 R29, P3, R6, 0x6000, RZ ;  /* 0x00006000061d7810 */ /* 0x000fe20007f7e0ff */
[----:B------:R-:W-:Y:S01]  /*13a00*/  IMAD.X R33, RZ, RZ, R7, P1 ;  /* 0x000000ffff217224 */ /* 0x000fe200008e0607 */
[----:B------:R-:W-:Y:S01]  /*13a10*/  IADD3 R5, P0, R10, UR6, RZ ;  /* 0x000000060a057c10 */ /* 0x000fe2000ff1e0ff */
[----:B------:R-:W-:Y:S01]  /*13a20*/  IMAD.U32 R11, RZ, RZ, UR8 ;  /* 0x00000008ff0b7e24 */ /* 0x000fe2000f8e00ff */
[----:B------:R-:W-:-:S02]  /*13a30*/  LOP3.LUT R8, R9, 0x380, RZ, 0xc0, !PT ;  /* 0x0000038009087812 */ /* 0x000fc400078ec0ff */
[----:B------:R-:W-:Y:S02]  /*13a40*/  LOP3.LUT R40, R41, 0x380, RZ, 0xc0, !PT ;  /* 0x0000038029287812 */ /* 0x000fe400078ec0ff */
[----:B------:R-:W-:Y:S01]  /*13a50*/  IADD3.X R2, R2, UR7, R11, P0, !PT ;  /* 0x0000000702027c10 */ /* 0x000fe200087fe40b */
[----:B------:R-:W-:Y:S01]  /*13a60*/  ULDC.64 UR6, c[0x0][0xb40] ;  /* 0x0002d00000067ab9 */ /* 0x000fe20000000a00 */
[----:B------:R-:W-:Y:S02]  /*13a70*/  LOP3.LUT R44, R45, 0x380, RZ, 0xc0, !PT ;  /* 0x000003802d2c7812 */ /* 0x000fe400078ec0ff */
[----:B------:R-:W-:Y:S02]  /*13a80*/  LEA R20, P0, R5, UR6, 0x2 ;  /* 0x0000000605147c11 */ /* 0x000fe4000f8010ff */
[----:B------:R-:W-:Y:S02]  /*13a90*/  LOP3.LUT R28, R29, 0x380, RZ, 0xc0, !PT ;  /* 0x000003801d1c7812 */ /* 0x000fe400078ec0ff */
[----:B------:R-:W-:Y:S01]  /*13aa0*/  LEA.HI.X R21, R5, UR7, R2, 0x2, P0 ;  /* 0x0000000705157c11 */ /* 0x000fe200080f1402 */
[----:B------:R-:W-:Y:S01]  /*13ab0*/  VIADD R2, R10, 0x8 ;  /* 0x000000080a027836 */ /* 0x000fe20000000000 */
[----:B------:R-:W-:Y:S01]  /*13ac0*/  LOP3.LUT P0, RZ, R191, 0x3, RZ, 0xc0, !PT ;  /* 0x00000003bfff7812 */ /* 0x000fe2000780c0ff */
[----:B------:R-:W-:Y:S01]  /*13ad0*/  ULDC.64 UR6, c[0x0][0xaa0] ;  /* 0x0002a80000067ab9 */ /* 0x000fe20000000a00 */
[----:B------:R-:W-:-:S02]  /*13ae0*/  IADD3 R5, P2, R6, 0x7000, RZ ;  /* 0x0000700006057810 */ /* 0x000fc40007f5e0ff */
[-C--:B-----5:R-:W-:Y:S02]  /*13af0*/  ISETP.GE.OR P1, PT, R10, R17.reuse, P0 ;  /* 0x000000110a00720c */ /* 0x0a0fe40000726670 */
[----:B------:R-:W-:Y:S01]  /*13b00*/  ISETP.GE.OR P0, PT, R2, R17, P0 ;  /* 0x000000110200720c */ /* 0x000fe20000706670 */
[----:B------:R-:W-:Y:S01]  /*13b10*/  IMAD.X R13, RZ, RZ, R7, P2 ;  /* 0x000000ffff0d7224 */ /* 0x000fe200010e0607 */
[----:B------:R-:W-:Y:S02]  /*13b20*/  LOP3.LUT R2, R5, 0x380, RZ, 0xc0, !PT ;  /* 0x0000038005027812 */ /* 0x000fe400078ec0ff */
[----:B------:R-:W-:Y:S02]  /*13b30*/  LOP3.LUT R11, R6, 0x380, RZ, 0xc0, !PT ;  /* 0x00000380060b7812 */ /* 0x000fe400078ec0ff */
[----:B------:R-:W-:Y:S02]  /*13b40*/  SHF.R.U64 R8, R8, 0x3, RZ ;  /* 0x0000000308087819 */ /* 0x000fe400000012ff */
[----:B------:R-:W-:-:S02]  /*13b50*/  SHF.R.U64 R40, R40, 0x3, RZ ;  /* 0x0000000328287819 */ /* 0x000fc400000012ff */
[----:B------:R-:W-:Y:S02]  /*13b60*/  SHF.R.U64 R44, R44, 0x3, RZ ;  /* 0x000000032c2c7819 */ /* 0x000fe400000012ff */
[----:B------:R-:W-:Y:S01]  /*13b70*/  SHF.R.U64 R28, R28, 0x3, RZ ;  /* 0x000000031c1c7819 */ /* 0x000fe200000012ff */
[----:B------:R-:W-:Y:S01]  /*13b80*/  UIMAD UR5, UR5, UR6, URZ ;  /* 0x00000006050572a4 */ /* 0x000fe2000f8e023f */
[----:B------:R-:W-:Y:S01]  /*13b90*/  SHF.R.U64 R2, R2, 0x3, RZ ;  /* 0x0000000302027819 */ /* 0x000fe200000012ff */
[----:B------:R0:W-:Y:S01]  /*13ba0*/  @!P1 STG.E desc[UR50][R20.64], R4 ;  /* 0x0000000414009986 */ /* 0x0001e2000c101932 */
        /* <DEDUP_REMOVED lines=10> */
[----:B------:R1:W-:Y:S01]  /*13c50*/  @!P0 STG.E desc[UR50][R20.64+0x20], R3 ;  /* 0x0000200314008986 */ /* 0x0003e2000c101932 */
[----:B------:R-:W-:Y:S01]  /*13c60*/  LOP3.LUT R6, R11, R6, RZ, 0x3c, !PT ;  /* 0x000000060b067212 */ /* 0x000fe200078e3cff */
[--C-:B0-----:R-:W-:Y:S01]  /*13c70*/  IMAD.MOV.U32 R4, RZ, RZ, R19.reuse ;  /* 0x000000ffff047224 */ /* 0x101fe200078e0013 */
[----:B------:R-:W-:Y:S01]  /*13c80*/  SHF.R.S32.HI R5, RZ, 0x1f, R19 ;  /* 0x0000001fff057819 */ /* 0x000fe20000011413 */
[----:B------:R-:W5:Y:S01]  /*13c90*/  LD.E.128 R32, desc[UR50][R32.64] ;  /* 0x0000003220207980 */ /* 0x000f62000c101d00 */
[----:B------:R-:W-:-:S03]  /*13ca0*/  UIMAD UR5, UR4, UR7, UR5 ;  /* 0x00000007040572a4 */ /* 0x000fc6000f8e0205 */
[----:B------:R0:W5:Y:S01]  /*13cb0*/  LD.E.128 R36, desc[UR50][R6.64] ;  /* 0x0000003206247980 */ /* 0x000162000c101d00 */
[----:B-1----:R-:W-:-:S03]  /*13cc0*/  IMAD.U32 R3, RZ, RZ, UR6 ;  /* 0x00000006ff037e24 */ /* 0x002fc6000f8e00ff */
[----:B------:R-:W5:Y:S01]  /*13cd0*/  LD.E.128 R24, desc[UR50][R24.64] ;  /* 0x0000003218187980 */ /* 0x000f62000c101d00 */
[----:B------:R-:W-:-:S03]  /*13ce0*/  ULDC.64 UR6, c[0x0][0xae0] ;  /* 0x0002b80000067ab9 */ /* 0x000fc60000000a00 */
[----:B------:R-:W5:Y:S01]  /*13cf0*/  LD.E.128 R8, desc[UR50][R8.64] ;  /* 0x0000003208087980 */ /* 0x000f62000c101d00 */
[----:B------:R-:W-:-:S03]  /*13d00*/  IMAD.WIDE.U32 R2, R3, UR4, R4 ;  /* 0x0000000403027c25 */ /* 0x000fc6000f8e0004 */
[----:B------:R-:W5:Y:S04]  /*13d10*/  LD.E.128 R40, desc[UR50][R40.64] ;  /* 0x0000003228287980 */ /* 0x000f68000c101d00 */
[----:B------:R-:W5:Y:S04]  /*13d20*/  LD.E.128 R44, desc[UR50][R44.64] ;  /* 0x000000322c2c7980 */ /* 0x000f68000c101d00 */
        /* <DEDUP_REMOVED lines=8> */
[----:B-1----:R-:W1:Y:S01]  /*13db0*/  FENCE.VIEW.ASYNC.S ;  /* 0x00000000000073c6 */ /* 0x002e620000000000 */
[----:B------:R-:W-:-:S02]  /*13dc0*/  VIADD R3, R3, UR5 ;  /* 0x0000000503037c36 */ /* 0x000fc40008000000 */
[----:B0-----:R-:W-:Y:S01]  /*13dd0*/  IMAD.U32 R7, RZ, RZ, UR6 ;  /* 0x00000006ff077e24 */ /* 0x001fe2000f8e00ff */
[----:B------:R-:W-:Y:S01]  /*13de0*/  UIMAD UR4, UR42, UR7, UR4 ;  /* 0x000000072a0472a4 */ /* 0x000fe2000f8e0204 */
[----:B------:R-:W-:Y:S02]  /*13df0*/  IMAD R17, R190, -0x80, R17 ;  /* 0xffffff80be117824 */ /* 0x000fe400078e0211 */
[----:B------:R-:W-:Y:S01]  /*13e00*/  IMAD.WIDE.U32 R2, R7, UR42, R2 ;  /* 0x0000002a07027c25 */ /* 0x000fe2000f8e0002 */
[----:B------:R-:W-:Y:S02]  /*13e10*/  ULDC.64 UR6, c[0x0][0xae8] ;  /* 0x0002ba0000067ab9 */ /* 0x000fe40000000a00 */
[C---:B------:R-:W-:Y:S01]  /*13e20*/  ISETP.GE.AND P2, PT, R22.reuse, R17, PT ;  /* 0x000000111600720c */ /* 0x040fe20003f46270 */
[----:B------:R-:W-:Y:S01]  /*13e30*/  VIADD R3, R3, UR4 ;  /* 0x0000000403037c36 */ /* 0x000fe20008000000 */
[----:B------:R-:W-:Y:S01]  /*13e40*/  UIMAD UR4, UR13, UR6, URZ ;  /* 0x000000060d0472a4 */ /* 0x000fe2000f8e023f */
[----:B------:R-:W-:-:S02]  /*13e50*/  VIADD R4, R22, 0x20 ;  /* 0x0000002016047836 */ /* 0x000fc40000000000 */
[----:B------:R-:W-:Y:S02]  /*13e60*/  VIADD R0, R0, 0x29820 ;  /* 0x0002982000007836 */ /* 0x000fe40000000000 */
[----:B------:R-:W-:Y:S01]  /*13e70*/  IMAD.U32 R7, RZ, RZ, UR6 ;  /* 0x00000006ff077e24 */ /* 0x000fe2000f8e00ff */
[----:B------:R-:W-:Y:S01]  /*13e80*/  UIMAD UR4, UR12, UR7, UR4 ;  /* 0x000000070c0472a4 */ /* 0x000fe2000f8e0204 */
[----:B------:R-:W-:Y:S01]  /*13e90*/  ISETP.GE.AND P4, PT, R4, R17, PT ;  /* 0x000000110400720c */ /* 0x000fe20003f86270 */
[C---:B------:R-:W-:Y:S01]  /*13ea0*/  VIADD R4, R22.reuse, 0x40 ;  /* 0x0000004016047836 */ /* 0x040fe20000000000 */
[----:B------:R-:W-:Y:S01]  /*13eb0*/  PRMT R0, RZ, 0x654, R0 ;  /* 0x00000654ff007816 */ /* 0x000fe20000000000 */
[----:B------:R-:W-:Y:S01]  /*13ec0*/  IMAD.WIDE.U32 R6, R7, UR12, R2 ;  /* 0x0000000c07067c25 */ /* 0x000fe2000f8e0002 */
[----:B------:R-:W-:Y:S01]  /*13ed0*/  SHF.R.S32.HI R23, RZ, 0x1f, R22 ;  /* 0x0000001fff177819 */ /* 0x000fe20000011416 */
[----:B------:R-:W-:Y:S01]  /*13ee0*/  BSSY B1, `(.L_x_1169) ;  /* 0x0000018000017945 */ /* 0x000fe20003800000 */
[----:B-1----:R0:W-:Y:S01]  /*13ef0*/  SYNCS.ARRIVE.TRANS64.RED.A1T0 RZ, [R0+URZ], RZ ;  /* 0x000000ff00ff79a7 */ /* 0x0021e2000810043f */
[----:B------:R-:W-:-:S02]  /*13f00*/  VIADD R5, R22, 0x60 ;  /* 0x0000006016057836 */ /* 0x000fc40000000000 */
[----:B------:R-:W-:Y:S01]  /*13f10*/  VIADD R49, R7, UR4 ;  /* 0x0000000407317c36 */ /* 0x000fe20008000000 */
[-C--:B------:R-:W-:Y:S02]  /*13f20*/  ISETP.GE.AND P0, PT, R4, R17.reuse, PT ;  /* 0x000000110400720c */ /* 0x080fe40003f06270 */
[----:B------:R-:W-:Y:S01]  /*13f30*/  ISETP.GE.AND P1, PT, R5, R17, PT ;  /* 0x000000110500720c */ /* 0x000fe20003f26270 */
[----:B------:R-:W-:Y:S01]  /*13f40*/  IMAD.WIDE R4, R190, 0x80, R22 ;  /* 0x00000080be047825 */ /* 0x000fe200078e0216 */
[----:B0-----:R-:W-:Y:S11]  /*13f50*/  @P2 BRA `(.L_x_1170) ;  /* 0x0000000000402947 */ /* 0x001ff60003800000 */
[----:B------:R-:W-:Y:S01]  /*13f60*/  ULDC.64 UR4, c[0x0][0xad8] ;  /* 0x0002b60000047ab9 */ /* 0x000fe20000000a00 */
[----:B------:R-:W-:Y:S01]  /*13f70*/  IMAD.MOV.U32 R2, RZ, RZ, R6 ;  /* 0x000000ffff027224 */ /* 0x000fe200078e0006 */
[----:B------:R-:W-:Y:S01]  /*13f80*/  ULDC.64 UR6, c[0x0][0xa80] ;  /* 0x0002a00000067ab9 */ /* 0x000fe20000000a00 */
[----:B------:R-:W-:Y:S02]  /*13f90*/  IMAD.MOV.U32 R3, RZ, RZ, R49 ;  /* 0x000000ffff037224 */ /* 0x000fe400078e0031 */
[----:B------:R-:W-:Y:S02]  /*13fa0*/  IMAD R17, R5, UR4, RZ ;  /* 0x0000000405117c24 */ /* 0x000fe4000f8e02ff */
[----:B------:R-:W-:Y:S02]  /*13fb0*/  VIADD R0, R19, 0x40 ;  /* 0x0000004013007836 */ /* 0x000fe40000000000 */
        /* <DEDUP_REMOVED lines=8> */
[----:B-----5:R0:W-:Y:S04]  /*14040*/  @!P2 STG.E.128 desc[UR50][R20.64], R36 ;  /* 0x000000241400a986 */ /* 0x0201e8000c101d32 */
[----:B------:R0:W-:Y:S02]  /*14050*/  @!P3 STG.E.128 desc[UR50][R20.64+0x80], R40 ;  /* 0x000080281400b986 */ /* 0x0001e4000c101d32 */
.L_x_1170:
[----:B------:R-:W-:Y:S05]  /*14060*/  BSYNC B1 ;  /* 0x0000000000017941 */ /* 0x000fea0003800000 */
.L_x_1169:
[----:B------:R-:W-:Y:S04]  /*14070*/  BSSY B1, `(.L_x_1171) ;  /* 0x0000014000017945 */ /* 0x000fe80003800000 */
[----:B------:R-:W-:Y:S05]  /*14080*/  @P4 BRA `(.L_x_1172) ;  /* 0x0000000000484947 */ /* 0x000fea0003800000 */
[----:B------:R-:W-:Y:S01]  /*14090*/  IADD3 R17, P2, R4, 0x20, RZ ;  /* 0x0000002004117810 */ /* 0x000fe20007f5e0ff */
[----:B------:R-:W-:Y:S01]  /*140a0*/  ULDC.64 UR4, c[0x0][0xad8] ;  /* 0x0002b60000047ab9 */ /* 0x000fe20000000a00 */
[----:B------:R-:W-:Y:S01]  /*140b0*/  IMAD.MOV.U32 R2, RZ, RZ, R6 ;  /* 0x000000ffff027224 */ /* 0x000fe200078e0006 */
[----:B------:R-:W-:Y:S01]  /*140c0*/  ULDC.64 UR6, c[0x0][0xa80] ;  /* 0x0002a00000067ab9 */ /* 0x000fe20000000a00 */
[----:B------:R-:W-:Y:S02]  /*140d0*/  IMAD.MOV.U32 R3, RZ, RZ, R49 ;  /* 0x000000ffff037224 */ /* 0x000fe400078e0031 */
[----:B------:R-:W-:Y:S02]  /*140e0*/  IMAD.X R0, RZ, RZ, R5, P2 ;  /* 0x000000ffff007224 */ /* 0x000fe400010e0605 */
[----:B------:R-:W-:Y:S02]  /*140f0*/  VIADD R18, R19, 0x40 ;  /* 0x0000004013127836 */ /* 0x000fe40000000000 */
[----:B------:R-:W-:-:S02]  /*14100*/  IMAD R0, R0, UR4, RZ ;  /* 0x0000000400007c24 */ /* 0x000fc4000f8e02ff */
[----:B------:R-:W-:Y:S01]  /*14110*/  IMAD.WIDE.U32 R2, R17, UR4, R2 ;  /* 0x0000000411027c25 */ /* 0x000fe2000f8e0002 */
[----:B------:R-:W-:Y:S02]  /*14120*/  ULDC UR4, c[0x0][0xa8c] ;  /* 0x0002a30000047ab9 */ /* 0x000fe40000000800 */
[----:B------:R-:W-:Y:S01]  /*14130*/  ISETP.GE.AND P3, PT, R19, UR4, PT ;  /* 0x0000000413007c0c */ /* 0x000fe2000bf66270 */
[----:B------:R-:W-:Y:S01]  /*14140*/  IMAD R17, R17, UR5, R0 ;  /* 0x0000000511117c24 */ /* 0x000fe2000f8e0200 */
[----:B------:R-:W-:Y:S02]  /*14150*/  ISETP.GE.AND P4, PT, R18, UR4, PT ;  /* 0x0000000412007c0c */ /* 0x000fe4000bf86270 */
[----:B0-----:R-:W-:Y:S01]  /*14160*/  LEA R20, P2, R2, UR6, 0x1 ;  /* 0x0000000602147c11 */ /* 0x001fe2000f8408ff */
[----:B------:R-:W-:-:S05]  /*14170*/  IMAD.IADD R3, R3, 0x1, R17 ;  /* 0x0000000103037824 */ /* 0x000fca00078e0211 */
[----:B------:R-:W-:-:S05]  /*14180*/  LEA.HI.X R21, R2, UR7, R3, 0x1, P2 ;  /* 0x0000000702157c11 */ /* 0x000fca00090f0c03 */
[----:B-----5:R1:W-:Y:S04]  /*14190*/  @!P3 STG.E.128 desc[UR50][R20.64], R32 ;  /* 0x000000201400b986 */ /* 0x0203e8000c101d32 */
[----:B------:R1:W-:Y:S02]  /*141a0*/  @!P4 STG.E.128 desc[UR50][R20.64+0x80], R44 ;  /* 0x0000802c1400c986 */ /* 0x0003e4000c101d32 */
.L_x_1172:
[----:B------:R-:W-:Y:S05]  /*141b0*/  BSYNC B1 ;  /* 0x0000000000017941 */ /* 0x000fea0003800000 */
.L_x_1171:
        /* <DEDUP_REMOVED lines=15> */
[----:B01----:R-:W-:Y:S01]  /*142b0*/  LEA R20, P0, R2, UR6, 0x1 ;  /* 0x0000000602147c11 */ /* 0x003fe2000f8008ff */
[----:B------:R-:W-:-:S05]  /*142c0*/  IMAD.IADD R3, R3, 0x1, R17 ;  /* 0x0000000103037824 */ /* 0x000fca00078e0211 */
[----:B------:R-:W-:-:S05]  /*142d0*/  LEA.HI.X R21, R2, UR7, R3, 0x1, P0 ;  /* 0x0000000702157c11 */ /* 0x000fca00080f0c03 */
[----:B-----5:R2:W-:Y:S04]  /*142e0*/  @!P2 STG.E.128 desc[UR50][R20.64], R24 ;  /* 0x000000181400a986 */ /* 0x0205e8000c101d32 */
[----:B------:R2:W-:Y:S02]  /*142f0*/  @!P3 STG.E.128 desc[UR50][R20.64+0x80], R28 ;  /* 0x0000801c1400b986 */ /* 0x0005e4000c101d32 */
.L_x_1174:
[----:B------:R-:W-:Y:S05]  /*14300*/  BSYNC B1 ;  /* 0x0000000000017941 */ /* 0x000fea0003800000 */
.L_x_1173:
[----:B------:R-:W-:Y:S05]  /*14310*/  @P1 BRA `(.L_x_1175) ;  /* 0x0000000800f41947 */ /* 0x000fea0003800000 */
[----:B------:R-:W-:Y:S01]  /*14320*/  IADD3 R7, P0, R4, 0x60, RZ ;  /* 0x0000006004077810 */ /* 0x000fe20007f1e0ff */
        /* <DEDUP_REMOVED lines=19> */
.L_x_1167:
        /* <DEDUP_REMOVED lines=20> */
[----:B------:R-:W-:Y:S01]  /*145a0*/  USHF.R.S32.HI UR6, URZ, 0x1f, UR42 ;  /* 0x0000001f3f067899 */ /* 0x000fe2000801142a */
[----:B------:R-:W-:Y:S01]  /*145b0*/  ISETP.GT.AND P0, PT, R195, 0x7f, PT ;  /* 0x0000007fc300780c */ /* 0x000fe20003f04270 */
[----:B------:R-:W-:-:S12]  /*145c0*/  @P2 BRA `(.L_x_1176) ;  /* 0x0000000000102947 */ /* 0x000fd80003800000 */
[----:B------:R-:W-:Y:S05]  /*145d0*/  @!P1 BRA `(.L_x_1176) ;  /* 0x00000000000c9947 */ /* 0x000fea0003800000 */
[----:B------:R-:W2:Y:S04]  /*145e0*/  LDG.E R0, desc[UR50][R2.64] ;  /* 0x0000003202007981 */ /* 0x000ea8000c1e1900 */
[----:B-----5:R-:W2:Y:S02]  /*145f0*/  LDG.E R7, desc[UR50][R2.64+0x4] ;  /* 0x0000043202077981 */ /* 0x020ea4000c1e1900 */
[----:B--2---:R-:W-:-:S07]  /*14600*/  IMAD.IADD R7, R7, 0x1, -R0 ;  /* 0x0000000107077824 */ /* 0x004fce00078e0a00 */
.L_x_1176:
        /* <DEDUP_REMOVED lines=31> */
.L_x_1178:
[----:B------:R-:W-:Y:S05]  /*14800*/  BSYNC B1 ;  /* 0x0000000000017941 */ /* 0x000fea0003800000 */
.L_x_1177:
[----:B------:R-:W-:Y:S01]  /*14810*/  ULDC.64 UR4, c[0x0][0xaa0] ;  /* 0x0002a80000047ab9 */ /* 0x000fe20000000a00 */
[----:B-1----:R-:W-:Y:S01]  /*14820*/  IMAD.MOV.U32 R2, RZ, RZ, R19 ;  /* 0x000000ffff027224 */ /* 0x002fe200078e0013 */
[----:B------:R-:W-:Y:S01]  /*14830*/  ULDC.64 UR10, c[0x0][0xae0] ;  /* 0x0002b800000a7ab9 */ /* 0x000fe20000000a00 */
[----:B0-----:R-:W-:Y:S01]  /*14840*/  IMAD.MOV.U32 R3, RZ, RZ, R8 ;  /* 0x000000ffff037224 */ /* 0x001fe200078e0008 */
[----:B------:R-:W-:Y:S01]  /*14850*/  BSSY B1, `(.L_x_1179) ;  /* 0x000002c000017945 */ /* 0x000fe20003800000 */
[----:B------:R-:W-:Y:S02]  /*14860*/  IMAD R0, R6, UR4, RZ ;  /* 0x0000000406007c24 */ /* 0x000fe4000f8e02ff */
[----:B------:R-:W-:Y:S01]  /*14870*/  IMAD.WIDE.U32 R2, R9, UR4, R2 ;  /* 0x0000000409027c25 */ /* 0x000fe2000f8e0002 */
[----:B------:R-:W-:-:S03]  /*14880*/  UIMAD UR4, UR6, UR10, URZ ;  /* 0x0000000a060472a4 */ /* 0x000fc6000f8e023f */
[----:B------:R-:W-:Y:S01]  /*14890*/  IMAD R9, R9, UR5, R0 ;  /* 0x0000000509097c24 */ /* 0x000fe2000f8e0200 */
[----:B------:R-:W-:Y:S01]  /*148a0*/  UIMAD UR4, UR42, UR11, UR4 ;  /* 0x0000000b2a0472a4 */ /* 0x000fe2000f8e0204 */
[----:B------:R-:W-:Y:S02]  /*148b0*/  IMAD.U32 R5, RZ, RZ, UR10 ;  /* 0x0000000aff057e24 */ /* 0x000fe4000f8e00ff */
[----:B------:R-:W-:Y:S01]  /*148c0*/  IMAD.IADD R3, R3, 0x1, R9 ;  /* 0x0000000103037824 */ /* 0x000fe200078e0209 */
[----:B------:R-:W-:Y:S01]  /*148d0*/  ULDC.64 UR10, c[0x0][0xae8] ;  /* 0x0002ba00000a7ab9 */ /* 0x000fe20000000a00 */
[----:B------:R-:W-:Y:S02]  /*148e0*/  IMAD R7, R190, -0x80, R7 ;  /* 0xffffff80be077824 */ /* 0x000fe400078e0207 */
[----:B------:R-:W-:-:S03]  /*148f0*/  IMAD.WIDE.U32 R2, R5, UR42, R2 ;  /* 0x0000002a05027c25 */ /* 0x000fc6000f8e0002 */
[CC--:B------:R-:W-:Y:S01]  /*14900*/  ISETP.GE.AND P2, PT, R22.reuse, R7.reuse, PT ;  /* 0x000000071600720c */ /* 0x0c0fe20003f46270 */
[C---:B------:R-:W-:Y:S02]  /*14910*/  VIADD R0, R22.reuse, 0x20 ;  /* 0x0000002016007836 */ /* 0x040fe40000000000 */
[----:B------:R-:W-:Y:S01]  /*14920*/  VIADD R3, R3, UR4 ;  /* 0x0000000403037c36 */ /* 0x000fe20008000000 */
[----:B------:R-:W-:Y:S01]  /*14930*/  UIMAD UR4, UR7, UR10, URZ ;  /* 0x0000000a070472a4 */ /* 0x000fe2000f8e023f */
[----:B------:R-:W-:Y:S01]  /*14940*/  VIADD R4, R22, 0x40 ;  /* 0x0000004016047836 */ /* 0x000fe20000000000 */
[-C--:B------:R-:W-:Y:S01]  /*14950*/  ISETP.GE.AND P3, PT, R0, R7.reuse, PT ;  /* 0x000000070000720c */ /* 0x080fe20003f66270 */
        /* <DEDUP_REMOVED lines=27> */
.L_x_1180:
[----:B------:R-:W-:Y:S05]  /*14b10*/  BSYNC B1 ;  /* 0x0000000000017941 */ /* 0x000fea0003800000 */
.L_x_1179:
[----:B------:R-:W-:Y:S04]  /*14b20*/  BSSY B1, `(.L_x_1181) ;  /* 0x0000014000017945 */ /* 0x000fe80003800000 */
[----:B------:R-:W-:Y:S05]  /*14b30*/  @P3 BRA `(.L_x_1182) ;  /* 0x0000000000483947 */ /* 0x000fea0003800000 */
[----:B0-----:R-:W-:Y:S01]  /*14b40*/  IADD3 R9, P2, R6, 0x20, RZ ;  /* 0x0000002006097810 */ /* 0x001fe20007f5e0ff */
        /* <DEDUP_REMOVED lines=17> */
.L_x_1182:
[----:B------:R-:W-:Y:S05]  /*14c60*/  BSYNC B1 ;  /* 0x0000000000017941 */ /* 0x000fea0003800000 */
.L_x_1181:
[----:B------:R-:W-:Y:S04]  /*14c70*/  BSSY B1, `(.L_x_1183) ;  /* 0x0000014000017945 */ /* 0x000fe80003800000 */
[----:B------:R-:W-:Y:S05]  /*14c80*/  @P1 BRA `(.L_x_1184) ;  /* 0x0000000000481947 */ /* 0x000fea0003800000 */
[----:B01----:R-:W-:Y:S01]  /*14c90*/  IADD3 R9, P1, R6, 0x40, RZ ;  /* 0x0000004006097810 */ /* 0x003fe20007f3e0ff */
        /* <DEDUP_REMOVED lines=17> */
.L_x_1184:
[----:B------:R-:W-:Y:S05]  /*14db0*/  BSYNC B1 ;  /* 0x0000000000017941 */ /* 0x000fea0003800000 */
.L_x_1183:
        /* <DEDUP_REMOVED lines=19> */
.L_x_1175:
[----:B------:R-:W-:Y:S05]  /*14ef0*/  BSYNC B0 ;  /* 0x0000000000007941 */ /* 0x000fea0003800000 */
.L_x_1166:
[----:B------:R-:W-:Y:S02]  /*14f00*/  ULDC UR4, c[0x0][0xc14] ;  /* 0x0003050000047ab9 */ /* 0x000fe40000000800 */
[----:B------:R-:W-:-:S06]  /*14f10*/  UISETP.GE.AND UP0, UPT, UR48, UR4, UPT ;  /* 0x000000043000728c */ /* 0x000fcc000bf06270 */
[----:B------:R-:W-:-:S13]  /*14f20*/  PLOP3.LUT P0, PT, PT, PT, UP0, 0x80, 0x0 ;  /* 0x000000000000781c */ /* 0x000fda0003f0f008 */
[----:B------:R-:W-:Y:S05]  /*14f30*/  @!P0 BRA `(.L_x_1185) ;  /* 0xfffffebc00948947 */ /* 0x000fea000383ffff */
[----:B------:R-:W-:Y:S05]  /*14f40*/  EXIT ;  /* 0x000000000000794d */ /* 0x000fea0003800000 */
.L_x_1080:
[----:B------:R-:W-:-:S08]  /*14f50*/  NOP ;  /* 0x0000000000007918 */ /* 0x000fd00000000000 */
[----:B------:R-:W0:-:S00]  /*14f60*/  USETMAXREG.DEALLOC.CTAPOOL 0x18 ;  /* 0x00000018000079c8 */ /* 0x000e0000080e0500 */
[----:B0-----:R-:W2:Y:S01]  /*14f70*/  LDL.LU R2, [R1+0x30] ;  /* 0x0000300001027983 */ /* 0x001ea20000300800 */
[----:B------:R-:W-:Y:S01]  /*14f80*/  LOP3.LUT R0, R0, 0x3, RZ, 0xc0, !PT ;  /* 0x0000000300007812 */ /* 0x000fe200078ec0ff */
[----:B------:R-:W-:-:S05]  /*14f90*/  IMAD.MOV.U32 R6, RZ, RZ, RZ ;  /* 0x000000ffff067224 */ /* 0x000fca00078e00ff */
[----:B------:R-:W0:Y:S02]  /*14fa0*/  SHFL.IDX PT, R0, R0, RZ, 0x1f ;  /* 0x00001fff00007589 */ /* 0x000e2400000e0000 */
[----:B0-----:R-:W-:Y:S02]  /*14fb0*/  ISETP.NE.AND P0, PT, R0, RZ, PT ;  /* 0x000000ff0000720c */ /* 0x001fe40003f05270 */
        /* <DEDUP_REMOVED lines=15> */
.L_x_1186:
[----:B------:R-:W1:Y:S01]  /*150b0*/  S2R R0, SR_TID.X ;  /* 0x0000000000007919 */ /* 0x000e620000002100 */
[----:B------:R-:W-:Y:S01]  /*150c0*/  ULDC UR4, c[0x0][0xc14] ;  /* 0x0003050000047ab9 */ /* 0x000fe20000000800 */
[----:B-1----:R-:W-:-:S04]  /*150d0*/  LOP3.LUT R5, R0, 0x1f, RZ, 0xc0, !PT ;  /* 0x0000001f00057812 */ /* 0x002fc800078ec0ff */
[----:B------:R-:W-:-:S04]  /*150e0*/  ISETP.NE.AND P0, PT, R5, 0x1f, PT ;  /* 0x0000001f0500780c */ /* 0x000fc80003f05270 */
[----:B------:R-:W-:-:S13]  /*150f0*/  ISETP.GE.OR P1, PT, R5, UR4, !P0 ;  /* 0x0000000405007c0c */ /* 0x000fda000c726670 */
[----:B0-----:R-:W0:Y:S02]  /*15100*/  @!P1 LDC.64 R2, c[0x0][0xc58] ;  /* 0x00031600ff029b82 */ /* 0x001e240000000a00 */
        /* <DEDUP_REMOVED lines=18> */
[----:B------:R-:W1:Y:S02]  /*15230*/  SHFL.UP PT, R2, R3, 0x8, RZ ;  /* 0x0500000003027989 */ /* 0x000e6400000e00ff */
[----:B-1----:R-:W-:-:S05]  /*15240*/  SEL R2, R2, RZ, P4 ;  /* 0x000000ff02027207 */ /* 0x002fca0002000000 */
[----:B------:R-:W-:-:S05]  /*15250*/  IMAD.IADD R2, R3, 0x1, R2 ;  /* 0x0000000103027824 */ /* 0x000fca00078e0202 */
[----:B------:R-:W1:Y:S02]  /*15260*/  SHFL.UP PT, R4, R2, 0x10, RZ ;  /* 0x0600000002047989 */ /* 0x000e6400000e00ff */
[----:B-1----:R-:W-:-:S05]  /*15270*/  SEL R7, R4, RZ, P5 ;  /* 0x000000ff04077207 */ /* 0x002fca0002800000 */
[----:B------:R-:W-:Y:S02]  /*15280*/  IMAD.IADD R10, R2, 0x1, R7 ;  /* 0x00000001020a7824 */ /* 0x000fe400078e0207 */
[----:B------:R-:W1:Y:S03]  /*15290*/  LDC R7, c[0x0][0xc10] ;  /* 0x00030400ff077b82 */ /* 0x000e660000000800 */
        /* <DEDUP_REMOVED lines=10> */
.L_x_1192:
        /* <DEDUP_REMOVED lines=14> */
.L_x_1191:
[----:B------:R-:W-:Y:S05]  /*15420*/  BSYNC B0 ;  /* 0x0000000000007941 */ /* 0x000fea0003800000 */
.L_x_1190:
        /* <DEDUP_REMOVED lines=22> */
.L_x_1188:
[----:B------:R-:W-:Y:S01]  /*15590*/  IMAD.IADD R11, R9, 0x1, -R8 ;  /* 0x00000001090b7824 */ /* 0x000fe200078e0a08 */
[----:B------:R-:W-:-:S03]  /*155a0*/  ULDC.64 UR4, c[0x0][0xc68] ;  /* 0x00031a0000047ab9 */ /* 0x000fc60000000a00 */
[----:B------:R-:W-:-:S05]  /*155b0*/  IMAD R3, R10, R7, R11 ;  /* 0x000000070a037224 */ /* 0x000fca00078e020b */
[----:B------:R-:W-:-:S13]  /*155c0*/  ISETP.GT.AND P0, PT, R3, R0, PT ;  /* 0x000000000300720c */ /* 0x000fda0003f04270 */
[----:B------:R-:W-:Y:S02]  /*155d0*/  VOTEU.ANY UR7, UPT, !P0 ;  /* 0x0000000000077886 */ /* 0x000fe400040e0100 */
[----:B------:R-:W-:-:S04]  /*155e0*/  UPOPC UR6, UR7 ;  /* 0x00000007000672bf */ /* 0x000fc80008000000 */
[----:B------:R-:W-:-:S04]  /*155f0*/  UIADD3 UR45, UR6, UR45, URZ ;  /* 0x0000002d062d7290 */ /* 0x000fc8000fffe03f */
[----:B------:R-:W-:-:S06]  /*15600*/  UIMAD.WIDE UR4, UR45, 0x4, UR4 ;  /* 0x000000042d0478a5 */ /* 0x000fcc000f8e0204 */
[----:B------:R-:W-:Y:S02]  /*15610*/  IMAD.U32 R2, RZ, RZ, UR4 ;  /* 0x00000004ff027e24 */ /* 0x000fe4000f8e00ff */
[----:B------:R-:W-:-:S05]  /*15620*/  IMAD.U32 R3, RZ, RZ, UR5 ;  /* 0x00000005ff037e24 */ /* 0x000fca000f8e00ff */
[----:B------:R-:W2:Y:S01]  /*15630*/  LDG.E R9, desc[UR50][R2.64] ;  /* 0x0000003202097981 */ /* 0x000ea2000c1e1900 */
[----:B------:R-:W-:Y:S01]  /*15640*/  IMAD.U32 R15, RZ, RZ, UR6 ;  /* 0x00000006ff0f7e24 */ /* 0x000fe2000f8e00ff */
[----:B------:R-:W-:-:S04]  /*15650*/  ISETP.NE.AND P0, PT, RZ, UR7, PT ;  /* 0x00000007ff007c0c */ /* 0x000fc8000bf05270 */
[----:B------:R-:W2:Y:S02]  /*15660*/  SHFL.IDX PT, R6, R6, R15, 0x1f ;  /* 0x00001f0f06067589 */ /* 0x000ea400000e0000 */
[----:B--2---:R-:W-:-:S05]  /*15670*/  IMAD R8, R6, R9, RZ ;  /* 0x0000000906087224 */ /* 0x004fca00078e02ff */
[----:B------:R-:W-:-:S04]  /*15680*/  IABS R12, R8 ;  /* 0x00000008000c7213 */ /* 0x000fc80000000000 */
[----:B------:R-:W0:Y:S08]  /*15690*/  I2F.RP R13, R12 ;  /* 0x0000000c000d7306 */ /* 0x000e300000209400 */
[----:B0-----:R-:W0:Y:S02]  /*156a0*/  MUFU.RCP R13, R13 ;  /* 0x0000000d000d7308 */ /* 0x001e240000001000 */
[----:B0-----:R-:W-:-:S06]  /*156b0*/  VIADD R14, R13, 0xffffffe ;  /* 0x0ffffffe0d0e7836 */ /* 0x001fcc0000000000 */
[----:B------:R-:W0:Y:S02]  /*156c0*/  F2I.FTZ.U32.TRUNC.NTZ R3, R14 ;  /* 0x0000000e00037305 */ /* 0x000e24000021f000 */
[----:B0-----:R-:W-:Y:S01]  /*156d0*/  IMAD.MOV R17, RZ, RZ, -R3 ;  /* 0x000000ffff117224 */ /* 0x001fe200078e0a03 */
[----:B------:R-:W-:Y:S06]  /*156e0*/  @!P0 BRA `(.L_x_1193) ;  /* 0x00000000000c8947 */ /* 0x000fec0003800000 */
[----:B------:R-:W-:-:S06]  /*156f0*/  UIADD3 UR4, UR6, -0x1, URZ ;  /* 0xffffffff06047890 */ /* 0x000fcc000fffe03f */
[----:B------:R-:W-:-:S05]  /*15700*/  IMAD.U32 R13, RZ, RZ, UR4 ;  /* 0x00000004ff0d7e24 */ /* 0x000fca000f8e00ff */
[----:B------:R0:W1:Y:S02]  /*15710*/  SHFL.IDX PT, R4, R10, R13, 0x1f ;  /* 0x00001f0d0a047589 */ /* 0x00006400000e0000 */
.L_x_1193:
[----:B-1----:R-:W-:Y:S02]  /*15720*/  IMAD R4, R4, R7, R11 ;  /* 0x0000000704047224 */ /* 0x002fe400078e020b */
        /* <DEDUP_REMOVED lines=19> */
[----:B------:R-:W-:-:S05]  /*15860*/  @!P1 LOP3.LUT R2, RZ, R8, RZ, 0x33, !PT ;  /* 0x00000008ff029212 */ /* 0x000fca00078e33ff */
[----:B------:R-:W-:Y:S02]  /*15870*/  IMAD R0, R9, R2, RZ ;  /* 0x0000000209007224 */ /* 0x000fe400078e02ff */
[----:B------:R-:W-:Y:S02]  /*15880*/  IMAD.MOV R2, RZ, RZ, -R2 ;  /* 0x000000ffff027224 */ /* 0x000fe400078e0a02 */
[----:B-1----:R-:W-:Y:S02]  /*15890*/  IMAD.MOV R4, RZ, RZ, -R0 ;  /* 0x000000ffff047224 */ /* 0x002fe400078e0a00 */
[----:B------:R-:W-:Y:S02]  /*158a0*/  IMAD R8, R8, R2, R11 ;  /* 0x0000000208087224 */ /* 0x000fe400078e020b */
[----:B------:R-:W-:Y:S01]  /*158b0*/  IMAD.MOV.U32 R2, RZ, RZ, RZ ;  /* 0x000000ffff027224 */ /* 0x000fe200078e00ff */
[----:B------:R-:W-:-:S04]  /*158c0*/  VIADDMNMX R7, R4, R7, R9, PT ;  /* 0x0000000704077246 */ /* 0x000fc80003800109 */
[-C--:B------:R-:W-:Y:S02]  /*158d0*/  IABS R4, R7.reuse ;  /* 0x0000000700047213 */ /* 0x080fe40000000000 */
[----:B0-----:R-:W-:Y:S02]  /*158e0*/  IABS R10, R7 ;  /* 0x00000007000a7213 */ /* 0x001fe40000000000 */
[----:B------:R-:W0:Y:S08]  /*158f0*/  I2F.RP R9, R4 ;  /* 0x0000000400097306 */ /* 0x000e300000209400 */
[----:B0-----:R-:W0:Y:S02]  /*15900*/  MUFU.RCP R9, R9 ;  /* 0x0000000900097308 */ /* 0x001e240000001000 */
[----:B0-----:R-:W-:Y:S01]  /*15910*/  VIADD R3, R9, 0xffffffe ;  /* 0x0ffffffe09037836 */ /* 0x001fe20000000000 */
[----:B------:R-:W-:-:S05]  /*15920*/  IABS R9, R8 ;  /* 0x0000000800097213 */ /* 0x000fca0000000000 */
[----:B------:R-:W0:Y:S02]  /*15930*/  F2I.FTZ.U32.TRUNC.NTZ R3, R3 ;  /* 0x0000000300037305 */ /* 0x000e24000021f000 */
[----:B0-----:R-:W-:-:S04]  /*15940*/  IMAD.MOV R11, RZ, RZ, -R3 ;  /* 0x000000ffff0b7224 */ /* 0x001fc800078e0a03 */
[----:B------:R-:W-:-:S04]  /*15950*/  IMAD R11, R11, R4, RZ ;  /* 0x000000040b0b7224 */ /* 0x000fc800078e02ff */
[----:B------:R-:W-:-:S04]  /*15960*/  IMAD.HI.U32 R2, R3, R11, R2 ;  /* 0x0000000b03027227 */ /* 0x000fc800078e0002 */
[----:B------:R-:W-:Y:S02]  /*15970*/  IMAD.MOV R3, RZ, RZ, -R10 ;  /* 0x000000ffff037224 */ /* 0x000fe400078e0a0a */
        /* <DEDUP_REMOVED lines=8> */
[----:B------:R-:W-:Y:S01]  /*15a00*/  ISETP.GE.AND P2, PT, R3, RZ, PT ;  /* 0x000000ff0300720c */ /* 0x000fe20003f46270 */
[----:B------:R-:W-:-:S06]  /*15a10*/  IMAD.IADD R3, R8, 0x1, R0 ;  /* 0x0000000108037824 */ /* 0x000fcc00078e0200 */
[----:B------:R-:W-:-:S06]  /*15a20*/  @P0 VIADD R2, R2, 0x1 ;  /* 0x0000000102020836 */ /* 0x000fcc0000000000 */
[----:B------:R-:W-:Y:S01]  /*15a30*/  @!P2 IMAD.MOV R2, RZ, RZ, -R2 ;  /* 0x000000ffff02a224 */ /* 0x000fe200078e0a02 */
[----:B------:R-:W-:Y:S01]  /*15a40*/  @!P1 LOP3.LUT R2, RZ, R7, RZ, 0x33, !PT ;  /* 0x00000007ff029212 */ /* 0x000fe200078e33ff */
[----:B------:R-:W-:-:S04]  /*15a50*/  IMAD.MOV R7, RZ, RZ, -R7 ;  /* 0x000000ffff077224 */ /* 0x000fc800078e0a07 */
[----:B------:R-:W-:-:S05]  /*15a60*/  IMAD R3, R2, R7, R3 ;  /* 0x0000000702037224 */ /* 0x000fca00078e0203 */
[----:B------:R-:W-:Y:S02]  /*15a70*/  R2UR UR38, R3 ;  /* 0x00000000032672ca */ /* 0x000fe400000e0000 */
[----:B------:R-:W-:-:S05]  /*15a80*/  LOP3.LUT R3, RZ, R2, RZ, 0x33, !PT ;  /* 0x00000002ff037212 */ /* 0x000fca00078e33ff */
[----:B------:R-:W-:-:S05]  /*15a90*/  IMAD.IADD R0, R6, 0x1, R3 ;  /* 0x0000000106007824 */ /* 0x000fca00078e0203 */
[----:B------:R1:W-:Y:S01]  /*15aa0*/  STL [R1+0x24], R0 ;  /* 0x0000240001007387 */ /* 0x0003e20000100800 */
[----:B------:R-:W-:Y:S05]  /*15ab0*/  BRA `(.L_x_1194) ;  /* 0x00000000000c7947 */ /* 0x000fea0003800000 */
.L_x_1189:
[----:B------:R0:W-:Y:S01]  /*15ac0*/  STL [R1+0x20], R0 ;  /* 0x0000200001007387 */ /* 0x0001e20000100800 */
[----:B------:R-:W-:-:S03]  /*15ad0*/  UMOV UR38, URZ ;  /* 0x0000003f00267c82 */ /* 0x000fc60008000000 */
[----:B------:R0:W-:Y:S02]  /*15ae0*/  STL [R1+0x24], RZ ;  /* 0x000024ff01007387 */ /* 0x0001e40000100800 */
.L_x_1194:
[----:B------:R-:W2:Y:S04]  /*15af0*/  LDL R2, [R1+0x24] ;  /* 0x0000240001027983 */ /* 0x000ea80000100800 */
[----:B------:R-:W3:Y:S01]  /*15b00*/  LDL R4, [R1+0x20] ;  /* 0x0000200001047983 */ /* 0x000ee20000100800 */
[----:B------:R-:W-:-:S13]  /*15b10*/  ISETP.NE.AND P0, PT, R5, RZ, PT ;  /* 0x000000ff0500720c */ /* 0x000fda0003f05270 */
[----:B------:R-:W4:Y:S01]  /*15b20*/  @!P0 S2R R3, SR_CgaCtaId ;  /* 0x0000000000038919 */ /* 0x000f220000008800 */
[----:B01----:R-:W-:Y:S01]  /*15b30*/  @!P0 MOV R0, 0x400 ;  /* 0x0000040000008802 */ /* 0x003fe20000000f00 */
[----:B------:R-:W-:Y:S02]  /*15b40*/  IMAD.U32 R6, RZ, RZ, UR38 ;  /* 0x00000026ff067e24 */ /* 0x000fe4000f8e00ff */
[----:B------:R-:W-:Y:S01]  /*15b50*/  IMAD.U32 R7, RZ, RZ, UR45 ;  /* 0x0000002dff077e24 */ /* 0x000fe2000f8e00ff */
[----:B----4-:R-:W-:Y:S01]  /*15b60*/  @!P0 LEA R0, R3, R0, 0x18 ;  /* 0x0000000003008211 */ /* 0x010fe200078ec0ff */
[----:B--2---:R-:W-:-:S05]  /*15b70*/  IMAD.MOV.U32 R5, RZ, RZ, R2 ;  /* 0x000000ffff057224 */ /* 0x004fca00078e0002 */
[----:B---3--:R2:W-:Y:S01]  /*15b80*/  @!P0 STS.128 [R0+0x298d0], R4 ;  /* 0x0298d00400008388 */ /* 0x0085e20000000c00 */
[----:B------:R-:W-:Y:S06]  /*15b90*/  BAR.ARV 0x5, 0x180 ;  /* 0x0146000000007b1d */ /* 0x000fec0000002000 */
.L_x_1187:
[----:B--2---:R-:W-:Y:S01]  /*15ba0*/  IMAD.MOV.U32 R0, RZ, RZ, 0x1 ;  /* 0x00000001ff007424 */ /* 0x004fe200078e00ff */
[----:B------:R-:W-:Y:S01]  /*15bb0*/  ULDC UR4, c[0x0][0xc14] ;  /* 0x0003050000047ab9 */ /* 0x000fe20000000800 */
[----:B------:R2:W-:Y:S01]  /*15bc0*/  STL [R1], RZ ;  /* 0x000000ff01007387 */ /* 0x0005e20000100800 */
[----:B------:R-:W-:-:S03]  /*15bd0*/  UISETP.GE.AND UP0, UPT, UR45, UR4, UPT ;  /* 0x000000042d00728c */ /* 0x000fc6000bf06270 */
[----:B------:R2:W-:Y:S03]  /*15be0*/  STL [R1+0xc], R0 ;  /* 0x00000c0001007387 */ /* 0x0005e60000100800 */
[----:B------:R-:W-:Y:S01]  /*15bf0*/  PLOP3.LUT P0, PT, PT, PT, UP0, 0x80, 0x0 ;  /* 0x000000000000781c */ /* 0x000fe20003f0f008 */
[----:B------:R2:W-:-:S12]  /*15c00*/  STL [R1+0x34], RZ ;  /* 0x000034ff01007387 */ /* 0x0005d80000100800 */
        /* <DEDUP_REMOVED lines=27> */
[----:B------:R1:W-:Y:S01]  /*15dc0*/  STL [R1+0x34], RZ ;  /* 0x000034ff01007387 */ /* 0x0003e20000100800 */
[----:B0-----:R-:W-:-:S05]  /*15dd0*/  IMAD.MOV.U32 R0, RZ, RZ, 0x40 ;  /* 0x00000040ff007424 */ /* 0x001fca00078e00ff */
[----:B------:R-:W-:Y:S01]  /*15de0*/  SEL R2, R0, 0xffffffc0, !P0 ;  /* 0xffffffc000027807 */ /* 0x000fe20004000000 */
[----:B------:R-:W-:-:S05]  /*15df0*/  IMAD.MOV.U32 R0, RZ, RZ, 0x1 ;  /* 0x00000001ff007424 */ /* 0x000fca00078e00ff */
[----:B------:R1:W-:Y:S04]  /*15e00*/  STL [R1+0xc], R0 ;  /* 0x00000c0001007387 */ /* 0x0003e80000100800 */
[----:B------:R1:W-:Y:S02]  /*15e10*/  STL [R1], RZ ;  /* 0x000000ff01007387 */ /* 0x0003e40000100800 */
.L_x_1263:
[----:B------:R-:W-:Y:S01]  /*15e20*/  ULDC.64 UR4, c[0x0][0xa00] ;  /* 0x0002800000047ab9 */ /* 0x000fe20000000a00 */
[----:B------:R-:W-:Y:S01]  /*15e30*/  ULDC.64 UR10, c[0x0][0xa08] ;  /* 0x00028200000a7ab9 */ /* 0x000fe20000000a00 */
[----:B------:R-:W-:Y:S01]  /*15e40*/  ISETP.NE.U32.AND P0, PT, RZ, UR4, PT ;  /* 0x00000004ff007c0c */ /* 0x000fe2000bf05070 */
[----:B------:R-:W-:Y:S01]  /*15e50*/  ULDC.64 UR6, c[0x0][0xa00] ;  /* 0x0002800000067ab9 */ /* 0x000fe20000000a00 */
[----:B------:R-:W-:Y:S01]  /*15e60*/  ISETP.NE.U32.AND P1, PT, RZ, UR10, PT ;  /* 0x0000000aff007c0c */ /* 0x000fe2000bf25070 */
[----:B------:R-:W-:Y:S01]  /*15e70*/  UIMAD.WIDE UR6, UR45, 0x4, UR6 ;  /* 0x000000042d0678a5 */ /* 0x000fe2000f8e0206 */
[----:B------:R-:W-:Y:S01]  /*15e80*/  ISETP.NE.AND.EX P0, PT, RZ, UR5, PT, P0 ;  /* 0x00000005ff007c0c */ /* 0x000fe2000bf05300 */
[----:B------:R-:W-:Y:S01]  /*15e90*/  ULDC.64 UR4, c[0x0][0xa28] ;  /* 0x00028a0000047ab9 */ /* 0x000fe20000000a00 */
[----:B------:R-:W-:Y:S01]  /*15ea0*/  ULDC.64 UR8, c[0x0][0xa08] ;  /* 0x0002820000087ab9 */ /* 0x000fe20000000a00 */
[----:B------:R-:W-:Y:S01]  /*15eb0*/  UISETP.NE.U32.AND UP0, UPT, UR4, URZ, UPT ;  /* 0x0000003f0400728c */ /* 0x000fe2000bf05070 */
[----:B------:R-:W-:Y:S01]  /*15ec0*/  ISETP.NE.AND.EX P1, PT, RZ, UR11, PT, P1 ;  /* 0x0000000bff007c0c */ /* 0x000fe2000bf25310 */
[----:B------:R-:W-:Y:S01]  /*15ed0*/  ULDC.64 UR10, c[0x0][0xa18] ;  /* 0x00028600000a7ab9 */ /* 0x000fe20000000a00 */
[----:B------:R-:W-:Y:S01]  /*15ee0*/  IMAD.MOV.U32 R18, RZ, RZ, RZ ;  /* 0x000000ffff127224 */ /* 0x000fe200078e00ff */
[----:B------:R-:W-:Y:S01]  /*15ef0*/  UISETP.NE.AND.EX UP0, UPT, UR5, URZ, UPT, UP0 ;  /* 0x0000003f0500728c */ /* 0x000fe2000bf05300 */
[----:B------:R-:W-:Y:S01]  /*15f00*/  IMAD.U32 R2, RZ, RZ, UR6 ;  /* 0x00000006ff027e24 */ /* 0x000fe2000f8e00ff */
[----:B------:R-:W-:Y:S01]  /*15f10*/  UISETP.NE.U32.AND UP1, UPT, UR10, URZ, UPT ;  /* 0x0000003f0a00728c */ /* 0x000fe2000bf25070 */
[----:B------:R-:W-:Y:S01]  /*15f20*/  IMAD.U32 R3, RZ, RZ, UR7 ;  /* 0x00000007ff037e24 */ /* 0x000fe2000f8e00ff */
[----:B------:R-:W-:Y:S01]  /*15f30*/  UIMAD.WIDE UR8, UR45, 0x4, UR8 ;  /* 0x000000042d0878a5 */ /* 0x000fe2000f8e0208 */
[----:B012---:R-:W0:Y:S01]  /*15f40*/  LDC R0, c[0x0][0x288] ;  /* 0x0000a200ff007b82 */ /* 0x007e220000000800 */
[----:B------:R-:W-:Y:S01]  /*15f50*/  UISETP.NE.AND.EX UP1, UPT, UR11, URZ, UPT, UP1 ;  /* 0x0000003f0b00728c */ /* 0x000fe2000bf25310 */
[----:B------:R-:W-:Y:S01]  /*15f60*/  CS2R R4, SRZ ;  /* 0x0000000000047805 */ /* 0x000fe2000001ff00 */
[----:B------:R1:W5:Y:S03]  /*15f70*/  @P0 LDG.E R18, desc[UR50][R2.64] ;  /* 0x0000003202120981 */ /* 0x000366000c1e1900 */
[----:B------:R-:W-:Y:S01]  /*15f80*/  @UP0 ULDC.64 UR4, c[0x0][0xa28] ;  /* 0x00028a0000040ab9 */ /* 0x000fe20000000a00 */
[----:B------:R-:W-:Y:S01]  /*15f90*/  PLOP3.LUT P2, PT, PT, PT, UP0, 0x80, 0x0 ;  /* 0x000000000000781c */ /* 0x000fe20003f4f008 */
[----:B------:R-:W-:Y:S01]  /*15fa0*/  @UP0 UIMAD.WIDE UR4, UR45, 0x4, UR4 ;  /* 0x000000042d0408a5 */ /* 0x000fe2000f8e0204 */
[----:B------:R-:W2:Y:S01]  /*15fb0*/  LDC R6, c[0x0][0x404] ;  /* 0x00010100ff067b82 */ /* 0x000ea20000000800 */
[----:B-1----:R-:W-:-:S02]  /*15fc0*/  IMAD.U32 R2, RZ, RZ, UR8 ;  /* 0x00000008ff027e24 */ /* 0x002fc4000f8e00ff */
[----:B------:R-:W-:Y:S01]  /*15fd0*/  IMAD.U32 R3, RZ, RZ, UR9 ;  /* 0x00000009ff037e24 */ /* 0x000fe2000f8e00ff */
[----:B------:R-:W-:-:S04]  /*15fe0*/  PLOP3.LUT P4, PT, PT, PT, UP1, 0x80, 0x0 ;  /* 0x000000000000781c */ /* 0x000fc80003f8f018 */
[----:B------:R-:W1:Y:S01]  /*15ff0*/  LDC R7, c[0x0][0x2e0] ;  /* 0x0000b800ff077b82 */ /* 0x000e620000000800 */
[----:B------:R3:W5:Y:S02]  /*16000*/  @P1 LDG.E R5, desc[UR50][R2.64] ;  /* 0x0000003202051981 */ /* 0x000764000c1e1900 */
[----:B---3--:R-:W-:Y:S02]  /*16010*/  IMAD.U32 R2, RZ, RZ, UR4 ;  /* 0x00000004ff027e24 */ /* 0x008fe4000f8e00ff */
[----:B------:R-:W-:Y:S01]  /*16020*/  IMAD.U32 R3, RZ, RZ, UR5 ;  /* 0x00000005ff037e24 */ /* 0x000fe2000f8e00ff */
[----:B------:R-:W-:Y:S02]  /*16030*/  @UP1 ULDC.64 UR4, c[0x0][0xa18] ;  /* 0x0002860000041ab9 */ /* 0x000fe40000000a00 */
[----:B------:R-:W-:Y:S02]  /*16040*/  @UP1 UIMAD.WIDE UR4, UR45, 0x4, UR4 ;  /* 0x000000042d0418a5 */ /* 0x000fe4000f8e0204 */
[----:B------:R3:W5:Y:S04]  /*16050*/  @P2 LDG.E R4, desc[UR50][R2.64] ;  /* 0x0000003202042981 */ /* 0x000768000c1e1900 */
[----:B---3--:R-:W-:-:S02]  /*16060*/  IMAD.U32 R2, RZ, RZ, UR4 ;  /* 0x00000004ff027e24 */ /* 0x008fc4000f8e00ff */
[----:B------:R-:W-:Y:S01]  /*16070*/  IMAD.U32 R3, RZ, RZ, UR5 ;  /* 0x00000005ff037e24 */ /* 0x000fe2000f8e00ff */
[----:B------:R-:W-:-:S04]  /*16080*/  ULDC.64 UR4, c[0x0][0xa20] ;  /* 0x0002880000047ab9 */ /* 0x000fc80000000a00 */
[----:B0-----:R0:W5:Y:S01]  /*16090*/  @P4 LDG.E R0, desc[UR50][R2.64] ;  /* 0x0000003202004981 */ /* 0x001162000c1e1900 */
[----:B------:R-:W-:-:S04]  /*160a0*/  ISETP.NE.U32.AND P3, PT, RZ, UR4, PT ;  /* 0x00000004ff007c0c */ /* 0x000fc8000bf65070 */
[----:B------:R-:W-:Y:S01]  /*160b0*/  ISETP.NE.AND.EX P3, PT, RZ, UR5, PT, P3 ;  /* 0x00000005ff007c0c */ /* 0x000fe2000bf65330 */
[----:B0-----:R-:W0:Y:S02]  /*160c0*/  LDC.64 R2, c[0x0][0x3f8] ;  /* 0x0000fe00ff027b82 */ /* 0x001e240000000a00 */
[----:B0-----:R-:W-:-:S04]  /*160d0*/  ISETP.NE.U32.AND P2, PT, R2, RZ, PT ;  /* 0x000000ff0200720c */ /* 0x001fc80003f45070 */
[----:B------:R-:W-:-:S04]  /*160e0*/  ISETP.NE.AND.EX P2, PT, R3, RZ, PT, P2 ;  /* 0x000000ff0300720c */ /* 0x000fc80003f45320 */
[----:B--2---:R-:W-:-:S05]  /*160f0*/  SEL R6, R6, 0x1, P2 ;  /* 0x0000000106067807 */ /* 0x004fca0001000000 */
[----:B-1----:R-:W-:Y:S01]  /*16100*/  IMAD R6, R6, R7, RZ ;  /* 0x0000000706067224 */ /* 0x002fe200078e02ff */
[----:B------:R-:W-:Y:S06]  /*16110*/  @P4 BRA `(.L_x_1196) ;  /* 0x0000000000184947 */ /* 0x000fec0003800000 */
[----:B------:R-:W-:Y:S05]  /*16120*/  @!P0 BRA `(.L_x_1196) ;  /* 0x0000000000148947 */ /* 0x000fea0003800000 */
[----:B------:R-:W-:Y:S02]  /*16130*/  IMAD.U32 R2, RZ, RZ, UR6 ;  /* 0x00000006ff027e24 */ /* 0x000fe4000f8e00ff */
[----:B------:R-:W-:-:S05]  /*16140*/  IMAD.U32 R3, RZ, RZ, UR7 ;  /* 0x00000007ff037e24 */ /* 0x000fca000f8e00ff */
[----:B------:R-:W2:Y:S04]  /*16150*/  LDG.E R7, desc[UR50][R2.64] ;  /* 0x0000003202077981 */ /* 0x000ea8000c1e1900 */
[----:B-----5:R-:W2:Y:S02]  /*16160*/  LDG.E R0, desc[UR50][R2.64+0x4] ;  /* 0x0000043202007981 */ /* 0x020ea4000c1e1900 */
[----:B--2---:R-:W-:-:S07]  /*16170*/  IMAD.IADD R0, R0, 0x1, -R7 ;  /* 0x0000000100007824 */ /* 0x004fce00078e0a07 */
.L_x_1196:
[----:B-----5:R-:W-:-:S05]  /*16180*/  IMAD.IADD R2, R5, 0x1, R4 ;  /* 0x0000000105027824 */ /* 0x020fca00078e0204 */
[----:B------:R0:W-:Y:S01]  /*16190*/  STL [R1+0x1c], R2 ;  /* 0x00001c0201007387 */ /* 0x0001e20000100800 */
[----:B------:R-:W-:Y:S05]  /*161a0*/  @!P3 BRA `(.L_x_1197) ;  /* 0x000000000018b947 */ /* 0x000fea0003800000 */
[----:B------:R-:W-:Y:S02]  /*161b0*/  ULDC.64 UR4, c[0x0][0xa20] ;  /* 0x0002880000047ab9 */ /* 0x000fe40000000a00 */
[----:B------:R-:W-:-:S06]  /*161c0*/  UIMAD.WIDE UR4, UR45, 0x4, UR4 ;  /* 0x000000042d0478a5 */ /* 0x000fcc000f8e0204 */
[----:B------:R-:W-:Y:S02]  /*161d0*/  IMAD.U32 R6, RZ, RZ, UR4 ;  /* 0x00000004ff067e24 */ /* 0x000fe4000f8e00ff */
[----:B------:R-:W-:-:S05]  /*161e0*/  IMAD.U32 R7, RZ, RZ, UR5 ;  /* 0x00000005ff077e24 */ /* 0x000fca000f8e00ff */
[----:B------:R1:W5:Y:S01]  /*161f0*/  LDG.E R6, desc[UR50][R6.64] ;  /* 0x0000003206067981 */ /* 0x000362000c1e1900 */
[----:B------:R-:W-:Y:S05]  /*16200*/  BRA `(.L_x_1198) ;  /* 0x0000000000187947 */ /* 0x000fea0003800000 */
.L_x_1197:
[----:B------:R-:W-:Y:S05]  /*16210*/  @!P1 BRA `(.L_x_1198) ;  /* 0x0000000000149947 */ /* 0x000fea0003800000 */
[----:B0-----:R-:W-:Y:S02]  /*16220*/  IMAD.U32 R2, RZ, RZ, UR8 ;  /* 0x00000008ff027e24 */ /* 0x001fe4000f8e00ff */
[----:B------:R-:W-:-:S05]  /*16230*/  IMAD.U32 R3, RZ, RZ, UR9 ;  /* 0x00000009ff037e24 */ /* 0x000fca000f8e00ff */
[----:B------:R-:W2:Y:S04]  /*16240*/  LDG.E R5, desc[UR50][R2.64] ;  /* 0x0000003202057981 */ /* 0x000ea8000c1e1900 */
[----:B------:R-:W2:Y:S02]  /*16250*/  LDG.E R6, desc[UR50][R2.64+0x4] ;  /* 0x0000043202067981 */ /* 0x000ea4000c1e1900 */
[----:B--2---:R-:W-:-:S07]  /*16260*/  IMAD.IADD R6, R6, 0x1, -R5 ;  /* 0x0000000106067824 */ /* 0x004fce00078e0a05 */
.L_x_1198:
[----:B------:R-:W1:Y:S01]  /*16270*/  LDL R19, [R1+0x24] ;  /* 0x0000240001137983 */ /* 0x000e620000100800 */
[----:B0-----:R-:W0:Y:S01]  /*16280*/  LDC.64 R2, c[0x0][0x9e0] ;  /* 0x00027800ff027b82 */ /* 0x001e220000000a00 */
[----:B-----5:R-:W-:Y:S01]  /*16290*/  IMAD.IADD R6, R6, 0x1, -R4 ;  /* 0x0000000106067824 */ /* 0x020fe200078e0a04 */
[----:B0-----:R-:W-:Y:S02]  /*162a0*/  ISETP.GE.AND P1, PT, R3, 0x1, PT ;  /* 0x000000010300780c */ /* 0x001fe40003f26270 */
[----:B-1----:R-:W-:-:S04]  /*162b0*/  LEA R7, R19, 0x80, 0x7 ;  /* 0x0000008013077811 */ /* 0x002fc800078e38ff */
[----:B------:R-:W-:-:S05]  /*162c0*/  IADD3 R7, R6, R7, -R0 ;  /* 0x0000000706077210 */ /* 0x000fca0007ffe800 */
[----:B------:R-:W-:Y:S02]  /*162d0*/  IMAD.IADD R2, R7, 0x1, R2 ;  /* 0x0000000107027824 */ /* 0x000fe400078e0202 */
[----:B------:R-:W-:Y:S05]  /*162e0*/  @!P1 BRA `(.L_x_1199) ;  /* 0x0000000000409947 */ /* 0x000fea0003800000 */
        /* <DEDUP_REMOVED lines=10> */
.L_x_1200:
[----:B------:R-:W-:-:S13]  /*16390*/  ISETP.NE.AND P0, PT, R3, 0x1, PT ;  /* 0x000000010300780c */ /* 0x000fda0003f05270 */
[----:B------:R-:W0:Y:S02]  /*163a0*/  @P0 LDC.64 R4, c[0x0][0x9e8] ;  /* 0x00027a00ff040b82 */ /* 0x000e240000000a00 */
[----:B0-----:R-:W-:-:S05]  /*163b0*/  @P0 IMAD.HI.U32 R4, R8, R4, RZ ;  /* 0x0000000408040227 */ /* 0x001fca00078e00ff */
[----:B------:R-:W-:-:S07]  /*163c0*/  @P0 SHF.R.U32.HI R8, RZ, R5, R4 ;  /* 0x00000005ff080219 */ /* 0x000fce0000011604 */
.L_x_1201:
[----:B------:R-:W-:-:S05]  /*163d0*/  IMAD R5, R8, R3, R3 ;  /* 0x0000000308057224 */ /* 0x000fca00078e0203 */
[----:B------:R-:W-:-:S07]  /*163e0*/  VIMNMX R2, R2, R5, PT ;  /* 0x0000000502027248 */ /* 0x000fce0003fe0100 */
.L_x_1199:
[----:B------:R-:W-:Y:S01]  /*163f0*/  VIADD R2, R2, 0x9f ;  /* 0x0000009f02027836 */ /* 0x000fe20000000000 */
[----:B------:R-:W-:Y:S01]  /*16400*/  ULDC UR4, c[0x0][0x9dc] ;  /* 0x0002770000047ab9 */ /* 0x000fe20000000800 */
[----:B------:R-:W-:Y:S02]  /*16410*/  IMAD R5, R19, 0x80, -R0 ;  /* 0x0000008013057824 */ /* 0x000fe400078e0a00 */
[----:B------:R-:W-:-:S04]  /*16420*/  IMAD.HI R0, R2, 0x66666667, RZ ;  /* 0x6666666702007827 */ /* 0x000fc800078e02ff */
[C---:B------:R-:W-:Y:S02]  /*16430*/  VIADD R4, R6.reuse, 0x9f ;  /* 0x0000009f06047836 */ /* 0x040fe40000000000 */
[----:B------:R-:W-:Y:S01]  /*16440*/  IMAD.IADD R2, R6, 0x1, R5 ;  /* 0x0000000106027824 */ /* 0x000fe200078e0205 */
[----:B------:R-:W-:Y:S01]  /*16450*/  SHF.R.U32.HI R5, RZ, 0x1f, R0 ;  /* 0x0000001fff057819 */ /* 0x000fe20000011600 */
[----:B------:R-:W-:-:S03]  /*16460*/  IMAD.HI R4, R4, 0x66666667, RZ ;  /* 0x6666666704047827 */ /* 0x000fc600078e02ff */
[----:B------:R-:W-:Y:S01]  /*16470*/  LEA.HI.SX32 R16, R0, R5, 0x1a ;  /* 0x0000000500107211 */ /* 0x000fe200078fd2ff */
[----:B------:R-:W-:Y:S01]  /*16480*/  VIADD R0, R2, -UR4 ;  /* 0x8000000402007c36 */ /* 0x000fe20008000000 */
[----:B------:R-:W-:-:S04]  /*16490*/  SHF.R.U32.HI R5, RZ, 0x1f, R4 ;  /* 0x0000001fff057819 */ /* 0x000fc80000011604 */
[----:B------:R-:W-:-:S04]  /*164a0*/  LEA.HI.SX32 R5, R4, R5, 0x1a ;  /* 0x0000000504057211 */ /* 0x000fc800078fd2ff */
[----:B------:R-:W-:Y:S01]  /*164b0*/  VIMNMX R16, R5, R16, PT ;  /* 0x0000001005107248 */ /* 0x000fe20003fe0100 */
        /* <DEDUP_REMOVED lines=10> */
.L_x_1203:
[----:B------:R-:W-:-:S13]  /*16560*/  ISETP.NE.AND P0, PT, R3, 0x1, PT ;  /* 0x000000010300780c */ /* 0x000fda0003f05270 */
[----:B------:R-:W0:Y:S02]  /*16570*/  @P0 LDC.64 R4, c[0x0][0x9e8] ;  /* 0x00027a00ff040b82 */ /* 0x000e240000000a00 */
[----:B0-----:R-:W-:-:S05]  /*16580*/  @P0 IMAD.HI.U32 R4, R2, R4, RZ ;  /* 0x0000000402040227 */ /* 0x001fca00078e00ff */
[----:B------:R-:W-:-:S07]  /*16590*/  @P0 SHF.R.U32.HI R2, RZ, R5, R4 ;  /* 0x00000005ff020219 */ /* 0x000fce0000011604 */
.L_x_1204:
[----:B------:R-:W-:-:S05]  /*165a0*/  IMAD R3, R2, R3, RZ ;  /* 0x0000000302037224 */ /* 0x000fca00078e02ff */
[----:B------:R-:W-:-:S07]  /*165b0*/  VIMNMX R0, R0, R3, !PT ;  /* 0x0000000300007248 */ /* 0x000fce0007fe0100 */
.L_x_1202:
[----:B------:R-:W-:Y:S01]  /*165c0*/  IMAD.HI R0, R0, 0x66666667, RZ ;  /* 0x6666666700007827 */ /* 0x000fe200078e02ff */
[----:B------:R-:W-:Y:S04]  /*165d0*/  BSSY B6, `(.L_x_1205) ;  /* 0x00002c2000067945 */ /* 0x000fe80003800000 */
[----:B------:R-:W-:-:S04]  /*165e0*/  SHF.R.U32.HI R3, RZ, 0x1f, R0 ;  /* 0x0000001fff037819 */ /* 0x000fc80000011600 */
[----:B------:R-:W-:-:S04]  /*165f0*/  LEA.HI.SX32 R3, R0, R3, 0x1a ;  /* 0x0000000300037211 */ /* 0x000fc800078fd2ff */
[----:B------:R-:W-:-:S04]  /*16600*/  VIMNMX R2, RZ, R3, !PT ;  /* 0x00000003ff027248 */ /* 0x000fc80007fe0100 */
[----:B------:R-:W-:Y:S01]  /*16610*/  ISETP.GT.AND P0, PT, R16, R2, PT ;  /* 0x000000021000720c */ /* 0x000fe20003f04270 */
[----:B------:R0:W-:-:S12]  /*16620*/  STL [R1+0x18], R2 ;  /* 0x0000180201007387 */ /* 0x0001d80000100800 */
[----:B0-----:R-:W-:Y:S05]  /*16630*/  @P0 BRA `(.L_x_1206) ;  /* 0x0000000000480947 */ /* 0x001fea0003800000 */
        /* <DEDUP_REMOVED lines=18> */
.L_x_1206:
        /* <DEDUP_REMOVED lines=23> */
.L_x_1208:
        /* <DEDUP_REMOVED lines=24> */
.L_x_1209:
        /* <DEDUP_REMOVED lines=20> */
.L_x_1210:
        /* <DEDUP_REMOVED lines=18> */
.L_x_1211:
[----:B------:R-:W1:Y:S01]  /*16cb0*/  LDC R0, c[0x0][0x428] ;  /* 0x00010a00ff007b82 */ /* 0x000e620000000800 */
[----:B------:R-:W-:Y:S01]  /*16cc0*/  ULDC.64 UR4, c[0x0][0x9f8] ;  /* 0x00027e0000047ab9 */ /* 0x000fe20000000a00 */
[----:B0-----:R-:W-:Y:S01]  /*16cd0*/  IMAD.U32 R2, RZ, RZ, UR38 ;  /* 0x00000026ff027e24 */ /* 0x001fe2000f8e00ff */
[----:B------:R-:W-:Y:S01]  /*16ce0*/  UISETP.NE.U32.AND UP0, UPT, UR4, URZ, UPT ;  /* 0x0000003f0400728c */ /* 0x000fe2000bf05070 */
[----:B------:R-:W-:Y:S01]  /*16cf0*/  IMAD.U32 R10, RZ, RZ, UR45 ;  /* 0x0000002dff0a7e24 */ /* 0x000fe2000f8e00ff */
[----:B------:R-:W0:Y:S01]  /*16d00*/  S2R R4, SR_TID.X ;  /* 0x0000000000047919 */ /* 0x000e220000002100 */
[----:B------:R-:W-:Y:S01]  /*16d10*/  IMAD R6, R19, 0x80, R18 ;  /* 0x0000008013067824 */ /* 0x000fe200078e0212 */
[----:B------:R-:W-:Y:S01]  /*16d20*/  UISETP.NE.AND.EX UP0, UPT, UR5, URZ, UPT, UP0 ;  /* 0x0000003f0500728c */ /* 0x000fe2000bf05300 */
[----:B------:R-:W-:-:S10]  /*16d30*/  ULDC.64 UR6, c[0x0][0xa08] ;  /* 0x0002820000067ab9 */ /* 0x000fd40000000a00 */
[----:B------:R-:W-:Y:S02]  /*16d40*/  @UP0 ULDC.64 UR4, c[0x0][0x9f8] ;  /* 0x00027e0000040ab9 */ /* 0x000fe40000000a00 */
[----:B------:R-:W-:Y:S01]  /*16d50*/  @UP0 UIMAD.WIDE UR4, UR45, 0x4, UR4 ;  /* 0x000000042d0408a5 */ /* 0x000fe2000f8e0204 */
[----:B-1----:R-:W-:-:S13]  /*16d60*/  ISETP.NE.AND P0, PT, R0, 0x1, PT ;  /* 0x000000010000780c */ /* 0x002fda0003f05270 */
[----:B------:R-:W1:Y:S01]  /*16d70*/  @P0 LDC R0, c[0x0][0x42c] ;  /* 0x00010b00ff000b82 */ /* 0x000e620000000800 */
[----:B0-----:R-:W-:-:S07]  /*16d80*/  LOP3.LUT R17, R4, 0x7f, RZ, 0xc0, !PT ;  /* 0x0000007f04117812 */ /* 0x001fce00078ec0ff */
[----:B------:R-:W0:Y:S01]  /*16d90*/  @P0 LDC R3, c[0x0][0x430] ;  /* 0x00010c00ff030b82 */ /* 0x000e220000000800 */
[----:B-1----:R-:W-:-:S05]  /*16da0*/  @P0 IMAD.HI.U32 R0, R0, UR38, RZ ;  /* 0x0000002600000c27 */ /* 0x002fca000f8e00ff */
[----:B0-----:R-:W-:Y:S01]  /*16db0*/  @P0 SHF.R.U32.HI R2, RZ, R3, R0 ;  /* 0x00000003ff020219 */ /* 0x001fe20000011600 */
[----:B------:R-:W-:Y:S01]  /*16dc0*/  IMAD.U32 R3, RZ, RZ, UR5 ;  /* 0x00000005ff037e24 */ /* 0x000fe2000f8e00ff */
[----:B------:R-:W-:-:S03]  /*16dd0*/  PLOP3.LUT P0, PT, PT, PT, UP0, 0x80, 0x0 ;  /* 0x000000000000781c */ /* 0x000fc60003f0f008 */
[----:B------:R0:W-:Y:S02]  /*16de0*/  STL [R1+0x8], R2 ;  /* 0x0000080201007387 */ /* 0x0001e40000100800 */
[----:B0-----:R-:W-:Y:S01]  /*16df0*/  IMAD.U32 R2, RZ, RZ, UR4 ;  /* 0x00000004ff027e24 */ /* 0x001fe2000f8e00ff */
[----:B------:R-:W-:Y:S01]  /*16e00*/  ISETP.NE.AND P1, PT, R17, RZ, PT ;  /* 0x000000ff1100720c */ /* 0x000fe20003f25270 */
[----:B------:R-:W-:-:S06]  /*16e10*/  ULDC.64 UR4, c[0x0][0xa00] ;  /* 0x0002800000047ab9 */ /* 0x000fcc0000000a00 */
[----:B------:R0:W2:Y:S01]  /*16e20*/  @P0 LDG.E R10, desc[UR50][R2.64] ;  /* 0x00000032020a0981 */ /* 0x0000a2000c1e1900 */
[----:B------:R-:W-:Y:S01]  /*16e30*/  ISETP.NE.U32.AND P0, PT, RZ, UR4, PT ;  /* 0x00000004ff007c0c */ /* 0x000fe2000bf05070 */
[----:B------:R-:W-:Y:S01]  /*16e40*/  UMOV UR36, URZ ;  /* 0x0000003f00247c82 */ /* 0x000fe20008000000 */
[----:B------:R-:W-:Y:S01]  /*16e50*/  R2UR UR37, R6 ;  /* 0x00000000062572ca */ /* 0x000fe200000e0000 */
[----:B------:R-:W-:Y:S01]  /*16e60*/  UMOV UR8, 0x40 ;  /* 0x0000004000087882 */ /* 0x000fe20000000000 */
[----:B------:R-:W-:Y:S01]  /*16e70*/  ISETP.NE.AND.EX P0, PT, RZ, UR5, PT, P0 ;  /* 0x00000005ff007c0c */ /* 0x000fe2000bf05300 */
[----:B------:R-:W-:Y:S01]  /*16e80*/  UMOV UR10, UR38 ;  /* 0x00000026000a7c82 */ /* 0x000fe20008000000 */
[----:B------:R-:W-:Y:S01]  /*16e90*/  UMOV UR12, 0x80 ;  /* 0x00000080000c7882 */ /* 0x000fe20000000000 */
[----:B------:R-:W-:Y:S01]  /*16ea0*/  UMOV UR14, UR38 ;  /* 0x00000026000e7c82 */ /* 0x000fe20008000000 */
[----:B------:R-:W-:Y:S01]  /*16eb0*/  VOTEU.ALL UP1, P1 ;  /* 0x00000000003f7886 */ /* 0x000fe20000820000 */
[----:B0-----:R-:W0:Y:S01]  /*16ec0*/  LDC.64 R2, c[0x0][0x3f8] ;  /* 0x0000fe00ff027b82 */ /* 0x001e220000000a00 */
[----:B------:R-:W-:-:S02]  /*16ed0*/  SEL R7, RZ, UR45, P0 ;  /* 0x0000002dff077c07 */ /* 0x000fc40008000000 */
[----:B------:R-:W-:Y:S01]  /*16ee0*/  SHF.R.U32.HI R4, RZ, 0x5, R4 ;  /* 0x00000005ff047819 */ /* 0x000fe20000011604 */
[----:B------:R-:W-:Y:S01]  /*16ef0*/  @!UP1 UIADD3 UR4, UP0, UR46, 0x270, URZ ;  /* 0x000002702e049890 */ /* 0x000fe2000ff1e03f */
[----:B------:R-:W-:Y:S01]  /*16f00*/  R2UR UR39, R7 ;  /* 0x00000000072772ca */ /* 0x000fe200000e0000 */
[----:B------:R-:W-:Y:S01]  /*16f10*/  UMOV UR9, UR37 ;  /* 0x0000002500097c82 */ /* 0x000fe20008000000 */
[----:B------:R-:W-:Y:S01]  /*16f20*/  UMOV UR13, UR37 ;  /* 0x00000025000d7c82 */ /* 0x000fe20008000000 */
[----:B------:R-:W-:Y:S01]  /*16f30*/  @!UP1 UIADD3.X UR5, URZ, UR47, URZ, UP0, !UPT ;  /* 0x0000002f3f059290 */ /* 0x000fe200087fe43f */
[----:B------:R-:W-:-:S09]  /*16f40*/  LOP3.LUT R4, R4, 0x3, RZ, 0xc0, !PT ;  /* 0x0000000304047812 */ /* 0x000fd200078ec0ff */
[----:B------:R-:W-:Y:S01]  /*16f50*/  UMOV UR11, UR39 ;  /* 0x00000027000b7c82 */ /* 0x000fe20008000000 */
[----:B------:R-:W-:Y:S01]  /*16f60*/  UMOV UR15, UR39 ;  /* 0x00000027000f7c82 */ /* 0x000fe20008000000 */
[----:B------:R1:W-:Y:S01]  /*16f70*/  @!UP1 UTMAPF.L2.4D [UR36], [UR4] ;  /* 0x00000024040095b8 */ /* 0x0003e20008018000 */
[----:B0-----:R-:W-:Y:S01]  /*16f80*/  LOP3.LUT P0, RZ, R2, UR6, RZ, 0xfc, !PT ;  /* 0x0000000602ff7c12 */ /* 0x001fe2000f80fcff */
[----:B------:R-:W-:Y:S01]  /*16f90*/  UMOV UR6, 0xffffffff ;  /* 0xffffffff00067882 */ /* 0x000fe20000000000 */
[----:B------:R1:W-:Y:S02]  /*16fa0*/  @!UP1 UTMAPF.L2.4D [UR8], [UR4] ;  /* 0x00000008040095b8 */ /* 0x0003e40008018000 */
[----:B------:R-:W-:Y:S01]  /*16fb0*/  LOP3.LUT P0, RZ, R3, UR7, RZ, 0xfc, P0 ;  /* 0x0000000703ff7c12 */ /* 0x000fe2000800fcff */
[----:B------:R1:W-:Y:S01]  /*16fc0*/  @!UP1 UTMAPF.L2.4D [UR12], [UR4] ;  /* 0x0000000c040095b8 */ /* 0x0003e20008018000 */
[----:B--2---:R-:W-:Y:S01]  /*16fd0*/  SHF.R.S32.HI R19, RZ, 0x1f, R10 ;  /* 0x0000001fff137819 */ /* 0x004fe2000001140a */
[----:B------:R1:W-:Y:S01]  /*16fe0*/  STL [R1+0x10], R10 ;  /* 0x0000100a01007387 */ /* 0x0003e20000100800 */
[----:B------:R-:W-:-:S03]  /*16ff0*/  SEL R0, R10, RZ, !P0 ;  /* 0x000000ff0a007207 */ /* 0x000fc60004000000 */
[----:B------:R1:W-:Y:S01]  /*17000*/  STL [R1+0x14], R19 ;  /* 0x0000141301007387 */ /* 0x0003e20000100800 */
[----:B------:R-:W-:Y:S05]  /*17010*/  BRA.DIV UR6, `(.L_x_1212) ;  /* 0x00000036067c7947 */ /* 0x000fea000b800000 */
[----:B------:R0:W2:Y:S02]  /*17020*/  SHFL.IDX PT, R14, R4, RZ, 0x1f ;  /* 0x00001fff040e7589 */ /* 0x0000a400000e0000 */
.L_x_1282:
[----:B--2---:R-:W-:Y:S02]  /*17030*/  ISETP.NE.AND P0, PT, R14, RZ, PT ;  /* 0x000000ff0e00720c */ /* 0x004fe40003f05270 */
[----:B------:R-:W-:-:S11]  /*17040*/  PLOP3.LUT P6, PT, PT, PT, PT, 0x8, 0x0 ;  /* 0x000000000000781c */ /* 0x000fd60003fce170 */
[----:B------:R-:W-:Y:S05]  /*17050*/  @P0 BRA `(.L_x_1213) ;  /* 0x0000000800000947 */ /* 0x000fea0003800000 */
[----:B-1----:R-:W-:Y:S01]  /*17060*/  UMOV UR4, 0xffffffff ;  /* 0xffffffff00047882 */ /* 0x002fe20000000000 */
[----:B------:R-:W-:Y:S02]  /*17070*/  VIADD R8, R16, 0xffffffff ;  /* 0xffffffff10087836 */ /* 0x000fe40000000000 */
[----:B------:R-:W-:Y:S05]  /*17080*/  BRA.DIV UR4, `(.L_x_1214) ;  /* 0x0000003604807947 */ /* 0x000fea000b800000 */
[----:B------:R-:W-:-:S13]  /*17090*/  ELECT P6, URZ, PT ;  /* 0x00000000003f782f */ /* 0x000fda00038c0000 */
.L_x_1285:
[----:B------:R-:W-:Y:S05]  /*170a0*/  @!P6 BRA `(.L_x_1215) ;  /* 0x000000040070e947 */ /* 0x000fea0003800000 */
[----:B------:R-:W-:-:S04]  /*170b0*/  ISETP.NE.U32.AND P0, PT, R2, RZ, PT ;  /* 0x000000ff0200720c */ /* 0x000fc80003f05070 */
[----:B------:R-:W-:-:S13]  /*170c0*/  ISETP.NE.AND.EX P0, PT, R3, RZ, PT, P0 ;  /* 0x000000ff0300720c */ /* 0x000fda0003f05300 */
[----:B------:R-:W-:Y:S05]  /*170d0*/  @!P0 BRA `(.L_x_1216) ;  /* 0x0000000000488947 */ /* 0x000fea0003800000 */
[----:B------:R-:W1:Y:S01]  /*170e0*/  LDC R9, c[0x0][0x41c] ;  /* 0x00010700ff097b82 */ /* 0x000e620000000800 */
[----:B------:R-:W-:Y:S01]  /*170f0*/  IMAD.MOV.U32 R0, RZ, RZ, R8 ;  /* 0x000000ffff007224 */ /* 0x000fe200078e0008 */
[----:B------:R-:W-:Y:S01]  /*17100*/  ULDC.64 UR4, c[0x0][0x408] ;  /* 0x0001020000047ab9 */ /* 0x000fe20000000a00 */
[----:B-1----:R-:W-:-:S13]  /*17110*/  ISETP.NE.AND P0, PT, R9, 0x1, PT ;  /* 0x000000010900780c */ /* 0x002fda0003f05270 */
[----:B0-----:R-:W0:Y:S02]  /*17120*/  @P0 LDC.64 R4, c[0x0][0x420] ;  /* 0x00010800ff040b82 */ /* 0x001e240000000a00 */
        /* <DEDUP_REMOVED lines=13> */
.L_x_1216:
[----:B-1----:R-:W2:Y:S04]  /*17200*/  LDL R3, [R1] ;  /* 0x0000000001037983 */ /* 0x002ea80000100800 */
[----:B------:R-:W3:Y:S01]  /*17210*/  LDL R2, [R1+0xc] ;  /* 0x00000c0001027983 */ /* 0x000ee20000100800 */
[----:B------:R-:W-:Y:S02]  /*17220*/  ISETP.NE.AND P0, PT, R17, RZ, PT ;  /* 0x000000ff1100720c */ /* 0x000fe40003f05270 */
[----:B--2---:R-:W-:Y:S02]  /*17230*/  LEA R3, R3, UR41, 0x3 ;  /* 0x0000002903037c11 */ /* 0x004fe4000f8e18ff */
[----:B---3--:R-:W-:-:S04]  /*17240*/  SHF.L.U32 R2, R2, 0x1f, RZ ;  /* 0x0000001f02027819 */ /* 0x008fc800000006ff */
[----:B------:R-:W1:Y:S02]  /*17250*/  SYNCS.PHASECHK.TRANS64.TRYWAIT P2, [R3+URZ+0x29880], R2 ;  /* 0x02988002030075a7 */ /* 0x000e64000804017f */
[----:B-1----:R-:W-:Y:S05]  /*17260*/  @!P2 BRA `(.L_x_1217) ;  /* 0x000000340028a947 */ /* 0x002fea0003800000 */
.L_x_1286:
[----:B------:R-:W-:Y:S05]  /*17270*/  @P0 BRA `(.L_x_1218) ;  /* 0x00000000001c0947 */ /* 0x000fea0003800000 */
[----:B0-----:R-:W0:Y:S02]  /*17280*/  S2R R4, SR_TID.X ;  /* 0x0000000000047919 */ /* 0x001e240000002100 */
[----:B0-----:R-:W-:Y:S01]  /*17290*/  LOP3.LUT R5, R4, 0x1f, RZ, 0xc0, !PT ;  /* 0x0000001f04057812 */ /* 0x001fe200078ec0ff */
[----:B------:R-:W-:-:S03]  /*172a0*/  IMAD.MOV.U32 R4, RZ, RZ, 0x5000 ;  /* 0x00005000ff047424 */ /* 0x000fc600078e00ff */
[----:B------:R-:W-:Y:S01]  /*172b0*/  ISETP.NE.AND P2, PT, R5, RZ, PT ;  /* 0x000000ff0500720c */ /* 0x000fe20003f45270 */
[----:B------:R2:W-:-:S12]  /*172c0*/  SYNCS.ARRIVE.TRANS64 RZ, [R3+URZ+0x29870], R4 ;  /* 0x0298700403ff79a7 */ /* 0x0005d8000800003f */
[----:B--2---:R-:W-:Y:S05]  /*172d0*/  @!P2 BRA `(.L_x_1218) ;  /* 0x000000000004a947 */ /* 0x004fea0003800000 */
[----:B------:R-:W-:Y:S01]  /*172e0*/  BPT.TRAP 0x1 ;  /* 0x000000040000795c */ /* 0x000fe20000300000 */
.L_x_1218:
[----:B------:R-:W2:Y:S04]  /*172f0*/  LDL R9, [R1] ;  /* 0x0000000001097983 */ /* 0x000ea80000100800 */
[----:B------:R-:W3:Y:S04]  /*17300*/  LDL R5, [R1+0x1c] ;  /* 0x00001c0001057983 */ /* 0x000ee80000100800 */
[----:B0-----:R-:W4:Y:S01]  /*17310*/  LDL R4, [R1+0x8] ;  /* 0x0000080001047983 */ /* 0x001f220000100800 */
        /* <DEDUP_REMOVED lines=16> */
[----:B0-2---:R-:W-:Y:S05]  /*17420*/  @!P2 BRA `(.L_x_1219) ;  /* 0x0000003000cca947 */ /* 0x005fea0003800000 */
.L_x_1287:
        /* <DEDUP_REMOVED lines=8> */
.L_x_1220:
        /* <DEDUP_REMOVED lines=27> */
[----:B-1----:R-:W-:Y:S01]  /*17660*/  NOP ;  /* 0x0000000000007918 */ /* 0x002fe20000000000 */
.L_x_1215:
        /* <DEDUP_REMOVED lines=31> */
.L_x_1213:
[----:B0-----:R-:W2:Y:S04]  /*17860*/  LDL.LU R4, [R1+0x34] ;  /* 0x0000340001047983 */ /* 0x001ea80000300800 */
[----:B------:R-:W3:Y:S01]  /*17870*/  LDL R3, [R1+0x18] ;  /* 0x0000180001037983 */ /* 0x000ee20000100800 */
[----:B------:R-:W-:Y:S01]  /*17880*/  VIADD R20, R16, 0xfffffffe ;  /* 0xfffffffe10147836 */ /* 0x000fe20000000000 */
[----:B------:R-:W-:Y:S01]  /*17890*/  BSSY B0, `(.L_x_1221) ;  /* 0x000000a000007945 */ /* 0x000fe20003800000 */
[----:B--2---:R-:W-:-:S03]  /*178a0*/  VIADD R4, R4, 0x1 ;  /* 0x0000000104047836 */ /* 0x004fc60000000000 */
[----:B---3--:R-:W-:Y:S02]  /*178b0*/  ISETP.GE.AND P2, PT, R20, R3, PT ;  /* 0x000000031400720c */ /* 0x008fe40003f46270 */
[----:B------:R0:W-:Y:S01]  /*178c0*/  STL [R1+0x34], R4 ;  /* 0x0000340401007387 */ /* 0x0001e20000100800 */
[----:B------:R-:W-:-:S04]  /*178d0*/  LEA.HI R2, R4, R4, RZ, 0x1 ;  /* 0x0000000404027211 */ /* 0x000fc800078f08ff */
[----:B------:R-:W-:-:S05]  /*178e0*/  LOP3.LUT R2, R2, 0xfffffffe, RZ, 0xc0, !PT ;  /* 0xfffffffe02027812 */ /* 0x000fca00078ec0ff */
[----:B------:R-:W-:-:S05]  /*178f0*/  IMAD.IADD R2, R4, 0x1, -R2 ;  /* 0x0000000104027824 */ /* 0x000fca00078e0a02 */
[----:B------:R-:W-:-:S04]  /*17900*/  SHF.L.U32 R2, R2, 0x1f, RZ ;  /* 0x0000001f02027819 */ /* 0x000fc800000006ff */
[----:B------:R-:W2:Y:S02]  /*17910*/  SYNCS.PHASECHK.TRANS64.TRYWAIT P0, [UR41+0x29820], R2 ;  /* 0x02982002ff0075a7 */ /* 0x000ea40008000169 */
[----:B0-2---:R-:W-:Y:S05]  /*17920*/  @!P0 BRA `(.L_x_1222) ;  /* 0x0000002c00a08947 */ /* 0x005fea0003800000 */
.L_x_1288:
[----:B-1----:R-:W-:Y:S05]  /*17930*/  BSYNC B0 ;  /* 0x0000000000007941 */ /* 0x002fea0003800000 */
.L_x_1221:
[----:B------:R-:W-:Y:S05]  /*17940*/  @!P2 BRA `(.L_x_1223) ;  /* 0x000000100018a947 */ /* 0x000fea0003800000 */
[----:B------:R1:W5:Y:S04]  /*17950*/  LDL.LU R6, [R1] ;  /* 0x0000000001067983 */ /* 0x0003680000300800 */
[----:B------:R1:W5:Y:S02]  /*17960*/  LDL.LU R7, [R1+0xc] ;  /* 0x00000c0001077983 */ /* 0x0003640000300800 */
.L_x_1245:
[----:B0---45:R-:W-:Y:S01]  /*17970*/  VIADD R2, R6, 0x1 ;  /* 0x0000000106027836 */ /* 0x031fe20000000000 */
        /* <DEDUP_REMOVED lines=23> */
[--C-:B------:R-:W-:Y:S01]  /*17af0*/  SHF.R.S32.HI R3, RZ, 0x1f, R2.reuse ;  /* 0x0000001fff037819 */ /* 0x100fe20000011402 */
[----:B------:R-:W-:-:S04]  /*17b00*/  IMAD.MOV R0, RZ, RZ, -R2 ;  /* 0x000000ffff007224 */ /* 0x000fc800078e0a02 */
        /* <DEDUP_REMOVED lines=8> */
.L_x_1226:
[----:B--2---:R-:W-:Y:S01]  /*17b90*/  LEA R4, R10, UR41, 0x3 ;  /* 0x000000290a047c11 */ /* 0x004fe2000f8e18ff */
[----:B------:R-:W2:Y:S01]  /*17ba0*/  S2R R2, SR_TID.X ;  /* 0x0000000000027919 */ /* 0x000ea20000002100 */
[----:B------:R-:W-:Y:S01]  /*17bb0*/  SHF.L.U32 R3, R9, 0x1f, RZ ;  /* 0x0000001f09037819 */ /* 0x000fe200000006ff */
[----:B------:R-:W-:Y:S03]  /*17bc0*/  BSSY B1, `(.L_x_1227) ;  /* 0x0000005000017945 */ /* 0x000fe60003800000 */
[----:B------:R-:W3:Y:S01]  /*17bd0*/  SYNCS.PHASECHK.TRANS64.TRYWAIT P0, [R4+URZ+0x29880], R3 ;  /* 0x02988003040075a7 */ /* 0x000ee2000800017f */
[----:B--2---:R-:W-:-:S04]  /*17be0*/  LOP3.LUT R2, R2, 0x7f, RZ, 0xc0, !PT ;  /* 0x0000007f02027812 */ /* 0x004fc800078ec0ff */
[----:B------:R-:W-:Y:S01]  /*17bf0*/  ISETP.NE.AND P2, PT, R2, RZ, PT ;  /* 0x000000ff0200720c */ /* 0x000fe20003f45270 */
[----:B---3--:R-:W-:-:S12]  /*17c00*/  @!P0 BRA `(.L_x_1228) ;  /* 0x0000002c00008947 */ /* 0x008fd80003800000 */
.L_x_1289:
[----:B------:R-:W-:Y:S05]  /*17c10*/  BSYNC B1 ;  /* 0x0000000000017941 */ /* 0x000fea0003800000 */
.L_x_1227:
        /* <DEDUP_REMOVED lines=9> */
.L_x_1230:
[----:B------:R-:W-:Y:S05]  /*17cb0*/  BSYNC B1 ;  /* 0x0000000000017941 */ /* 0x000fea0003800000 */
.L_x_1229:
[----:B------:R-:W3:Y:S04]  /*17cc0*/  LDL R11, [R1+0x8] ;  /* 0x00000800010b7983 */ /* 0x000ee80000100800 */
[----:B0-----:R-:W4:Y:S04]  /*17cd0*/  LDL R9, [R1] ;  /* 0x0000000001097983 */ /* 0x001f280000100800 */
[----:B------:R-:W2:Y:S01]  /*17ce0*/  LDL R5, [R1+0x1c] ;  /* 0x00001c0001057983 */ /* 0x000ea20000100800 */
        /* <DEDUP_REMOVED lines=9> */
[----:B----4-:R-:W-:-:S02]  /*17d80*/  IMAD R9, R9, 0x5000, R2 ;  /* 0x0000500009097824 */ /* 0x010fc400078e0202 */
[----:B--2---:R-:W-:Y:S02]  /*17d90*/  IMAD R5, R8, 0xa0, R5 ;  /* 0x000000a008057824 */ /* 0x004fe400078e0205 */
[----:B------:R-:W-:Y:S02]  /*17da0*/  VIADD R8, R9, 0xa400 ;  /* 0x0000a40009087836 */ /* 0x000fe40000000000 */
[----:B------:R-:W-:-:S08]  /*17db0*/  VIADD R9, R4, 0x29870 ;  /* 0x0002987004097836 */ /* 0x000fd00000000000 */
.L_x_1231:
        /* <DEDUP_REMOVED lines=8> */
[----:B0-----:R-:W-:Y:S05]  /*17e40*/  @P0 BRA.U.ANY `(.L_x_1231) ;  /* 0xfffffffd00dc0947 */ /* 0x001fea000393ffff */
[----:B------:R-:W0:Y:S01]  /*17e50*/  SYNCS.PHASECHK.TRANS64.TRYWAIT P0, [R4+URZ+0x29840], R3 ;  /* 0x02984003040075a7 */ /* 0x000e22000800017f */
[----:B------:R-:W-:Y:S04]  /*17e60*/  BSSY B1, `(.L_x_1232) ;  /* 0x0000002000017945 */ /* 0x000fe80003800000 */
[----:B0-----:R-:W-:Y:S05]  /*17e70*/  @!P0 BRA `(.L_x_1233) ;  /* 0x0000002800788947 */ /* 0x001fea0003800000 */
.L_x_1290:
[----:B------:R-:W-:Y:S05]  /*17e80*/  BSYNC B1 ;  /* 0x0000000000017941 */ /* 0x000fea0003800000 */
.L_x_1232:
[----:B------:R-:W-:Y:S01]  /*17e90*/  BSSY B1, `(.L_x_1234) ;  /* 0x000000b000017945 */ /* 0x000fe20003800000 */
[----:B------:R-:W-:Y:S02]  /*17ea0*/  IMAD.MOV.U32 R8, RZ, RZ, 0x0 ;  /* 0x00000000ff087424 */ /* 0x000fe400078e00ff */
[----:B------:R-:W-:Y:S01]  /*17eb0*/  IMAD.MOV.U32 R9, RZ, RZ, 0x14f00000 ;  /* 0x14f00000ff097424 */ /* 0x000fe200078e00ff */
[----:B------:R-:W-:Y:S06]  /*17ec0*/  @P2 BRA `(.L_x_1235) ;  /* 0x00000000001c2947 */ /* 0x000fec0003800000 */
[----:B------:R-:W2:Y:S01]  /*17ed0*/  S2R R11, SR_TID.X ;  /* 0x00000000000b7919 */ /* 0x000ea20000002100 */
[----:B0-----:R-:W-:-:S04]  /*17ee0*/  IMAD.MOV.U32 R3, RZ, RZ, 0x7800 ;  /* 0x00007800ff037424 */ /* 0x001fc800078e00ff */
[----:B------:R3:W-:Y:S01]  /*17ef0*/  SYNCS.ARRIVE.TRANS64 RZ, [R4+URZ+0x29830], R3 ;  /* 0x0298300304ff79a7 */ /* 0x0007e2000800003f */
[----:B--2---:R-:W-:-:S04]  /*17f00*/  LOP3.LUT R11, R11, 0x1f, RZ, 0xc0, !PT ;  /* 0x0000001f0b0b7812 */ /* 0x004fc800078ec0ff */
[----:B------:R-:W-:-:S13]  /*17f10*/  ISETP.NE.AND P0, PT, R11, RZ, PT ;  /* 0x000000ff0b00720c */ /* 0x000fda0003f05270 */
[----:B---3--:R-:W-:Y:S05]  /*17f20*/  @!P0 BRA `(.L_x_1235) ;  /* 0x0000000000048947 */ /* 0x008fea0003800000 */
[----:B------:R-:W-:Y:S01]  /*17f30*/  BPT.TRAP 0x1 ;  /* 0x000000040000795c */ /* 0x000fe20000300000 */
.L_x_1235:
[----:B------:R-:W-:Y:S05]  /*17f40*/  BSYNC B1 ;  /* 0x0000000000017941 */ /* 0x000fea0003800000 */
.L_x_1234:
[----:B------:R-:W2:Y:S04]  /*17f50*/  LDL R11, [R1+0x8] ;  /* 0x00000800010b7983 */ /* 0x000ea80000100800 */
[----:B0-----:R-:W3:Y:S01]  /*17f60*/  LDL R3, [R1] ;  /* 0x0000000001037983 */ /* 0x001ee20000100800 */
        /* <DEDUP_REMOVED lines=10> */
.L_x_1236:
        /* <DEDUP_REMOVED lines=8> */
[----:B0-----:R-:W-:Y:S05]  /*18090*/  @P0 BRA.U.ANY `(.L_x_1236) ;  /* 0xfffffffd00dc0947 */ /* 0x001fea000393ffff */
[----:B------:R-:W2:Y:S01]  /*180a0*/  LDL R10, [R1+0x8] ;  /* 0x00000800010a7983 */ /* 0x000ea20000100800 */
[----:B------:R-:W-:Y:S01]  /*180b0*/  R2UR UR6, R8 ;  /* 0x00000000080672ca */ /* 0x000fe200000e0000 */
[----:B------:R-:W-:Y:S01]  /*180c0*/  VIADD R3, R2, 0x1cc00 ;  /* 0x0001cc0002037836 */ /* 0x000fe20000000000 */
[----:B------:R-:W-:Y:S01]  /*180d0*/  R2UR UR7, R9 ;  /* 0x00000000090772ca */ /* 0x000fe200000e0000 */
[----:B------:R-:W-:Y:S01]  /*180e0*/  UMOV UR10, 0x40 ;  /* 0x00000040000a7882 */ /* 0x000fe20000000000 */
[----:B------:R-:W-:Y:S02]  /*180f0*/  PLOP3.LUT P0, PT, PT, PT, PT, 0x80, 0x0 ;  /* 0x000000000000781c */ /* 0x000fe40003f0f070 */
[----:B--2---:R-:W-:-:S15]  /*18100*/  R2UR UR12, R10 ;  /* 0x000000000a0c72ca */ /* 0x004fde00000e0000 */
.L_x_1237:
        /* <DEDUP_REMOVED lines=16> */
.L_x_1238:
        /* <DEDUP_REMOVED lines=9> */
.L_x_1225:
[----:B------:R-:W-:Y:S05]  /*182a0*/  BSYNC B0 ;  /* 0x0000000000007941 */ /* 0x000fea0003800000 */
.L_x_1224:
[----:B------:R-:W-:-:S06]  /*182b0*/  UISETP.NE.AND UP0, UPT, UR42, 0x3, UPT ;  /* 0x000000032a00788c */ /* 0x000fcc000bf05270 */
[----:B------:R-:W-:-:S13]  /*182c0*/  PLOP3.LUT P0, PT, PT, PT, UP0, 0x80, 0x0 ;  /* 0x000000000000781c */ /* 0x000fda0003f0f008 */
[----:B------:R-:W-:Y:S05]  /*182d0*/  @!P0 BRA `(.L_x_1239) ;  /* 0x0000000000048947 */ /* 0x000fea0003800000 */
[----:B------:R-:W-:Y:S01]  /*182e0*/  BPT.TRAP 0x1 ;  /* 0x000000040000795c */ /* 0x000fe20000300000 */
.L_x_1239:
[----:B------:R-:W-:Y:S01]  /*182f0*/  IMAD.U32 R2, RZ, RZ, UR44 ;  /* 0x0000002cff027e24 */ /* 0x000fe2000f8e00ff */
[----:B------:R-:W-:Y:S01]  /*18300*/  LEA R3, R6, UR41, 0x3 ;  /* 0x0000002906037c11 */ /* 0x000fe2000f8e18ff */
[----:B------:R-:W-:Y:S03]  /*18310*/  BSSY B0, `(.L_x_1240) ;  /* 0x0000007000007945 */ /* 0x000fe60003800000 */
[----:B------:R-:W-:Y:S01]  /*18320*/  ISETP.NE.AND P0, PT, R2, 0x3, PT ;  /* 0x000000030200780c */ /* 0x000fe20003f05270 */
[----:B------:R2:W-:Y:S01]  /*18330*/  STL [R1+0x4], R3 ;  /* 0x0000040301007387 */ /* 0x0005e20000100800 */
[----:B------:R-:W-:-:S04]  /*18340*/  LOP3.LUT R2, R7, 0x1, RZ, 0x3c, !PT ;  /* 0x0000000107027812 */ /* 0x000fc800078e3cff */
[----:B------:R-:W-:-:S04]  /*18350*/  SHF.L.U32 R2, R2, 0x1f, RZ ;  /* 0x0000001f02027819 */ /* 0x000fc800000006ff */
[----:B------:R-:W3:Y:S02]  /*18360*/  SYNCS.PHASECHK.TRANS64.TRYWAIT P2, [R3+URZ+0x29870], R2 ;  /* 0x02987002030075a7 */ /* 0x000ee4000804017f */
[----:B--23--:R-:W-:Y:S05]  /*18370*/  @!P2 BRA `(.L_x_1241) ;  /* 0x00000024004ca947 */ /* 0x00cfea0003800000 */
.L_x_1291:
[----:B------:R-:W-:Y:S05]  /*18380*/  BSYNC B0 ;  /* 0x0000000000007941 */ /* 0x000fea0003800000 */
.L_x_1240:
[----:B------:R-:W-:Y:S05]  /*18390*/  @!P0 BRA `(.L_x_1242) ;  /* 0x0000000000048947 */ /* 0x000fea0003800000 */
[----:B------:R-:W-:Y:S01]  /*183a0*/  BPT.TRAP 0x1 ;  /* 0x000000040000795c */ /* 0x000fe20000300000 */
.L_x_1242:
[----:B--2---:R-:W2:Y:S01]  /*183b0*/  LDL R2, [R1+0x4] ;  /* 0x0000040001027983 */ /* 0x004ea20000100800 */
[----:B------:R-:W-:-:S04]  /*183c0*/  SHF.L.U32 R3, R7, 0x1f, RZ ;  /* 0x0000001f07037819 */ /* 0x000fc800000006ff */
[----:B--2---:R2:W3:Y:S02]  /*183d0*/  SYNCS.PHASECHK.TRANS64.TRYWAIT P2, [R2+URZ+0x29860], R3 ;  /* 0x02986003020075a7 */ /* 0x0044e4000804017f */
[----:B--2---:R-:W-:Y:S01]  /*183e0*/  IMAD R2, R6, 0x5000, RZ ;  /* 0x0000500006027824 */ /* 0x004fe200078e02ff */
[----:B---3--:R-:W-:Y:S06]  /*183f0*/  @!P2 BRA `(.L_x_1243) ;  /* 0x000000240044a947 */ /* 0x008fec0003800000 */
.L_x_1292:
[----:B--2---:R-:W2:Y:S04]  /*18400*/  LDL R4, [R1+0x2c] ;  /* 0x00002c0001047983 */ /* 0x004ea80000100800 */
[----:B------:R-:W3:Y:S01]  /*18410*/  LDL R12, [R1+0x28] ;  /* 0x00002800010c7983 */ /* 0x000ee20000100800 */
[----:B------:R-:W-:Y:S05]  /*18420*/  WARPSYNC.ALL ;  /* 0x0000000000007948 */ /* 0x000fea0003800000 */
[----:B------:R-:W4:Y:S01]  /*18430*/  S2R R8, SR_TID.X ;  /* 0x0000000000087919 */ /* 0x000f220000002100 */
[----:B0-----:R-:W-:Y:S01]  /*18440*/  IMAD.MOV.U32 R10, RZ, RZ, 0x40 ;  /* 0x00000040ff0a7424 */ /* 0x001fe200078e00ff */
[----:B----4-:R-:W-:-:S04]  /*18450*/  LOP3.LUT P2, RZ, R8, 0x4, RZ, 0xc0, !PT ;  /* 0x0000000408ff7812 */ /* 0x010fc8000784c0ff */
[----:B------:R-:W-:Y:S02]  /*18460*/  SEL R10, R10, 0xffffffc0, !P2 ;  /* 0xffffffc00a0a7807 */ /* 0x000fe40005000000 */
[C---:B--2---:R-:W-:Y:S02]  /*18470*/  LOP3.LUT R3, R2.reuse, R4, RZ, 0xfc, !PT ;  /* 0x0000000402037212 */ /* 0x044fe400078efcff */
[----:B---3--:R-:W-:-:S03]  /*18480*/  IADD3 R2, R2, UR41, R12 ;  /* 0x0000002902027c10 */ /* 0x008fc6000fffe00c */
[----:B------:R-:W0:Y:S01]  /*18490*/  LDSM.16.MT88.4 R4, [R3+UR41+0xa400] ;  /* 0x00a400290304783b */ /* 0x000e220008004200 */
[----:B------:R-:W-:-:S04]  /*184a0*/  VIADD R21, R3, UR41 ;  /* 0x0000002903157c36 */ /* 0x000fc80008000000 */
[----:B------:R-:W-:Y:S01]  /*184b0*/  IMAD.IADD R21, R10, 0x1, R21 ;  /* 0x000000010a157824 */ /* 0x000fe200078e0215 */
[C-C-:B0-----:R-:W-:Y:S02]  /*184c0*/  PRMT R8, R4.reuse, 0x6420, R5.reuse ;  /* 0x0000642004087816 */ /* 0x141fe40000000005 */
[----:B------:R-:W-:Y:S02]  /*184d0*/  PRMT R9, R4, 0x7531, R5 ;  /* 0x0000753104097816 */ /* 0x000fe40000000005 */
[C-C-:B------:R-:W-:Y:S02]  /*184e0*/  PRMT R10, R6.reuse, 0x6420, R7.reuse ;  /* 0x00006420060a7816 */ /* 0x140fe40000000007 */
[----:B------:R-:W-:Y:S02]  /*184f0*/  PRMT R11, R6, 0x7531, R7 ;  /* 0x00007531060b7816 */ /* 0x000fe40000000007 */
[----:B------:R-:W0:Y:S04]  /*18500*/  LDSM.16.MT88.4 R4, [R21+0xa400] ;  /* 0x00a400001504783b */ /* 0x000e280000004200 */
[----:B------:R-:W-:Y:S01]  /*18510*/  STSM.16.M88.4 [R2+0x400], R8 ;  /* 0x0004000802007844 */ /* 0x000fe20000000200 */
[----:B0-----:R-:W-:-:S02]  /*18520*/  PRMT R12, R4, 0x6420, R5 ;  /* 0x00006420040c7816 */ /* 0x001fc40000000005 */
[----:B------:R-:W-:Y:S02]  /*18530*/  PRMT R13, R4, 0x7531, R5 ;  /* 0x00007531040d7816 */ /* 0x000fe40000000005 */
[C-C-:B------:R-:W-:Y:S02]  /*18540*/  PRMT R14, R6.reuse, 0x6420, R7.reuse ;  /* 0x00006420060e7816 */ /* 0x140fe40000000007 */
[----:B------:R-:W-:-:S05]  /*18550*/  PRMT R15, R6, 0x7531, R7 ;  /* 0x00007531060f7816 */ /* 0x000fca0000000007 */
[----:B------:R-:W-:Y:S04]  /*18560*/  STSM.16.M88.4 [R2+0xc00], R12 ;  /* 0x000c000c02007844 */ /* 0x000fe80000000200 */
[----:B------:R-:W0:Y:S02]  /*18570*/  LDSM.16.MT88.4 R8, [R3+UR41+0xb400] ;  /* 0x00b400290308783b */ /* 0x000e240008004200 */
        /* <DEDUP_REMOVED lines=41> */
[----:B------:R0:W-:Y:S02]  /*18810*/  STSM.16.M88.4 [R2+0x4400], R4 ;  /* 0x0044000402007844 */ /* 0x0001e40000000200 */
[C-C-:B0-----:R-:W-:Y:S02]  /*18820*/  PRMT R4, R8.reuse, 0x6420, R9.reuse ;  /* 0x0000642008047816 */ /* 0x141fe40000000009 */
        /* <DEDUP_REMOVED lines=12> */
.L_x_1244:
[----:B0-----:R-:W2:Y:S04]  /*188f0*/  LDL.LU R2, [R1+0x4] ;  /* 0x0000040001027983 */ /* 0x001ea80000300800 */
[----:B------:R-:W3:Y:S04]  /*18900*/  LDL R3, [R1+0x18] ;  /* 0x0000180001037983 */ /* 0x000ee80000100800 */
[----:B------:R4:W5:Y:S04]  /*18910*/  LDL R6, [R1] ;  /* 0x0000000001067983 */ /* 0x0009680000100800 */
[----:B------:R4:W5:Y:S01]  /*18920*/  LDL R7, [R1+0xc] ;  /* 0x00000c0001077983 */ /* 0x0009620000100800 */
[----:B--2---:R0:W-:Y:S01]  /*18930*/  SYNCS.ARRIVE.TRANS64.A1T0 RZ, [R2+URZ+0x29850], RZ ;  /* 0x029850ff02ff79a7 */ /* 0x0041e2000810003f */
[----:B------:R-:W-:Y:S01]  /*18940*/  BAR.SYNC.DEFER_BLOCKING 0x2, 0x80 ;  /* 0x0082000000007b1d */ /* 0x000fe20000010000 */
[C---:B---3--:R-:W-:Y:S01]  /*18950*/  ISETP.GT.AND P0, PT, R20.reuse, R3, PT ;  /* 0x000000031400720c */ /* 0x048fe20003f04270 */
[----:B------:R-:W-:-:S02]  /*18960*/  VIADD R20, R20, 0xffffffff ;  /* 0xffffffff14147836 */ /* 0x000fc40000000000 */
[----:B0-----:R-:W-:-:S05]  /*18970*/  @!P1 VIADD R2, R2, 0x29880 ;  /* 0x0002988002029836 */ /* 0x001fca0000000000 */
[----:B------:R-:W-:-:S04]  /*18980*/  @!P1 PRMT R2, RZ, 0x654, R2 ;  /* 0x00000654ff029816 */ /* 0x000fc80000000002 */
[----:B------:R4:W-:Y:S01]  /*18990*/  @!P1 SYNCS.ARRIVE.TRANS64.RED.A1T0 RZ, [R2+URZ], RZ ;  /* 0x000000ff02ff99a7 */ /* 0x0009e2000810043f */
[----:B------:R-:W-:Y:S05]  /*189a0*/  @P0 BRA `(.L_x_1245) ;  /* 0xffffffec00f00947 */ /* 0x000fea000383ffff */
.L_x_1223:
[----:B------:R-:W-:Y:S04]  /*189b0*/  BSSY B0, `(.L_x_1246) ;  /* 0x000000f000007945 */ /* 0x000fe80003800000 */
[----:B------:R-:W-:Y:S05]  /*189c0*/  @P1 BRA `(.L_x_1247) ;  /* 0x0000000000341947 */ /* 0x000fea0003800000 */
[----:B------:R-:W2:Y:S01]  /*189d0*/  S2R R5, SR_LANEID ;  /* 0x0000000000057919 */ /* 0x000ea20000000000 */
[----:B------:R-:W-:Y:S01]  /*189e0*/  VOTEU.ANY UR4, UPT, PT ;  /* 0x0000000000047886 */ /* 0x000fe200038e0100 */
[----:B0---4-:R-:W0:Y:S01]  /*189f0*/  LDC.64 R2, c[0x0][0xc38] ;  /* 0x00030e00ff027b82 */ /* 0x011e220000000a00 */
[----:B------:R-:W2:Y:S02]  /*18a00*/  FLO.U32 R0, UR4 ;  /* 0x0000000400007d00 */ /* 0x000ea400080e0000 */
[----:B--2---:R-:W-:-:S06]  /*18a10*/  ISETP.EQ.U32.AND P0, PT, R0, R5, PT ;  /* 0x000000050000720c */ /* 0x004fcc0003f02070 */
[----:B------:R-:W0:Y:S07]  /*18a20*/  POPC R5, UR4 ;  /* 0x0000000400057d09 */ /* 0x000e2e0008000000 */
[----:B0-----:R-:W2:Y:S01]  /*18a30*/  @P0 ATOMG.E.ADD.STRONG.GPU PT, R3, desc[UR50][R2.64], R5 ;  /* 0x00000005020309a8 */ /* 0x001ea200081ee1f2 */
[----:B------:R-:W0:Y:S02]  /*18a40*/  S2R R4, SR_LTMASK ;  /* 0x0000000000047919 */ /* 0x000e240000003900 */
[----:B0-----:R-:W-:-:S04]  /*18a50*/  LOP3.LUT R4, R4, UR4, RZ, 0xc0, !PT ;  /* 0x0000000404047c12 */ /* 0x001fc8000f8ec0ff */
[----:B-----5:R-:W0:Y:S01]  /*18a60*/  POPC R7, R4 ;  /* 0x0000000400077309 */ /* 0x020e220000000000 */
[----:B--2---:R-:W0:Y:S02]  /*18a70*/  SHFL.IDX PT, R0, R3, R0, 0x1f ;  /* 0x00001f0003007589 */ /* 0x004e2400000e0000 */
[----:B0-----:R-:W-:-:S05]  /*18a80*/  IADD3 R0, R0, UR43, R7 ;  /* 0x0000002b00007c10 */ /* 0x001fca000fffe007 */
[----:B------:R2:W-:Y:S02]  /*18a90*/  STL [R1+0x20], R0 ;  /* 0x0000200001007387 */ /* 0x0005e40000100800 */
.L_x_1247:
[----:B------:R-:W-:Y:S05]  /*18aa0*/  BSYNC B0 ;  /* 0x0000000000007941 */ /* 0x000fea0003800000 */
.L_x_1246:
[----:B------:R-:W-:-:S06]  /*18ab0*/  UISETP.NE.AND UP0, UPT, UR42, 0x3, UPT ;  /* 0x000000032a00788c */ /* 0x000fcc000bf05270 */
[----:B------:R-:W-:-:S13]  /*18ac0*/  PLOP3.LUT P0, PT, PT, PT, UP0, 0x80, 0x0 ;  /* 0x000000000000781c */ /* 0x000fda0003f0f008 */
[----:B------:R-:W-:Y:S05]  /*18ad0*/  @!P0 BRA `(.L_x_1248) ;  /* 0x0000000000048947 */ /* 0x000fea0003800000 */
[----:B------:R-:W-:Y:S01]  /*18ae0*/  BPT.TRAP 0x1 ;  /* 0x000000040000795c */ /* 0x000fe20000300000 */
.L_x_1248:
[----:B0---4-:R-:W3:Y:S04]  /*18af0*/  LDL R2, [R1+0xc] ;  /* 0x00000c0001027983 */ /* 0x011ee80000100800 */
[----:B--2---:R-:W2:Y:S01]  /*18b00*/  LDL R0, [R1] ;  /* 0x0000000001007983 */ /* 0x004ea20000100800 */
[----:B------:R-:W-:Y:S01]  /*18b10*/  BSSY B0, `(.L_x_1249) ;  /* 0x0000008000007945 */ /* 0x000fe20003800000 */
[----:B---3--:R-:W-:-:S04]  /*18b20*/  LOP3.LUT R3, R2, 0x1, RZ, 0x3c, !PT ;  /* 0x0000000102037812 */ /* 0x008fc800078e3cff */
[----:B------:R-:W-:Y:S02]  /*18b30*/  SHF.L.U32 R3, R3, 0x1f, RZ ;  /* 0x0000001f03037819 */ /* 0x000fe400000006ff */
[----:B--2---:R-:W-:-:S04]  /*18b40*/  LEA R20, R0, UR41, 0x3 ;  /* 0x0000002900147c11 */ /* 0x004fc8000f8e18ff */
[----:B------:R-:W0:Y:S01]  /*18b50*/  SYNCS.PHASECHK.TRANS64.TRYWAIT P0, [R20+URZ+0x29870], R3 ;  /* 0x02987003140075a7 */ /* 0x000e22000800017f */
[----:B------:R-:W-:-:S05]  /*18b60*/  IMAD.U32 R0, RZ, RZ, UR44 ;  /* 0x0000002cff007e24 */ /* 0x000fca000f8e00ff */
[----:B------:R-:W-:Y:S01]  /*18b70*/  ISETP.NE.AND P2, PT, R0, 0x3, PT ;  /* 0x000000030000780c */ /* 0x000fe20003f45270 */
[----:B0-----:R-:W-:-:S12]  /*18b80*/  @!P0 BRA `(.L_x_1250) ;  /* 0x0000001c00788947 */ /* 0x001fd80003800000 */
.L_x_1293:
[----:B------:R-:W-:Y:S05]  /*18b90*/  BSYNC B0 ;  /* 0x0000000000007941 */ /* 0x000fea0003800000 */
.L_x_1249:
[----:B------:R-:W-:Y:S05]  /*18ba0*/  @!P2 BRA `(.L_x_1251) ;  /* 0x000000000004a947 */ /* 0x000fea0003800000 */
[----:B------:R-:W-:Y:S01]  /*18bb0*/  BPT.TRAP 0x1 ;  /* 0x000000040000795c */ /* 0x000fe20000300000 */
.L_x_1251:
[----:B------:R-:W0:Y:S02]  /*18bc0*/  LDL R0, [R1+0xc] ;  /* 0x00000c0001007983 */ /* 0x000e240000100800 */
[----:B0-----:R-:W-:-:S04]  /*18bd0*/  SHF.L.U32 R3, R0, 0x1f, RZ ;  /* 0x0000001f00037819 */ /* 0x001fc800000006ff */
[----:B------:R-:W0:Y:S02]  /*18be0*/  SYNCS.PHASECHK.TRANS64.TRYWAIT P0, [R20+URZ+0x29860], R3 ;  /* 0x02986003140075a7 */ /* 0x000e24000800017f */
[----:B0-----:R-:W-:Y:S05]  /*18bf0*/  @!P0 BRA `(.L_x_1252) ;  /* 0x0000001c00708947 */ /* 0x001fea0003800000 */
.L_x_1294:
[----:B------:R-:W2:Y:S04]  /*18c00*/  LDL R0, [R1] ;  /* 0x0000000001007983 */ /* 0x000ea80000100800 */
[----:B------:R-:W3:Y:S04]  /*18c10*/  LDL R2, [R1+0x2c] ;  /* 0x00002c0001027983 */ /* 0x000ee80000100800 */
[----:B------:R-:W4:Y:S01]  /*18c20*/  LDL R12, [R1+0x28] ;  /* 0x00002800010c7983 */ /* 0x000f220000100800 */
[----:B------:R-:W-:Y:S05]  /*18c30*/  WARPSYNC.ALL ;  /* 0x0000000000007948 */ /* 0x000fea0003800000 */
[----:B------:R-:W0:Y:S01]  /*18c40*/  S2R R8, SR_TID.X ;  /* 0x0000000000087919 */ /* 0x000e220000002100 */
[----:B------:R-:W-:Y:S01]  /*18c50*/  IMAD.MOV.U32 R10, RZ, RZ, 0x40 ;  /* 0x00000040ff0a7424 */ /* 0x000fe200078e00ff */
[----:B0-----:R-:W-:-:S04]  /*18c60*/  LOP3.LUT P0, RZ, R8, 0x4, RZ, 0xc0, !PT ;  /* 0x0000000408ff7812 */ /* 0x001fc8000780c0ff */
[----:B------:R-:W-:Y:S01]  /*18c70*/  SEL R10, R10, 0xffffffc0, !P0 ;  /* 0xffffffc00a0a7807 */ /* 0x000fe20004000000 */
[----:B--2---:R-:W-:-:S05]  /*18c80*/  IMAD R0, R0, 0x5000, RZ ;  /* 0x0000500000007824 */ /* 0x004fca00078e02ff */
[C---:B---3--:R-:W-:Y:S02]  /*18c90*/  LOP3.LUT R2, R0.reuse, R2, RZ, 0xfc, !PT ;  /* 0x0000000200027212 */ /* 0x048fe400078efcff */
[----:B----4-:R-:W-:-:S03]  /*18ca0*/  IADD3 R0, R0, UR41, R12 ;  /* 0x0000002900007c10 */ /* 0x010fc6000fffe00c */
[----:B-----5:R-:W0:Y:S01]  /*18cb0*/  LDSM.16.MT88.4 R4, [R2+UR41+0xa400] ;  /* 0x00a400290204783b */ /* 0x020e220008004200 */
[----:B------:R-:W-:-:S04]  /*18cc0*/  VIADD R3, R2, UR41 ;  /* 0x0000002902037c36 */ /* 0x000fc80008000000 */
        /* <DEDUP_REMOVED lines=68> */
.L_x_1253:
[----:B------:R-:W3:Y:S01]  /*19110*/  LDL.LU R2, [R1] ;  /* 0x0000000001027983 */ /* 0x000ee20000300800 */
[----:B0-----:R-:W-:Y:S03]  /*19120*/  SYNCS.ARRIVE.TRANS64.A1T0 RZ, [R20+URZ+0x29850], RZ ;  /* 0x029850ff14ff79a7 */ /* 0x001fe6000810003f */
        /* <DEDUP_REMOVED lines=12> */
.L_x_1207:
[----:B------:R-:W-:Y:S05]  /*191f0*/  BSYNC B6 ;  /* 0x0000000000067941 */ /* 0x000fea0003800000 */
.L_x_1205:
[----:B0-2---:R-:W2:Y:S02]  /*19200*/  LDL R0, [R1+0x30] ;  /* 0x0000300001007983 */ /* 0x005ea40000100800 */
[----:B--2---:R-:W-:-:S13]  /*19210*/  LOP3.LUT P0, RZ, R0, 0x2, RZ, 0xc0, !PT ;  /* 0x0000000200ff7812 */ /* 0x004fda000780c0ff */
[----:B------:R-:W-:Y:S05]  /*19220*/  @!P0 BRA `(.L_x_1254) ;  /* 0x0000000000308947 */ /* 0x000fea0003800000 */
[----:B------:R-:W0:Y:S08]  /*19230*/  S2UR UR5, SR_CgaCtaId ;  /* 0x00000000000579c3 */ /* 0x000e300000008800 */
[----:B------:R-:W-:Y:S06]  /*19240*/  BAR.SYNC.DEFER_BLOCKING 0x5, 0x180 ;  /* 0x0146000000007b1d */ /* 0x000fec0000010000 */
[----:B------:R-:W-:-:S02]  /*19250*/  UMOV UR4, 0x400 ;  /* 0x0000040000047882 */ /* 0x000fc40000000000 */
[----:B0-----:R-:W-:-:S09]  /*19260*/  ULEA UR4, UR5, UR4, 0x18 ;  /* 0x0000000405047291 */ /* 0x001fd2000f8ec03f */
[----:B------:R-:W0:Y:S04]  /*19270*/  LDS.128 R4, [UR4+0x298d0] ;  /* 0x0298d004ff047984 */ /* 0x000e280008000c00 */
[----:B0-----:R0:W-:Y:S01]  /*19280*/  STL.64 [R1+0x20], R4 ;  /* 0x0000200401007387 */ /* 0x0011e20000100a00 */
[----:B------:R-:W-:Y:S02]  /*19290*/  IMAD.MOV.U32 R2, RZ, RZ, R7 ;  /* 0x000000ffff027224 */ /* 0x000fe400078e0007 */
[----:B------:R-:W-:-:S03]  /*192a0*/  IMAD.MOV.U32 R0, RZ, RZ, R6 ;  /* 0x000000ffff007224 */ /* 0x000fc600078e0006 */
[----:B------:R-:W-:Y:S02]  /*192b0*/  R2UR UR45, R2 ;  /* 0x00000000022d72ca */ /* 0x000fe400000e0000 */
[----:B------:R-:W-:Y:S01]  /*192c0*/  R2UR UR38, R0 ;  /* 0x00000000002672ca */ /* 0x000fe200000e0000 */
[----:B------:R-:W-:Y:S06]  /*192d0*/  BAR.ARV 0x4, 0x180 ;  /* 0x0106000000007b1d */ /* 0x000fec0000002000 */
[----:B------:R-:W-:Y:S08]  /*192e0*/  BRA `(.L_x_1255) ;  /* 0x0000000800d47947 */ /* 0x000ff00003800000 */
.L_x_1254:
[----:B------:R-:W0:Y:S01]  /*192f0*/  S2R R2, SR_TID.X ;  /* 0x0000000000027919 */ /* 0x000e220000002100 */
[----:B------:R-:W-:Y:S01]  /*19300*/  ULDC UR4, c[0x0][0xc14] ;  /* 0x0003050000047ab9 */ /* 0x000fe20000000800 */
[----:B------:R-:W2:Y:S01]  /*19310*/  LDL.LU R0, [R1+0x20] ;  /* 0x0000200001007983 */ /* 0x000ea20000300800 */
[----:B0-----:R-:W-:-:S04]  /*19320*/  LOP3.LUT R6, R2, 0x1f, RZ, 0xc0, !PT ;  /* 0x0000001f02067812 */ /* 0x001fc800078ec0ff */
[C---:B------:R-:W-:Y:S01]  /*19330*/  ISETP.NE.AND P0, PT, R6.reuse, 0x1f, PT ;  /* 0x0000001f0600780c */ /* 0x040fe20003f05270 */
[----:B------:R-:W-:-:S05]  /*19340*/  VIADD R5, R6, UR45 ;  /* 0x0000002d06057c36 */ /* 0x000fca0008000000 */
[----:B------:R-:W-:Y:S01]  /*19350*/  ISETP.GE.OR P1, PT, R5, UR4, !P0 ;  /* 0x0000000405007c0c */ /* 0x000fe2000c726670 */
[----:B------:R-:W-:-:S12]  /*19360*/  ULDC UR4, c[0x0][0xc14] ;  /* 0x0003050000047ab9 */ /* 0x000fd80000000800 */
[----:B------:R-:W0:Y:S02]  /*19370*/  @!P1 LDC.64 R2, c[0x0][0xc58] ;  /* 0x00031600ff029b82 */ /* 0x000e240000000a00 */
[----:B0-----:R-:W-:-:S04]  /*19380*/  @!P1 IMAD.WIDE R2, R5, 0x4, R2 ;  /* 0x0000000405029825 */ /* 0x001fc800078e0202 */
[----:B------:R-:W-:-:S06]  /*19390*/  IMAD.MOV.U32 R5, RZ, RZ, RZ ;  /* 0x000000ffff057224 */ /* 0x000fcc00078e00ff */
[----:B------:R-:W3:Y:S01]  /*193a0*/  @!P1 LDG.E R5, desc[UR50][R2.64] ;  /* 0x0000003202059981 */ /* 0x000ee2000c1e1900 */
[C---:B------:R-:W-:Y:S02]  /*193b0*/  ISETP.NE.AND P1, PT, R6.reuse, RZ, PT ;  /* 0x000000ff0600720c */ /* 0x040fe40003f25270 */
[C---:B------:R-:W-:Y:S02]  /*193c0*/  ISETP.GE.U32.AND P2, PT, R6.reuse, 0x2, PT ;  /* 0x000000020600780c */ /* 0x040fe40003f46070 */
[C---:B------:R-:W-:Y:S02]  /*193d0*/  ISETP.GE.U32.AND P3, PT, R6.reuse, 0x4, PT ;  /* 0x000000040600780c */ /* 0x040fe40003f66070 */
[C---:B------:R-:W-:Y:S02]  /*193e0*/  ISETP.GE.U32.AND P4, PT, R6.reuse, 0x8, PT ;  /* 0x000000080600780c */ /* 0x040fe40003f86070 */
[----:B------:R-:W-:Y:S02]  /*193f0*/  ISETP.GE.U32.AND P5, PT, R6, 0x10, PT ;  /* 0x000000100600780c */ /* 0x000fe40003fa6070 */
[----:B------:R-:W0:Y:S01]  /*19400*/  LDC R6, c[0x0][0xc10] ;  /* 0x00030400ff067b82 */ /* 0x000e220000000800 */
[----:B--2---:R-:W-:-:S02]  /*19410*/  IMAD.MOV.U32 R8, RZ, RZ, R0 ;  /* 0x000000ffff087224 */ /* 0x004fc400078e0000 */
[----:B---3--:R-:W2:Y:S02]  /*19420*/  SHFL.UP PT, R0, R5, 0x1, RZ ;  /* 0x0420000005007989 */ /* 0x008ea400000e00ff */
[----:B--2---:R-:W-:-:S05]  /*19430*/  SEL R0, R0, RZ, P1 ;  /* 0x000000ff00007207 */ /* 0x004fca0000800000 */
[----:B------:R-:W-:-:S05]  /*19440*/  IMAD.IADD R0, R5, 0x1, R0 ;  /* 0x0000000105007824 */ /* 0x000fca00078e0200 */
[----:B------:R-:W2:Y:S02]  /*19450*/  SHFL.UP PT, R4, R0, 0x2, RZ ;  /* 0x0440000000047989 */ /* 0x000ea400000e00ff */
        /* <DEDUP_REMOVED lines=8> */
[----:B------:R-:W2:Y:S04]  /*194e0*/  SHFL.UP PT, R0, R3, 0x10, RZ ;  /* 0x0600000003007989 */ /* 0x000ea800000e00ff */
[----:B------:R-:W-:Y:S01]  /*194f0*/  SHFL.IDX PT, R9, R8, 0x1, 0x1f ;  /* 0x00201f0008097f89 */ /* 0x000fe200000e0000 */
[----:B--2---:R-:W-:-:S05]  /*19500*/  SEL R0, R0, RZ, P5 ;  /* 0x000000ff00007207 */ /* 0x004fca0002800000 */
[----:B------:R-:W-:-:S05]  /*19510*/  IMAD.IADD R10, R3, 0x1, R0 ;  /* 0x00000001030a7824 */ /* 0x000fca00078e0200 */
[----:B------:R-:W0:Y:S04]  /*19520*/  SHFL.IDX PT, R7, R10, 0x1f, 0x1f ;  /* 0x03e01f000a077f89 */ /* 0x000e2800000e0000 */
[----:B------:R-:W2:Y:S01]  /*19530*/  SHFL.IDX PT, R0, R8, RZ, 0x1f ;  /* 0x00001fff08007589 */ /* 0x000ea200000e0000 */
[----:B0-----:R-:W-:-:S04]  /*19540*/  IMAD R2, R7, R6, RZ ;  /* 0x0000000607027224 */ /* 0x001fc800078e02ff */
[----:B------:R-:W-:-:S05]  /*19550*/  IMAD.IADD R7, R9, 0x1, R2 ;  /* 0x0000000109077824 */ /* 0x000fca00078e0202 */
[----:B--2---:R-:W-:-:S13]  /*19560*/  ISETP.GT.AND P6, PT, R7, R0, PT ;  /* 0x000000000700720c */ /* 0x004fda0003fc4270 */
[----:B------:R-:W-:Y:S05]  /*19570*/  @P6 BRA `(.L_x_1256) ;  /* 0x0000000000906947 */ /* 0x000fea0003800000 */
.L_x_1260:
[----:B------:R-:W-:-:S04]  /*19580*/  UIADD3 UR45, UR45, 0x1f, URZ ;  /* 0x0000001f2d2d7890 */ /* 0x000fc8000fffe03f */
[----:B------:R-:W-:-:S06]  /*19590*/  UISETP.GE.AND UP0, UPT, UR45, UR4, UPT ;  /* 0x000000042d00728c */ /* 0x000fcc000bf06270 */
[----:B------:R-:W-:-:S13]  /*195a0*/  PLOP3.LUT P6, PT, PT, PT, UP0, 0x40, 0x0 ;  /* 0x000000000000781c */ /* 0x000fda0003fce808 */
[----:B------:R-:W-:Y:S05]  /*195b0*/  @!P6 BRA `(.L_x_1257) ;  /* 0x0000000400d4e947 */ /* 0x000fea0003800000 */
[----:B------:R-:W0:Y:S01]  /*195c0*/  S2R R2, SR_TID.X ;  /* 0x0000000000027919 */ /* 0x000e220000002100 */
[----:B------:R-:W-:Y:S01]  /*195d0*/  BSSY B0, `(.L_x_1258) ;  /* 0x0000009000007945 */ /* 0x000fe20003800000 */
[----:B------:R-:W-:Y:S01]  /*195e0*/  IMAD.MOV.U32 R5, RZ, RZ, RZ ;  /* 0x000000ffff057224 */ /* 0x000fe200078e00ff */
[----:B0-----:R-:W-:-:S05]  /*195f0*/  LOP3.LUT R2, R2, 0x1f, RZ, 0xc0, !PT ;  /* 0x0000001f02027812 */ /* 0x001fca00078ec0ff */
[----:B------:R-:W-:-:S05]  /*19600*/  VIADD R9, R2, UR45 ;  /* 0x0000002d02097c36 */ /* 0x000fca0008000000 */
[----:B------:R-:W-:-:S13]  /*19610*/  ISETP.GE.OR P6, PT, R9, UR4, !P0 ;  /* 0x0000000409007c0c */ /* 0x000fda000c7c6670 */
[----:B------:R-:W-:Y:S05]  /*19620*/  @P6 BRA `(.L_x_1259) ;  /* 0x00000000000c6947 */ /* 0x000fea0003800000 */
[----:B------:R-:W0:Y:S02]  /*19630*/  LDC.64 R2, c[0x0][0xc58] ;  /* 0x00031600ff027b82 */ /* 0x000e240000000a00 */
[----:B0-----:R-:W-:-:S05]  /*19640*/  IMAD.WIDE R2, R9, 0x4, R2 ;  /* 0x0000000409027825 */ /* 0x001fca00078e0202 */
[----:B------:R0:W5:Y:S02]  /*19650*/  LDG.E R5, desc[UR50][R2.64] ;  /* 0x0000003202057981 */ /* 0x000164000c1e1900 */
.L_x_1259:
[----:B------:R-:W-:Y:S05]  /*19660*/  BSYNC B0 ;  /* 0x0000000000007941 */ /* 0x000fea0003800000 */
.L_x_1258:
        /* <DEDUP_REMOVED lines=21> */
.L_x_1256:
        /* <DEDUP_REMOVED lines=12> */
[----:B------:R-:W-:Y:S01]  /*19880*/  ISETP.NE.AND P0, PT, RZ, UR7, PT ;  /* 0x00000007ff007c0c */ /* 0x000fe2000bf05270 */
[----:B------:R-:W-:-:S03]  /*19890*/  IMAD.MOV.U32 R11, RZ, RZ, RZ ;  /* 0x000000ffff0b7224 */ /* 0x000fc600078e00ff */
[----:B------:R-:W2:Y:S02]  /*198a0*/  SHFL.IDX PT, R5, R5, R12, 0x1f ;  /* 0x00001f0c05057589 */ /* 0x000ea400000e0000 */
[----:B--2---:R-:W-:-:S05]  /*198b0*/  IMAD R4, R5, R8, RZ ;  /* 0x0000000805047224 */ /* 0x004fca00078e02ff */
[----:B------:R-:W-:Y:S02]  /*198c0*/  IABS R9, R4 ;  /* 0x0000000400097213 */ /* 0x000fe40000000000 */
[----:B------:R-:W-:Y:S05]  /*198d0*/  @!P0 BRA `(.L_x_1261) ;  /* 0x00000000000c8947 */ /* 0x000fea0003800000 */
[----:B------:R-:W-:-:S06]  /*198e0*/  UIADD3 UR4, UR6, -0x1, URZ ;  /* 0xffffffff06047890 */ /* 0x000fcc000fffe03f */
[----:B------:R-:W-:-:S06]  /*198f0*/  IMAD.U32 R11, RZ, RZ, UR4 ;  /* 0x00000004ff0b7e24 */ /* 0x000fcc000f8e00ff */
[----:B------:R0:W2:Y:S02]  /*19900*/  SHFL.IDX PT, R11, R10, R11, 0x1f ;  /* 0x00001f0b0a0b7589 */ /* 0x0000a400000e0000 */
.L_x_1261:
[----:B0-----:R-:W0:Y:S01]  /*19910*/  I2F.RP R10, R9 ;  /* 0x00000009000a7306 */ /* 0x001e220000209400 */
[----:B--2---:R-:W-:-:S05]  /*19920*/  IMAD R11, R11, R6, R7 ;  /* 0x000000060b0b7224 */ /* 0x004fca00078e0207 */
[----:B------:R2:W-:Y:S02]  /*19930*/  STL [R1+0x20], R11 ;  /* 0x0000200b01007387 */ /* 0x0005e40000100800 */
[----:B0-----:R-:W0:Y:S02]  /*19940*/  MUFU.RCP R10, R10 ;  /* 0x0000000a000a7308 */ /* 0x001e240000001000 */
[----:B0-----:R-:W-:-:S06]  /*19950*/  VIADD R3, R10, 0xffffffe ;  /* 0x0ffffffe0a037836 */ /* 0x001fcc0000000000 */
[----:B------:R-:W0:Y:S02]  /*19960*/  F2I.FTZ.U32.TRUNC.NTZ R3, R3 ;  /* 0x0000000300037305 */ /* 0x000e24000021f000 */
[----:B0-----:R-:W-:-:S04]  /*19970*/  IMAD.MOV R2, RZ, RZ, -R3 ;  /* 0x000000ffff027224 */ /* 0x001fc800078e0a03 */
[----:B------:R-:W-:Y:S02]  /*19980*/  IMAD R7, R2, R9, RZ ;  /* 0x0000000902077224 */ /* 0x000fe400078e02ff */
[----:B------:R-:W-:-:S04]  /*19990*/  IMAD.MOV.U32 R2, RZ, RZ, RZ ;  /* 0x000000ffff027224 */ /* 0x000fc800078e00ff */
[----:B------:R-:W-:-:S04]  /*199a0*/  IMAD.HI.U32 R2, R3, R7, R2 ;  /* 0x0000000703027227 */ /* 0x000fc800078e0002 */
[----:B------:R-:W-:Y:S01]  /*199b0*/  IMAD.IADD R7, R0, 0x1, -R11 ;  /* 0x0000000100077824 */ /* 0x000fe200078e0a0b */
[----:B------:R-:W-:-:S04]  /*199c0*/  IABS R0, R4 ;  /* 0x0000000400007213 */ /* 0x000fc80000000000 */
[----:B------:R-:W-:Y:S01]  /*199d0*/  IABS R3, R7 ;  /* 0x0000000700037213 */ /* 0x000fe20000000000 */
[----:B------:R-:W-:-:S04]  /*199e0*/  IMAD.MOV R0, RZ, RZ, -R0 ;  /* 0x000000ffff007224 */ /* 0x000fc800078e0a00 */
        /* <DEDUP_REMOVED lines=9> */
[----:B------:R-:W-:-:S04]  /*19a80*/  @P0 VIADD R2, R2, 0x1 ;  /* 0x0000000102020836 */ /* 0x000fc80000000000 */
[----:B------:R-:W-:Y:S02]  /*19a90*/  IMAD.MOV.U32 R9, RZ, RZ, R2 ;  /* 0x000000ffff097224 */ /* 0x000fe400078e0002 */
[----:B------:R-:W-:Y:S02]  /*19aa0*/  IMAD.MOV.U32 R2, RZ, RZ, RZ ;  /* 0x000000ffff027224 */ /* 0x000fe400078e00ff */
[----:B------:R-:W-:Y:S01]  /*19ab0*/  @!P2 IMAD.MOV R9, RZ, RZ, -R9 ;  /* 0x000000ffff09a224 */ /* 0x000fe200078e0a09 */
[----:B------:R-:W-:-:S05]  /*19ac0*/  @!P1 LOP3.LUT R9, RZ, R4, RZ, 0x33, !PT ;  /* 0x00000004ff099212 */ /* 0x000fca00078e33ff */
[----:B------:R-:W-:Y:S02]  /*19ad0*/  IMAD R0, R8, R9, RZ ;  /* 0x0000000908007224 */ /* 0x000fe400078e02ff */
[----:B------:R-:W-:Y:S02]  /*19ae0*/  IMAD.MOV R9, RZ, RZ, -R9 ;  /* 0x000000ffff097224 */ /* 0x000fe400078e0a09 */
[----:B------:R-:W-:Y:S02]  /*19af0*/  IMAD.MOV R3, RZ, RZ, -R0 ;  /* 0x000000ffff037224 */ /* 0x000fe400078e0a00 */
[----:B------:R-:W-:-:S03]  /*19b00*/  IMAD R7, R4, R9, R7 ;  /* 0x0000000904077224 */ /* 0x000fc600078e0207 */
[----:B------:R-:W-:Y:S01]  /*19b10*/  VIADDMNMX R6, R3, R6, R8, PT ;  /* 0x0000000603067246 */ /* 0x000fe20003800108 */
[----:B------:R-:W-:-:S03]  /*19b20*/  IMAD.IADD R0, R7, 0x1, R0 ;  /* 0x0000000107007824 */ /* 0x000fc600078e0200 */
[-C--:B------:R-:W-:Y:S02]  /*19b30*/  IABS R8, R6.reuse ;  /* 0x0000000600087213 */ /* 0x080fe40000000000 */
[----:B------:R-:W-:Y:S02]  /*19b40*/  IABS R4, R6 ;  /* 0x0000000600047213 */ /* 0x000fe40000000000 */
[----:B------:R-:W0:Y:S08]  /*19b50*/  I2F.RP R10, R8 ;  /* 0x00000008000a7306 */ /* 0x000e300000209400 */
[----:B0-----:R-:W2:Y:S02]  /*19b60*/  MUFU.RCP R10, R10 ;  /* 0x0000000a000a7308 */ /* 0x001ea40000001000 */
[----:B--2---:R-:W-:-:S06]  /*19b70*/  VIADD R11, R10, 0xffffffe ;  /* 0x0ffffffe0a0b7836 */ /* 0x004fcc0000000000 */
[----:B------:R-:W0:Y:S02]  /*19b80*/  F2I.FTZ.U32.TRUNC.NTZ R3, R11 ;  /* 0x0000000b00037305 */ /* 0x000e24000021f000 */
[----:B0-----:R-:W-:-:S04]  /*19b90*/  IMAD.MOV R9, RZ, RZ, -R3 ;  /* 0x000000ffff097224 */ /* 0x001fc800078e0a03 */
[----:B------:R-:W-:-:S04]  /*19ba0*/  IMAD R9, R9, R8, RZ ;  /* 0x0000000809097224 */ /* 0x000fc800078e02ff */
[----:B------:R-:W-:Y:S01]  /*19bb0*/  IMAD.HI.U32 R3, R3, R9, R2 ;  /* 0x0000000903037227 */ /* 0x000fe200078e0002 */
[----:B------:R-:W-:-:S03]  /*19bc0*/  IABS R2, R7 ;  /* 0x0000000700027213 */ /* 0x000fc60000000000 */
[----:B------:R-:W-:Y:S02]  /*19bd0*/  IMAD.MOV R9, RZ, RZ, -R4 ;  /* 0x000000ffff097224 */ /* 0x000fe400078e0a04 */
        /* <DEDUP_REMOVED lines=19> */
.L_x_1257:
[----:B------:R2:W-:Y:S01]  /*19d10*/  STL [R1+0x20], R0 ;  /* 0x0000200001007387 */ /* 0x0005e20000100800 */
[----:B------:R-:W-:Y:S01]  /*19d20*/  ULDC UR45, c[0x0][0xc14] ;  /* 0x00030500002d7ab9 */ /* 0x000fe20000000800 */
[----:B------:R-:W-:Y:S02]  /*19d30*/  UMOV UR38, URZ ;  /* 0x0000003f00267c82 */ /* 0x000fe40008000000 */
[----:B------:R2:W-:Y:S03]  /*19d40*/  STL [R1+0x24], RZ ;  /* 0x000024ff01007387 */ /* 0x0005e60000100800 */
.L_x_1262:
[----:B------:R-:W3:Y:S04]  /*19d50*/  LDL R3, [R1+0x20] ;  /* 0x0000200001037983 */ /* 0x000ee80000100800 */
[----:B------:R-:W4:Y:S01]  /*19d60*/  LDL R2, [R1+0x24] ;  /* 0x0000240001027983 */ /* 0x000f220000100800 */
[----:B------:R-:W-:Y:S02]  /*19d70*/  IMAD.U32 R6, RZ, RZ, UR38 ;  /* 0x00000026ff067e24 */ /* 0x000fe4000f8e00ff */
[----:B------:R-:W-:Y:S01]  /*19d80*/  IMAD.U32 R7, RZ, RZ, UR45 ;  /* 0x0000002dff077e24 */ /* 0x000fe2000f8e00ff */
[----:B0-2---:R-:W0:Y:S02]  /*19d90*/  S2R R0, SR_TID.X ;  /* 0x0000000000007919 */ /* 0x005e240000002100 */
[----:B0-----:R-:W-:Y:S01]  /*19da0*/  LOP3.LUT R0, R0, 0x1f, RZ, 0xc0, !PT ;  /* 0x0000001f00007812 */ /* 0x001fe200078ec0ff */
[----:B------:R-:W-:Y:S03]  /*19db0*/  BAR.SYNC.DEFER_BLOCKING 0x4, 0x180 ;  /* 0x0106000000007b1d */ /* 0x000fe60000010000 */
[----:B------:R-:W-:-:S13]  /*19dc0*/  ISETP.NE.AND P0, PT, R0, RZ, PT ;  /* 0x000000ff0000720c */ /* 0x000fda0003f05270 */
[----:B------:R-:W-:Y:S01]  /*19dd0*/  @!P0 MOV R0, 0x400 ;  /* 0x0000040000008802 */ /* 0x000fe20000000f00 */
[----:B---3--:R-:W-:Y:S02]  /*19de0*/  IMAD.MOV.U32 R4, RZ, RZ, R3 ;  /* 0x000000ffff047224 */ /* 0x008fe400078e0003 */
[----:B------:R-:W0:Y:S01]  /*19df0*/  @!P0 S2R R3, SR_CgaCtaId ;  /* 0x0000000000038919 */ /* 0x000e220000008800 */
[----:B----4-:R-:W-:Y:S01]  /*19e00*/  IMAD.MOV.U32 R5, RZ, RZ, R2 ;  /* 0x000000ffff057224 */ /* 0x010fe200078e0002 */
[----:B0-----:R-:W-:-:S05]  /*19e10*/  @!P0 LEA R0, R3, R0, 0x18 ;  /* 0x0000000003008211 */ /* 0x001fca00078ec0ff */
[----:B------:R2:W-:Y:S01]  /*19e20*/  @!P0 STS.128 [R0+0x298d0], R4 ;  /* 0x0298d00400008388 */ /* 0x0005e20000000c00 */
[----:B------:R-:W-:Y:S06]  /*19e30*/  BAR.ARV 0x5, 0x180 ;  /* 0x0146000000007b1d */ /* 0x000fec0000002000 */
.L_x_1255:
[----:B------:R-:W-:Y:S02]  /*19e40*/  ULDC UR4, c[0x0][0xc14] ;  /* 0x0003050000047ab9 */ /* 0x000fe40000000800 */
[----:B------:R-:W-:-:S06]  /*19e50*/  UISETP.GE.AND UP0, UPT, UR45, UR4, UPT ;  /* 0x000000042d00728c */ /* 0x000fcc000bf06270 */
[----:B------:R-:W-:-:S13]  /*19e60*/  PLOP3.LUT P0, PT, PT, PT, UP0, 0x80, 0x0 ;  /* 0x000000000000781c */ /* 0x000fda0003f0f008 */
[----:B------:R-:W-:Y:S05]  /*19e70*/  @!P0 BRA `(.L_x_1263) ;  /* 0xffffffbc00e88947 */ /* 0x000fea000383ffff */
.L_x_1195:
[----:B--2---:R-:W2:Y:S01]  /*19e80*/  LDL.LU R0, [R1+0x34] ;  /* 0x0000340001007983 */ /* 0x004ea20000300800 */
        /* <DEDUP_REMOVED lines=11> */
.L_x_1295:
[----:B------:R-:W-:Y:S05]  /*19f40*/  BSYNC B0 ;  /* 0x0000000000007941 */ /* 0x000fea0003800000 */
.L_x_1264:
[----:B------:R-:W-:-:S03]  /*19f50*/  UMOV UR4, 0xffffffff ;  /* 0xffffffff00047882 */ /* 0x000fc60000000000 */
[----:B------:R-:W-:Y:S05]  /*19f60*/  BRA.DIV UR4, `(.L_x_1266) ;  /* 0x0000000a04bc7947 */ /* 0x000fea000b800000 */
[----:B------:R-:W1:Y:S02]  /*19f70*/  S2R R2, SR_TID.X ;  /* 0x0000000000027919 */ /* 0x000e640000002100 */
[----:B-1----:R-:W-:-:S04]  /*19f80*/  SHF.R.U32.HI R2, RZ, 0x5, R2 ;  /* 0x00000005ff027819 */ /* 0x002fc80000011602 */
[----:B------:R-:W-:-:S05]  /*19f90*/  LOP3.LUT R2, R2, 0x3, RZ, 0xc0, !PT ;  /* 0x0000000302027812 */ /* 0x000fca00078ec0ff */
[----:B------:R1:W2:Y:S02]  /*19fa0*/  SHFL.IDX PT, R14, R2, RZ, 0x1f ;  /* 0x00001fff020e7589 */ /* 0x0002a400000e0000 */
.L_x_1298:
[----:B--2---:R-:W-:Y:S01]  /*19fb0*/  ISETP.NE.AND P0, PT, R14, RZ, PT ;  /* 0x000000ff0e00720c */ /* 0x004fe20003f05270 */
[----:B------:R-:W-:-:S12]  /*19fc0*/  BSSY B0, `(.L_x_1267) ;  /* 0x000002e000007945 */ /* 0x000fd80003800000 */
[----:B------:R-:W-:Y:S05]  /*19fd0*/  @P0 BRA `(.L_x_1268) ;  /* 0x0000000000b00947 */ /* 0x000fea0003800000 */
[----:B------:R-:W-:-:S03]  /*19fe0*/  UMOV UR4, 0xffffffff ;  /* 0xffffffff00047882 */ /* 0x000fc60000000000 */
[----:B------:R-:W-:Y:S05]  /*19ff0*/  BRA.DIV UR4, `(.L_x_1269) ;  /* 0x0000000a04cc7947 */ /* 0x000fea000b800000 */
[----:B------:R-:W-:-:S13]  /*1a000*/  ELECT P6, URZ, PT ;  /* 0x00000000003f782f */ /* 0x000fda00038c0000 */
.L_x_1301:
[----:B------:R-:W-:Y:S05]  /*1a010*/  @!P6 BRA `(.L_x_1268) ;  /* 0x0000000000a0e947 */ /* 0x000fea0003800000 */
[----:B------:R-:W-:-:S06]  /*1a020*/  ULOP3.LUT UR4, UR40, 0x2, URZ, 0xfc, !UPT ;  /* 0x0000000228047892 */ /* 0x000fcc000f8efc3f */
[----:B-1----:R-:W-:-:S05]  /*1a030*/  IMAD.U32 R2, RZ, RZ, UR4 ;  /* 0x00000004ff027e24 */ /* 0x002fca000f8e00ff */
[----:B------:R-:W-:-:S13]  /*1a040*/  ISETP.NE.AND P0, PT, R2, 0x3, PT ;  /* 0x000000030200780c */ /* 0x000fda0003f05270 */
[----:B------:R-:W-:Y:S05]  /*1a050*/  @!P0 BRA `(.L_x_1270) ;  /* 0x0000000000048947 */ /* 0x000fea0003800000 */
[----:B------:R-:W-:Y:S01]  /*1a060*/  BPT.TRAP 0x1 ;  /* 0x000000040000795c */ /* 0x000fe20000300000 */
.L_x_1270:
        /* <DEDUP_REMOVED lines=14> */
.L_x_1302:
[----:B------:R-:W1:Y:S02]  /*1a150*/  SYNCS.PHASECHK.TRANS64.TRYWAIT P1, [R7+URZ], R2 ;  /* 0x00000002070075a7 */ /* 0x000e64000802017f */
[----:B-1----:R-:W-:Y:S05]  /*1a160*/  @!P1 BRA `(.L_x_1272) ;  /* 0x0000000800a49947 */ /* 0x002fea0003800000 */
.L_x_1303:
[----:B------:R-:W-:Y:S05]  /*1a170*/  @!P0 BRA `(.L_x_1273) ;  /* 0x0000000000048947 */ /* 0x000fea0003800000 */
[----:B------:R-:W-:Y:S01]  /*1a180*/  BPT.TRAP 0x1 ;  /* 0x000000040000795c */ /* 0x000fe20000300000 */
.L_x_1273:
[----:B------:R-:W2:Y:S02]  /*1a190*/  LDL.LU R4, [R1] ;  /* 0x0000000001047983 */ /* 0x000ea40000300800 */
[----:B--2---:R-:W-:-:S04]  /*1a1a0*/  IMAD R4, R4, 0x8, R0 ;  /* 0x0000000804047824 */ /* 0x004fc800078e0200 */
[----:B------:R-:W2:Y:S02]  /*1a1b0*/  SYNCS.PHASECHK.TRANS64.TRYWAIT P1, [R4+URZ+0x29860], R5 ;  /* 0x02986005040075a7 */ /* 0x000ea4000802017f */
[----:B--2---:R-:W-:Y:S05]  /*1a1c0*/  @!P1 BRA `(.L_x_1274) ;  /* 0x0000000800a09947 */ /* 0x004fea0003800000 */
.L_x_1304:
[----:B------:R-:W-:Y:S05]  /*1a1d0*/  @!P0 BRA `(.L_x_1275) ;  /* 0x0000000000048947 */ /* 0x000fea0003800000 */
[----:B------:R-:W-:Y:S01]  /*1a1e0*/  BPT.TRAP 0x1 ;  /* 0x000000040000795c */ /* 0x000fe20000300000 */
.L_x_1275:
[----:B------:R-:W-:-:S04]  /*1a1f0*/  IMAD R3, R3, 0x8, R0 ;  /* 0x0000000803037824 */ /* 0x000fc800078e0200 */
[----:B------:R-:W3:Y:S02]  /*1a200*/  SYNCS.PHASECHK.TRANS64.TRYWAIT P1, [R3+URZ+0x29860], R2 ;  /* 0x02986002030075a7 */ /* 0x000ee4000802017f */
[----:B---3--:R-:W-:Y:S05]  /*1a210*/  @!P1 BRA `(.L_x_1276) ;  /* 0x0000000800a09947 */ /* 0x008fea0003800000 */
.L_x_1305:
[----:B------:R-:W-:Y:S05]  /*1a220*/  @!P0 BRA `(.L_x_1277) ;  /* 0x0000000000048947 */ /* 0x000fea0003800000 */
[----:B------:R-:W-:Y:S01]  /*1a230*/  BPT.TRAP 0x1 ;  /* 0x000000040000795c */ /* 0x000fe20000300000 */
.L_x_1277:
[----:B------:R-:W4:Y:S02]  /*1a240*/  SYNCS.PHASECHK.TRANS64.TRYWAIT P0, [R4+URZ+0x29880], R5 ;  /* 0x02988005040075a7 */ /* 0x000f24000800017f */
[----:B----4-:R-:W-:Y:S05]  /*1a250*/  @!P0 BRA `(.L_x_1278) ;  /* 0x0000000800a48947 */ /* 0x010fea0003800000 */
.L_x_1279:
[----:B------:R0:W0:Y:S02]  /*1a260*/  SYNCS.PHASECHK.TRANS64.TRYWAIT P0, [R3+URZ+0x29880], R2 ;  /* 0x02988002030075a7 */ /* 0x000024000800017f */
[----:B0-----:R-:W-:Y:S05]  /*1a270*/  @!P0 NANOSLEEP.SYNCS 0x989680 ;  /* 0x009896800000895d */ /* 0x001fea0003900000 */
[----:B------:R-:W0:Y:S02]  /*1a280*/  @!P0 SYNCS.PHASECHK.TRANS64 P0, [R3+URZ+0x29880], R2 ;  /* 0x02988002030085a7 */ /* 0x000e24000800007f */
[----:B0-----:R-:W-:Y:S05]  /*1a290*/  @!P0 BRA `(.L_x_1279) ;  /* 0xfffffffc00f08947 */ /* 0x001fea000383ffff */
.L_x_1268:
[----:B------:R-:W-:Y:S05]  /*1a2a0*/  BSYNC B0 ;  /* 0x0000000000007941 */ /* 0x000fea0003800000 */
.L_x_1267:
[----:B------:R-:W-:Y:S05]  /*1a2b0*/  EXIT ;  /* 0x000000000000794d */ /* 0x000fea0003800000 */
.L_x_1093:
[----:B0-----:R-:W-:-:S04]  /*1a2c0*/  IMAD.U32 R3, RZ, RZ, UR41 ;  /* 0x00000029ff037e24 */ /* 0x001fc8000f8e00ff */
[----:B------:R0:W1:Y:S03]  /*1a2d0*/  SYNCS.PHASECHK.TRANS64.TRYWAIT P1, [R3+URZ+0x29800], R0 ;  /* 0x02980000030075a7 */ /* 0x000066000802017f */
[----:B-1----:R-:W-:Y:S05]  /*1a2e0*/  @!P1 NANOSLEEP.SYNCS 0x989680 ;  /* 0x009896800000995d */ /* 0x002fea0003900000 */
[----:B------:R-:W1:Y:S02]  /*1a2f0*/  @!P1 SYNCS.PHASECHK.TRANS64 P1, [R3+URZ+0x29800], R0 ;  /* 0x02980000030095a7 */ /* 0x000e64000802007f */
[----:B-1----:R-:W-:Y:S05]  /*1a300*/  @!P1 BRA `(.L_x_1093) ;  /* 0xfffffffc00ec9947 */ /* 0x002fea000383ffff */
[----:B------:R-:W-:Y:S05]  /*1a310*/  BRA `(.L_x_1280) ;  /* 0xfffffe7800ac7947 */ /* 0x000fea000383ffff */
.L_x_1097:
[----:B-1----:R1:W2:Y:S02]  /*1a320*/  SYNCS.PHASECHK.TRANS64.TRYWAIT P1, [R3+URZ+0x29830], R0 ;  /* 0x02983000030075a7 */ /* 0x0022a4000802017f */
[----:B--2---:R-:W-:Y:S05]  /*1a330*/  @!P1 NANOSLEEP.SYNCS 0x989680 ;  /* 0x009896800000995d */ /* 0x004fea0003900000 */
[----:B------:R-:W2:Y:S02]  /*1a340*/  @!P1 SYNCS.PHASECHK.TRANS64 P1, [R3+URZ+0x29830], R0 ;  /* 0x02983000030095a7 */ /* 0x000ea4000802007f */
[----:B--2---:R-:W-:Y:S05]  /*1a350*/  @!P1 BRA `(.L_x_1097) ;  /* 0xfffffffc00f09947 */ /* 0x004fea000383ffff */
[----:B------:R-:W-:Y:S05]  /*1a360*/  BRA `(.L_x_1096) ;  /* 0xfffffe7800d87947 */ /* 0x000fea000383ffff */
.L_x_1113:
[----:B-1----:R-:W-:-:S04]  /*1a370*/  IMAD.U32 R15, RZ, RZ, UR6 ;  /* 0x00000006ff0f7e24 */ /* 0x002fc8000f8e00ff */
[----:B------:R1:W2:Y:S03]  /*1a380*/  SYNCS.PHASECHK.TRANS64.TRYWAIT P1, [R15+URZ+0x29830], R8 ;  /* 0x029830080f0075a7 */ /* 0x0002a6000802017f */
[----:B--2---:R-:W-:Y:S05]  /*1a390*/  @!P1 NANOSLEEP.SYNCS 0x989680 ;  /* 0x009896800000995d */ /* 0x004fea0003900000 */
[----:B------:R-:W2:Y:S02]  /*1a3a0*/  @!P1 SYNCS.PHASECHK.TRANS64 P1, [R15+URZ+0x29830], R8 ;  /* 0x029830080f0095a7 */ /* 0x000ea4000802007f */
[----:B--2---:R-:W-:Y:S05]  /*1a3b0*/  @!P1 BRA `(.L_x_1113) ;  /* 0xfffffffc00ec9947 */ /* 0x004fea000383ffff */
[----:B------:R-:W-:Y:S05]  /*1a3c0*/  BRA `(.L_x_1110) ;  /* 0xfffffebc00b47947 */ /* 0x000fea000383ffff */
.L_x_1117:
[----:B-1----:R-:W-:-:S04]  /*1a3d0*/  IMAD.U32 R15, RZ, RZ, UR6 ;  /* 0x00000006ff0f7e24 */ /* 0x002fc8000f8e00ff */
[----:B------:R1:W2:Y:S03]  /*1a3e0*/  SYNCS.PHASECHK.TRANS64.TRYWAIT P1, [R15+URZ+0x29850], R8 ;  /* 0x029850080f0075a7 */ /* 0x0002a6000802017f */
[----:B--2---:R-:W-:Y:S05]  /*1a3f0*/  @!P1 NANOSLEEP.SYNCS 0x989680 ;  /* 0x009896800000995d */ /* 0x004fea0003900000 */
[----:B------:R-:W2:Y:S02]  /*1a400*/  @!P1 SYNCS.PHASECHK.TRANS64 P1, [R15+URZ+0x29850], R8 ;  /* 0x029850080f0095a7 */ /* 0x000ea4000802007f */
[----:B--2---:R-:W-:Y:S05]  /*1a410*/  @!P1 BRA `(.L_x_1117) ;  /* 0xfffffffc00ec9947 */ /* 0x004fea000383ffff */
[----:B------:R-:W-:Y:S05]  /*1a420*/  BRA `(.L_x_1114) ;  /* 0xfffffec800b07947 */ /* 0x000fea000383ffff */
.L_x_1135:
[----:B-1----:R-:W-:-:S04]  /*1a430*/  IMAD.U32 R13, RZ, RZ, UR6 ;  /* 0x00000006ff0d7e24 */ /* 0x002fc8000f8e00ff */
[----:B------:R1:W2:Y:S03]  /*1a440*/  SYNCS.PHASECHK.TRANS64.TRYWAIT P1, [R13+URZ+0x29830], R0 ;  /* 0x029830000d0075a7 */ /* 0x0002a6000802017f */
[----:B--2---:R-:W-:Y:S05]  /*1a450*/  @!P1 NANOSLEEP.SYNCS 0x989680 ;  /* 0x009896800000995d */ /* 0x004fea0003900000 */
[----:B------:R-:W2:Y:S02]  /*1a460*/  @!P1 SYNCS.PHASECHK.TRANS64 P1, [R13+URZ+0x29830], R0 ;  /* 0x029830000d0095a7 */ /* 0x000ea4000802007f */
[----:B--2---:R-:W-:Y:S05]  /*1a470*/  @!P1 BRA `(.L_x_1135) ;  /* 0xfffffffc00ec9947 */ /* 0x004fea000383ffff */
[----:B------:R-:W-:Y:S05]  /*1a480*/  BRA `(.L_x_1132) ;  /* 0xffffff0400bc7947 */ /* 0x000fea000383ffff */
.L_x_1139:
[----:B-1----:R-:W-:-:S04]  /*1a490*/  IMAD.U32 R13, RZ, RZ, UR6 ;  /* 0x00000006ff0d7e24 */ /* 0x002fc8000f8e00ff */
[----:B------:R1:W2:Y:S03]  /*1a4a0*/  SYNCS.PHASECHK.TRANS64.TRYWAIT P1, [R13+URZ+0x29850], R0 ;  /* 0x029850000d0075a7 */ /* 0x0002a6000802017f */
[----:B--2---:R-:W-:Y:S05]  /*1a4b0*/  @!P1 NANOSLEEP.SYNCS 0x989680 ;  /* 0x009896800000995d */ /* 0x004fea0003900000 */
[----:B------:R-:W2:Y:S02]  /*1a4c0*/  @!P1 SYNCS.PHASECHK.TRANS64 P1, [R13+URZ+0x29850], R0 ;  /* 0x029850000d0095a7 */ /* 0x000ea4000802007f */
[----:B--2---:R-:W-:Y:S05]  /*1a4d0*/  @!P1 BRA `(.L_x_1139) ;  /* 0xfffffffc00ec9947 */ /* 0x004fea000383ffff */
[----:B------:R-:W-:Y:S05]  /*1a4e0*/  BRA `(.L_x_1136) ;  /* 0xffffff1000c47947 */ /* 0x000fea000383ffff */
.L_x_1146:
[----:B-1----:R-:W-:-:S04]  /*1a4f0*/  IMAD.U32 R15, RZ, RZ, UR6 ;  /* 0x00000006ff0f7e24 */ /* 0x002fc8000f8e00ff */
[----:B------:R1:W2:Y:S03]  /*1a500*/  SYNCS.PHASECHK.TRANS64.TRYWAIT P1, [R15+URZ+0x29830], R0 ;  /* 0x029830000f0075a7 */ /* 0x0002a6000802017f */
[----:B--2---:R-:W-:Y:S05]  /*1a510*/  @!P1 NANOSLEEP.SYNCS 0x989680 ;  /* 0x009896800000995d */ /* 0x004fea0003900000 */
[----:B------:R-:W2:Y:S02]  /*1a520*/  @!P1 SYNCS.PHASECHK.TRANS64 P1, [R15+URZ+0x29830], R0 ;  /* 0x029830000f0095a7 */ /* 0x000ea4000802007f */
[----:B--2---:R-:W-:Y:S05]  /*1a530*/  @!P1 BRA `(.L_x_1146) ;  /* 0xfffffffc00ec9947 */ /* 0x004fea000383ffff */
[----:B------:R-:W-:Y:S05]  /*1a540*/  BRA `(.L_x_1143) ;  /* 0xffffff3000ec7947 */ /* 0x000fea000383ffff */
.L_x_1150:
[----:B-1----:R-:W-:-:S04]  /*1a550*/  IMAD.U32 R15, RZ, RZ, UR6 ;  /* 0x00000006ff0f7e24 */ /* 0x002fc8000f8e00ff */
[----:B------:R1:W2:Y:S03]  /*1a560*/  SYNCS.PHASECHK.TRANS64.TRYWAIT P1, [R15+URZ+0x29850], R0 ;  /* 0x029850000f0075a7 */ /* 0x0002a6000802017f */
[----:B--2---:R-:W-:Y:S05]  /*1a570*/  @!P1 NANOSLEEP.SYNCS 0x989680 ;  /* 0x009896800000995d */ /* 0x004fea0003900000 */
[----:B------:R-:W2:Y:S02]  /*1a580*/  @!P1 SYNCS.PHASECHK.TRANS64 P1, [R15+URZ+0x29850], R0 ;  /* 0x029850000f0095a7 */ /* 0x000ea4000802007f */
[----:B--2---:R-:W-:Y:S05]  /*1a590*/  @!P1 BRA `(.L_x_1150) ;  /* 0xfffffffc00ec9947 */ /* 0x004fea000383ffff */
[----:B------:R-:W-:Y:S05]  /*1a5a0*/  BRA `(.L_x_1147) ;  /* 0xffffff3c00f47947 */ /* 0x000fea000383ffff */
.L_x_1164:
[----:B-1----:R-:W-:-:S04]  /*1a5b0*/  IMAD.U32 R4, RZ, RZ, UR9 ;  /* 0x00000009ff047e24 */ /* 0x002fc8000f8e00ff */
[----:B------:R1:W2:Y:S03]  /*1a5c0*/  SYNCS.PHASECHK.TRANS64.TRYWAIT P1, [R4+URZ+0x29850], R3 ;  /* 0x02985003040075a7 */ /* 0x0002a6000802017f */
[----:B--2---:R-:W-:Y:S05]  /*1a5d0*/  @!P1 NANOSLEEP.SYNCS 0x989680 ;  /* 0x009896800000995d */ /* 0x004fea0003900000 */
[----:B------:R-:W2:Y:S02]  /*1a5e0*/  @!P1 SYNCS.PHASECHK.TRANS64 P1, [R4+URZ+0x29850], R3 ;  /* 0x02985003040095a7 */ /* 0x000ea4000802007f */
[----:B--2---:R-:W-:Y:S05]  /*1a5f0*/  @!P1 BRA `(.L_x_1164) ;  /* 0xfffffffc00ec9947 */ /* 0x004fea000383ffff */
[----:B------:R-:W-:Y:S05]  /*1a600*/  BRA `(.L_x_1163) ;  /* 0xffffff7800487947 */ /* 0x000fea000383ffff */
.L_x_1212:
[----:B------:R-:W-:Y:S02]  /*1a610*/  IMAD.MOV.U32 R13, RZ, RZ, R4 ;  /* 0x000000ffff0d7224 */ /* 0x000fe400078e0004 */
[----:B------:R-:W-:Y:S02]  /*1a620*/  IMAD.MOV.U32 R12, RZ, RZ, RZ ;  /* 0x000000ffff0c7224 */ /* 0x000fe400078e00ff */
[----:B------:R-:W-:Y:S02]  /*1a630*/  IMAD.MOV.U32 R11, RZ, RZ, 0x1f ;  /* 0x0000001fff0b7424 */ /* 0x000fe400078e00ff */
[----:B------:R-:W-:-:S07]  /*1a640*/  IMAD.MOV.U32 R15, RZ, RZ, -0x1 ;  /* 0xffffffffff0f7424 */ /* 0x000fce00078e00ff */
[----:B-1----:R-:W-:Y:S05]  /*1a650*/  WARPSYNC.COLLECTIVE R15, `(.L_x_1281) ;  /* 0x000000000f087348 */ /* 0x002fea0003c00000 */
[----:B------:R0:W2:Y:S02]  /*1a660*/  SHFL.IDX P6, R14, R13, R12, R11 ;  /* 0x0000000c0d0e7389 */ /* 0x0000a400000c000b */
[----:B012---:R-:W-:Y:S01]  /*1a670*/  ENDCOLLECTIVE ;  /* 0x000000000000791b */ /* 0x007fe20003800000 */
.L_x_1281:
[----:B------:R-:W-:Y:S05]  /*1a680*/  BRA `(.L_x_1282) ;  /* 0xffffffc800687947 */ /* 0x000fea000383ffff */
.L_x_1214:
[----:B------:R-:W-:Y:S01]  /*1a690*/  BSSY B0, `(.L_x_1283) ;  /* 0x0000006000007945 */ /* 0x000fe20003800000 */
[----:B------:R-:W-:-:S07]  /*1a6a0*/  IMAD.MOV.U32 R15, RZ, RZ, -0x1 ;  /* 0xffffffffff0f7424 */ /* 0x000fce00078e00ff */
[----:B0-----:R-:W-:Y:S05]  /*1a6b0*/  WARPSYNC.COLLECTIVE R15, `(.L_x_1284) ;  /* 0x000000000f0c7348 */ /* 0x001fea0003c00000 */
[----:B------:R-:W-:Y:S02]  /*1a6c0*/  ELECT P6, UR62, PT ;  /* 0x00000000003e782f */ /* 0x000fe400038c0000 */
[----:B------:R-:W-:Y:S01]  /*1a6d0*/  MOV R14, UR62 ;  /* 0x0000003e000e7c02 */ /* 0x000fe20008000f00 */
[----:B0-----:R-:W-:Y:S10]  /*1a6e0*/  ENDCOLLECTIVE ;  /* 0x000000000000791b */ /* 0x001ff40003800000 */
.L_x_1284:
[----:B------:R-:W-:Y:S05]  /*1a6f0*/  BSYNC B0 ;  /* 0x0000000000007941 */ /* 0x000fea0003800000 */
.L_x_1283:
[----:B------:R-:W-:Y:S05]  /*1a700*/  BRA `(.L_x_1285) ;  /* 0xffffffc800647947 */ /* 0x000fea000383ffff */
.L_x_1217:
[----:B-1----:R1:W2:Y:S02]  /*1a710*/  SYNCS.PHASECHK.TRANS64.TRYWAIT P2, [R3+URZ+0x29880], R2 ;  /* 0x02988002030075a7 */ /* 0x0022a4000804017f */
[----:B--2---:R-:W-:Y:S05]  /*1a720*/  @!P2 NANOSLEEP.SYNCS 0x989680 ;  /* 0x009896800000a95d */ /* 0x004fea0003900000 */
[----:B------:R-:W2:Y:S02]  /*1a730*/  @!P2 SYNCS.PHASECHK.TRANS64 P2, [R3+URZ+0x29880], R2 ;  /* 0x029880020300a5a7 */ /* 0x000ea4000804007f */
[----:B--2---:R-:W-:Y:S05]  /*1a740*/  @!P2 BRA `(.L_x_1217) ;  /* 0xfffffffc00f0a947 */ /* 0x004fea000383ffff */
[----:B------:R-:W-:Y:S05]  /*1a750*/  BRA `(.L_x_1286) ;  /* 0xffffffc800c47947 */ /* 0x000fea000383ffff */
.L_x_1219:
[----:B0-----:R0:W2:Y:S02]  /*1a760*/  SYNCS.PHASECHK.TRANS64.TRYWAIT P2, [R3+URZ+0x29840], R2 ;  /* 0x02984002030075a7 */ /* 0x0010a4000804017f */
[----:B--2---:R-:W-:Y:S05]  /*1a770*/  @!P2 NANOSLEEP.SYNCS 0x989680 ;  /* 0x009896800000a95d */ /* 0x004fea0003900000 */
[----:B------:R-:W2:Y:S02]  /*1a780*/  @!P2 SYNCS.PHASECHK.TRANS64 P2, [R3+URZ+0x29840], R2 ;  /* 0x029840020300a5a7 */ /* 0x000ea4000804007f */
[----:B--2---:R-:W-:Y:S05]  /*1a790*/  @!P2 BRA `(.L_x_1219) ;  /* 0xfffffffc00f0a947 */ /* 0x004fea000383ffff */
[----:B------:R-:W-:Y:S05]  /*1a7a0*/  BRA `(.L_x_1287) ;  /* 0xffffffcc00207947 */ /* 0x000fea000383ffff */
.L_x_1222:
[----:B0-----:R-:W-:-:S04]  /*1a7b0*/  IMAD.U32 R3, RZ, RZ, UR41 ;  /* 0x00000029ff037e24 */ /* 0x001fc8000f8e00ff */
[----:B------:R0:W2:Y:S03]  /*1a7c0*/  SYNCS.PHASECHK.TRANS64.TRYWAIT P0, [R3+URZ+0x29820], R2 ;  /* 0x02982002030075a7 */ /* 0x0000a6000800017f */
[----:B--2---:R-:W-:Y:S05]  /*1a7d0*/  @!P0 NANOSLEEP.SYNCS 0x989680 ;  /* 0x009896800000895d */ /* 0x004fea0003900000 */
[----:B------:R-:W2:Y:S02]  /*1a7e0*/  @!P0 SYNCS.PHASECHK.TRANS64 P0, [R3+URZ+0x29820], R2 ;  /* 0x02982002030085a7 */ /* 0x000ea4000800007f */
[----:B--2---:R-:W-:Y:S05]  /*1a7f0*/  @!P0 BRA `(.L_x_1222) ;  /* 0xfffffffc00ec8947 */ /* 0x004fea000383ffff */
[----:B------:R-:W-:Y:S05]  /*1a800*/  BRA `(.L_x_1288) ;  /* 0xffffffd000487947 */ /* 0x000fea000383ffff */
.L_x_1228:
[----:B--2---:R2:W3:Y:S02]  /*1a810*/  SYNCS.PHASECHK.TRANS64.TRYWAIT P0, [R4+URZ+0x29880], R3 ;  /* 0x02988003040075a7 */ /* 0x0044e4000800017f */
[----:B---3--:R-:W-:Y:S05]  /*1a820*/  @!P0 NANOSLEEP.SYNCS 0x989680 ;  /* 0x009896800000895d */ /* 0x008fea0003900000 */
[----:B------:R-:W3:Y:S02]  /*1a830*/  @!P0 SYNCS.PHASECHK.TRANS64 P0, [R4+URZ+0x29880], R3 ;  /* 0x02988003040085a7 */ /* 0x000ee4000800007f */
[----:B---3--:R-:W-:Y:S05]  /*1a840*/  @!P0 BRA `(.L_x_1228) ;  /* 0xfffffffc00f08947 */ /* 0x008fea000383ffff */
[----:B------:R-:W-:Y:S05]  /*1a850*/  BRA `(.L_x_1289) ;  /* 0xffffffd000ec7947 */ /* 0x000fea000383ffff */
.L_x_1233:
[----:B0-----:R0:W2:Y:S02]  /*1a860*/  SYNCS.PHASECHK.TRANS64.TRYWAIT P0, [R4+URZ+0x29840], R3 ;  /* 0x02984003040075a7 */ /* 0x0010a4000800017f */
[----:B--2---:R-:W-:Y:S05]  /*1a870*/  @!P0 NANOSLEEP.SYNCS 0x989680 ;  /* 0x009896800000895d */ /* 0x004fea0003900000 */
[----:B------:R-:W2:Y:S02]  /*1a880*/  @!P0 SYNCS.PHASECHK.TRANS64 P0, [R4+URZ+0x29840], R3 ;  /* 0x02984003040085a7 */ /* 0x000ea4000800007f */
[----:B--2---:R-:W-:Y:S05]  /*1a890*/  @!P0 BRA `(.L_x_1233) ;  /* 0xfffffffc00f08947 */ /* 0x004fea000383ffff */
[----:B------:R-:W-:Y:S05]  /*1a8a0*/  BRA `(.L_x_1290) ;  /* 0xffffffd400747947 */ /* 0x000fea000383ffff */
.L_x_1241:
[----:B--2---:R-:W2:Y:S02]  /*1a8b0*/  LDL R3, [R1+0x4] ;  /* 0x0000040001037983 */ /* 0x004ea40000100800 */
[----:B--2---:R2:W3:Y:S02]  /*1a8c0*/  SYNCS.PHASECHK.TRANS64.TRYWAIT P2, [R3+URZ+0x29870], R2 ;  /* 0x02987002030075a7 */ /* 0x0044e4000804017f */
[----:B---3--:R-:W-:Y:S05]  /*1a8d0*/  @!P2 NANOSLEEP.SYNCS 0x989680 ;  /* 0x009896800000a95d */ /* 0x008fea0003900000 */
[----:B------:R-:W3:Y:S02]  /*1a8e0*/  @!P2 SYNCS.PHASECHK.TRANS64 P2, [R3+URZ+0x29870], R2 ;  /* 0x029870020300a5a7 */ /* 0x000ee4000804007f */
[----:B---3--:R-:W-:Y:S05]  /*1a8f0*/  @!P2 BRA `(.L_x_1241) ;  /* 0xfffffffc00eca947 */ /* 0x008fea000383ffff */
[----:B------:R-:W-:Y:S05]  /*1a900*/  BRA `(.L_x_1291) ;  /* 0xffffffd8009c7947 */ /* 0x000fea000383ffff */
.L_x_1243:
[----:B--2---:R-:W2:Y:S02]  /*1a910*/  LDL R4, [R1+0x4] ;  /* 0x0000040001047983 */ /* 0x004ea40000100800 */
[----:B--2---:R2:W3:Y:S02]  /*1a920*/  SYNCS.PHASECHK.TRANS64.TRYWAIT P2, [R4+URZ+0x29860], R3 ;  /* 0x02986003040075a7 */ /* 0x0044e4000804017f */
[----:B---3--:R-:W-:Y:S05]  /*1a930*/  @!P2 NANOSLEEP.SYNCS 0x989680 ;  /* 0x009896800000a95d */ /* 0x008fea0003900000 */
[----:B------:R-:W3:Y:S02]  /*1a940*/  @!P2 SYNCS.PHASECHK.TRANS64 P2, [R4+URZ+0x29860], R3 ;  /* 0x029860030400a5a7 */ /* 0x000ee4000804007f */
[----:B---3--:R-:W-:Y:S05]  /*1a950*/  @!P2 BRA `(.L_x_1243) ;  /* 0xfffffffc00eca947 */ /* 0x008fea000383ffff */
[----:B------:R-:W-:Y:S05]  /*1a960*/  BRA `(.L_x_1292) ;  /* 0xffffffd800a47947 */ /* 0x000fea000383ffff */
.L_x_1250:
[----:B0-----:R0:W2:Y:S02]  /*1a970*/  SYNCS.PHASECHK.TRANS64.TRYWAIT P0, [R20+URZ+0x29870], R3 ;  /* 0x02987003140075a7 */ /* 0x0010a4000800017f */
[----:B--2---:R-:W-:Y:S05]  /*1a980*/  @!P0 NANOSLEEP.SYNCS 0x989680 ;  /* 0x009896800000895d */ /* 0x004fea0003900000 */
[----:B------:R-:W2:Y:S02]  /*1a990*/  @!P0 SYNCS.PHASECHK.TRANS64 P0, [R20+URZ+0x29870], R3 ;  /* 0x02987003140085a7 */ /* 0x000ea4000800007f */
[----:B--2---:R-:W-:Y:S05]  /*1a9a0*/  @!P0 BRA `(.L_x_1250) ;  /* 0xfffffffc00f08947 */ /* 0x004fea000383ffff */
[----:B------:R-:W-:Y:S05]  /*1a9b0*/  BRA `(.L_x_1293) ;  /* 0xffffffe000747947 */ /* 0x000fea000383ffff */
.L_x_1252:
[----:B0-----:R0:W2:Y:S02]  /*1a9c0*/  SYNCS.PHASECHK.TRANS64.TRYWAIT P0, [R20+URZ+0x29860], R3 ;  /* 0x02986003140075a7 */ /* 0x0010a4000800017f */
[----:B--2---:R-:W-:Y:S05]  /*1a9d0*/  @!P0 NANOSLEEP.SYNCS 0x989680 ;  /* 0x009896800000895d */ /* 0x004fea0003900000 */
[----:B------:R-:W2:Y:S02]  /*1a9e0*/  @!P0 SYNCS.PHASECHK.TRANS64 P0, [R20+URZ+0x29860], R3 ;  /* 0x02986003140085a7 */ /* 0x000ea4000800007f */
[----:B--2---:R-:W-:Y:S05]  /*1a9f0*/  @!P0 BRA `(.L_x_1252) ;  /* 0xfffffffc00f08947 */ /* 0x004fea000383ffff */
[----:B------:R-:W-:Y:S05]  /*1aa00*/  BRA `(.L_x_1294) ;  /* 0xffffffe0007c7947 */ /* 0x000fea000383ffff */
.L_x_1265:
[----:B0-----:R0:W1:Y:S02]  /*1aa10*/  SYNCS.PHASECHK.TRANS64.TRYWAIT P0, [R0+URZ+0x29820], R3 ;  /* 0x02982003000075a7 */ /* 0x001064000800017f */
[----:B-1----:R-:W-:Y:S05]  /*1aa20*/  @!P0 NANOSLEEP.SYNCS 0x989680 ;  /* 0x009896800000895d */ /* 0x002fea0003900000 */
[----:B------:R-:W1:Y:S02]  /*1aa30*/  @!P0 SYNCS.PHASECHK.TRANS64 P0, [R0+URZ+0x29820], R3 ;  /* 0x02982003000085a7 */ /* 0x000e64000800007f */
[----:B-1----:R-:W-:Y:S05]  /*1aa40*/  @!P0 BRA `(.L_x_1265) ;  /* 0xfffffffc00f08947 */ /* 0x002fea000383ffff */
[----:B------:R-:W-:Y:S05]  /*1aa50*/  BRA `(.L_x_1295) ;  /* 0xfffffff400387947 */ /* 0x000fea000383ffff */
.L_x_1266:
        /* <DEDUP_REMOVED lines=11> */
.L_x_1297:
[----:B------:R-:W-:Y:S05]  /*1ab10*/  BSYNC B0 ;  /* 0x0000000000007941 */ /* 0x000fea0003800000 */
.L_x_1296:
[----:B------:R-:W-:Y:S05]  /*1ab20*/  BRA `(.L_x_1298) ;  /* 0xfffffff400207947 */ /* 0x000fea000383ffff */
.L_x_1269:
[----:B------:R-:W-:Y:S01]  /*1ab30*/  BSSY B1, `(.L_x_1299) ;  /* 0x0000006000017945 */ /* 0x000fe20003800000 */
[----:B------:R-:W-:-:S07]  /*1ab40*/  IMAD.MOV.U32 R15, RZ, RZ, -0x1 ;  /* 0xffffffffff0f7424 */ /* 0x000fce00078e00ff */
[----:B01----:R-:W-:Y:S05]  /*1ab50*/  WARPSYNC.COLLECTIVE R15, `(.L_x_1300) ;  /* 0x000000000f0c7348 */ /* 0x003fea0003c00000 */
[----:B------:R-:W-:Y:S02]  /*1ab60*/  ELECT P6, UR62, PT ;  /* 0x00000000003e782f */ /* 0x000fe400038c0000 */
[----:B------:R-:W-:Y:S01]  /*1ab70*/  MOV R14, UR62 ;  /* 0x0000003e000e7c02 */ /* 0x000fe20008000f00 */
[----:B01----:R-:W-:Y:S10]  /*1ab80*/  ENDCOLLECTIVE ;  /* 0x000000000000791b */ /* 0x003ff40003800000 */
.L_x_1300:
[----:B------:R-:W-:Y:S05]  /*1ab90*/  BSYNC B1 ;  /* 0x0000000000017941 */ /* 0x000fea0003800000 */
.L_x_1299:
[----:B------:R-:W-:Y:S05]  /*1aba0*/  BRA `(.L_x_1301) ;  /* 0xfffffff400187947 */ /* 0x000fea000383ffff */
.L_x_1271:
[----:B0-----:R0:W1:Y:S02]  /*1abb0*/  SYNCS.PHASECHK.TRANS64.TRYWAIT P1, [R6+URZ], R5 ;  /* 0x00000005060075a7 */ /* 0x001064000802017f */
[----:B-1----:R-:W-:Y:S05]  /*1abc0*/  @!P1 NANOSLEEP.SYNCS 0x989680 ;  /* 0x009896800000995d */ /* 0x002fea0003900000 */
[----:B------:R-:W1:Y:S02]  /*1abd0*/  @!P1 SYNCS.PHASECHK.TRANS64 P1, [R6+URZ], R5 ;  /* 0x00000005060095a7 */ /* 0x000e64000802007f */
[----:B-1----:R-:W-:Y:S05]  /*1abe0*/  @!P1 BRA `(.L_x_1271) ;  /* 0xfffffffc00f09947 */ /* 0x002fea000383ffff */
[----:B------:R-:W-:Y:S05]  /*1abf0*/  BRA `(.L_x_1302) ;  /* 0xfffffff400547947 */ /* 0x000fea000383ffff */
.L_x_1272:
[----:B-1----:R1:W2:Y:S02]  /*1ac00*/  SYNCS.PHASECHK.TRANS64.TRYWAIT P1, [R7+URZ], R2 ;  /* 0x00000002070075a7 */ /* 0x0022a4000802017f */
[----:B--2---:R-:W-:Y:S05]  /*1ac10*/  @!P1 NANOSLEEP.SYNCS 0x989680 ;  /* 0x009896800000995d */ /* 0x004fea0003900000 */
[----:B------:R-:W2:Y:S02]  /*1ac20*/  @!P1 SYNCS.PHASECHK.TRANS64 P1, [R7+URZ], R2 ;  /* 0x00000002070095a7 */ /* 0x000ea4000802007f */
[----:B--2---:R-:W-:Y:S05]  /*1ac30*/  @!P1 BRA `(.L_x_1272) ;  /* 0xfffffffc00f09947 */ /* 0x004fea000383ffff */
[----:B------:R-:W-:Y:S05]  /*1ac40*/  BRA `(.L_x_1303) ;  /* 0xfffffff400487947 */ /* 0x000fea000383ffff */
.L_x_1274:
[----:B--2---:R2:W3:Y:S02]  /*1ac50*/  SYNCS.PHASECHK.TRANS64.TRYWAIT P1, [R4+URZ+0x29860], R5 ;  /* 0x02986005040075a7 */ /* 0x0044e4000802017f */
[----:B---3--:R-:W-:Y:S05]  /*1ac60*/  @!P1 NANOSLEEP.SYNCS 0x989680 ;  /* 0x009896800000995d */ /* 0x008fea0003900000 */
[----:B------:R-:W3:Y:S02]  /*1ac70*/  @!P1 SYNCS.PHASECHK.TRANS64 P1, [R4+URZ+0x29860], R5 ;  /* 0x02986005040095a7 */ /* 0x000ee4000802007f */
[----:B---3--:R-:W-:Y:S05]  /*1ac80*/  @!P1 BRA `(.L_x_1274) ;  /* 0xfffffffc00f09947 */ /* 0x008fea000383ffff */
[----:B------:R-:W-:Y:S05]  /*1ac90*/  BRA `(.L_x_1304) ;  /* 0xfffffff4004c7947 */ /* 0x000fea000383ffff */
.L_x_1276:
[----:B---3--:R3:W4:Y:S02]  /*1aca0*/  SYNCS.PHASECHK.TRANS64.TRYWAIT P1, [R3+URZ+0x29860], R2 ;  /* 0x02986002030075a7 */ /* 0x008724000802017f */
[----:B----4-:R-:W-:Y:S05]  /*1acb0*/  @!P1 NANOSLEEP.SYNCS 0x989680 ;  /* 0x009896800000995d */ /* 0x010fea0003900000 */
[----:B------:R-:W4:Y:S02]  /*1acc0*/  @!P1 SYNCS.PHASECHK.TRANS64 P1, [R3+URZ+0x29860], R2 ;  /* 0x02986002030095a7 */ /* 0x000f24000802007f */
[----:B----4-:R-:W-:Y:S05]  /*1acd0*/  @!P1 BRA `(.L_x_1276) ;  /* 0xfffffffc00f09947 */ /* 0x010fea000383ffff */
[----:B------:R-:W-:Y:S05]  /*1ace0*/  BRA `(.L_x_1305) ;  /* 0xfffffff4004c7947 */ /* 0x000fea000383ffff */
.L_x_1278:
[----:B----4-:R4:W0:Y:S02]  /*1acf0*/  SYNCS.PHASECHK.TRANS64.TRYWAIT P0, [R4+URZ+0x29880], R5 ;  /* 0x02988005040075a7 */ /* 0x010824000800017f */
[----:B0-----:R-:W-:Y:S05]  /*1ad00*/  @!P0 NANOSLEEP.SYNCS 0x989680 ;  /* 0x009896800000895d */ /* 0x001fea0003900000 */
[----:B------:R-:W0:Y:S02]  /*1ad10*/  @!P0 SYNCS.PHASECHK.TRANS64 P0, [R4+URZ+0x29880], R5 ;  /* 0x02988005040085a7 */ /* 0x000e24000800007f */
[----:B0-----:R-:W-:Y:S05]  /*1ad20*/  @!P0 BRA `(.L_x_1278) ;  /* 0xfffffffc00f08947 */ /* 0x001fea000383ffff */
[----:B------:R-:W-:Y:S05]  /*1ad30*/  BRA `(.L_x_1279) ;  /* 0xfffffff400487947 */ /* 0x000fea000383ffff */
.L_x_1306:
        /* <DEDUP_REMOVED lines=12> */
.L_x_2672:


//--------------------- .text._ZN7cutlass13device_kernelIN5flash11enable_sm90INS1_16FlashAttnFwdSm90INS1_25CollectiveMainloopFwdSm90ILi2EN4cute5tupleIJNS5_1CILi1EEES8_S8_EEENS6_IJNS7_ILi128EEENS7_ILi160EEENS7_ILi192EEEEEELi128ENS_12float_e4m3_tEfNS_4arch4Sm90ELb0ELb1ELb0ELb1ELb0ELb1ELb0ELb1ELb1ELb0ELb0ELb0EEENS1_21CollectiveEpilogueFwdINS6_IJSA_SA_SB_EEES9_NS_10bfloat16_tESG_Li256ELb1ELb0ELb0ELb1EEENS1_36VarlenDynamicPersistentTileSchedulerILi128ELi160ELi256ELi128ELb0ELb0ELb1ELb1ELb0ELb1EEEEEEEEEvNT_6ParamsE --------------------------
	.section	.text._ZN7cutlass13device_kernelIN5flash11enable_sm90INS1_16FlashAttnFwdSm90INS1_25CollectiveMainloopFwdSm90ILi2EN4cute5tupleIJNS5_1CILi1EEES8_S8_EEENS6_IJNS7_ILi128EEENS7_ILi160EEENS7_ILi192EEEEEELi128ENS_12float_e4m3_tEfNS_4arch4Sm90ELb0ELb1ELb0ELb1ELb0ELb1ELb0ELb1ELb1ELb0ELb0ELb0EEENS1_21CollectiveEpilogueFwdINS6_IJSA_SA_SB_EEES9_NS_10bfloat16_tESG_Li256ELb1ELb0ELb0ELb1EEENS1_36VarlenDynamicPersistentTileSchedulerILi128ELi160ELi256ELi128ELb0ELb0ELb1ELb1ELb0ELb1EEEEEEEEEvNT_6ParamsE,"ax",@progbits
	.align	128
.text._ZN7cutlass13device_kernelIN5flash11enable_sm90INS1_16FlashAttnFwdSm90INS1_25CollectiveMainloopFwdSm90ILi2EN4cute5tupleIJNS5_1CILi1EEES8_S8_EEENS6_IJNS7_ILi128EEENS7_ILi160EEENS7_ILi192EEEEEELi128ENS_12float_e4m3_tEfNS_4arch4Sm90ELb0ELb1ELb0ELb1ELb0ELb1ELb0ELb1ELb1ELb0ELb0ELb0EEENS1_21CollectiveEpilogueFwdINS6_IJSA_SA_SB_EEES9_NS_10bfloat16_tESG_Li256ELb1ELb0ELb0ELb1EEENS1_36VarlenDynamicPersistentTileSchedulerILi128ELi160ELi256ELi128ELb0ELb0ELb1ELb1ELb0ELb1EEEEEEEEEvNT_6ParamsE:
        .type           _ZN7cutlass13device_kernelIN5flash11enable_sm90INS1_16FlashAttnFwdSm90INS1_25CollectiveMainloopFwdSm90ILi2EN4cute5tupleIJNS5_1CILi1EEES8_S8_EEENS6_IJNS7_ILi128EEENS7_ILi160EEENS7_ILi192EEEEEELi128ENS_12float_e4m3_tEfNS_4arch4Sm90ELb0ELb1ELb0ELb1ELb0ELb1ELb0ELb1ELb1ELb0ELb0ELb0EEENS1_21CollectiveEpilogueFwdINS6_IJSA_SA_SB_EEES9_NS_10bfloat16_tESG_Li256ELb1ELb0ELb0ELb1EEENS1_36VarlenDynamicPersistentTileSchedulerILi128ELi160ELi256ELi128ELb0ELb0ELb1ELb1ELb0ELb1EEEEEEEEEvNT_6ParamsE,@function
        .size           _ZN7cutlass13device_kernelIN5flash11enable_sm90INS1_16FlashAttnFwdSm90INS1_25CollectiveMainloopFwdSm90ILi2EN4cute5tupleIJNS5_1CILi1EEES8_S8_EEENS6_IJNS7_ILi128EEENS7_ILi160EEENS7_ILi192EEEEEELi128ENS_12float_e4m3_tEfNS_4arch4Sm90ELb0ELb1ELb0ELb1ELb0ELb1ELb0ELb1ELb1ELb0ELb0ELb0EEENS1_21CollectiveEpilogueFwdINS6_IJSA_SA_SB_EEES9_NS_10bfloat16_tESG_Li256ELb1ELb0ELb0ELb1EEENS1_36VarlenDynamicPersistentTileSchedulerILi128ELi160ELi256ELi128ELb0ELb0ELb1ELb1ELb0ELb1EEEEEEEEEvNT_6ParamsE,(.L_x_2673 - _ZN7cutlass13device_kernelIN5flash11enable_sm90INS1_16FlashAttnFwdSm90INS1_25CollectiveMainloopFwdSm90ILi2EN4cute5tupleIJNS5_1CILi1EEES8_S8_EEENS6_IJNS7_ILi128EEENS7_ILi160EEENS7_ILi192EEEEEELi128ENS_12float_e4m3_tEfNS_4arch4Sm90ELb0ELb1ELb0ELb1ELb0ELb1ELb0ELb1ELb1ELb0ELb0ELb0EEENS1_21CollectiveEpilogueFwdINS6_IJSA_SA_SB_EEES9_NS_10bfloat16_tESG_Li256ELb1ELb0ELb0ELb1EEENS1_36VarlenDynamicPersistentTileSchedulerILi128ELi160ELi256ELi128ELb0ELb0ELb1ELb1ELb0ELb1EEEEEEEEEvNT_6ParamsE)
        .other          _ZN7cutlass13device_kernelIN5flash11enable_sm90INS1_16FlashAttnFwdSm90INS1_25CollectiveMainloopFwdSm90ILi2EN4cute5tupleIJNS5_1CILi1EEES8_S8_EEENS6_IJNS7_ILi128EEENS7_ILi160EEENS7_ILi192EEEEEELi128ENS_12float_e4m3_tEfNS_4arch4Sm90ELb0ELb1ELb0ELb1ELb0ELb1ELb0ELb1ELb1ELb0ELb0ELb0EEENS1_21CollectiveEpilogueFwdINS6_IJSA_SA_SB_EEES9_NS_10bfloat16_tESG_Li256ELb1ELb0ELb0ELb1EEENS1_36VarlenDynamicPersistentTileSchedulerILi128ELi160ELi256ELi128ELb0ELb0ELb1ELb1ELb0ELb1EEEEEEEEEvNT_6ParamsE,@"STO_CUDA_ENTRY STV_DEFAULT"
_ZN7cutlass13device_kernelIN5flash11enable_sm90INS1_16FlashAttnFwdSm90INS1_25CollectiveMainloopFwdSm90ILi2EN4cute5tupleIJNS5_1CILi1EEES8_S8_EEENS6_IJNS7_ILi128EEENS7_ILi160EEENS7_ILi192EEEEEELi128ENS_12float_e4m3_tEfNS_4arch4Sm90ELb0ELb1ELb0ELb1ELb0ELb1ELb0ELb1ELb1ELb0ELb0ELb0EEENS1_21CollectiveEpilogueFwdINS6_IJSA_SA_SB_EEES9_NS_10bfloat16_tESG_Li256ELb1ELb0ELb0ELb1EEENS1_36VarlenDynamicPersistentTileSchedulerILi128ELi160ELi256ELi128ELb0ELb0ELb1ELb1ELb0ELb1EEEEEEEEEvNT_6ParamsE:
        /* <DEDUP_REMOVED lines=27> */
.L_x_1308:
[----:B------:R-:W-:Y:S05]  /*01b0*/  BSYNC B0 ;  /* 0x0000000000007941 */ /* 0x000fea0003800000 */
.L_x_1307:
        /* <DEDUP_REMOVED lines=41> */
.L_x_1309:
        /* <DEDUP_REMOVED lines=22> */
.L_x_1310:
        /* <DEDUP_REMOVED lines=18> */
.L_x_1311:
        /* <DEDUP_REMOVED lines=22> */
.L_x_1312:
        /* <DEDUP_REMOVED lines=22> */
.L_x_1313:
        /* <DEDUP_REMOVED lines=8> */
.L_x_1316:
[----:B------:R-:W-:-:S08]  /*0a10*/  NOP ;  /* 0x0000000000007918 */ /* 0x000fd00000000000 */
[----:B------:R-:W0:Y:S02]  /*0a20*/  USETMAXREG.TRY_ALLOC.CTAPOOL UP0, 0xf0 ;  /* 0x000000f0000079c8 */ /* 0x000e240008000600 */
[----:B0-----:R-:W-:-:S13]  /*0a30*/  PLOP3.LUT P0, PT, PT, PT, UP0, 0x80, 0x0 ;  /* 0x000000000000781c */ /* 0x001fda0003f0f008 */
[----:B------:R-:W-:Y:S05]  /*0a40*/  @!P0 BRA `(.L_x_1316) ;  /* 0xfffffffc00f08947 */ /* 0x000fea000383ffff */
[----:B------:R-:W0:Y:S01]  /*0a50*/  S2R R0, SR_TID.X ;  /* 0x0000000000007919 */ /* 0x000e220000002100 */
[----:B------:R-:W1:Y:S01]  /*0a60*/  S2UR UR37, SR_CgaCtaId ;  /* 0x00000000002579c3 */ /* 0x000e620000008800 */
[----:B------:R-:W-:Y:S01]  /*0a70*/  UMOV UR4, 0x400 ;  /* 0x0000040000047882 */ /* 0x000fe20000000000 */
[----:B------:R-:W-:-:S06]  /*0a80*/  LOP3.LUT R18, R18, 0xffffffdf, RZ, 0xc0, !PT ;  /* 0xffffffdf12127812 */ /* 0x000fcc00078ec0ff */
[----:B------:R-:W-:Y:S06]  /*0a90*/  BAR.ARV 0x8, 0x120 ;  /* 0x0204800000007b1d */ /* 0x000fec0000002000 */
[----:B-1----:R-:W-:-:S06]  /*0aa0*/  ULEA UR4, UR37, UR4, 0x18 ;  /* 0x0000000425047291 */ /* 0x002fcc000f8ec03f */
[----:B------:R-:W-:Y:S01]  /*0ab0*/  IMAD.U32 R17, RZ, RZ, UR4 ;  /* 0x00000004ff117e24 */ /* 0x000fe2000f8e00ff */
[----:B0-----:R-:W-:Y:S01]  /*0ac0*/  SHF.R.U32.HI R0, RZ, 0x7, R0 ;  /* 0x00000007ff007819 */ /* 0x001fe20000011600 */
[----:B------:R-:W-:-:S03]  /*0ad0*/  ULDC UR4, c[0x0][0xc14] ;  /* 0x0003050000047ab9 */ /* 0x000fc60000000800 */
[----:B------:R-:W-:-:S13]  /*0ae0*/  ISETP.NE.AND P0, PT, R0, 0x1, PT ;  /* 0x000000010000780c */ /* 0x000fda0003f05270 */
[----:B------:R-:W-:Y:S01]  /*0af0*/  @P0 LOP3.LUT R18, R18, 0x20, RZ, 0xfc, !PT ;  /* 0x0000002012120812 */ /* 0x000fe200078efcff */
[----:B------:R-:W-:Y:S08]  /*0b00*/  @!P0 BAR.ARV 0x9, 0x100 ;  /* 0x0244000000008b1d */ /* 0x000ff00000002000 */
[----:B------:R-:W-:Y:S06]  /*0b10*/  BAR.SYNC.DEFER_BLOCKING 0x5, 0x180 ;  /* 0x0146000000007b1d */ /* 0x000fec0000010000 */
[----:B------:R-:W0:Y:S02]  /*0b20*/  LDS.128 R192, [R17+0x298d0] ;  /* 0x0298d00011c07984 */ /* 0x000e240000000c00 */
[----:B------:R-:W-:Y:S06]  /*0b30*/  BAR.ARV 0x4, 0x180 ;  /* 0x0106000000007b1d */ /* 0x000fec0000002000 */
[----:B0-----:R-:W-:-:S13]  /*0b40*/  ISETP.GE.AND P0, PT, R195, UR4, PT ;  /* 0x00000004c3007c0c */ /* 0x001fda000bf06270 */
[----:B------:R-:W-:Y:S05]  /*0b50*/  @P0 BRA `(.L_x_1317) ;  /* 0x0000032400380947 */ /* 0x000fea0003800000 */
[----:B------:R-:W0:Y:S01]  /*0b60*/  S2R R0, SR_TID.X ;  /* 0x0000000000007919 */ /* 0x000e220000002100 */
[----:B------:R-:W-:Y:S01]  /*0b70*/  R2UR UR52, R17 ;  /* 0x00000000113472ca */ /* 0x000fe200000e0000 */
[----:B------:R-:W-:Y:S01]  /*0b80*/  IMAD.MOV.U32 R19, RZ, RZ, RZ ;  /* 0x000000ffff137224 */ /* 0x000fe200078e00ff */
[----:B------:R-:W-:Y:S01]  /*0b90*/  ULOP3.LUT UR53, UR36, 0x1, URZ, 0xfc, !UPT ;  /* 0x0000000124357892 */ /* 0x000fe2000f8efc3f */
[----:B------:R-:W-:Y:S01]  /*0ba0*/  IMAD.MOV.U32 R198, RZ, RZ, RZ ;  /* 0x000000ffffc67224 */ /* 0x000fe200078e00ff */
[----:B------:R-:W-:Y:S01]  /*0bb0*/  UMOV UR43, URZ ;  /* 0x0000003f002b7c82 */ /* 0x000fe20008000000 */
[----:B------:R-:W-:Y:S02]  /*0bc0*/  IMAD.MOV.U32 R189, RZ, RZ, RZ ;  /* 0x000000ffffbd7224 */ /* 0x000fe400078e00ff */
[----:B------:R-:W-:-:S06]  /*0bd0*/  IMAD.MOV.U32 R190, RZ, RZ, RZ ;  /* 0x000000ffffbe7224 */ /* 0x000fcc00078e00ff */
[----:B------:R-:W-:Y:S01]  /*0be0*/  UIADD3 UR52, UR52, 0x14400, URZ ;  /* 0x0001440034347890 */ /* 0x000fe2000fffe03f */
[----:B0-----:R-:W-:-:S05]  /*0bf0*/  VIADD R225, R0, 0xffffff80 ;  /* 0xffffff8000e17836 */ /* 0x001fca0000000000 */
[----:B------:R-:W-:Y:S02]  /*0c00*/  SHF.R.S32.HI R0, RZ, 0x1f, R225 ;  /* 0x0000001fff007819 */ /* 0x000fe400000114e1 */
[-C--:B------:R-:W-:Y:S02]  /*0c10*/  LEA.HI R4, R225, R225.reuse, RZ, 0x1 ;  /* 0x000000e1e1047211 */ /* 0x080fe400078f08ff */
[CC--:B------:R-:W-:Y:S02]  /*0c20*/  LEA.HI R7, R0.reuse, R225.reuse, RZ, 0x4 ;  /* 0x000000e100077211 */ /* 0x0c0fe400078f20ff */
[CC--:B------:R-:W-:Y:S02]  /*0c30*/  LEA.HI R212, R0.reuse, R225.reuse, RZ, 0x3 ;  /* 0x000000e100d47211 */ /* 0x0c0fe400078f18ff */
[CC--:B------:R-:W-:Y:S02]  /*0c40*/  LEA.HI R2, R0.reuse, R225.reuse, RZ, 0x7 ;  /* 0x000000e100027211 */ /* 0x0c0fe400078f38ff */
[----:B------:R-:W-:-:S02]  /*0c50*/  LEA.HI R3, R0, R225, RZ, 0x2 ;  /* 0x000000e100037211 */ /* 0x000fc400078f10ff */
[----:B------:R-:W-:Y:S02]  /*0c60*/  LEA.HI R9, R0, R225, RZ, 0x5 ;  /* 0x000000e100097211 */ /* 0x000fe400078f28ff */
[----:B------:R-:W-:Y:S02]  /*0c70*/  LOP3.LUT R8, R7, 0x3fffff0, RZ, 0xc0, !PT ;  /* 0x03fffff007087812 */ /* 0x000fe400078ec0ff */
[----:B------:R-:W-:Y:S01]  /*0c80*/  LOP3.LUT R188, R4, 0xfffffffe, RZ, 0xc0, !PT ;  /* 0xfffffffe04bc7812 */ /* 0x000fe200078ec0ff */
[----:B------:R-:W-:Y:S01]  /*0c90*/  IMAD.SHL.U32 R9, R9, 0x20, RZ ;  /* 0x0000002009097824 */ /* 0x000fe200078e00ff */
[----:B------:R-:W-:Y:S02]  /*0ca0*/  LOP3.LUT R0, R212, 0x1ffffff8, RZ, 0xc0, !PT ;  /* 0x1ffffff8d4007812 */ /* 0x000fe400078ec0ff */
[--C-:B------:R-:W-:Y:S01]  /*0cb0*/  SHF.R.S32.HI R5, RZ, 0x2, R3.reuse ;  /* 0x00000002ff057819 */ /* 0x100fe20000011403 */
[C---:B------:R-:W-:Y:S01]  /*0cc0*/  IMAD.IADD R188, R225.reuse, 0x1, -R188 ;  /* 0x00000001e1bc7824 */ /* 0x040fe200078e0abc */
[----:B------:R-:W-:Y:S01]  /*0cd0*/  SHF.R.S32.HI R6, RZ, 0x1f, R3 ;  /* 0x0000001fff067819 */ /* 0x000fe20000011403 */
[C---:B------:R-:W-:Y:S01]  /*0ce0*/  IMAD.IADD R3, R225.reuse, 0x1, -R8 ;  /* 0x00000001e1037824 */ /* 0x040fe200078e0a08 */
[----:B------:R-:W-:Y:S01]  /*0cf0*/  LOP3.LUT R10, R2, 0xffffff80, RZ, 0xc0, !PT ;  /* 0xffffff80020a7812 */ /* 0x000fe200078ec0ff */
[C---:B------:R-:W-:Y:S01]  /*0d00*/  IMAD.IADD R0, R225.reuse, 0x1, -R0 ;  /* 0x00000001e1007824 */ /* 0x040fe200078e0a00 */
[----:B------:R-:W-:Y:S01]  /*0d10*/  SHF.R.S32.HI R216, RZ, 0x4, R7 ;  /* 0x00000004ffd87819 */ /* 0x000fe20000011407 */
[----:B------:R-:W-:Y:S01]  /*0d20*/  IMAD.SHL.U32 R22, R188, 0x10, RZ ;  /* 0x00000010bc167824 */ /* 0x000fe200078e00ff */
[----:B------:R-:W-:Y:S01]  /*0d30*/  SHF.R.S32.HI R191, RZ, 0x1, R4 ;  /* 0x00000001ffbf7819 */ /* 0x000fe20000011404 */
[----:B------:R-:W-:Y:S01]  /*0d40*/  IMAD.IADD R225, R225, 0x1, -R10 ;  /* 0x00000001e1e17824 */ /* 0x000fe200078e0a0a */
[----:B------:R-:W-:Y:S01]  /*0d50*/  SHF.R.S32.HI R8, RZ, 0x1f, R4 ;  /* 0x0000001fff087819 */ /* 0x000fe20000011404 */
[----:B------:R-:W-:Y:S01]  /*0d60*/  VIADD R197, R22, 0x20 ;  /* 0x0000002016c57836 */ /* 0x000fe20000000000 */
[----:B------:R-:W-:Y:S01]  /*0d70*/  LEA.HI R7, R7, R216, RZ, 0x1 ;  /* 0x000000d807077211 */ /* 0x000fe200078f08ff */
[----:B------:R-:W-:Y:S01]  /*0d80*/  VIADD R222, R191, 0x80 ;  /* 0x00000080bfde7836 */ /* 0x000fe20000000000 */
[----:B------:R-:W-:Y:S01]  /*0d90*/  LEA.HI R6, R6, R5, RZ, 0x2 ;  /* 0x0000000506067211 */ /* 0x000fe200078f10ff */
[----:B------:R-:W-:Y:S01]  /*0da0*/  VIADD R199, R22, 0x40 ;  /* 0x0000004016c77836 */ /* 0x000fe20000000000 */
[----:B------:R-:W-:Y:S01]  /*0db0*/  LOP3.LUT R10, R9, 0xfffffc00, RZ, 0xc0, !PT ;  /* 0xfffffc00090a7812 */ /* 0x000fe200078ec0ff */
[----:B------:R-:W-:Y:S01]  /*0dc0*/  IMAD.SHL.U32 R23, R188, 0x8, RZ ;  /* 0x00000008bc177824 */ /* 0x000fe200078e00ff */
[----:B------:R-:W-:Y:S01]  /*0dd0*/  LEA.HI R8, R8, R191, RZ, 0x3 ;  /* 0x000000bf08087211 */ /* 0x000fe200078f18ff */
[----:B------:R-:W-:Y:S01]  /*0de0*/  IMAD.SHL.U32 R210, R0, 0x8, RZ ;  /* 0x0000000800d27824 */ /* 0x000fe200078e00ff */
[----:B------:R-:W-:Y:S01]  /*0df0*/  LOP3.LUT R7, R7, 0x1ffffffe, RZ, 0xc0, !PT ;  /* 0x1ffffffe07077812 */ /* 0x000fe200078ec0ff */
[----:B------:R-:W-:Y:S01]  /*0e00*/  IMAD R10, R3, 0x40, R10 ;  /* 0x00000040030a7824 */ /* 0x000fe200078e020a */
[----:B------:R-:W-:-:S02]  /*0e10*/  LOP3.LUT R6, R6, 0xfffffffc, RZ, 0xc0, !PT ;  /* 0xfffffffc06067812 */ /* 0x000fc400078ec0ff */
[----:B------:R-:W-:Y:S01]  /*0e20*/  LOP3.LUT R8, R8, 0xfffffff8, RZ, 0xc0, !PT ;  /* 0xfffffff808087812 */ /* 0x000fe200078ec0ff */
[----:B------:R-:W-:Y:S01]  /*0e30*/  IMAD.IADD R7, R216, 0x1, -R7 ;  /* 0x00000001d8077824 */ /* 0x000fe200078e0a07 */
[----:B------:R-:W-:Y:S01]  /*0e40*/  SHF.R.S32.HI R3, RZ, 0x1f, R222 ;  /* 0x0000001fff037819 */ /* 0x000fe200000114de */
[----:B------:R-:W-:Y:S01]  /*0e50*/  IMAD.IADD R6, R5, 0x1, -R6 ;  /* 0x0000000105067824 */ /* 0x000fe200078e0a06 */
[-C--:B------:R-:W-:Y:S01]  /*0e60*/  LEA.HI R9, R222, R222.reuse, RZ, 0x1 ;  /* 0x000000dede097211 */ /* 0x080fe200078f08ff */
[----:B------:R-:W-:Y:S01]  /*0e70*/  IMAD.IADD R230, R191, 0x1, -R8 ;  /* 0x00000001bfe67824 */ /* 0x000fe200078e0a08 */
[----:B------:R-:W-:Y:S01]  /*0e80*/  LEA.HI R5, R3, R222, RZ, 0x3 ;  /* 0x000000de03057211 */ /* 0x000fe200078f18ff */
[----:B------:R-:W-:Y:S01]  /*0e90*/  IMAD R231, R7, 0x8, R10 ;  /* 0x0000000807e77824 */ /* 0x000fe200078e020a */
[----:B------:R-:W-:Y:S01]  /*0ea0*/  SHF.R.S32.HI R10, RZ, 0x1f, R225 ;  /* 0x0000001fff0a7819 */ /* 0x000fe200000114e1 */
[----:B------:R-:W-:Y:S01]  /*0eb0*/  IMAD.SHL.U32 R3, R230, 0x80, RZ ;  /* 0x00000080e6037824 */ /* 0x000fe200078e00ff */
[----:B------:R-:W-:Y:S01]  /*0ec0*/  LEA.HI R4, R4, R191, RZ, 0x1 ;  /* 0x000000bf04047211 */ /* 0x000fe200078f08ff */
[----:B------:R-:W-:Y:S01]  /*0ed0*/  IMAD.SHL.U32 R8, R5, 0x40, RZ ;  /* 0x0000004005087824 */ /* 0x000fe200078e00ff */
[----:B------:R-:W-:Y:S01]  /*0ee0*/  LOP3.LUT R7, R9, 0x3fffffe, RZ, 0xc0, !PT ;  /* 0x03fffffe09077812 */ /* 0x000fe200078ec0ff */
[----:B------:R-:W-:Y:S01]  /*0ef0*/  IMAD.SHL.U32 R201, R6, 0x80, RZ ;  /* 0x0000008006c97824 */ /* 0x000fe200078e00ff */
[----:B------:R-:W-:-:S02]  /*0f00*/  LEA.HI R5, R10, R225, RZ, 0x2 ;  /* 0x000000e10a057211 */ /* 0x000fc400078f10ff */
[----:B------:R-:W-:Y:S01]  /*0f10*/  LOP3.LUT R3, R3, 0x380, RZ, 0xc0, !PT ;  /* 0x0000038003037812 */ /* 0x000fe200078ec0ff */
[----:B------:R-:W-:Y:S01]  /*0f20*/  IMAD.IADD R207, R222, 0x1, -R7 ;  /* 0x00000001decf7824 */ /* 0x000fe200078e0a07 */
[----:B------:R-:W-:Y:S02]  /*0f30*/  LOP3.LUT R4, R4, 0x3fffffe, RZ, 0xc0, !PT ;  /* 0x03fffffe04047812 */ /* 0x000fe400078ec0ff */
[--C-:B------:R-:W-:Y:S02]  /*0f40*/  SHF.R.S32.HI R7, RZ, 0x2, R5.reuse ;  /* 0x00000002ff077819 */ /* 0x100fe40000011405 */
[----:B------:R-:W-:Y:S01]  /*0f50*/  SHF.R.S32.HI R12, RZ, 0x1f, R5 ;  /* 0x0000001fff0c7819 */ /* 0x000fe20000011405 */
[----:B------:R-:W-:Y:S01]  /*0f60*/  IMAD.IADD R4, R191, 0x1, -R4 ;  /* 0x00000001bf047824 */ /* 0x000fe200078e0a04 */
[----:B------:R-:W-:Y:S02]  /*0f70*/  LOP3.LUT R14, R8, 0xfffffe00, RZ, 0xc0, !PT ;  /* 0xfffffe00080e7812 */ /* 0x000fe400078ec0ff */
[----:B------:R-:W-:Y:S01]  /*0f80*/  SHF.R.U32.HI R8, RZ, 0x3, R3 ;  /* 0x00000003ff087819 */ /* 0x000fe20000011603 */
[----:B------:R-:W-:Y:S01]  /*0f90*/  IMAD R205, R216, 0x8, R4 ;  /* 0x00000008d8cd7824 */ /* 0x000fe200078e0204 */
[----:B------:R-:W-:Y:S01]  /*0fa0*/  LOP3.LUT R3, R3, 0x10, R22, 0xf8, !PT ;  /* 0x0000001003037812 */ /* 0x000fe200078ef816 */
[----:B------:R-:W-:Y:S01]  /*0fb0*/  IMAD R207, R207, 0x40, R14 ;  /* 0x00000040cfcf7824 */ /* 0x000fe200078e020e */
[----:B------:R-:W-:Y:S01]  /*0fc0*/  LEA.HI R12, R12, R7, RZ, 0x3 ;  /* 0x000000070c0c7211 */ /* 0x000fe200078f18ff */
[----:B------:R-:W-:Y:S01]  /*0fd0*/  IMAD.SHL.U32 R205, R205, 0x40, RZ ;  /* 0x00000040cdcd7824 */ /* 0x000fe200078e00ff */
[----:B------:R-:W-:-:S02]  /*0fe0*/  LOP3.LUT R3, R3, R8, RZ, 0x3c, !PT ;  /* 0x0000000803037212 */ /* 0x000fc400078e3cff */
[----:B------:R-:W-:Y:S02]  /*0ff0*/  LOP3.LUT R12, R12, 0xfffffff8, RZ, 0xc0, !PT ;  /* 0xfffffff80c0c7812 */ /* 0x000fe400078ec0ff */
[----:B------:R-:W-:Y:S01]  /*1000*/  LEA.HI R10, R10, R225, RZ, 0x5 ;  /* 0x000000e10a0a7211 */ /* 0x000fe200078f28ff */
[----:B------:R-:W-:Y:S01]  /*1010*/  IMAD R216, R216, 0x400, R3 ;  /* 0x00000400d8d87824 */ /* 0x000fe200078e0203 */
[----:B------:R-:W-:Y:S01]  /*1020*/  SHF.R.S32.HI R4, RZ, 0x1f, R197 ;  /* 0x0000001fff047819 */ /* 0x000fe200000114c5 */
[----:B------:R-:W-:Y:S01]  /*1030*/  IMAD.IADD R7, R7, 0x1, -R12 ;  /* 0x0000000107077824 */ /* 0x000fe200078e0a0c */
[----:B------:R-:W-:Y:S02]  /*1040*/  SHF.R.S32.HI R8, RZ, 0x1f, R199 ;  /* 0x0000001fff087819 */ /* 0x000fe400000114c7 */
[----:B------:R-:W-:Y:S02]  /*1050*/  LOP3.LUT P0, RZ, R6, 0x2, RZ, 0xc0, !PT ;  /* 0x0000000206ff7812 */ /* 0x000fe4000780c0ff */
[----:B------:R-:W-:-:S02]  /*1060*/  SHF.R.S32.HI R10, RZ, 0x5, R10 ;  /* 0x00000005ff0a7819 */ /* 0x000fc4000001140a */
[CC--:B------:R-:W-:Y:S02]  /*1070*/  LEA.HI R6, R4.reuse, R197.reuse, RZ, 0x4 ;  /* 0x000000c504067211 */ /* 0x0c0fe400078f20ff */
[----:B------:R-:W-:Y:S01]  /*1080*/  LEA.HI R4, R4, R197, RZ, 0x6 ;  /* 0x000000c504047211 */ /* 0x000fe200078f30ff */
[----:B------:R-:W-:Y:S01]  /*1090*/  IMAD R7, R10, 0x10, R7 ;  /* 0x000000100a077824 */ /* 0x000fe200078e0207 */
[----:B------:R-:W-:Y:S02]  /*10a0*/  LEA.HI R3, R8, R199, RZ, 0x6 ;  /* 0x000000c708037211 */ /* 0x000fe400078f30ff */
[----:B------:R-:W-:Y:S01]  /*10b0*/  SHF.R.S32.HI R229, RZ, 0x7, R2 ;  /* 0x00000007ffe57819 */ /* 0x000fe20000011402 */
[----:B------:R-:W-:Y:S01]  /*10c0*/  IMAD.SHL.U32 R4, R4, 0x80, RZ ;  /* 0x0000008004047824 */ /* 0x000fe200078e00ff */
[----:B------:R-:W-:Y:S01]  /*10d0*/  LOP3.LUT R201, R201, 0x180, RZ, 0xc0, !PT ;  /* 0x00000180c9c97812 */ /* 0x000fe200078ec0ff */
[----:B------:R-:W-:Y:S01]  /*10e0*/  IMAD.SHL.U32 R10, R3, 0x80, RZ ;  /* 0x00000080030a7824 */ /* 0x000fe200078e00ff */
[----:B------:R-:W-:-:S02]  /*10f0*/  LEA.HI R2, R2, R229, RZ, 0x1 ;  /* 0x000000e502027211 */ /* 0x000fc400078f08ff */
[----:B------:R-:W-:Y:S02]  /*1100*/  LOP3.LUT R3, R201, 0x30, R6, 0xf8, !PT ;  /* 0x00000030c9037812 */ /* 0x000fe400078ef806 */
[----:B------:R-:W-:Y:S02]  /*1110*/  SHF.R.U32.HI R204, RZ, 0x3, R201 ;  /* 0x00000003ffcc7819 */ /* 0x000fe400000116c9 */
[----:B------:R-:W-:Y:S02]  /*1120*/  LOP3.LUT R2, R2, 0x3fffffe, RZ, 0xc0, !PT ;  /* 0x03fffffe02027812 */ /* 0x000fe400078ec0ff */
[----:B------:R-:W-:Y:S02]  /*1130*/  LOP3.LUT R4, R4, 0xffffe000, RZ, 0xc0, !PT ;  /* 0xffffe00004047812 */ /* 0x000fe400078ec0ff */
[----:B------:R-:W-:Y:S01]  /*1140*/  LOP3.LUT R3, R3, R204, RZ, 0x3c, !PT ;  /* 0x000000cc03037212 */ /* 0x000fe200078e3cff */
[----:B------:R-:W-:Y:S01]  /*1150*/  IMAD.IADD R2, R229, 0x1, -R2 ;  /* 0x00000001e5027824 */ /* 0x000fe200078e0a02 */
[----:B------:R-:W-:-:S02]  /*1160*/  LEA.HI R8, R8, R199, RZ, 0x4 ;  /* 0x000000c708087211 */ /* 0x000fc400078f20ff */
[----:B------:R-:W-:Y:S01]  /*1170*/  IADD3 R4, R3, R205, R4 ;  /* 0x000000cd03047210 */ /* 0x000fe20007ffe004 */
[----:B------:R-:W-:Y:S01]  /*1180*/  IMAD R211, R2, 0x40, R7 ;  /* 0x0000004002d37824 */ /* 0x000fe200078e0207 */
[C---:B------:R-:W-:Y:S01]  /*1190*/  LOP3.LUT R3, R201.reuse, 0x10, R22, 0xf8, !PT ;  /* 0x00000010c9037812 */ /* 0x040fe200078ef816 */
[----:B------:R-:W-:Y:S01]  /*11a0*/  IMAD.MOV.U32 R2, RZ, RZ, 0x20 ;  /* 0x00000020ff027424 */ /* 0x000fe200078e00ff */
[----:B------:R-:W-:Y:S01]  /*11b0*/  LOP3.LUT R11, R201, 0x30, R8, 0xf8, !PT ;  /* 0x00000030c90b7812 */ /* 0x000fe200078ef808 */
[----:B------:R-:W-:Y:S01]  /*11c0*/  IMAD.IADD R227, R17, 0x1, R4 ;  /* 0x0000000111e37824 */ /* 0x000fe200078e0204 */
[----:B------:R-:W-:Y:S02]  /*11d0*/  SHF.R.S32.HI R9, RZ, 0x1, R9 ;  /* 0x00000001ff097819 */ /* 0x000fe40000011409 */
[-C--:B------:R-:W-:Y:S02]  /*11e0*/  LOP3.LUT R214, R3, R204.reuse, RZ, 0x3c, !PT ;  /* 0x000000cc03d67212 */ /* 0x080fe400078e3cff */
[----:B------:R-:W-:Y:S01]  /*11f0*/  LOP3.LUT R10, R10, 0xffffe000, RZ, 0xc0, !PT ;  /* 0xffffe0000a0a7812 */ /* 0x000fe200078ec0ff */
[----:B------:R-:W-:Y:S01]  /*1200*/  IMAD.SHL.U32 R9, R9, 0x80, RZ ;  /* 0x0000008009097824 */ /* 0x000fe200078e00ff */
[----:B------:R-:W-:Y:S01]  /*1210*/  LOP3.LUT R11, R11, R204, RZ, 0x3c, !PT ;  /* 0x000000cc0b0b7212 */ /* 0x000fe200078e3cff */
[----:B------:R-:W-:Y:S01]  /*1220*/  IMAD.IADD R214, R205, 0x1, R214 ;  /* 0x00000001cdd67824 */ /* 0x000fe200078e02d6 */
[----:B------:R-:W-:-:S02]  /*1230*/  LOP3.LUT R7, R201, 0x30, R22, 0xf8, !PT ;  /* 0x00000030c9077812 */ /* 0x000fc400078ef816 */
[----:B------:R-:W-:Y:S02]  /*1240*/  IADD3 R10, R11, R205, R10 ;  /* 0x000000cd0b0a7210 */ /* 0x000fe40007ffe00a */
[----:B------:R-:W-:Y:S02]  /*1250*/  LOP3.LUT R200, R5, 0x7ffffffc, RZ, 0xc0, !PT ;  /* 0x7ffffffc05c87812 */ /* 0x000fe400078ec0ff */
[----:B------:R-:W-:Y:S01]  /*1260*/  SEL R3, R2, 0xffffffe0, !P0 ;  /* 0xffffffe002037807 */ /* 0x000fe20004000000 */
[----:B------:R-:W-:Y:S01]  /*1270*/  IMAD.IADD R226, R17, 0x1, R10 ;  /* 0x0000000111e27824 */ /* 0x000fe200078e020a */
[----:B------:R-:W-:Y:S01]  /*1280*/  LOP3.LUT R228, R7, R204, RZ, 0x3c, !PT ;  /* 0x000000cc07e47212 */ /* 0x000fe200078e3cff */
[----:B------:R-:W-:Y:S01]  /*1290*/  IMAD.IADD R200, R225, 0x1, -R200 ;  /* 0x00000001e1c87824 */ /* 0x000fe200078e0ac8 */
[----:B------:R-:W-:Y:S01]  /*12a0*/  SHF.R.S32.HI R212, RZ, 0x3, R212 ;  /* 0x00000003ffd47819 */ /* 0x000fe200000114d4 */
[----:B------:R-:W-:Y:S01]  /*12b0*/  IMAD.IADD R215, R3, 0x1, R214 ;  /* 0x0000000103d77824 */ /* 0x000fe200078e02d6 */
[----:B------:R-:W-:-:S02]  /*12c0*/  SHF.R.S32.HI R221, RZ, 0x1f, R191 ;  /* 0x0000001fffdd7819 */ /* 0x000fc400000114bf */
[----:B------:R-:W-:Y:S02]  /*12d0*/  LOP3.LUT R206, R9, 0x180, RZ, 0xc0, !PT ;  /* 0x0000018009ce7812 */ /* 0x000fe400078ec0ff */
[----:B------:R-:W-:Y:S02]  /*12e0*/  IADD3 R228, R17, R205, R228 ;  /* 0x000000cd11e47210 */ /* 0x000fe40007ffe0e4 */
[----:B------:R-:W-:-:S07]  /*12f0*/  IADD3 R224, R3, UR52, R214 ;  /* 0x0000003403e07c10 */ /* 0x000fce000fffe0d6 */
.L_x_1583:
[----:B------:R-:W-:Y:S05]  /*1300*/  YIELD ;  /* 0x0000000000007946 */ /* 0x000fea0003800000 */
[----:B------:R-:W-:Y:S01]  /*1310*/  ULDC.64 UR4, c[0x0][0xa28] ;  /* 0x00028a0000047ab9 */ /* 0x000fe20000000a00 */
[----:B0-2345:R-:W0:Y:S01]  /*1320*/  LDC.64 R4, c[0x0][0xa08] ;  /* 0x00028200ff047b82 */ /* 0x03de220000000a00 */
[----:B------:R-:W-:Y:S01]  /*1330*/  ISETP.NE.U32.AND P1, PT, RZ, UR4, PT ;  /* 0x00000004ff007c0c */ /* 0x000fe2000bf25070 */
[----:B------:R-:W-:Y:S02]  /*1340*/  IMAD.MOV.U32 R26, RZ, RZ, RZ ;  /* 0x000000ffff1a7224 */ /* 0x000fe400078e00ff */
[----:B------:R-:W-:Y:S01]  /*1350*/  IMAD.MOV.U32 R0, RZ, RZ, RZ ;  /* 0x000000ffff007224 */ /* 0x000fe200078e00ff */
[----:B------:R-:W-:Y:S01]  /*1360*/  ISETP.NE.AND.EX P1, PT, RZ, UR5, PT, P1 ;  /* 0x00000005ff007c0c */ /* 0x000fe2000bf25310 */
[----:B------:R-:W-:-:S02]  /*1370*/  ULDC.64 UR4, c[0x0][0xa18] ;  /* 0x0002860000047ab9 */ /* 0x000fc40000000a00 */
[----:B------:R-:W-:-:S04]  /*1380*/  ISETP.NE.U32.AND P2, PT, RZ, UR4, PT ;  /* 0x00000004ff007c0c */ /* 0x000fc8000bf45070 */
[----:B------:R-:W-:Y:S01]  /*1390*/  ISETP.NE.AND.EX P2, PT, RZ, UR5, PT, P2 ;  /* 0x00000005ff007c0c */ /* 0x000fe2000bf45320 */
[----:B------:R-:W-:Y:S02]  /*13a0*/  ULDC.64 UR4, c[0x0][0xa08] ;  /* 0x0002820000047ab9 */ /* 0x000fe40000000a00 */
[----:B------:R-:W-:-:S03]  /*13b0*/  ISETP.NE.U32.AND P0, PT, RZ, UR4, PT ;  /* 0x00000004ff007c0c */ /* 0x000fc6000bf05070 */
[----:B------:R-:W1:Y:S01]  /*13c0*/  @P1 LDC.64 R2, c[0x0][0xa28] ;  /* 0x00028a00ff021b82 */ /* 0x000e620000000a00 */
[----:B------:R-:W-:Y:S01]  /*13d0*/  ISETP.NE.AND.EX P0, PT, RZ, UR5, PT, P0 ;  /* 0x00000005ff007c0c */ /* 0x000fe2000bf05300 */
[----:B0-----:R-:W-:-:S06]  /*13e0*/  IMAD.WIDE R8, R195, 0x4, R4 ;  /* 0x00000004c3087825 */ /* 0x001fcc00078e0204 */
[----:B------:R-:W0:Y:S01]  /*13f0*/  @P2 LDC.64 R6, c[0x0][0xa18] ;  /* 0x00028600ff062b82 */ /* 0x000e220000000a00 */
[----:B------:R-:W-:Y:S02]  /*1400*/  ULDC UR4, c[0x0][0x288] ;  /* 0x0000a20000047ab9 */ /* 0x000fe40000000800 */
[----:B------:R-:W-:Y:S01]  /*1410*/  IMAD.U32 R196, RZ, RZ, UR4 ;  /* 0x00000004ffc47e24 */ /* 0x000fe2000f8e00ff */
[----:B------:R-:W-:Y:S02]  /*1420*/  ULDC.64 UR4, c[0x0][0x3f8] ;  /* 0x0000fe0000047ab9 */ /* 0x000fe40000000a00 */
[----:B------:R-:W5:Y:S01]  /*1430*/  @P0 LDG.E R26, desc[UR60][R8.64] ;  /* 0x0000003c081a0981 */ /* 0x000f62000c1e1900 */
[----:B-1----:R-:W-:-:S04]  /*1440*/  @P1 IMAD.WIDE R2, R195, 0x4, R2 ;  /* 0x00000004c3021825 */ /* 0x002fc800078e0202 */
[----:B0-----:R-:W-:Y:S01]  /*1450*/  @P2 IMAD.WIDE R4, R195, 0x4, R6 ;  /* 0x00000004c3042825 */ /* 0x001fe200078e0206 */
[----:B------:R-:W-:Y:S01]  /*1460*/  UISETP.NE.U32.AND UP0, UPT, UR4, URZ, UPT ;  /* 0x0000003f0400728c */ /* 0x000fe2000bf05070 */
[----:B------:R0:W5:Y:S02]  /*1470*/  @P1 LDG.E R0, desc[UR60][R2.64] ;  /* 0x0000003c02001981 */ /* 0x000164000c1e1900 */
[----:B------:R-:W-:Y:S02]  /*1480*/  ULDC UR4, c[0x0][0x404] ;  /* 0x0001010000047ab9 */ /* 0x000fe40000000800 */
[----:B------:R1:W5:Y:S01]  /*1490*/  @P2 LDG.E R196, desc[UR60][R4.64] ;  /* 0x0000003c04c42981 */ /* 0x000362000c1e1900 */
[----:B------:R-:W-:-:S03]  /*14a0*/  UISETP.NE.AND.EX UP0, UPT, UR5, URZ, UPT, UP0 ;  /* 0x0000003f0500728c */ /* 0x000fc6000bf05300 */
[----:B------:R-:W-:Y:S01]  /*14b0*/  ULDC UR5, c[0x0][0x2e0] ;  /* 0x0000b80000057ab9 */ /* 0x000fe20000000800 */
[----:B------:R-:W-:-:S04]  /*14c0*/  USEL UR4, UR4, 0x1, UP0 ;  /* 0x0000000104047887 */ /* 0x000fc80008000000 */
[----:B------:R-:W-:-:S03]  /*14d0*/  UIMAD UR4, UR4, UR5, URZ ;  /* 0x00000005040472a4 */ /* 0x000fc6000f8e023f */
[----:B------:R-:W-:Y:S02]  /*14e0*/  ULDC UR5, c[0x0][0x338] ;  /* 0x0000ce0000057ab9 */ /* 0x000fe40000000800 */
[----:B0-----:R-:W-:Y:S02]  /*14f0*/  IMAD.U32 R2, RZ, RZ, UR5 ;  /* 0x00000005ff027e24 */ /* 0x001fe4000f8e00ff */
[----:B------:R-:W-:Y:S01]  /*1500*/  IMAD.U32 R25, RZ, RZ, UR4 ;  /* 0x00000004ff197e24 */ /* 0x000fe2000f8e00ff */
[----:B-1----:R-:W-:Y:S06]  /*1510*/  @P2 BRA `(.L_x_1318) ;  /* 0x0000000000242947 */ /* 0x002fec0003800000 */
        /* <DEDUP_REMOVED lines=9> */
.L_x_1318:
[----:B------:R-:W-:Y:S01]  /*15b0*/  ULDC.64 UR4, c[0x0][0xa20] ;  /* 0x0002880000047ab9 */ /* 0x000fe20000000a00 */
[----:B------:R-:W-:Y:S01]  /*15c0*/  IMAD.MOV.U32 R223, RZ, RZ, R193 ;  /* 0x000000ffffdf7224 */ /* 0x000fe200078e00c1 */
[----:B------:R-:W-:Y:S01]  /*15d0*/  ISETP.NE.U32.AND P1, PT, RZ, UR4, PT ;  /* 0x00000004ff007c0c */ /* 0x000fe2000bf25070 */
[----:B------:R-:W-:Y:S02]  /*15e0*/  IMAD.MOV.U32 R217, RZ, RZ, R194 ;  /* 0x000000ffffd97224 */ /* 0x000fe400078e00c2 */
[----:B------:R-:W-:Y:S01]  /*15f0*/  IMAD.MOV.U32 R218, RZ, RZ, R195 ;  /* 0x000000ffffda7224 */ /* 0x000fe200078e00c3 */
[----:B------:R-:W-:-:S13]  /*1600*/  ISETP.NE.AND.EX P1, PT, RZ, UR5, PT, P1 ;  /* 0x00000005ff007c0c */ /* 0x000fda000bf25310 */
[----:B------:R-:W-:Y:S05]  /*1610*/  @!P1 BRA `(.L_x_1319) ;  /* 0x0000000000109947 */ /* 0x000fea0003800000 */
[----:B------:R-:W0:Y:S02]  /*1620*/  LDC.64 R4, c[0x0][0xa20] ;  /* 0x00028800ff047b82 */ /* 0x000e240000000a00 */
[----:B0-----:R-:W-:-:S05]  /*1630*/  IMAD.WIDE R4, R195, 0x4, R4 ;  /* 0x00000004c3047825 */ /* 0x001fca00078e0204 */
[----:B------:R0:W5:Y:S01]  /*1640*/  LDG.E R25, desc[UR60][R4.64] ;  /* 0x0000003c04197981 */ /* 0x000162000c1e1900 */
[----:B------:R-:W-:Y:S05]  /*1650*/  BRA `(.L_x_1320) ;  /* 0x0000000000107947 */ /* 0x000fea0003800000 */
.L_x_1319:
[----:B------:R-:W-:Y:S05]  /*1660*/  @!P0 BRA `(.L_x_1320) ;  /* 0x00000000000c8947 */ /* 0x000fea0003800000 */
[----:B------:R-:W2:Y:S04]  /*1670*/  LDG.E R4, desc[UR60][R8.64] ;  /* 0x0000003c08047981 */ /* 0x000ea8000c1e1900 */
[----:B------:R-:W2:Y:S02]  /*1680*/  LDG.E R25, desc[UR60][R8.64+0x4] ;  /* 0x0000043c08197981 */ /* 0x000ea4000c1e1900 */
[----:B--2---:R-:W-:-:S07]  /*1690*/  IMAD.IADD R25, R25, 0x1, -R4 ;  /* 0x0000000119197824 */ /* 0x004fce00078e0a04 */
.L_x_1320:
[----:B------:R-:W-:Y:S01]  /*16a0*/  ULDC.64 UR4, c[0x0][0xa10] ;  /* 0x0002840000047ab9 */ /* 0x000fe20000000a00 */
[----:B------:R-:W1:Y:S01]  /*16b0*/  LDC.64 R10, c[0x0][0x9e0] ;  /* 0x00027800ff0a7b82 */ /* 0x000e620000000a00 */
[----:B------:R-:W-:-:S04]  /*16c0*/  ISETP.NE.U32.AND P0, PT, RZ, UR4, PT ;  /* 0x00000004ff007c0c */ /* 0x000fc8000bf05070 */
[----:B------:R-:W-:Y:S01]  /*16d0*/  ISETP.NE.AND.EX P0, PT, RZ, UR5, PT, P0 ;  /* 0x00000005ff007c0c */ /* 0x000fe2000bf05300 */
[----:B------:R-:W-:Y:S02]  /*16e0*/  ULDC.64 UR4, c[0x0][0xa30] ;  /* 0x00028c0000047ab9 */ /* 0x000fe40000000a00 */
[----:B------:R-:W-:-:S04]  /*16f0*/  ISETP.NE.U32.AND P1, PT, RZ, UR4, PT ;  /* 0x00000004ff007c0c */ /* 0x000fc8000bf25070 */
[----:B------:R-:W-:-:S06]  /*1700*/  ISETP.NE.AND.EX P1, PT, RZ, UR5, PT, P1 ;  /* 0x00000005ff007c0c */ /* 0x000fcc000bf25310 */
[----:B0-----:R-:W0:Y:S08]  /*1710*/  @P0 LDC.64 R4, c[0x0][0xa10] ;  /* 0x00028400ff040b82 */ /* 0x001e300000000a00 */
[----:B------:R-:W2:Y:S01]  /*1720*/  @P1 LDC.64 R6, c[0x0][0xa30] ;  /* 0x00028c00ff061b82 */ /* 0x000ea20000000a00 */
[----:B0-----:R-:W-:-:S05]  /*1730*/  @P0 IMAD.WIDE R4, R195, 0x4, R4 ;  /* 0x00000004c3040825 */ /* 0x001fca00078e0204 */
[----:B------:R-:W3:Y:S04]  /*1740*/  @P0 LDG.E R3, desc[UR60][R4.64] ;  /* 0x0000003c04030981 */ /* 0x000ee8000c1e1900 */
[----:B------:R0:W3:Y:S01]  /*1750*/  @P0 LDG.E R8, desc[UR60][R4.64+0x4] ;  /* 0x0000043c04080981 */ /* 0x0000e2000c1e1900 */
[----:B-----5:R-:W-:Y:S02]  /*1760*/  IMAD.MOV.U32 R143, RZ, RZ, R25 ;  /* 0x000000ffff8f7224 */ /* 0x020fe400078e0019 */
[----:B--2---:R-:W-:-:S05]  /*1770*/  @P1 IMAD.WIDE R6, R195, 0x4, R6 ;  /* 0x00000004c3061825 */ /* 0x004fca00078e0206 */
[----:B------:R2:W5:Y:S01]  /*1780*/  @P1 LDG.E R143, desc[UR60][R6.64] ;  /* 0x0000003c068f1981 */ /* 0x000562000c1e1900 */
[----:B-1----:R-:W-:Y:S02]  /*1790*/  ISETP.GE.AND P1, PT, R11, 0x1, PT ;  /* 0x000000010b00780c */ /* 0x002fe40003f26270 */
[----:B0-----:R-:W-:Y:S01]  /*17a0*/  LEA R5, R193, 0x80, 0x7 ;  /* 0x00000080c1057811 */ /* 0x001fe200078e38ff */
[----:B---3--:R-:W-:Y:S02]  /*17b0*/  @P0 IMAD.IADD R2, R8, 0x1, -R3 ;  /* 0x0000000108020824 */ /* 0x008fe400078e0a03 */
[----:B------:R-:W-:-:S04]  /*17c0*/  IMAD.IADD R8, R25, 0x1, -R0 ;  /* 0x0000000119087824 */ /* 0x000fc800078e0a00 */
[----:B------:R-:W-:-:S04]  /*17d0*/  IMAD.IADD R192, R8, 0x1, R2 ;  /* 0x0000000108c07824 */ /* 0x000fc800078e0202 */
[C---:B------:R-:W-:Y:S01]  /*17e0*/  VIADD R0, R192.reuse, 0x9f ;  /* 0x0000009fc0007836 */ /* 0x040fe20000000000 */
[----:B------:R-:W-:-:S03]  /*17f0*/  IADD3 R9, R192, R5, -R196 ;  /* 0x00000005c0097210 */ /* 0x000fc60007ffe8c4 */
[----:B------:R-:W-:-:S05]  /*1800*/  IMAD.HI R0, R0, 0x66666667, RZ ;  /* 0x6666666700007827 */ /* 0x000fca00078e02ff */
[----:B------:R-:W-:-:S04]  /*1810*/  SHF.R.U32.HI R3, RZ, 0x1f, R0 ;  /* 0x0000001fff037819 */ /* 0x000fc80000011600 */
[----:B------:R-:W-:Y:S01]  /*1820*/  LEA.HI.SX32 R156, R0, R3, 0x1a ;  /* 0x00000003009c7211 */ /* 0x000fe200078fd2ff */
[----:B------:R-:W-:Y:S01]  /*1830*/  IMAD.IADD R0, R9, 0x1, R10 ;  /* 0x0000000109007824 */ /* 0x000fe200078e020a */
[----:B--2---:R-:W-:Y:S06]  /*1840*/  @!P1 BRA `(.L_x_1321) ;  /* 0x0000000000489947 */ /* 0x004fec0003800000 */
[C---:B------:R-:W-:Y:S01]  /*1850*/  ISETP.GT.AND P0, PT, R9.reuse, RZ, PT ;  /* 0x000000ff0900720c */ /* 0x040fe20003f04270 */
[----:B------:R-:W-:Y:S01]  /*1860*/  BSSY B0, `(.L_x_1322) ;  /* 0x000000e000007945 */ /* 0x000fe20003800000 */
[----:B------:R-:W-:-:S11]  /*1870*/  VIADD R3, R9, 0xffffffff ;  /* 0xffffffff09037836 */ /* 0x000fd60000000000 */
        /* <DEDUP_REMOVED lines=8> */
.L_x_1323:
[----:B------:R-:W-:-:S13]  /*1900*/  ISETP.NE.AND P0, PT, R11, 0x1, PT ;  /* 0x000000010b00780c */ /* 0x000fda0003f05270 */
[----:B------:R-:W0:Y:S02]  /*1910*/  @P0 LDC.64 R4, c[0x0][0x9e8] ;  /* 0x00027a00ff040b82 */ /* 0x000e240000000a00 */
[----:B0-----:R-:W-:-:S05]  /*1920*/  @P0 IMAD.HI.U32 R4, R3, R4, RZ ;  /* 0x0000000403040227 */ /* 0x001fca00078e00ff */
[----:B------:R-:W-:-:S07]  /*1930*/  @P0 SHF.R.U32.HI R3, RZ, R5, R4 ;  /* 0x00000005ff030219 */ /* 0x000fce0000011604 */
.L_x_1324:
[----:B------:R-:W-:Y:S05]  /*1940*/  BSYNC B0 ;  /* 0x0000000000007941 */ /* 0x000fea0003800000 */
.L_x_1322:
[----:B------:R-:W-:-:S05]  /*1950*/  IMAD R3, R3, R11, R11 ;  /* 0x0000000b03037224 */ /* 0x000fca00078e020b */
[----:B------:R-:W-:-:S07]  /*1960*/  VIMNMX R0, R0, R3, PT ;  /* 0x0000000300007248 */ /* 0x000fce0003fe0100 */
.L_x_1321:
[----:B------:R-:W-:Y:S01]  /*1970*/  IMAD R3, R193, 0x80, -R196 ;  /* 0x00000080c1037824 */ /* 0x000fe200078e0ac4 */
[----:B------:R-:W-:-:S03]  /*1980*/  ULDC UR4, c[0x0][0x9dc] ;  /* 0x0002770000047ab9 */ /* 0x000fc60000000800 */
[----:B------:R-:W-:-:S04]  /*1990*/  IMAD.IADD R3, R192, 0x1, R3 ;  /* 0x00000001c0037824 */ /* 0x000fc800078e0203 */
[----:B------:R-:W-:Y:S01]  /*19a0*/  VIADD R4, R3, -UR4 ;  /* 0x8000000403047c36 */ /* 0x000fe20008000000 */
[----:B------:R-:W-:Y:S06]  /*19b0*/  @!P1 BRA `(.L_x_1325) ;  /* 0x0000000000449947 */ /* 0x000fec0003800000 */
[----:B------:R-:W-:Y:S01]  /*19c0*/  ISETP.GT.AND P0, PT, R3, -0x1, PT ;  /* 0xffffffff0300780c */ /* 0x000fe20003f04270 */
[----:B------:R-:W-:-:S12]  /*19d0*/  BSSY B0, `(.L_x_1326) ;  /* 0x000000d000007945 */ /* 0x000fd80003800000 */
        /* <DEDUP_REMOVED lines=8> */
.L_x_1327:
[----:B------:R-:W-:-:S13]  /*1a60*/  ISETP.NE.AND P0, PT, R11, 0x1, PT ;  /* 0x000000010b00780c */ /* 0x000fda0003f05270 */
[----:B------:R-:W0:Y:S02]  /*1a70*/  @P0 LDC.64 R6, c[0x0][0x9e8] ;  /* 0x00027a00ff060b82 */ /* 0x000e240000000a00 */
[----:B0-----:R-:W-:-:S05]  /*1a80*/  @P0 IMAD.HI.U32 R6, R3, R6, RZ ;  /* 0x0000000603060227 */ /* 0x001fca00078e00ff */
[----:B------:R-:W-:-:S07]  /*1a90*/  @P0 SHF.R.U32.HI R3, RZ, R7, R6 ;  /* 0x00000007ff030219 */ /* 0x000fce0000011606 */
.L_x_1328:
[----:B------:R-:W-:Y:S05]  /*1aa0*/  BSYNC B0 ;  /* 0x0000000000007941 */ /* 0x000fea0003800000 */
.L_x_1326:
[----:B------:R-:W-:-:S05]  /*1ab0*/  IMAD R3, R3, R11, RZ ;  /* 0x0000000b03037224 */ /* 0x000fca00078e02ff */
[----:B------:R-:W-:-:S07]  /*1ac0*/  VIMNMX R4, R4, R3, !PT ;  /* 0x0000000304047248 */ /* 0x000fce0007fe0100 */
.L_x_1325:
[----:B------:R-:W-:Y:S02]  /*1ad0*/  VIADD R0, R0, 0x9f ;  /* 0x0000009f00007836 */ /* 0x000fe40000000000 */
[----:B------:R-:W-:-:S04]  /*1ae0*/  IMAD.HI R4, R4, 0x66666667, RZ ;  /* 0x6666666704047827 */ /* 0x000fc800078e02ff */
[----:B------:R-:W-:Y:S01]  /*1af0*/  IMAD.HI R0, R0, 0x66666667, RZ ;  /* 0x6666666700007827 */ /* 0x000fe200078e02ff */
[----:B------:R-:W-:-:S04]  /*1b00*/  SHF.R.U32.HI R5, RZ, 0x1f, R4 ;  /* 0x0000001fff057819 */ /* 0x000fc80000011604 */
[----:B------:R-:W-:Y:S02]  /*1b10*/  SHF.R.U32.HI R3, RZ, 0x1f, R0 ;  /* 0x0000001fff037819 */ /* 0x000fe40000011600 */
[----:B------:R-:W-:Y:S02]  /*1b20*/  LEA.HI.SX32 R5, R4, R5, 0x1a ;  /* 0x0000000504057211 */ /* 0x000fe400078fd2ff */
[----:B------:R-:W-:Y:S02]  /*1b30*/  LEA.HI.SX32 R3, R0, R3, 0x1a ;  /* 0x0000000300037211 */ /* 0x000fe400078fd2ff */
[----:B------:R-:W-:Y:S02]  /*1b40*/  VIMNMX R5, RZ, R5, !PT ;  /* 0x00000005ff057248 */ /* 0x000fe40007fe0100 */
[----:B------:R-:W-:-:S03]  /*1b50*/  VIMNMX R3, R156, R3, PT ;  /* 0x000000039c037248 */ /* 0x000fc60003fe0100 */
[--C-:B------:R-:W-:Y:S02]  /*1b60*/  IMAD R5, R5, 0xa0, -R8.reuse ;  /* 0x000000a005057824 */ /* 0x100fe400078e0a08 */
[----:B------:R-:W-:-:S03]  /*1b70*/  IMAD R3, R3, 0xa0, -R8 ;  /* 0x000000a003037824 */ /* 0x000fc600078e0a08 */
[----:B------:R-:W-:Y:S02]  /*1b80*/  VIMNMX R5, RZ, R5, !PT ;  /* 0x00000005ff057248 */ /* 0x000fe40007fe0100 */
[----:B------:R-:W-:-:S04]  /*1b90*/  VIMNMX R0, R3, R2, PT ;  /* 0x0000000203007248 */ /* 0x000fc80003fe0100 */
[----:B------:R-:W-:Y:S01]  /*1ba0*/  ISETP.GT.AND P0, PT, R0, R5, PT ;  /* 0x000000050000720c */ /* 0x000fe20003f04270 */
[----:B------:R-:W-:-:S05]  /*1bb0*/  IMAD.WIDE.U32 R4, R5, -0x33333333, RZ ;  /* 0xcccccccd05047825 */ /* 0x000fca00078e00ff */
[----:B------:R-:W-:-:S05]  /*1bc0*/  SHF.R.U32.HI R119, RZ, 0x7, R5 ;  /* 0x00000007ff777819 */ /* 0x000fca0000011605 */
[----:B------:R-:W-:Y:S02]  /*1bd0*/  IMAD.MOV.U32 R24, RZ, RZ, R119 ;  /* 0x000000ffff187224 */ /* 0x000fe400078e0077 */
[----:B------:R-:W-:-:S04]  /*1be0*/  @P0 VIADD R0, R0, 0x9f ;  /* 0x0000009f00000836 */ /* 0x000fc80000000000 */
[----:B------:R-:W-:-:S05]  /*1bf0*/  @P0 IMAD.HI R0, R0, 0x66666667, RZ ;  /* 0x6666666700000827 */ /* 0x000fca00078e02ff */
[----:B------:R-:W-:-:S04]  /*1c00*/  @P0 SHF.R.U32.HI R3, RZ, 0x1f, R0 ;  /* 0x0000001fff030819 */ /* 0x000fc80000011600 */
[----:B------:R-:W-:Y:S02]  /*1c10*/  @P0 LEA.HI.SX32 R24, R0, R3, 0x1a ;  /* 0x0000000300180211 */ /* 0x000fe400078fd2ff */
[----:B------:R-:W-:Y:S02]  /*1c20*/  PLOP3.LUT P0, PT, PT, PT, PT, 0x80, 0x0 ;  /* 0x000000000000781c */ /* 0x000fe40003f0f070 */
[----:B------:R-:W-:-:S13]  /*1c30*/  ISETP.GT.AND P1, PT, R24, R119, PT ;  /* 0x000000771800720c */ /* 0x000fda0003f24270 */
[----:B------:R-:W-:Y:S05]  /*1c40*/  @!P1 BRA `(.L_x_1329) ;  /* 0x000000e000309947 */ /* 0x000fea0003800000 */
        /* <DEDUP_REMOVED lines=19> */
[----:B-1---5:R-:W-:Y:S05]  /*1d80*/  CALL.ABS.NOINC R14 ;  /* 0x000000000e007343 */ /* 0x022fea0003c00000 */
.L_x_1331:
[----:B------:R-:W-:Y:S05]  /*1d90*/  BSYNC B6 ;  /* 0x0000000000067941 */ /* 0x000fea0003800000 */
.L_x_1330:
        /* <DEDUP_REMOVED lines=20> */
.L_x_1333:
[----:B------:R-:W-:Y:S05]  /*1ee0*/  BSYNC B6 ;  /* 0x0000000000067941 */ /* 0x000fea0003800000 */
.L_x_1332:
[----:B------:R-:W-:Y:S01]  /*1ef0*/  ULDC.64 UR4, c[0x0][0x9f8] ;  /* 0x00027e0000047ab9 */ /* 0x000fe20000000a00 */
[----:B------:R-:W-:Y:S01]  /*1f00*/  IMAD.MOV.U32 R3, RZ, RZ, R195 ;  /* 0x000000ffff037224 */ /* 0x000fe200078e00c3 */
[----:B------:R-:W-:Y:S01]  /*1f10*/  ISETP.NE.U32.AND P0, PT, RZ, UR4, PT ;  /* 0x00000004ff007c0c */ /* 0x000fe2000bf05070 */
[----:B------:R-:W0:Y:S08]  /*1f20*/  LDC R0, c[0x0][0x428] ;  /* 0x00010a00ff007b82 */ /* 0x000e300000000800 */
[----:B------:R-:W1:Y:S01]  /*1f30*/  LDC.64 R110, c[0x0][0x2f0] ;  /* 0x0000bc00ff6e7b82 */ /* 0x000e620000000a00 */
[----:B------:R-:W-:Y:S01]  /*1f40*/  ISETP.NE.AND.EX P0, PT, RZ, UR5, PT, P0 ;  /* 0x00000005ff007c0c */ /* 0x000fe2000bf05300 */
[----:B------:R-:W2:Y:S01]  /*1f50*/  S2R R21, SR_TID.X ;  /* 0x0000000000157919 */ /* 0x000ea20000002100 */
[----:B------:R-:W-:Y:S01]  /*1f60*/  IMAD.IADD R96, R26, 0x1, R25 ;  /* 0x000000011a607824 */ /* 0x000fe200078e0219 */
[----:B------:R-:W-:Y:S01]  /*1f70*/  ULDC.64 UR6, c[0x0][0xa08] ;  /* 0x0002820000067ab9 */ /* 0x000fe20000000a00 */
[----:B------:R-:W-:Y:S01]  /*1f80*/  ULDC.64 UR4, c[0x0][0x2f8] ;  /* 0x0000be0000047ab9 */ /* 0x000fe20000000a00 */
[----:B------:R-:W-:-:S02]  /*1f90*/  IMAD.MOV.U32 R8, RZ, RZ, R22 ;  /* 0x000000ffff087224 */ /* 0x000fc400078e0016 */
[----:B------:R-:W3:Y:S08]  /*1fa0*/  LDC R117, c[0x0][0x3d4] ;  /* 0x0000f500ff757b82 */ /* 0x000ef00000000800 */
[----:B------:R-:W4:Y:S08]  /*1fb0*/  @P0 LDC.64 R4, c[0x0][0x9f8] ;  /* 0x00027e00ff040b82 */ /* 0x000f300000000a00 */
[----:B------:R-:W2:Y:S08]  /*1fc0*/  LDC.64 R104, c[0x0][0x3d8] ;  /* 0x0000f600ff687b82 */ /* 0x000eb00000000a00 */
[----:B------:R-:W1:Y:S01]  /*1fd0*/  LDC.64 R98, c[0x0][0x3e8] ;  /* 0x0000fa00ff627b82 */ /* 0x000e620000000a00 */
[----:B----4-:R-:W-:-:S05]  /*1fe0*/  @P0 IMAD.WIDE R4, R195, 0x4, R4 ;  /* 0x00000004c3040825 */ /* 0x010fca00078e0204 */
[----:B------:R4:W4:Y:S01]  /*1ff0*/  @P0 LDG.E R3, desc[UR60][R4.64] ;  /* 0x0000003c04030981 */ /* 0x000922000c1e1900 */
[----:B0-----:R-:W-:Y:S01]  /*2000*/  ISETP.NE.AND P0, PT, R0, 0x1, PT ;  /* 0x000000010000780c */ /* 0x001fe20003f05270 */
[----:B------:R-:W-:Y:S01]  /*2010*/  VIADD R116, R22, 0x60 ;  /* 0x0000006016747836 */ /* 0x000fe20000000000 */
[----:B------:R-:W-:Y:S01]  /*2020*/  SHF.R.S32.HI R20, RZ, 0x1f, R96 ;  /* 0x0000001fff147819 */ /* 0x000fe20000011460 */
[----:B--2---:R-:W-:Y:S01]  /*2030*/  IMAD R12, R221, R104, RZ ;  /* 0x00000068dd0c7224 */ /* 0x004fe200078e02ff */
[----:B------:R-:W-:Y:S01]  /*2040*/  SHF.R.U32.HI R28, RZ, 0x7, R21 ;  /* 0x00000007ff1c7819 */ /* 0x000fe20000011615 */
[----:B------:R-:W-:Y:S01]  /*2050*/  IMAD.MOV.U32 R123, RZ, RZ, 0x40 ;  /* 0x00000040ff7b7424 */ /* 0x000fe200078e00ff */
[-C--:B---3--:R-:W-:Y:S01]  /*2060*/  ISETP.GE.AND P3, PT, R197, R117.reuse, PT ;  /* 0x00000075c500720c */ /* 0x088fe20003f66270 */
[-C--:B-1----:R-:W-:Y:S01]  /*2070*/  IMAD R6, R20, R110.reuse, RZ ;  /* 0x0000006e14067224 */ /* 0x082fe200078e02ff */
[----:B------:R-:W-:Y:S01]  /*2080*/  ISETP.NE.AND P6, PT, R28, 0x1, PT ;  /* 0x000000011c00780c */ /* 0x000fe20003fc5270 */
[----:B----4-:R-:W-:Y:S01]  /*2090*/  IMAD.WIDE.U32 R4, R96, R110, RZ ;  /* 0x0000006e60047225 */ /* 0x010fe200078e00ff */
[----:B------:R-:W-:-:S02]  /*20a0*/  ISETP.GE.AND P5, PT, R199, R117, PT ;  /* 0x00000075c700720c */ /* 0x000fc40003fa6270 */
[----:B------:R-:W-:Y:S01]  /*20b0*/  SHF.L.U64.HI R127, R110, 0x7, R111 ;  /* 0x000000076e7f7819 */ /* 0x000fe2000001026f */
[----:B------:R-:W0:Y:S01]  /*20c0*/  @P0 LDC R7, c[0x0][0x42c] ;  /* 0x00010b00ff070b82 */ /* 0x000e220000000800 */
[----:B------:R-:W-:Y:S01]  /*20d0*/  IMAD R13, R191, R105, R12 ;  /* 0x00000069bf0d7224 */ /* 0x000fe200078e020c */
[----:B------:R-:W-:Y:S01]  /*20e0*/  LOP3.LUT R16, R16, 0xfffffffe, RZ, 0xc0, !PT ;  /* 0xfffffffe10107812 */ /* 0x000fe200078ec0ff */
[----:B------:R-:W-:Y:S01]  /*20f0*/  IMAD.SHL.U32 R128, R110, 0x80, RZ ;  /* 0x000000806e807824 */ /* 0x000fe200078e00ff */
[----:B------:R-:W-:Y:S01]  /*2100*/  SHF.R.S32.HI R144, RZ, 0x1f, R222 ;  /* 0x0000001fff907819 */ /* 0x000fe200000114de */
[----:B------:R-:W-:Y:S02]  /*2110*/  IMAD.MOV.U32 R122, RZ, RZ, 0x20 ;  /* 0x00000020ff7a7424 */ /* 0x000fe400078e00ff */
[----:B------:R-:W-:Y:S01]  /*2120*/  IMAD R125, R105, 0xa0, RZ ;  /* 0x000000a0697d7824 */ /* 0x000fe200078e02ff */
[----:B------:R-:W1:Y:S01]  /*2130*/  @P0 LDC R9, c[0x0][0x430] ;  /* 0x00010c00ff090b82 */ /* 0x000e620000000800 */
[----:B------:R-:W-:Y:S01]  /*2140*/  VIADD R155, R28, 0x8 ;  /* 0x000000081c9b7836 */ /* 0x000fe20000000000 */
[----:B------:R-:W-:Y:S01]  /*2150*/  @P5 LOP3.LUT R16, R16, 0x1, RZ, 0xfc, !PT ;  /* 0x0000000110105812 */ /* 0x000fe200078efcff */
[----:B------:R-:W-:-:S02]  /*2160*/  IMAD.SHL.U32 R118, R117, 0x2, RZ ;  /* 0x0000000275767824 */ /* 0x000fc400078e00ff */
[----:B0-----:R-:W-:-:S04]  /*2170*/  @P0 IMAD.HI.U32 R0, R194, R7, RZ ;  /* 0x00000007c2000227 */ /* 0x001fc800078e00ff */
[----:B------:R-:W-:Y:S01]  /*2180*/  IMAD.MOV.U32 R7, RZ, RZ, R194 ;  /* 0x000000ffff077224 */ /* 0x000fe200078e00c2 */
[----:B-1----:R-:W-:Y:S01]  /*2190*/  @P0 SHF.R.U32.HI R7, RZ, R9, R0 ;  /* 0x00000009ff070219 */ /* 0x002fe20000011600 */
[----:B------:R-:W-:Y:S01]  /*21a0*/  IMAD R9, R96, R111, R6 ;  /* 0x0000006f60097224 */ /* 0x000fe200078e0206 */
[----:B------:R-:W-:Y:S02]  /*21b0*/  ISETP.NE.U32.AND P0, PT, RZ, UR6, PT ;  /* 0x00000006ff007c0c */ /* 0x000fe4000bf05070 */
[----:B------:R-:W-:Y:S01]  /*21c0*/  SHF.R.S32.HI R10, RZ, 0x1f, R7 ;  /* 0x0000001fff0a7819 */ /* 0x000fe20000011407 */
[----:B------:R-:W-:Y:S01]  /*21d0*/  IMAD.IADD R5, R5, 0x1, R9 ;  /* 0x0000000105057824 */ /* 0x000fe200078e0209 */
[----:B------:R-:W-:-:S03]  /*21e0*/  ISETP.NE.AND.EX P0, PT, RZ, UR7, PT, P0 ;  /* 0x00000007ff007c0c */ /* 0x000fc6000bf05300 */
[----:B------:R-:W-:Y:S02]  /*21f0*/  IMAD R6, R10, UR4, RZ ;  /* 0x000000040a067c24 */ /* 0x000fe4000f8e02ff */
[----:B------:R-:W-:-:S04]  /*2200*/  IMAD.WIDE.U32 R4, R7, UR4, R4 ;  /* 0x0000000407047c25 */ /* 0x000fc8000f8e0004 */
[----:B------:R-:W-:Y:S01]  /*2210*/  IMAD R9, R7, UR5, R6 ;  /* 0x0000000507097c24 */ /* 0x000fe2000f8e0206 */
[----:B------:R-:W-:Y:S01]  /*2220*/  ULDC.64 UR4, c[0x0][0x300] ;  /* 0x0000c00000047ab9 */ /* 0x000fe20000000a00 */
[----:B------:R-:W-:Y:S02]  /*2230*/  IMAD R6, R221, R110, RZ ;  /* 0x0000006edd067224 */ /* 0x000fe400078e02ff */
[----:B------:R-:W-:Y:S01]  /*2240*/  IMAD.IADD R5, R5, 0x1, R9 ;  /* 0x0000000105057824 */ /* 0x000fe200078e0209 */
[----:B------:R-:W-:Y:S01]  /*2250*/  SHF.R.S32.HI R9, RZ, 0x1f, R22 ;  /* 0x0000001fff097819 */ /* 0x000fe20000011416 */
[C---:B------:R-:W-:Y:S02]  /*2260*/  IMAD R11, R191.reuse, R111, R6 ;  /* 0x0000006fbf0b7224 */ /* 0x040fe400078e0206 */
[----:B------:R-:W-:-:S04]  /*2270*/  IMAD.WIDE.U32 R106, R191, R104, R8 ;  /* 0x00000068bf6a7225 */ /* 0x000fc800078e0008 */
[----:B------:R-:W-:-:S04]  /*2280*/  IMAD.WIDE.U32 R100, R191, R98, R8 ;  /* 0x00000062bf647225 */ /* 0x000fc800078e0008 */
[----:B------:R-:W-:Y:S02]  /*2290*/  IMAD.IADD R107, R13, 0x1, R107 ;  /* 0x000000010d6b7824 */ /* 0x000fe400078e026b */
[----:B-----5:R-:W-:Y:S01]  /*22a0*/  IMAD.WIDE.U32 R106, R143, R104, R106 ;  /* 0x000000688f6a7225 */ /* 0x020fe200078e006a */
[----:B------:R-:W-:Y:S02]  /*22b0*/  SHF.R.S32.HI R0, RZ, 0x1f, R3 ;  /* 0x0000001fff007819 */ /* 0x000fe40000011403 */
[----:B------:R-:W-:Y:S02]  /*22c0*/  SEL R15, R3, RZ, !P0 ;  /* 0x000000ff030f7207 */ /* 0x000fe40004000000 */
[----:B------:R-:W-:-:S03]  /*22d0*/  SEL R14, R0, RZ, !P0 ;  /* 0x000000ff000e7207 */ /* 0x000fc60004000000 */
[----:B------:R-:W-:-:S04]  /*22e0*/  IMAD.WIDE.U32 R114, R15, UR4, R4 ;  /* 0x000000040f727c25 */ /* 0x000fc8000f8e0004 */
[----:B------:R-:W-:Y:S02]  /*22f0*/  IMAD R0, R14, UR4, RZ ;  /* 0x000000040e007c24 */ /* 0x000fe4000f8e02ff */
[----:B------:R-:W-:-:S04]  /*2300*/  IMAD.WIDE.U32 R4, R191, R110, R8 ;  /* 0x0000006ebf047225 */ /* 0x000fc800078e0008 */
[----:B------:R-:W-:Y:S01]  /*2310*/  IMAD R3, R15, UR5, R0 ;  /* 0x000000050f037c24 */ /* 0x000fe2000f8e0200 */
[----:B------:R-:W-:Y:S05]  /*2320*/  @!P6 WARPSYNC.ALL ;  /* 0x000000000000e948 */ /* 0x000fea0003800000 */
[----:B------:R-:W-:Y:S01]  /*2330*/  ULDC.64 UR4, c[0x0][0x320] ;  /* 0x0000c80000047ab9 */ /* 0x000fe20000000a00 */
[----:B------:R-:W-:Y:S01]  /*2340*/  IMAD.IADD R0, R115, 0x1, R3 ;  /* 0x0000000173007824 */ /* 0x000fe200078e0203 */
[----:B------:R-:W-:Y:S01]  /*2350*/  @!P6 BAR.SYNC.DEFER_BLOCKING 0x9, 0x100 ;  /* 0x024400000000eb1d */ /* 0x000fe20000010000 */
[----:B------:R-:W-:Y:S01]  /*2360*/  IMAD R6, R10, UR4, RZ ;  /* 0x000000040a067c24 */ /* 0x000fe2000f8e02ff */
[----:B------:R-:W-:Y:S01]  /*2370*/  IADD3 R3, P0, R114, R4, RZ ;  /* 0x0000000472037210 */ /* 0x000fe20007f1e0ff */
[----:B------:R-:W-:-:S02]  /*2380*/  VIADD R10, R22, 0xa0 ;  /* 0x000000a0160a7836 */ /* 0x000fc40000000000 */
[C---:B------:R-:W-:Y:S01]  /*2390*/  IMAD R113, R7.reuse, UR5, R6 ;  /* 0x0000000507717c24 */ /* 0x040fe2000f8e0206 */
[----:B------:R-:W-:Y:S01]  /*23a0*/  IADD3.X R4, R0, R5, R11, P0, !PT ;  /* 0x0000000500047210 */ /* 0x000fe200007fe40b */
[----:B------:R-:W-:Y:S01]  /*23b0*/  IMAD.WIDE.U32 R6, R7, UR4, R8 ;  /* 0x0000000407067c25 */ /* 0x000fe2000f8e0008 */
[----:B------:R-:W-:Y:S01]  /*23c0*/  ULDC UR4, c[0x0][0x2e4] ;  /* 0x0000b90000047ab9 */ /* 0x000fe20000000800 */
[----:B------:R-:W-:Y:S02]  /*23d0*/  SEL R8, R117, RZ, P5 ;  /* 0x000000ff75087207 */ /* 0x000fe40002800000 */
[----:B------:R-:W-:Y:S01]  /*23e0*/  ISETP.GE.AND P1, PT, R197, UR4, PT ;  /* 0x00000004c5007c0c */ /* 0x000fe2000bf26270 */
[C---:B------:R-:W-:Y:S01]  /*23f0*/  VIADD R5, R22.reuse, 0x80 ;  /* 0x0000008016057836 */ /* 0x040fe20000000000 */
[----:B------:R-:W-:Y:S01]  /*2400*/  ISETP.GE.AND P0, PT, R22, UR4, PT ;  /* 0x0000000416007c0c */ /* 0x000fe2000bf06270 */
[----:B------:R-:W-:Y:S01]  /*2410*/  IMAD.IADD R113, R7, 0x1, R113 ;  /* 0x0000000107717824 */ /* 0x000fe200078e0271 */
[----:B------:R-:W-:Y:S01]  /*2420*/  SEL R7, RZ, 0xffffffff, P1 ;  /* 0xffffffffff077807 */ /* 0x000fe20000800000 */
[----:B------:R-:W-:Y:S01]  /*2430*/  IMAD.MOV.U32 R112, RZ, RZ, R6 ;  /* 0x000000ffff707224 */ /* 0x000fe200078e0006 */
[----:B------:R-:W-:-:S02]  /*2440*/  ISETP.GE.AND P2, PT, R5, UR4, PT ;  /* 0x0000000405007c0c */ /* 0x000fc4000bf46270 */
[----:B------:R-:W-:Y:S01]  /*2450*/  SEL R5, RZ, 0x1, P0 ;  /* 0x00000001ff057807 */ /* 0x000fe20000000000 */
[----:B------:R-:W-:Y:S01]  /*2460*/  IMAD.SHL.U32 R6, R7, 0x2, RZ ;  /* 0x0000000207067824 */ /* 0x000fe200078e00ff */
[----:B------:R-:W-:Y:S02]  /*2470*/  ISETP.GE.AND P0, PT, R199, UR4, PT ;  /* 0x00000004c7007c0c */ /* 0x000fe4000bf06270 */
[----:B------:R-:W-:Y:S02]  /*2480*/  ISETP.GE.AND P1, PT, R116, UR4, PT ;  /* 0x0000000474007c0c */ /* 0x000fe4000bf26270 */
[----:B------:R-:W-:Y:S01]  /*2490*/  ISETP.GE.AND P4, PT, R10, UR4, PT ;  /* 0x000000040a007c0c */ /* 0x000fe2000bf86270 */
[----:B------:R-:W-:Y:S01]  /*24a0*/  ULDC.64 UR4, c[0x0][0x328] ;  /* 0x0000ca0000047ab9 */ /* 0x000fe20000000a00 */
[----:B------:R-:W-:Y:S01]  /*24b0*/  LOP3.LUT R5, R6, 0x2, R5, 0xe2, !PT ;  /* 0x0000000206057812 */ /* 0x000fe200078ee205 */
[----:B------:R-:W-:Y:S01]  /*24c0*/  IMAD.MOV.U32 R6, RZ, RZ, R23 ;  /* 0x000000ffff067224 */ /* 0x000fe200078e0017 */
[----:B------:R-:W-:Y:S01]  /*24d0*/  SEL R10, RZ, 0x4, P0 ;  /* 0x00000004ff0a7807 */ /* 0x000fe20000000000 */
[----:B------:R-:W-:Y:S01]  /*24e0*/  IMAD.WIDE.U32 R112, R15, UR4, R112 ;  /* 0x000000040f707c25 */ /* 0x000fe2000f8e0070 */
[----:B------:R-:W-:-:S02]  /*24f0*/  SEL R11, RZ, 0x8, P1 ;  /* 0x00000008ff0b7807 */ /* 0x000fc40000800000 */
[----:B------:R-:W-:Y:S02]  /*2500*/  SHF.R.S32.HI R7, RZ, 0x1f, R23 ;  /* 0x0000001fff077819 */ /* 0x000fe40000011417 */
[----:B------:R-:W-:Y:S01]  /*2510*/  LOP3.LUT R5, R11, R5, R10, 0xfe, !PT ;  /* 0x000000050b057212 */ /* 0x000fe200078efe0a */
[----:B------:R-:W-:Y:S01]  /*2520*/  IMAD R11, R14, UR4, RZ ;  /* 0x000000040e0b7c24 */ /* 0x000fe2000f8e02ff */
[----:B------:R-:W-:Y:S01]  /*2530*/  SEL R10, RZ, 0x10, P2 ;  /* 0x00000010ff0a7807 */ /* 0x000fe20001000000 */
[--C-:B------:R-:W-:Y:S01]  /*2540*/  IMAD.WIDE.U32 R108, R191, R104, R6.reuse ;  /* 0x00000068bf6c7225 */ /* 0x100fe200078e0006 */
[----:B------:R-:W-:Y:S02]  /*2550*/  ISETP.GE.AND P0, PT, R22, R117, PT ;  /* 0x000000751600720c */ /* 0x000fe40003f06270 */
[----:B------:R-:W-:Y:S01]  /*2560*/  LOP3.LUT R32, R5, R10, RZ, 0xfc, !PT ;  /* 0x0000000a05207212 */ /* 0x000fe200078efcff */
[----:B------:R-:W-:Y:S01]  /*2570*/  IMAD.WIDE.U32 R102, R191, R98, R6 ;  /* 0x00000062bf667225 */ /* 0x000fe200078e0006 */
[----:B------:R-:W-:-:S02]  /*2580*/  SEL R5, R117, RZ, P0 ;  /* 0x000000ff75057207 */ /* 0x000fc40000000000 */
[----:B------:R-:W-:Y:S01]  /*2590*/  SEL R6, R117, RZ, P3 ;  /* 0x000000ff75067207 */ /* 0x000fe20001800000 */
[----:B------:R-:W-:Y:S01]  /*25a0*/  IMAD R10, R221, R98, RZ ;  /* 0x00000062dd0a7224 */ /* 0x000fe200078e02ff */
[----:B------:R-:W-:Y:S01]  /*25b0*/  R2P PR, R230, 0x6 ;  /* 0x00000006e6007804 */ /* 0x000fe20000000000 */
[----:B------:R-:W-:Y:S01]  /*25c0*/  IMAD R31, R15, UR5, R11 ;  /* 0x000000050f1f7c24 */ /* 0x000fe2000f8e020b */
[----:B------:R-:W-:Y:S01]  /*25d0*/  SEL R29, RZ, 0x20, P4 ;  /* 0x00000020ff1d7807 */ /* 0x000fe20002000000 */
[----:B------:R-:W-:Y:S02]  /*25e0*/  IMAD.IADD R5, R22, 0x1, R5 ;  /* 0x0000000116057824 */ /* 0x000fe400078e0205 */
[----:B------:R-:W-:Y:S01]  /*25f0*/  IMAD R11, R191, R99, R10 ;  /* 0x00000063bf0b7224 */ /* 0x000fe200078e020a */
[----:B------:R-:W-:Y:S01]  /*2600*/  SEL R123, R123, 0xffffffc0, !P2 ;  /* 0xffffffc07b7b7807 */ /* 0x000fe20005000000 */
[----:B------:R-:W-:Y:S01]  /*2610*/  IMAD.IADD R7, R197, 0x1, R6 ;  /* 0x00000001c5077824 */ /* 0x000fe200078e0206 */
[----:B------:R-:W-:Y:S01]  /*2620*/  SHF.R.S32.HI R6, RZ, 0x1f, R5 ;  /* 0x0000001fff067819 */ /* 0x000fe20000011405 */
[----:B------:R-:W-:Y:S01]  /*2630*/  IMAD.IADD R103, R103, 0x1, R11 ;  /* 0x0000000167677824 */ /* 0x000fe200078e020b */
[----:B------:R-:W-:Y:S01]  /*2640*/  IADD3 R96, P2, R191, R96, RZ ;  /* 0x00000060bf607210 */ /* 0x000fe20007f5e0ff */
[----:B------:R-:W-:Y:S01]  /*2650*/  IMAD.IADD R101, R11, 0x1, R101 ;  /* 0x000000010b657824 */ /* 0x000fe200078e0265 */
[CC--:B------:R-:W-:Y:S01]  /*2660*/  LEA.HI R15, R6.reuse, R5.reuse, RZ, 0x4 ;  /* 0x00000005060f7211 */ /* 0x0c0fe200078f20ff */
[----:B------:R-:W-:Y:S01]  /*2670*/  IMAD.IADD R11, R199, 0x1, R8 ;  /* 0x00000001c70b7824 */ /* 0x000fe200078e0208 */
[----:B------:R-:W-:Y:S01]  /*2680*/  SHF.R.S32.HI R8, RZ, 0x1f, R7 ;  /* 0x0000001fff087819 */ /* 0x000fe20000011407 */
[----:B------:R-:W-:Y:S01]  /*2690*/  IMAD.IADD R109, R109, 0x1, R13 ;  /* 0x000000016d6d7824 */ /* 0x000fe200078e020d */
[----:B------:R-:W-:Y:S01]  /*26a0*/  LEA.HI R6, R6, R5, RZ, 0x6 ;  /* 0x0000000506067211 */ /* 0x000fe200078f30ff */
[----:B------:R-:W-:Y:S01]  /*26b0*/  IMAD R13, R99, 0xa0, RZ ;  /* 0x000000a0630d7824 */ /* 0x000fe200078e02ff */
[CC--:B------:R-:W-:Y:S01]  /*26c0*/  LEA.HI R21, R8.reuse, R7.reuse, RZ, 0x4 ;  /* 0x0000000708157211 */ /* 0x0c0fe200078f20ff */
[----:B------:R-:W-:Y:S01]  /*26d0*/  IMAD.WIDE.U32 R108, R143, R104, R108 ;  /* 0x000000688f6c7225 */ /* 0x000fe200078e006c */
[----:B------:R-:W-:-:S02]  /*26e0*/  LEA.HI R7, R8, R7, RZ, 0x6 ;  /* 0x0000000708077211 */ /* 0x000fc400078f30ff */
[----:B------:R-:W-:Y:S01]  /*26f0*/  SHF.R.S32.HI R6, RZ, 0x6, R6 ;  /* 0x00000006ff067819 */ /* 0x000fe20000011406 */
[-C--:B------:R-:W-:Y:S01]  /*2700*/  IMAD.WIDE.U32 R102, R143, R98.reuse, R102 ;  /* 0x000000628f667225 */ /* 0x080fe200078e0066 */
[----:B------:R-:W-:Y:S02]  /*2710*/  SHF.R.S32.HI R8, RZ, 0x6, R7 ;  /* 0x00000006ff087819 */ /* 0x000fe40000011407 */
[C---:B------:R-:W-:Y:S01]  /*2720*/  LOP3.LUT R9, R201.reuse, 0x30, R21, 0xf8, !PT ;  /* 0x00000030c9097812 */ /* 0x040fe200078ef815 */
[C---:B------:R-:W-:Y:S01]  /*2730*/  IMAD R142, R6.reuse, 0x2800, R205 ;  /* 0x00002800068e7824 */ /* 0x040fe200078e02cd */
[----:B------:R-:W-:Y:S01]  /*2740*/  SHF.R.S32.HI R12, RZ, 0x1f, R11 ;  /* 0x0000001fff0c7819 */ /* 0x000fe2000001140b */
[----:B------:R-:W-:Y:S01]  /*2750*/  IMAD R140, R6, 0x2800, R207 ;  /* 0x00002800068c7824 */ /* 0x000fe200078e02cf */
[----:B------:R-:W-:Y:S01]  /*2760*/  SHF.R.U32.HI R5, RZ, 0x3, R206 ;  /* 0x00000003ff057819 */ /* 0x000fe200000116ce */
[----:B------:R-:W-:Y:S01]  /*2770*/  IMAD R141, R8, 0x2800, R205 ;  /* 0x00002800088d7824 */ /* 0x000fe200078e02cd */
[----:B------:R-:W-:Y:S01]  /*2780*/  LOP3.LUT R10, R206, 0x30, R15, 0xf8, !PT ;  /* 0x00000030ce0a7812 */ /* 0x000fe200078ef80f */
[----:B------:R-:W-:Y:S01]  /*2790*/  IMAD R138, R8, 0x2800, R207 ;  /* 0x00002800088a7824 */ /* 0x000fe200078e02cf */
[----:B------:R-:W-:Y:S01]  /*27a0*/  LOP3.LUT R7, R201, 0x30, R15, 0xf8, !PT ;  /* 0x00000030c9077812 */ /* 0x000fe200078ef80f */
[----:B------:R-:W-:Y:S01]  /*27b0*/  IMAD.WIDE.U32 R100, R143, R98, R100 ;  /* 0x000000628f647225 */ /* 0x000fe200078e0064 */
[----:B------:R-:W-:-:S02]  /*27c0*/  LOP3.LUT R6, R9, R204, RZ, 0x3c, !PT ;  /* 0x000000cc09067212 */ /* 0x000fc400078e3cff */
[----:B------:R-:W-:Y:S01]  /*27d0*/  LEA.HI R26, R12, R11, RZ, 0x4 ;  /* 0x0000000b0c1a7211 */ /* 0x000fe200078f20ff */
[----:B------:R-:W-:Y:S01]  /*27e0*/  IMAD.X R97, R221, 0x1, R20, P2 ;  /* 0x00000001dd617824 */ /* 0x000fe200010e0614 */
[----:B------:R-:W-:Y:S01]  /*27f0*/  LOP3.LUT R9, R10, R5, RZ, 0x3c, !PT ;  /* 0x000000050a097212 */ /* 0x000fe200078e3cff */
[----:B------:R-:W-:Y:S01]  /*2800*/  IMAD.IADD R141, R141, 0x1, R6 ;  /* 0x000000018d8d7824 */ /* 0x000fe200078e0206 */
[----:B------:R-:W-:Y:S01]  /*2810*/  LOP3.LUT R7, R7, R204, RZ, 0x3c, !PT ;  /* 0x000000cc07077212 */ /* 0x000fe200078e3cff */
[----:B------:R-:W-:Y:S01]  /*2820*/  IMAD.IADD R30, R113, 0x1, R31 ;  /* 0x00000001711e7824 */ /* 0x000fe200078e021f */
[----:B------:R-:W-:Y:S01]  /*2830*/  LEA.HI R11, R12, R11, RZ, 0x6 ;  /* 0x0000000b0c0b7211 */ /* 0x000fe200078f30ff */
[----:B------:R-:W-:Y:S01]  /*2840*/  IMAD.IADD R140, R140, 0x1, R9 ;  /* 0x000000018c8c7824 */ /* 0x000fe200078e0209 */
[----:B------:R-:W-:Y:S01]  /*2850*/  LOP3.LUT R10, R206, 0x30, R21, 0xf8, !PT ;  /* 0x00000030ce0a7812 */ /* 0x000fe200078ef815 */
[----:B------:R-:W-:Y:S01]  /*2860*/  IMAD.IADD R142, R142, 0x1, R7 ;  /* 0x000000018e8e7824 */ /* 0x000fe200078e0207 */
[----:B------:R-:W-:Y:S01]  /*2870*/  SHF.R.S32.HI R6, RZ, 0x6, R11 ;  /* 0x00000006ff067819 */ /* 0x000fe2000001140b */
[----:B------:R-:W-:Y:S01]  /*2880*/  IMAD R11, R111, 0xa0, RZ ;  /* 0x000000a06f0b7824 */ /* 0x000fe200078e02ff */
[----:B------:R-:W-:Y:S01]  /*2890*/  LOP3.LUT R9, R10, R5, RZ, 0x3c, !PT ;  /* 0x000000050a097212 */ /* 0x000fe200078e3cff */
[----:B------:R-:W-:Y:S01]  /*28a0*/  IMAD.WIDE.U32 R110, R110, 0xa0, RZ ;  /* 0x000000a06e6e7825 */ /* 0x000fe200078e00ff */
[----:B------:R-:W-:-:S02]  /*28b0*/  LOP3.LUT R7, R201, 0x30, R26, 0xf8, !PT ;  /* 0x00000030c9077812 */ /* 0x000fc400078ef81a */
[----:B------:R-:W-:Y:S01]  /*28c0*/  LOP3.LUT R12, R206, 0x30, R26, 0xf8, !PT ;  /* 0x00000030ce0c7812 */ /* 0x000fe200078ef81a */
[----:B------:R-:W-:Y:S01]  /*28d0*/  IMAD R139, R6, 0x2800, R205 ;  /* 0x00002800068b7824 */ /* 0x000fe200078e02cd */
[----:B------:R-:W-:Y:S01]  /*28e0*/  SEL R122, R122, 0xffffffe0, !P1 ;  /* 0xffffffe07a7a7807 */ /* 0x000fe20004800000 */
[----:B------:R-:W-:Y:S01]  /*28f0*/  IMAD R137, R6, 0x2800, R207 ;  /* 0x0000280006897824 */ /* 0x000fe200078e02cf */
[----:B------:R-:W-:Y:S01]  /*2900*/  LOP3.LUT R6, R7, R204, RZ, 0x3c, !PT ;  /* 0x000000cc07067212 */ /* 0x000fe200078e3cff */
[----:B------:R-:W-:Y:S01]  /*2910*/  IMAD.IADD R138, R138, 0x1, R9 ;  /* 0x000000018a8a7824 */ /* 0x000fe200078e0209 */
[----:B------:R-:W-:Y:S01]  /*2920*/  SHF.R.S32.HI R9, RZ, 0x1f, R143 ;  /* 0x0000001fff097819 */ /* 0x000fe2000001148f */
[----:B------:R-:W-:Y:S01]  /*2930*/  IMAD.IADD R124, R111, 0x1, R11 ;  /* 0x000000016f7c7824 */ /* 0x000fe200078e020b */
[----:B------:R-:W-:Y:S01]  /*2940*/  LOP3.LUT R12, R12, R5, RZ, 0x3c, !PT ;  /* 0x000000050c0c7212 */ /* 0x000fe200078e3cff */
[----:B------:R-:W-:Y:S01]  /*2950*/  IMAD.IADD R139, R139, 0x1, R6 ;  /* 0x000000018b8b7824 */ /* 0x000fe200078e0206 */
[----:B------:R-:W-:Y:S01]  /*2960*/  SHF.R.S32.HI R14, RZ, 0x4, R15 ;  /* 0x00000004ff0e7819 */ /* 0x000fe2000001140f */
[C---:B------:R-:W-:Y:S01]  /*2970*/  IMAD R6, R9.reuse, R104, RZ ;  /* 0x0000006809067224 */ /* 0x040fe200078e02ff */
[----:B------:R-:W-:Y:S01]  /*2980*/  SHF.R.S32.HI R20, RZ, 0x4, R21 ;  /* 0x00000004ff147819 */ /* 0x000fe20000011415 */
[----:B------:R-:W-:Y:S01]  /*2990*/  IMAD R8, R9, R98, RZ ;  /* 0x0000006209087224 */ /* 0x000fe200078e02ff */
[----:B------:R-:W-:Y:S01]  /*29a0*/  LOP3.LUT R36, R32, R29, RZ, 0xfc, !PT ;  /* 0x0000001d20247212 */ /* 0x000fe200078efcff */
[C---:B------:R-:W-:Y:S01]  /*29b0*/  IMAD R25, R143.reuse, R105, R6 ;  /* 0x000000698f197224 */ /* 0x040fe200078e0206 */
[----:B------:R-:W-:Y:S01]  /*29c0*/  SHF.L.U64.HI R6, R104, 0x7, R105 ;  /* 0x0000000768067819 */ /* 0x000fe20000010269 */
[----:B------:R-:W-:Y:S01]  /*29d0*/  IMAD R27, R143, R99, R8 ;  /* 0x000000638f1b7224 */ /* 0x000fe200078e0208 */
[C---:B------:R-:W-:Y:S01]  /*29e0*/  SHF.L.U64.HI R8, R98.reuse, 0x7, R99 ;  /* 0x0000000762087819 */ /* 0x040fe20000010263 */
[C---:B------:R-:W-:Y:S01]  /*29f0*/  IMAD.SHL.U32 R9, R98.reuse, 0x80, RZ ;  /* 0x0000008062097824 */ /* 0x040fe200078e00ff */
[----:B------:R-:W-:Y:S01]  /*2a00*/  LOP3.LUT R15, R15, 0xfffffff0, RZ, 0xc0, !PT ;  /* 0xfffffff00f0f7812 */ /* 0x000fe200078ec0ff */
[----:B------:R-:W-:Y:S01]  /*2a10*/  IMAD.WIDE.U32 R98, R98, 0xa0, RZ ;  /* 0x000000a062627825 */ /* 0x000fe200078e00ff */
[----:B------:R-:W-:-:S02]  /*2a20*/  LOP3.LUT R21, R21, 0xfffffff0, RZ, 0xc0, !PT ;  /* 0xfffffff015157812 */ /* 0x000fc400078ec0ff */
[----:B------:R-:W-:Y:S01]  /*2a30*/  LOP3.LUT R31, R32, 0x1, RZ, 0xc0, !PT ;  /* 0x00000001201f7812 */ /* 0x000fe200078ec0ff */
[----:B------:R-:W-:Y:S01]  /*2a40*/  IMAD.IADD R10, R109, 0x1, R25 ;  /* 0x000000016d0a7824 */ /* 0x000fe200078e0219 */
[----:B------:R-:W-:Y:S01]  /*2a50*/  LOP3.LUT R32, R36, 0x2, RZ, 0xc0, !PT ;  /* 0x0000000224207812 */ /* 0x000fe200078ec0ff */
[----:B------:R-:W-:Y:S01]  /*2a60*/  IMAD.IADD R11, R25, 0x1, R107 ;  /* 0x00000001190b7824 */ /* 0x000fe200078e026b */
[----:B------:R-:W-:Y:S01]  /*2a70*/  SHF.R.S32.HI R25, RZ, 0x4, R26 ;  /* 0x00000004ff197819 */ /* 0x000fe2000001141a */
[----:B------:R-:W-:Y:S01]  /*2a80*/  IMAD.SHL.U32 R7, R104, 0x80, RZ ;  /* 0x0000008068077824 */ /* 0x000fe200078e00ff */
[----:B------:R-:W-:Y:S01]  /*2a90*/  LOP3.LUT R26, R26, 0xfffffff0, RZ, 0xc0, !PT ;  /* 0xfffffff01a1a7812 */ /* 0x000fe200078ec0ff */
[----:B------:R-:W-:Y:S01]  /*2aa0*/  IMAD.WIDE.U32 R104, R104, 0xa0, RZ ;  /* 0x000000a068687825 */ /* 0x000fe200078e00ff */
[C---:B------:R-:W-:Y:S02]  /*2ab0*/  LOP3.LUT R33, R36.reuse, 0x4, RZ, 0xc0, !PT ;  /* 0x0000000424217812 */ /* 0x040fe400078ec0ff */
[C---:B------:R-:W-:Y:S01]  /*2ac0*/  LOP3.LUT R34, R36.reuse, 0x8, RZ, 0xc0, !PT ;  /* 0x0000000824227812 */ /* 0x040fe200078ec0ff */
[----:B------:R-:W-:Y:S01]  /*2ad0*/  IMAD.IADD R137, R137, 0x1, R12 ;  /* 0x0000000189897824 */ /* 0x000fe200078e020c */
[C---:B------:R-:W-:Y:S01]  /*2ae0*/  LOP3.LUT R35, R36.reuse, 0x10, RZ, 0xc0, !PT ;  /* 0x0000001024237812 */ /* 0x040fe200078ec0ff */
[----:B------:R-:W-:Y:S01]  /*2af0*/  IMAD.IADD R126, R99, 0x1, R13 ;  /* 0x00000001637e7824 */ /* 0x000fe200078e020d */
[----:B------:R-:W-:Y:S01]  /*2b00*/  SHF.R.S32.HI R28, RZ, 0x1f, R21 ;  /* 0x0000001fff1c7819 */ /* 0x000fe20000011415 */
[----:B------:R-:W-:Y:S01]  /*2b10*/  IMAD.IADD R12, R103, 0x1, R27 ;  /* 0x00000001670c7824 */ /* 0x000fe200078e021b */
[----:B------:R-:W-:Y:S01]  /*2b20*/  SHF.R.S32.HI R29, RZ, 0x1f, R26 ;  /* 0x0000001fff1d7819 */ /* 0x000fe2000001141a */
[----:B------:R-:W-:Y:S01]  /*2b30*/  IMAD.IADD R13, R27, 0x1, R101 ;  /* 0x000000011b0d7824 */ /* 0x000fe200078e0265 */
[----:B------:R-:W-:Y:S01]  /*2b40*/  SHF.R.S32.HI R27, RZ, 0x1f, R15 ;  /* 0x0000001fff1b7819 */ /* 0x000fe2000001140f */
[----:B------:R-:W-:Y:S01]  /*2b50*/  IMAD.IADD R136, R123, 0x1, R122 ;  /* 0x000000017b887824 */ /* 0x000fe200078e027a */
[----:B------:R-:W-:Y:S01]  /*2b60*/  LOP3.LUT R36, R36, 0x20, RZ, 0xc0, !PT ;  /* 0x0000002024247812 */ /* 0x000fe200078ec0ff */
[----:B------:R-:W-:-:S07]  /*2b70*/  IMAD.IADD R125, R105, 0x1, R125 ;  /* 0x00000001697d7824 */ /* 0x000fce00078e027d */
.L_x_1433:
[----:B------:R-:W0:Y:S01]  /*2b80*/  LDC.64 R120, c[0x0][0x2d8] ;  /* 0x0000b600ff787b82 */ /* 0x000e220000000a00 */
[----:B-12---:R-:W-:Y:S01]  /*2b90*/  VIADD R43, R24, 0xffffffff ;  /* 0xffffffff182b7836 */ /* 0x006fe20000000000 */
[----:B------:R-:W-:Y:S01]  /*2ba0*/  LOP3.LUT R16, R16, 0xfffffffd, RZ, 0xc0, !PT ;  /* 0xfffffffd10107812 */ /* 0x000fe200078ec0ff */
[----:B------:R-:W-:Y:S01]  /*2bb0*/  IMAD R24, R19, 0x7800, R214 ;  /* 0x0000780013187824 */ /* 0x000fe200078e02d6 */
[----:B------:R-:W-:Y:S05]  /*2bc0*/  YIELD ;  /* 0x0000000000007946 */ /* 0x000fea0003800000 */
[----:B------:R-:W1:Y:S01]  /*2bd0*/  LDC R129, c[0x0][0x3d4] ;  /* 0x0000f500ff817b82 */ /* 0x000e620000000800 */
[----:B------:R-:W-:Y:S01]  /*2be0*/  SHF.R.S32.HI R135, RZ, 0x1f, R43 ;  /* 0x0000001fff877819 */ /* 0x000fe2000001142b */
[----:B------:R-:W-:Y:S01]  /*2bf0*/  IMAD R37, R124, R43, RZ ;  /* 0x0000002b7c257224 */ /* 0x000fe200078e02ff */
[----:B------:R-:W-:Y:S01]  /*2c00*/  ISETP.GT.AND P4, PT, R43, R119, PT ;  /* 0x000000772b00720c */ /* 0x000fe20003f84270 */
[----:B------:R-:W-:Y:S01]  /*2c10*/  IMAD.WIDE.U32 R132, R110, R43, RZ ;  /* 0x0000002b6e847225 */ /* 0x000fe200078e00ff */
[----:B------:R-:W-:Y:S03]  /*2c20*/  BSSY B0, `(.L_x_1334) ;  /* 0x0000ca9000007945 */ /* 0x000fe60003800000 */
[----:B------:R-:W-:Y:S01]  /*2c30*/  IMAD R37, R135, R110, R37 ;  /* 0x0000006e87257224 */ /* 0x000fe200078e0225 */
[----:B------:R-:W-:Y:S01]  /*2c40*/  IADD3 R45, P1, P2, R3, R132, R128 ;  /* 0x00000084032d7210 */ /* 0x000fe20007a3e080 */
[----:B------:R-:W-:-:S02]  /*2c50*/  IMAD R46, R19, 0x7800, R215 ;  /* 0x00007800132e7824 */ /* 0x000fc400078e02d7 */
[----:B------:R-:W-:Y:S02]  /*2c60*/  IMAD.IADD R91, R133, 0x1, R37 ;  /* 0x00000001855b7824 */ /* 0x000fe400078e0225 */
[C---:B------:R-:W-:Y:S02]  /*2c70*/  IMAD.IADD R47, R17.reuse, 0x1, R24 ;  /* 0x00000001112f7824 */ /* 0x040fe400078e0218 */
[----:B------:R-:W-:Y:S01]  /*2c80*/  @P4 LOP3.LUT R16, R16, 0x2, RZ, 0xfc, !PT ;  /* 0x0000000210104812 */ /* 0x000fe200078efcff */
[----:B------:R-:W-:Y:S01]  /*2c90*/  IMAD.IADD R46, R17, 0x1, R46 ;  /* 0x00000001112e7824 */ /* 0x000fe200078e022e */
[----:B---3--:R-:W-:Y:S01]  /*2ca0*/  IADD3.X R38, R4, R91, R127, P1, P2 ;  /* 0x0000005b04267210 */ /* 0x008fe20000fe447f */
[----:B------:R-:W-:Y:S01]  /*2cb0*/  IMAD.MOV.U32 R24, RZ, RZ, R43 ;  /* 0x000000ffff187224 */ /* 0x000fe200078e002b */
[----:B0-----:R-:W-:-:S04]  /*2cc0*/  IADD3 R48, P1, P2, R132, R120, R3 ;  /* 0x0000007884307210 */ /* 0x001fc80007a3e003 */
[----:B------:R-:W-:Y:S02]  /*2cd0*/  IADD3.X R49, R91, R121, R4, P1, P2 ;  /* 0x000000795b317210 */ /* 0x000fe40000fe4404 */
[----:B-1----:R-:W-:Y:S02]  /*2ce0*/  ISETP.GE.AND P1, PT, R129, 0x1, PT ;  /* 0x000000018100780c */ /* 0x002fe40003f26270 */
[----:B------:R-:W-:-:S05]  /*2cf0*/  IADD3 R44, P2, R45, R120, RZ ;  /* 0x000000782d2c7210 */ /* 0x000fca0007f5e0ff */
[----:B------:R-:W-:-:S06]  /*2d00*/  IMAD.X R45, R38, 0x1, R121, P2 ;  /* 0x00000001262d7824 */ /* 0x000fcc00010e0679 */
        /* <DEDUP_REMOVED lines=71> */
.L_x_1338:
[----:B------:R-:W-:Y:S05]  /*3180*/  BSYNC B1 ;  /* 0x0000000000017941 */ /* 0x000fea0003800000 */
.L_x_1337:
        /* <DEDUP_REMOVED lines=21> */
[----:B0-----:R-:W-:-:S04]  /*32e0*/  IADD3 R40, P1, P5, R102, R38, R9 ;  /* 0x0000002666287210 */ /* 0x001fc80007d3e009 */
        /* <DEDUP_REMOVED lines=39> */
.L_x_1340:
[----:B------:R-:W-:Y:S05]  /*3560*/  BSYNC B1 ;  /* 0x0000000000017941 */ /* 0x000fea0003800000 */
.L_x_1339:
[----:B------:R-:W-:Y:S01]  /*3570*/  UISETP.NE.AND UP0, UPT, UR53, 0x3, UPT ;  /* 0x000000033500788c */ /* 0x000fe2000bf05270 */
[----:B------:R-:W-:Y:S02]  /*3580*/  IMAD.MOV.U32 R157, RZ, RZ, R82 ;  /* 0x000000ffff9d7224 */ /* 0x000fe400078e0052 */
[----:B------:R-:W-:Y:S02]  /*3590*/  IMAD.MOV.U32 R159, RZ, RZ, R86 ;  /* 0x000000ffff9f7224 */ /* 0x000fe400078e0056 */
[----:B------:R-:W-:Y:S01]  /*35a0*/  IMAD.MOV.U32 R161, RZ, RZ, R92 ;  /* 0x000000ffffa17224 */ /* 0x000fe200078e005c */
[----:B------:R-:W-:Y:S01]  /*35b0*/  PLOP3.LUT P1, PT, PT, PT, UP0, 0x80, 0x0 ;  /* 0x000000000000781c */ /* 0x000fe20003f2f008 */
[----:B------:R-:W-:Y:S02]  /*35c0*/  IMAD.MOV.U32 R163, RZ, RZ, R120 ;  /* 0x000000ffffa37224 */ /* 0x000fe400078e0078 */
[----:B------:R-:W-:Y:S02]  /*35d0*/  IMAD.MOV.U32 R153, RZ, RZ, R76 ;  /* 0x000000ffff997224 */ /* 0x000fe400078e004c */
[----:B------:R-:W-:-:S02]  /*35e0*/  IMAD.MOV.U32 R154, RZ, RZ, R80 ;  /* 0x000000ffff9a7224 */ /* 0x000fc400078e0050 */
[----:B------:R-:W-:Y:S02]  /*35f0*/  IMAD.MOV.U32 R158, RZ, RZ, R84 ;  /* 0x000000ffff9e7224 */ /* 0x000fe400078e0054 */
[----:B------:R-:W-:Y:S02]  /*3600*/  IMAD.MOV.U32 R160, RZ, RZ, R90 ;  /* 0x000000ffffa07224 */ /* 0x000fe400078e005a */
[----:B------:R-:W-:Y:S02]  /*3610*/  IMAD.MOV.U32 R162, RZ, RZ, R94 ;  /* 0x000000ffffa27224 */ /* 0x000fe400078e005e */
[----:B------:R-:W-:Y:S02]  /*3620*/  IMAD.MOV.U32 R164, RZ, RZ, R130 ;  /* 0x000000ffffa47224 */ /* 0x000fe400078e0082 */
[----:B-----5:R-:W-:Y:S02]  /*3630*/  IMAD.MOV.U32 R88, RZ, RZ, R50 ;  /* 0x000000ffff587224 */ /* 0x020fe400078e0032 */
        /* <DEDUP_REMOVED lines=13> */
.L_x_1341:
[----:B-1----:R-:W-:Y:S01]  /*3710*/  IMAD R38, R19, 0x8, R17 ;  /* 0x0000000813267824 */ /* 0x002fe200078e0211 */
[----:B------:R-:W-:Y:S01]  /*3720*/  SHF.L.U32 R39, R198, 0x1f, RZ ;  /* 0x0000001fc6277819 */ /* 0x000fe200000006ff */
[----:B------:R-:W-:Y:S03]  /*3730*/  BSSY B1, `(.L_x_1342) ;  /* 0x0000003000017945 */ /* 0x000fe60003800000 */
[----:B------:R-:W1:Y:S02]  /*3740*/  SYNCS.PHASECHK.TRANS64.TRYWAIT P5, [R38+URZ+0x29890], R39 ;  /* 0x02989027260075a7 */ /* 0x000e6400080a017f */
[----:B-1----:R-:W-:Y:S05]  /*3750*/  @!P5 BRA `(.L_x_1343) ;  /* 0x000002f80040d947 */ /* 0x002fea0003800000 */
.L_x_1729:
[----:B------:R-:W-:Y:S05]  /*3760*/  BSYNC B1 ;  /* 0x0000000000017941 */ /* 0x000fea0003800000 */
.L_x_1342:
[----:B------:R-:W-:Y:S04]  /*3770*/  BSSY B1, `(.L_x_1344) ;  /* 0x00002ab000017945 */ /* 0x000fe80003800000 */
[----:B------:R-:W-:Y:S05]  /*3780*/  @P2 BRA `(.L_x_1345) ;  /* 0x0000002800a42947 */ /* 0x000fea0003800000 */
[----:B------:R-:W-:Y:S01]  /*3790*/  ISETP.NE.AND P2, PT, R31, RZ, PT ;  /* 0x000000ff1f00720c */ /* 0x000fe20003f45270 */
[----:B------:R-:W-:-:S12]  /*37a0*/  BSSY B2, `(.L_x_1346) ;  /* 0x000006f000027945 */ /* 0x000fd80003800000 */
[----:B------:R-:W-:Y:S05]  /*37b0*/  @!P2 BRA `(.L_x_1347) ;  /* 0x0000000400b4a947 */ /* 0x000fea0003800000 */
[----:B0-----:R0:W2:Y:S01]  /*37c0*/  LDS.128 R40, [R47+0x1a400] ;  /* 0x01a400002f287984 */ /* 0x0010a20000000c00 */
[----:B------:R-:W-:Y:S01]  /*37d0*/  ISETP.GE.AND P2, PT, R23, R129, PT ;  /* 0x000000811700720c */ /* 0x000fe20003f46270 */
[----:B------:R-:W-:-:S12]  /*37e0*/  BSSY B3, `(.L_x_1348) ;  /* 0x0000069000037945 */ /* 0x000fd80003800000 */
[----:B0-----:R-:W-:Y:S05]  /*37f0*/  @P2 BRA `(.L_x_1349) ;  /* 0x00000004009c2947 */ /* 0x001fea0003800000 */
[----:B------:R-:W-:Y:S02]  /*3800*/  SHF.R.U32.HI R120, RZ, 0x8, R121 ;  /* 0x00000008ff787819 */ /* 0x000fe40000011679 */
[----:B------:R-:W-:Y:S02]  /*3810*/  SHF.R.U32.HI R130, RZ, 0x8, R131 ;  /* 0x00000008ff827819 */ /* 0x000fe40000011683 */
[----:B------:R-:W-:Y:S01]  /*3820*/  SHF.R.U32.HI R167, RZ, 0x10, R121 ;  /* 0x00000010ffa77819 */ /* 0x000fe20000011679 */
[----:B------:R-:W-:Y:S01]  /*3830*/  IMAD.SHL.U32 R120, R120, 0x100, RZ ;  /* 0x0000010078787824 */ /* 0x000fe200078e00ff */
[----:B------:R-:W-:Y:S02]  /*3840*/  SHF.R.U32.HI R165, RZ, 0x10, R131 ;  /* 0x00000010ffa57819 */ /* 0x000fe40000011683 */
[----:B------:R-:W-:Y:S01]  /*3850*/  LOP3.LUT R166, R131, 0xff0000ff, RZ, 0xc0, !PT ;  /* 0xff0000ff83a67812 */ /* 0x000fe200078ec0ff */
[----:B------:R-:W-:Y:S01]  /*3860*/  IMAD.SHL.U32 R131, R130, 0x100, RZ ;  /* 0x0000010082837824 */ /* 0x000fe200078e00ff */
[----:B------:R-:W-:Y:S01]  /*3870*/  LOP3.LUT R121, R121, 0xff0000ff, RZ, 0xc0, !PT ;  /* 0xff0000ff79797812 */ /* 0x000fe200078ec0ff */
[----:B--2---:R-:W-:Y:S01]  /*3880*/  IMAD.MOV.U32 R130, RZ, RZ, R40 ;  /* 0x000000ffff827224 */ /* 0x004fe200078e0028 */
[----:B------:R-:W-:-:S02]  /*3890*/  F2FP.F16.E4M3.UNPACK_B R40, R41 ;  /* 0x00000029ff28723e */ /* 0x000fc400020006ff */
[----:B------:R-:W-:Y:S01]  /*38a0*/  LOP3.LUT R121, R121, 0xff00, R120, 0xf8, !PT ;  /* 0x0000ff0079797812 */ /* 0x000fe200078ef878 */
[----:B------:R-:W-:Y:S01]  /*38b0*/  IMAD.U32 R120, R167, 0x10000, RZ ;  /* 0x00010000a7787824 */ /* 0x000fe200078e00ff */
[----:B------:R-:W-:Y:S01]  /*38c0*/  LOP3.LUT R166, R166, 0xff00, R131, 0xf8, !PT ;  /* 0x0000ff00a6a67812 */ /* 0x000fe200078ef883 */
[----:B------:R-:W-:Y:S01]  /*38d0*/  IMAD.U32 R131, R165, 0x10000, RZ ;  /* 0x00010000a5837824 */ /* 0x000fe200078e00ff */
[-C--:B------:R-:W-:Y:S02]  /*38e0*/  F2FP.F16.E4M3.UNPACK_B R165, R164.reuse.H1 ;  /* 0x000000a4ffa5723e */ /* 0x080fe400030006ff */
[----:B------:R-:W-:Y:S02]  /*38f0*/  LOP3.LUT R120, R121, 0xff0000, R120, 0xf8, !PT ;  /* 0x00ff000079787812 */ /* 0x000fe400078ef878 */
[----:B------:R-:W-:Y:S01]  /*3900*/  LOP3.LUT R121, R166, 0xff0000, R131, 0xf8, !PT ;  /* 0x00ff0000a6797812 */ /* 0x000fe200078ef883 */
[--C-:B------:R-:W-:Y:S01]  /*3910*/  HADD2.F32 R131, -RZ, R40.reuse.H1_H1 ;  /* 0x30000028ff837230 */ /* 0x100fe20000004100 */
[----:B------:R-:W-:Y:S01]  /*3920*/  F2FP.F16.E4M3.UNPACK_B R167, R163.H1 ;  /* 0x000000a3ffa7723e */ /* 0x000fe200030006ff */
[--C-:B------:R-:W-:Y:S01]  /*3930*/  HADD2.F32 R169, -RZ, R165.reuse.H0_H0 ;  /* 0x200000a5ffa97230 */ /* 0x100fe20000004100 */
[----:B------:R-:W-:Y:S01]  /*3940*/  F2FP.F16.E4M3.UNPACK_B R41, R41.H1 ;  /* 0x00000029ff29723e */ /* 0x000fe200030006ff */
[----:B------:R-:W-:Y:S01]  /*3950*/  HADD2.F32 R40, -RZ, R40.H0_H0 ;  /* 0x20000028ff287230 */ /* 0x000fe20000004100 */
[----:B------:R-:W-:Y:S01]  /*3960*/  F2FP.F16.E4M3.UNPACK_B R164, R164 ;  /* 0x000000a4ffa4723e */ /* 0x000fe200020006ff */
[----:B------:R-:W-:-:S02]  /*3970*/  HADD2.F32 R170, -RZ, R165.H1_H1 ;  /* 0x300000a5ffaa7230 */ /* 0x000fc40000004100 */
[CC--:B------:R-:W-:Y:S01]  /*3980*/  FMUL.FTZ R171, R131.reuse, R169.reuse ;  /* 0x000000a983ab7220 */ /* 0x0c0fe20000410000 */
[----:B------:R-:W-:Y:S02]  /*3990*/  HADD2.F32 R168, -RZ, R167.H0_H0 ;  /* 0x200000a7ffa87230 */ /* 0x000fe40000004100 */
[----:B------:R-:W-:Y:S01]  /*39a0*/  FMUL.FTZ R172, R40, R169 ;  /* 0x000000a928ac7220 */ /* 0x000fe20000410000 */
[--C-:B------:R-:W-:Y:S01]  /*39b0*/  HADD2.F32 R166, -RZ, R41.reuse.H1_H1 ;  /* 0x30000029ffa67230 */ /* 0x100fe20000004100 */
[----:B------:R-:W-:Y:S01]  /*39c0*/  F2FP.F16.E4M3.UNPACK_B R173, R121.H1 ;  /* 0x00000079ffad723e */ /* 0x000fe200030006ff */
[----:B------:R-:W-:Y:S02]  /*39d0*/  HADD2.F32 R165, -RZ, R41.H0_H0 ;  /* 0x20000029ffa57230 */ /* 0x000fe40000004100 */
[----:B------:R-:W-:Y:S01]  /*39e0*/  FFMA.FTZ R41, R131, R168, R172 ;  /* 0x000000a883297223 */ /* 0x000fe200000100ac */
[----:B------:R-:W-:Y:S02]  /*39f0*/  HADD2.F32 R167, -RZ, R167.H1_H1 ;  /* 0x300000a7ffa77230 */ /* 0x000fe40000004100 */
[----:B------:R-:W-:Y:S01]  /*3a00*/  FMUL.FTZ R174, R166, R170 ;  /* 0x000000aaa6ae7220 */ /* 0x000fe20000410000 */
[----:B------:R-:W-:Y:S01]  /*3a10*/  F2FP.F16.E4M3.UNPACK_B R131, R130.H1 ;  /* 0x00000082ff83723e */ /* 0x000fe200030006ff */
[C---:B------:R-:W-:Y:S01]  /*3a20*/  FMUL.FTZ R169, R165.reuse, R170 ;  /* 0x000000aaa5a97220 */ /* 0x040fe20000410000 */
[----:B------:R-:W-:Y:S01]  /*3a30*/  FFMA.FTZ R40, R40, R168, -R171 ;  /* 0x000000a828287223 */ /* 0x000fe200000108ab */
[----:B------:R-:W-:Y:S01]  /*3a40*/  F2FP.F16.E4M3.UNPACK_B R130, R130 ;  /* 0x00000082ff82723e */ /* 0x000fe200020006ff */
[-C--:B------:R-:W-:Y:S01]  /*3a50*/  FFMA.FTZ R174, R165, R167.reuse, -R174 ;  /* 0x000000a7a5ae7223 */ /* 0x080fe200000108ae */
        /* <DEDUP_REMOVED lines=18> */
[----:B------:R-:W-:Y:S01]  /*3b80*/  F2FP.F16.E4M3.UNPACK_B R166, R43.H1 ;  /* 0x0000002bffa6723e */ /* 0x000fe200030006ff */
[----:B------:R-:W-:Y:S01]  /*3b90*/  HADD2.F32 R170, -RZ, R173.H1_H1 ;  /* 0x300000adffaa7230 */ /* 0x000fe20000004100 */
[----:B------:R-:W-:-:S02]  /*3ba0*/  F2FP.SATFINITE.E4M3.F32.PACK_AB_MERGE_C R164, R165, R164, RZ ;  /* 0x000000a4a5a4723e */ /* 0x000fc400048070ff */
[----:B------:R-:W-:Y:S01]  /*3bb0*/  F2FP.F16.E4M3.UNPACK_B R165, R42.H1 ;  /* 0x0000002affa5723e */ /* 0x000fe200030006ff */
[--C-:B------:R-:W-:Y:S01]  /*3bc0*/  HADD2.F32 R167, -RZ, R166.reuse.H0_H0 ;  /* 0x200000a6ffa77230 */ /* 0x100fe20000004100 */
[----:B------:R-:W-:Y:S01]  /*3bd0*/  F2FP.F16.E4M3.UNPACK_B R172, R121 ;  /* 0x00000079ffac723e */ /* 0x000fe200020006ff */
[----:B------:R-:W-:Y:S01]  /*3be0*/  HADD2.F32 R166, -RZ, R166.H1_H1 ;  /* 0x300000a6ffa67230 */ /* 0x000fe20000004100 */
[----:B------:R-:W-:Y:S01]  /*3bf0*/  F2FP.SATFINITE.E4M3.F32.PACK_AB_MERGE_C R163, R171, R174, RZ ;  /* 0x000000aeaba3723e */ /* 0x000fe200048070ff */
[--C-:B------:R-:W-:Y:S01]  /*3c00*/  HADD2.F32 R121, -RZ, R165.reuse.H1_H1 ;  /* 0x300000a5ff797230 */ /* 0x100fe20000004100 */
[-C--:B------:R-:W-:Y:S01]  /*3c10*/  F2FP.F16.E4M3.UNPACK_B R169, R120.reuse.H1 ;  /* 0x00000078ffa9723e */ /* 0x080fe200030006ff */
[----:B------:R-:W-:Y:S01]  /*3c20*/  HADD2.F32 R174, -RZ, R172.H1_H1 ;  /* 0x300000acffae7230 */ /* 0x000fe20000004100 */
[----:B------:R-:W-:Y:S01]  /*3c30*/  F2FP.F16.E4M3.UNPACK_B R168, R120 ;  /* 0x00000078ffa8723e */ /* 0x000fe200020006ff */
[----:B------:R-:W-:Y:S02]  /*3c40*/  HADD2.F32 R165, -RZ, R165.H0_H0 ;  /* 0x200000a5ffa57230 */ /* 0x000fe40000004100 */
[----:B------:R-:W-:Y:S01]  /*3c50*/  FMUL.FTZ R120, R166, R170 ;  /* 0x000000aaa6787220 */ /* 0x000fe20000410000 */
[----:B------:R-:W-:-:S02]  /*3c60*/  HADD2.F32 R171, -RZ, R169.H1_H1 ;  /* 0x300000a9ffab7230 */ /* 0x000fc40000004100 */
[----:B------:R-:W-:Y:S01]  /*3c70*/  FMUL.FTZ R175, R167, R170 ;  /* 0x000000aaa7af7220 */ /* 0x000fe20000410000 */
[----:B------:R-:W-:Y:S02]  /*3c80*/  HADD2.F32 R170, -RZ, R168.H1_H1 ;  /* 0x300000a8ffaa7230 */ /* 0x000fe40000004100 */
[-C--:B------:R-:W-:Y:S01]  /*3c90*/  FMUL.FTZ R176, R121, R174.reuse ;  /* 0x000000ae79b07220 */ /* 0x080fe20000410000 */
[----:B------:R-:W-:Y:S01]  /*3ca0*/  F2FP.F16.E4M3.UNPACK_B R43, R43 ;  /* 0x0000002bff2b723e */ /* 0x000fe200020006ff */
[----:B------:R-:W-:Y:S01]  /*3cb0*/  FMUL.FTZ R174, R165, R174 ;  /* 0x000000aea5ae7220 */ /* 0x000fe20000410000 */
[----:B------:R-:W-:Y:S01]  /*3cc0*/  F2FP.F16.E4M3.UNPACK_B R42, R42 ;  /* 0x0000002aff2a723e */ /* 0x000fe200020006ff */
[-C--:B------:R-:W-:Y:S01]  /*3cd0*/  FFMA.FTZ R120, R167, R171.reuse, -R120 ;  /* 0x000000aba7787223 */ /* 0x080fe20000010878 */
[----:B------:R-:W-:Y:S01]  /*3ce0*/  FFMA.FTZ R175, R166, R171, R175 ;  /* 0x000000aba6af7223 */ /* 0x000fe200000100af */
[-C--:B------:R-:W-:Y:S01]  /*3cf0*/  FFMA.FTZ R176, R165, R170.reuse, -R176 ;  /* 0x000000aaa5b07223 */ /* 0x080fe200000108b0 */
[----:B------:R-:W-:Y:S01]  /*3d00*/  FFMA.FTZ R171, R121, R170, R174 ;  /* 0x000000aa79ab7223 */ /* 0x000fe200000100ae */
[--C-:B------:R-:W-:Y:S01]  /*3d10*/  HADD2.F32 R121, -RZ, R43.reuse.H0_H0 ;  /* 0x2000002bff797230 */ /* 0x100fe20000004100 */
[----:B------:R-:W-:Y:S01]  /*3d20*/  F2FP.SATFINITE.E4M3.F32.PACK_AB_MERGE_C R41, R41, R40, R163 ;  /* 0x000000282929723e */ /* 0x000fe200048070a3 */
[----:B------:R-:W-:Y:S01]  /*3d30*/  HADD2.F32 R165, -RZ, R43.H1_H1 ;  /* 0x3000002bffa57230 */ /* 0x000fe20000004100 */
[----:B------:R-:W-:Y:S01]  /*3d40*/  F2FP.SATFINITE.E4M3.F32.PACK_AB_MERGE_C R120, R175, R120, RZ ;  /* 0x00000078af78723e */ /* 0x000fe200048070ff */
[----:B------:R-:W-:Y:S01]  /*3d50*/  HADD2.F32 R170, -RZ, R173.H0_H0 ;  /* 0x200000adffaa7230 */ /* 0x000fe20000004100 */
[----:B------:R-:W-:Y:S01]  /*3d60*/  F2FP.SATFINITE.E4M3.F32.PACK_AB_MERGE_C R171, R171, R176, RZ ;  /* 0x000000b0abab723e */ /* 0x000fe200048070ff */
[--C-:B------:R-:W-:Y:S01]  /*3d70*/  HADD2.F32 R43, -RZ, R42.reuse.H0_H0 ;  /* 0x2000002aff2b7230 */ /* 0x100fe20000004100 */
[----:B------:R-:W-:Y:S01]  /*3d80*/  F2FP.SATFINITE.E4M3.F32.PACK_AB_MERGE_C R40, R131, R130, R164 ;  /* 0x000000828328723e */ /* 0x000fe200048070a4 */
[----:B------:R-:W-:-:S02]  /*3d90*/  HADD2.F32 R42, -RZ, R42.H1_H1 ;  /* 0x3000002aff2a7230 */ /* 0x000fc40000004100 */
[-C--:B------:R-:W-:Y:S01]  /*3da0*/  FMUL.FTZ R174, R165, R170.reuse ;  /* 0x000000aaa5ae7220 */ /* 0x080fe20000410000 */
[----:B------:R-:W-:Y:S02]  /*3db0*/  HADD2.F32 R172, -RZ, R172.H0_H0 ;  /* 0x200000acffac7230 */ /* 0x000fe40000004100 */
[----:B------:R-:W-:Y:S01]  /*3dc0*/  FMUL.FTZ R178, R121, R170 ;  /* 0x000000aa79b27220 */ /* 0x000fe20000410000 */
[----:B------:R-:W-:Y:S02]  /*3dd0*/  HADD2.F32 R166, -RZ, R169.H0_H0 ;  /* 0x200000a9ffa67230 */ /* 0x000fe40000004100 */
[----:B------:R-:W-:Y:S02]  /*3de0*/  HADD2.F32 R168, -RZ, R168.H0_H0 ;  /* 0x200000a8ffa87230 */ /* 0x000fe40000004100 */
[CC--:B------:R-:W-:Y:S01]  /*3df0*/  FMUL.FTZ R170, R42.reuse, R172.reuse ;  /* 0x000000ac2aaa7220 */ /* 0x0c0fe20000410000 */
[----:B------:R-:W-:Y:S01]  /*3e00*/  FMUL.FTZ R167, R43, R172 ;  /* 0x000000ac2ba77220 */ /* 0x000fe20000410000 */
[-C--:B------:R-:W-:Y:S01]  /*3e10*/  FFMA.FTZ R174, R121, R166.reuse, -R174 ;  /* 0x000000a679ae7223 */ /* 0x080fe200000108ae */
[----:B------:R-:W-:Y:S01]  /*3e20*/  FFMA.FTZ R165, R165, R166, R178 ;  /* 0x000000a6a5a57223 */ /* 0x000fe200000100b2 */
[-C--:B------:R-:W-:Y:S01]  /*3e30*/  FFMA.FTZ R170, R43, R168.reuse, -R170 ;  /* 0x000000a82baa7223 */ /* 0x080fe200000108aa */
[----:B------:R-:W-:-:S03]  /*3e40*/  FFMA.FTZ R167, R42, R168, R167 ;  /* 0x000000a82aa77223 */ /* 0x000fc600000100a7 */
[----:B------:R-:W-:Y:S02]  /*3e50*/  F2FP.SATFINITE.E4M3.F32.PACK_AB_MERGE_C R43, R165, R174, R120 ;  /* 0x000000aea52b723e */ /* 0x000fe40004807078 */
[----:B------:R-:W-:-:S07]  /*3e60*/  F2FP.SATFINITE.E4M3.F32.PACK_AB_MERGE_C R42, R167, R170, R171 ;  /* 0x000000aaa72a723e */ /* 0x000fce00048070ab */
.L_x_1349:
[----:B------:R-:W-:Y:S05]  /*3e70*/  BSYNC B3 ;  /* 0x0000000000037941 */ /* 0x000fea0003800000 */
.L_x_1348:
[----:B--2---:R2:W-:Y:S02]  /*3e80*/  STG.E.128 desc[UR60][R48.64], R40 ;  /* 0x0000002830007986 */ /* 0x0045e4000c101d3c */
.L_x_1347:
[----:B------:R-:W-:Y:S05]  /*3e90*/  BSYNC B2 ;  /* 0x0000000000027941 */ /* 0x000fea0003800000 */
.L_x_1346:
[----:B------:R-:W-:Y:S01]  /*3ea0*/  ISETP.NE.AND P2, PT, R32, RZ, PT ;  /* 0x000000ff2000720c */ /* 0x000fe20003f45270 */
[----:B------:R-:W-:-:S12]  /*3eb0*/  BSSY B2, `(.L_x_1350) ;  /* 0x0000070000027945 */ /* 0x000fd80003800000 */
[----:B------:R-:W-:Y:S05]  /*3ec0*/  @!P2 BRA `(.L_x_1351) ;  /* 0x0000000400b8a947 */ /* 0x000fea0003800000 */
[----:B0-2---:R0:W2:Y:S01]  /*3ed0*/  LDS.128 R40, [R46+0x1a400] ;  /* 0x01a400002e287984 */ /* 0x0050a20000000c00 */
[----:B------:R-:W-:Y:S01]  /*3ee0*/  VIADD R120, R23, 0x10 ;  /* 0x0000001017787836 */ /* 0x000fe20000000000 */
[----:B------:R-:W-:Y:S04]  /*3ef0*/  BSSY B3, `(.L_x_1352) ;  /* 0x000006a000037945 */ /* 0x000fe80003800000 */
[----:B------:R-:W-:-:S13]  /*3f00*/  ISETP.GE.AND P2, PT, R120, R129, PT ;  /* 0x000000817800720c */ /* 0x000fda0003f46270 */
[----:B0-----:R-:W-:Y:S05]  /*3f10*/  @P2 BRA `(.L_x_1353) ;  /* 0x00000004009c2947 */ /* 0x001fea0003800000 */
[----:B------:R-:W-:Y:S02]  /*3f20*/  SHF.R.U32.HI R131, RZ, 0x8, R93 ;  /* 0x00000008ff837819 */ /* 0x000fe4000001165d */
[----:B------:R-:W-:Y:S02]  /*3f30*/  SHF.R.U32.HI R94, RZ, 0x8, R95 ;  /* 0x00000008ff5e7819 */ /* 0x000fe4000001165f */
[----:B------:R-:W-:Y:S02]  /*3f40*/  LOP3.LUT R92, R93, 0xff0000ff, RZ, 0xc0, !PT ;  /* 0xff0000ff5d5c7812 */ /* 0x000fe400078ec0ff */
[----:B------:R-:W-:Y:S01]  /*3f50*/  SHF.R.U32.HI R121, RZ, 0x10, R93 ;  /* 0x00000010ff797819 */ /* 0x000fe2000001165d */
[----:B------:R-:W-:Y:S01]  /*3f60*/  IMAD.SHL.U32 R93, R131, 0x100, RZ ;  /* 0x00000100835d7824 */ /* 0x000fe200078e00ff */
[----:B------:R-:W-:Y:S02]  /*3f70*/  LOP3.LUT R120, R95, 0xff0000ff, RZ, 0xc0, !PT ;  /* 0xff0000ff5f787812 */ /* 0x000fe400078ec0ff */
[----:B------:R-:W-:Y:S01]  /*3f80*/  SHF.R.U32.HI R130, RZ, 0x10, R95 ;  /* 0x00000010ff827819 */ /* 0x000fe2000001165f */
[----:B------:R-:W-:Y:S01]  /*3f90*/  IMAD.SHL.U32 R95, R94, 0x100, RZ ;  /* 0x000001005e5f7824 */ /* 0x000fe200078e00ff */
[----:B------:R-:W-:Y:S01]  /*3fa0*/  LOP3.LUT R92, R92, 0xff00, R93, 0xf8, !PT ;  /* 0x0000ff005c5c7812 */ /* 0x000fe200078ef85d */
[----:B------:R-:W-:-:S02]  /*3fb0*/  IMAD.U32 R93, R121, 0x10000, RZ ;  /* 0x00010000795d7824 */ /* 0x000fc400078e00ff */
[----:B--2---:R-:W-:Y:S01]  /*3fc0*/  IMAD.MOV.U32 R94, RZ, RZ, R40 ;  /* 0x000000ffff5e7224 */ /* 0x004fe200078e0028 */
[----:B------:R-:W-:Y:S01]  /*3fd0*/  LOP3.LUT R95, R120, 0xff00, R95, 0xf8, !PT ;  /* 0x0000ff00785f7812 */ /* 0x000fe200078ef85f */
[----:B------:R-:W-:Y:S01]  /*3fe0*/  IMAD.U32 R130, R130, 0x10000, RZ ;  /* 0x0001000082827824 */ /* 0x000fe200078e00ff */
[----:B------:R-:W-:Y:S02]  /*3ff0*/  F2FP.F16.E4M3.UNPACK_B R40, R41 ;  /* 0x00000029ff28723e */ /* 0x000fe400020006ff */
[-C--:B------:R-:W-:Y:S02]  /*4000*/  F2FP.F16.E4M3.UNPACK_B R120, R162.reuse.H1 ;  /* 0x000000a2ff78723e */ /* 0x080fe400030006ff */
[----:B------:R-:W-:Y:S02]  /*4010*/  LOP3.LUT R92, R92, 0xff0000, R93, 0xf8, !PT ;  /* 0x00ff00005c5c7812 */ /* 0x000fe400078ef85d */
[----:B------:R-:W-:Y:S01]  /*4020*/  LOP3.LUT R93, R95, 0xff0000, R130, 0xf8, !PT ;  /* 0x00ff00005f5d7812 */ /* 0x000fe200078ef882 */
[----:B------:R-:W-:Y:S01]  /*4030*/  HADD2.F32 R95, -RZ, R40.H1_H1 ;  /* 0x30000028ff5f7230 */ /* 0x000fe20000004100 */
[----:B------:R-:W-:Y:S01]  /*4040*/  F2FP.F16.E4M3.UNPACK_B R130, R161.H1 ;  /* 0x000000a1ff82723e */ /* 0x000fe200030006ff */
[----:B------:R-:W-:Y:S01]  /*4050*/  HADD2.F32 R163, -RZ, R120.H0_H0 ;  /* 0x20000078ffa37230 */ /* 0x000fe20000004100 */
[----:B------:R-:W-:Y:S01]  /*4060*/  F2FP.F16.E4M3.UNPACK_B R41, R41.H1 ;  /* 0x00000029ff29723e */ /* 0x000fe200030006ff */
[----:B------:R-:W-:Y:S01]  /*4070*/  HADD2.F32 R40, -RZ, R40.H0_H0 ;  /* 0x20000028ff287230 */ /* 0x000fe20000004100 */
[----:B------:R-:W-:Y:S01]  /*4080*/  F2FP.F16.E4M3.UNPACK_B R162, R162 ;  /* 0x000000a2ffa2723e */ /* 0x000fe200020006ff */
        /* <DEDUP_REMOVED lines=12> */
[----:B------:R-:W-:Y:S01]  /*4150*/  F2FP.F16.E4M3.UNPACK_B R94, R94 ;  /* 0x0000005eff5e723e */ /* 0x000fe200020006ff */
[----:B------:R-:W-:Y:S01]  /*4160*/  FFMA.FTZ R40, R40, R131, -R165 ;  /* 0x0000008328287223 */ /* 0x000fe200000108a5 */
[-C--:B------:R-:W-:Y:S01]  /*4170*/  FFMA.FTZ R165, R120, R130.reuse, -R163 ;  /* 0x0000008278a57223 */ /* 0x080fe200000108a3 */
[----:B------:R-:W-:Y:S01]  /*4180*/  FFMA.FTZ R168, R121, R130, R164 ;  /* 0x0000008279a87223 */ /* 0x000fe200000100a4 */
[----:B------:R-:W-:-:S02]  /*4190*/  HADD2.F32 R131, -RZ, R162.H1_H1 ;  /* 0x300000a2ff837230 */ /* 0x000fc40000004100 */
[--C-:B------:R-:W-:Y:S02]  /*41a0*/  HADD2.F32 R121, -RZ, R95.reuse.H0_H0 ;  /* 0x2000005fff797230 */ /* 0x100fe40000004100 */
[----:B------:R-:W-:Y:S02]  /*41b0*/  HADD2.F32 R130, -RZ, R95.H1_H1 ;  /* 0x3000005fff827230 */ /* 0x000fe40000004100 */
[----:B------:R-:W-:Y:S02]  /*41c0*/  HADD2.F32 R162, -RZ, R162.H0_H0 ;  /* 0x200000a2ffa27230 */ /* 0x000fe40000004100 */
[-C--:B------:R-:W-:Y:S01]  /*41d0*/  FMUL.FTZ R163, R121, R131.reuse ;  /* 0x0000008379a37220 */ /* 0x080fe20000410000 */
[--C-:B------:R-:W-:Y:S02]  /*41e0*/  HADD2.F32 R120, -RZ, R94.reuse.H1_H1 ;  /* 0x3000005eff787230 */ /* 0x100fe40000004100 */
[----:B------:R-:W-:Y:S01]  /*41f0*/  FMUL.FTZ R166, R130, R131 ;  /* 0x0000008382a67220 */ /* 0x000fe20000410000 */
[----:B------:R-:W-:-:S02]  /*4200*/  HADD2.F32 R95, -RZ, R94.H0_H0 ;  /* 0x2000005eff5f7230 */ /* 0x000fc40000004100 */
[--C-:B------:R-:W-:Y:S02]  /*4210*/  HADD2.F32 R94, -RZ, R161.reuse.H1_H1 ;  /* 0x300000a1ff5e7230 */ /* 0x100fe40000004100 */
[-C--:B------:R-:W-:Y:S01]  /*4220*/  FMUL.FTZ R164, R120, R162.reuse ;  /* 0x000000a278a47220 */ /* 0x080fe20000410000 */
[----:B------:R-:W-:Y:S02]  /*4230*/  HADD2.F32 R161, -RZ, R161.H0_H0 ;  /* 0x200000a1ffa17230 */ /* 0x000fe40000004100 */
[----:B------:R-:W-:Y:S01]  /*4240*/  FMUL.FTZ R131, R95, R162 ;  /* 0x000000a25f837220 */ /* 0x000fe20000410000 */
[----:B------:R-:W-:Y:S01]  /*4250*/  F2FP.F16.E4M3.UNPACK_B R162, R92 ;  /* 0x0000005cffa2723e */ /* 0x000fe200020006ff */
[-C--:B------:R-:W-:Y:S01]  /*4260*/  FFMA.FTZ R121, R121, R94.reuse, -R166 ;  /* 0x0000005e79797223 */ /* 0x080fe200000108a6 */
[----:B------:R-:W-:Y:S01]  /*4270*/  FFMA.FTZ R130, R130, R94, R163 ;  /* 0x0000005e82827223 */ /* 0x000fe200000100a3 */
[-C--:B------:R-:W-:Y:S01]  /*4280*/  FFMA.FTZ R94, R95, R161.reuse, -R164 ;  /* 0x000000a15f5e7223 */ /* 0x080fe200000108a4 */
[----:B------:R-:W-:Y:S01]  /*4290*/  FFMA.FTZ R95, R120, R161, R131 ;  /* 0x000000a1785f7223 */ /* 0x000fe20000010083 */
[----:B------:R-:W-:-:S02]  /*42a0*/  F2FP.F16.E4M3.UNPACK_B R131, R43.H1 ;  /* 0x0000002bff83723e */ /* 0x000fc400030006ff */
[----:B------:R-:W-:Y:S02]  /*42b0*/  F2FP.F16.E4M3.UNPACK_B R166, R93.H1 ;  /* 0x0000005dffa6723e */ /* 0x000fe400030006ff */
[----:B------:R-:W-:Y:S01]  /*42c0*/  F2FP.SATFINITE.E4M3.F32.PACK_AB_MERGE_C R120, R168, R165, RZ ;  /* 0x000000a5a878723e */ /* 0x000fe200048070ff */
        /* <DEDUP_REMOVED lines=8> */
[----:B------:R-:W-:-:S02]  /*4350*/  HADD2.F32 R164, -RZ, R163.H1_H1 ;  /* 0x300000a3ffa47230 */ /* 0x000fc40000004100 */
[-C--:B------:R-:W-:Y:S01]  /*4360*/  FMUL.FTZ R92, R131, R168.reuse ;  /* 0x000000a8835c7220 */ /* 0x080fe20000410000 */
[--C-:B------:R-:W-:Y:S02]  /*4370*/  HADD2.F32 R93, -RZ, R130.reuse.H1_H1 ;  /* 0x30000082ff5d7230 */ /* 0x100fe40000004100 */
[C---:B------:R-:W-:Y:S01]  /*4380*/  FMUL.FTZ R170, R161.reuse, R168 ;  /* 0x000000a8a1aa7220 */ /* 0x040fe20000410000 */
[--C-:B------:R-:W-:Y:S02]  /*4390*/  HADD2.F32 R167, -RZ, R165.reuse.H1_H1 ;  /* 0x300000a5ffa77230 */ /* 0x100fe40000004100 */
[----:B------:R-:W-:Y:S01]  /*43a0*/  FFMA.FTZ R169, R161, R164, -R92 ;  /* 0x000000a4a1a97223 */ /* 0x000fe2000001085c */
[----:B------:R-:W-:Y:S01]  /*43b0*/  HADD2.F32 R130, -RZ, R130.H0_H0 ;  /* 0x20000082ff827230 */ /* 0x000fe20000004100 */
[----:B------:R-:W-:Y:S01]  /*43c0*/  F2FP.F16.E4M3.UNPACK_B R43, R43 ;  /* 0x0000002bff2b723e */ /* 0x000fe200020006ff */
[----:B------:R-:W-:Y:S02]  /*43d0*/  HADD2.F32 R92, -RZ, R162.H1_H1 ;  /* 0x300000a2ff5c7230 */ /* 0x000fe40000004100 */
[-C--:B------:R-:W-:Y:S01]  /*43e0*/  FMUL.FTZ R161, R93, R167.reuse ;  /* 0x000000a75da17220 */ /* 0x080fe20000410000 */
[----:B------:R-:W-:Y:S01]  /*43f0*/  F2FP.F16.E4M3.UNPACK_B R42, R42 ;  /* 0x0000002aff2a723e */ /* 0x000fe200020006ff */
[----:B------:R-:W-:Y:S01]  /*4400*/  FMUL.FTZ R168, R130, R167 ;  /* 0x000000a782a87220 */ /* 0x000fe20000410000 */
[----:B------:R-:W-:-:S02]  /*4410*/  HADD2.F32 R165, -RZ, R165.H0_H0 ;  /* 0x200000a5ffa57230 */ /* 0x000fc40000004100 */
[----:B------:R-:W-:Y:S01]  /*4420*/  FFMA.FTZ R161, R130, R92, -R161 ;  /* 0x0000005c82a17223 */ /* 0x000fe200000108a1 */
[----:B------:R-:W-:Y:S01]  /*4430*/  FFMA.FTZ R170, R131, R164, R170 ;  /* 0x000000a483aa7223 */ /* 0x000fe200000100aa */
[----:B------:R-:W-:Y:S01]  /*4440*/  FFMA.FTZ R168, R93, R92, R168 ;  /* 0x0000005c5da87223 */ /* 0x000fe200000100a8 */
[--C-:B------:R-:W-:Y:S01]  /*4450*/  HADD2.F32 R92, -RZ, R43.reuse.H0_H0 ;  /* 0x2000002bff5c7230 */ /* 0x100fe20000004100 */
[----:B------:R-:W-:Y:S01]  /*4460*/  F2FP.SATFINITE.E4M3.F32.PACK_AB_MERGE_C R41, R41, R40, R120 ;  /* 0x000000282929723e */ /* 0x000fe20004807078 */
[----:B------:R-:W-:Y:S01]  /*4470*/  HADD2.F32 R93, -RZ, R43.H1_H1 ;  /* 0x3000002bff5d7230 */ /* 0x000fe20000004100 */
[----:B------:R-:W-:Y:S01]  /*4480*/  F2FP.SATFINITE.E4M3.F32.PACK_AB_MERGE_C R169, R170, R169, RZ ;  /* 0x000000a9aaa9723e */ /* 0x000fe200048070ff */
        /* <DEDUP_REMOVED lines=13> */
[----:B------:R-:W-:Y:S02]  /*4560*/  F2FP.SATFINITE.E4M3.F32.PACK_AB_MERGE_C R40, R95, R94, R121 ;  /* 0x0000005e5f28723e */ /* 0x000fe40004807079 */
[----:B------:R-:W-:-:S02]  /*4570*/  F2FP.SATFINITE.E4M3.F32.PACK_AB_MERGE_C R43, R166, R131, R169 ;  /* 0x00000083a62b723e */ /* 0x000fc400048070a9 */
[----:B------:R-:W-:-:S07]  /*4580*/  F2FP.SATFINITE.E4M3.F32.PACK_AB_MERGE_C R42, R165, R130, R161 ;  /* 0x00000082a52a723e */ /* 0x000fce00048070a1 */
.L_x_1353:
[----:B------:R-:W-:Y:S05]  /*4590*/  BSYNC B3 ;  /* 0x0000000000037941 */ /* 0x000fea0003800000 */
.L_x_1352:
[----:B--2---:R3:W-:Y:S02]  /*45a0*/  STG.E.128 desc[UR60][R48.64+0x20], R40 ;  /* 0x0000202830007986 */ /* 0x0047e4000c101d3c */
.L_x_1351:
[----:B------:R-:W-:Y:S05]  /*45b0*/  BSYNC B2 ;  /* 0x0000000000027941 */ /* 0x000fea0003800000 */
.L_x_1350:
[----:B------:R-:W-:Y:S01]  /*45c0*/  ISETP.NE.AND P2, PT, R33, RZ, PT ;  /* 0x000000ff2100720c */ /* 0x000fe20003f45270 */
[----:B------:R-:W-:-:S12]  /*45d0*/  BSSY B2, `(.L_x_1354) ;  /* 0x0000070000027945 */ /* 0x000fd80003800000 */
[----:B------:R-:W-:Y:S05]  /*45e0*/  @!P2 BRA `(.L_x_1355) ;  /* 0x0000000400b8a947 */ /* 0x000fea0003800000 */
[----:B0-23--:R0:W2:Y:S01]  /*45f0*/  LDS.128 R40, [R47+0x1cc00] ;  /* 0x01cc00002f287984 */ /* 0x00d0a20000000c00 */
[----:B------:R-:W-:Y:S01]  /*4600*/  VIADD R92, R23, 0x20 ;  /* 0x00000020175c7836 */ /* 0x000fe20000000000 */
[----:B------:R-:W-:Y:S04]  /*4610*/  BSSY B3, `(.L_x_1356) ;  /* 0x000006a000037945 */ /* 0x000fe80003800000 */
[----:B------:R-:W-:-:S13]  /*4620*/  ISETP.GE.AND P2, PT, R92, R129, PT ;  /* 0x000000815c00720c */ /* 0x000fda0003f46270 */
        /* <DEDUP_REMOVED lines=43> */
[--C-:B------:R-:W-:Y:S02]  /*48e0*/  HADD2.F32 R91, -RZ, R90.reuse.H0_H0 ;  /* 0x2000005aff5b7230 */ /* 0x100fe40000004100 */
[-C--:B------:R-:W-:Y:S01]  /*48f0*/  FMUL.FTZ R130, R94, R95.reuse ;  /* 0x0000005f5e827220 */ /* 0x080fe20000410000 */
[----:B------:R-:W-:Y:S02]  /*4900*/  HADD2.F32 R92, -RZ, R90.H1_H1 ;  /* 0x3000005aff5c7230 */ /* 0x000fe40000004100 */
[----:B------:R-:W-:Y:S01]  /*4910*/  FMUL.FTZ R121, R93, R95 ;  /* 0x0000005f5d797220 */ /* 0x000fe20000410000 */
[----:B------:R-:W-:Y:S01]  /*4920*/  HADD2.F32 R160, -RZ, R160.H0_H0 ;  /* 0x200000a0ffa07230 */ /* 0x000fe20000004100 */
[----:B------:R-:W-:Y:S01]  /*4930*/  F2FP.SATFINITE.E4M3.F32.PACK_AB_MERGE_C R164, R162, R131, RZ ;  /* 0x00000083a2a4723e */ /* 0x000fe200048070ff */
[--C-:B------:R-:W-:Y:S01]  /*4940*/  HADD2.F32 R90, -RZ, R159.reuse.H1_H1 ;  /* 0x3000009fff5a7230 */ /* 0x100fe20000004100 */
[----:B------:R-:W-:Y:S01]  /*4950*/  F2FP.F16.E4M3.UNPACK_B R131, R87.H1 ;  /* 0x00000057ff83723e */ /* 0x000fe200030006ff */
[----:B------:R-:W-:-:S02]  /*4960*/  HADD2.F32 R159, -RZ, R159.H0_H0 ;  /* 0x2000009fff9f7230 */ /* 0x000fc40000004100 */
[-C--:B------:R-:W-:Y:S01]  /*4970*/  FMUL.FTZ R120, R92, R160.reuse ;  /* 0x000000a05c787220 */ /* 0x080fe20000410000 */
[----:B------:R-:W-:Y:S01]  /*4980*/  FMUL.FTZ R95, R91, R160 ;  /* 0x000000a05b5f7220 */ /* 0x000fe20000410000 */
[-C--:B------:R-:W-:Y:S01]  /*4990*/  FFMA.FTZ R130, R93, R90.reuse, -R130 ;  /* 0x0000005a5d827223 */ /* 0x080fe20000010882 */
[----:B------:R-:W-:Y:S01]  /*49a0*/  FFMA.FTZ R121, R94, R90, R121 ;  /* 0x0000005a5e797223 */ /* 0x000fe20000010079 */
[----:B------:R-:W-:Y:S01]  /*49b0*/  F2FP.F16.E4M3.UNPACK_B R93, R43.H1 ;  /* 0x0000002bff5d723e */ /* 0x000fe200030006ff */
[-C--:B------:R-:W-:Y:S01]  /*49c0*/  FFMA.FTZ R90, R91, R159.reuse, -R120 ;  /* 0x0000009f5b5a7223 */ /* 0x080fe20000010878 */
[----:B------:R-:W-:Y:S01]  /*49d0*/  FFMA.FTZ R91, R92, R159, R95 ;  /* 0x0000009f5c5b7223 */ /* 0x000fe2000001005f */
[----:B------:R-:W-:Y:S01]  /*49e0*/  F2FP.F16.E4M3.UNPACK_B R92, R42.H1 ;  /* 0x0000002aff5c723e */ /* 0x000fe200030006ff */
[----:B------:R-:W-:Y:S01]  /*49f0*/  HADD2.F32 R160, -RZ, R131.H1_H1 ;  /* 0x30000083ffa07230 */ /* 0x000fe20000004100 */
[----:B------:R-:W-:Y:S01]  /*4a00*/  F2FP.SATFINITE.E4M3.F32.PACK_AB_MERGE_C R163, R121, R130, RZ ;  /* 0x0000008279a3723e */ /* 0x000fe200048070ff */
[--C-:B------:R-:W-:Y:S01]  /*4a10*/  HADD2.F32 R94, -RZ, R93.reuse.H0_H0 ;  /* 0x2000005dff5e7230 */ /* 0x100fe20000004100 */
[-C--:B------:R-:W-:Y:S01]  /*4a20*/  F2FP.F16.E4M3.UNPACK_B R120, R86.reuse.H1 ;  /* 0x00000056ff78723e */ /* 0x080fe200030006ff */
        /* <DEDUP_REMOVED lines=22> */
[--C-:B------:R-:W-:Y:S02]  /*4b90*/  HADD2.F32 R43, -RZ, R42.reuse.H0_H0 ;  /* 0x2000002aff2b7230 */ /* 0x100fe40000004100 */
[-C--:B------:R-:W-:Y:S01]  /*4ba0*/  FMUL.FTZ R160, R86, R131.reuse ;  /* 0x0000008356a07220 */ /* 0x080fe20000410000 */
[----:B------:R-:W-:Y:S02]  /*4bb0*/  HADD2.F32 R42, -RZ, R42.H1_H1 ;  /* 0x3000002aff2a7230 */ /* 0x000fe40000004100 */
[----:B------:R-:W-:Y:S01]  /*4bc0*/  FMUL.FTZ R121, R87, R131 ;  /* 0x0000008357797220 */ /* 0x000fe20000410000 */
[----:B------:R-:W-:Y:S01]  /*4bd0*/  HADD2.F32 R130, -RZ, R130.H0_H0 ;  /* 0x20000082ff827230 */ /* 0x000fe20000004100 */
[----:B------:R-:W-:Y:S01]  /*4be0*/  F2FP.SATFINITE.E4M3.F32.PACK_AB_MERGE_C R94, R94, R161, RZ ;  /* 0x000000a15e5e723e */ /* 0x000fe200048070ff */
[----:B------:R-:W-:Y:S01]  /*4bf0*/  HADD2.F32 R120, -RZ, R120.H0_H0 ;  /* 0x20000078ff787230 */ /* 0x000fe20000004100 */
[----:B------:R-:W-:Y:S01]  /*4c00*/  F2FP.SATFINITE.E4M3.F32.PACK_AB_MERGE_C R159, R159, R162, RZ ;  /* 0x000000a29f9f723e */ /* 0x000fe200048070ff */
[----:B------:R-:W-:-:S02]  /*4c10*/  HADD2.F32 R95, -RZ, R95.H0_H0 ;  /* 0x2000005fff5f7230 */ /* 0x000fc40000004100 */
[-C--:B------:R-:W-:Y:S01]  /*4c20*/  FMUL.FTZ R92, R42, R130.reuse ;  /* 0x000000822a5c7220 */ /* 0x080fe20000410000 */
[----:B------:R-:W-:Y:S01]  /*4c30*/  FMUL.FTZ R93, R43, R130 ;  /* 0x000000822b5d7220 */ /* 0x000fe20000410000 */
[-C--:B------:R-:W-:Y:S01]  /*4c40*/  FFMA.FTZ R121, R86, R120.reuse, -R121 ;  /* 0x0000007856797223 */ /* 0x080fe20000010879 */
[----:B------:R-:W-:Y:S01]  /*4c50*/  FFMA.FTZ R160, R87, R120, R160 ;  /* 0x0000007857a07223 */ /* 0x000fe200000100a0 */
[-C--:B------:R-:W-:Y:S01]  /*4c60*/  FFMA.FTZ R92, R43, R95.reuse, -R92 ;  /* 0x0000005f2b5c7223 */ /* 0x080fe2000001085c */
[----:B------:R-:W-:Y:S01]  /*4c70*/  FFMA.FTZ R93, R42, R95, R93 ;  /* 0x0000005f2a5d7223 */ /* 0x000fe2000001005d */
[----:B------:R-:W-:Y:S02]  /*4c80*/  F2FP.SATFINITE.E4M3.F32.PACK_AB_MERGE_C R40, R91, R90, R163 ;  /* 0x0000005a5b28723e */ /* 0x000fe400048070a3 */
[----:B------:R-:W-:Y:S02]  /*4c90*/  F2FP.SATFINITE.E4M3.F32.PACK_AB_MERGE_C R43, R160, R121, R159 ;  /* 0x00000079a02b723e */ /* 0x000fe4000480709f */
[----:B------:R-:W-:-:S07]  /*4ca0*/  F2FP.SATFINITE.E4M3.F32.PACK_AB_MERGE_C R42, R93, R92, R94 ;  /* 0x0000005c5d2a723e */ /* 0x000fce000480705e */
.L_x_1357:
[----:B------:R-:W-:Y:S05]  /*4cb0*/  BSYNC B3 ;  /* 0x0000000000037941 */ /* 0x000fea0003800000 */
.L_x_1356:
[----:B--2---:R4:W-:Y:S02]  /*4cc0*/  STG.E.128 desc[UR60][R48.64+0x40], R40 ;  /* 0x0000402830007986 */ /* 0x0049e4000c101d3c */
.L_x_1355:
[----:B------:R-:W-:Y:S05]  /*4cd0*/  BSYNC B2 ;  /* 0x0000000000027941 */ /* 0x000fea0003800000 */
.L_x_1354:
[----:B------:R-:W-:Y:S01]  /*4ce0*/  ISETP.NE.AND P2, PT, R34, RZ, PT ;  /* 0x000000ff2200720c */ /* 0x000fe20003f45270 */
[----:B------:R-:W-:-:S12]  /*4cf0*/  BSSY B2, `(.L_x_1358) ;  /* 0x0000070000027945 */ /* 0x000fd80003800000 */
[----:B------:R-:W-:Y:S05]  /*4d00*/  @!P2 BRA `(.L_x_1359) ;  /* 0x0000000400b8a947 */ /* 0x000fea0003800000 */
[----:B0-234-:R0:W2:Y:S01]  /*4d10*/  LDS.128 R40, [R46+0x1cc00] ;  /* 0x01cc00002e287984 */ /* 0x01d0a20000000c00 */
[----:B------:R-:W-:Y:S01]  /*4d20*/  VIADD R86, R23, 0x30 ;  /* 0x0000003017567836 */ /* 0x000fe20000000000 */
[----:B------:R-:W-:Y:S04]  /*4d30*/  BSSY B3, `(.L_x_1360) ;  /* 0x000006a000037945 */ /* 0x000fe80003800000 */
[----:B------:R-:W-:-:S13]  /*4d40*/  ISETP.GE.AND P2, PT, R86, R129, PT ;  /* 0x000000815600720c */ /* 0x000fda0003f46270 */
[----:B0-----:R-:W-:Y:S05]  /*4d50*/  @P2 BRA `(.L_x_1361) ;  /* 0x00000004009c2947 */ /* 0x001fea0003800000 */
[----:B------:R-:W-:Y:S02]  /*4d60*/  SHF.R.U32.HI R87, RZ, 0x8, R85 ;  /* 0x00000008ff577819 */ /* 0x000fe40000011655 */
[----:B------:R-:W-:Y:S02]  /*4d70*/  SHF.R.U32.HI R91, RZ, 0x8, R83 ;  /* 0x00000008ff5b7819 */ /* 0x000fe40000011653 */
[----:B------:R-:W-:Y:S01]  /*4d80*/  LOP3.LUT R84, R85, 0xff0000ff, RZ, 0xc0, !PT ;  /* 0xff0000ff55547812 */ /* 0x000fe200078ec0ff */
[----:B------:R-:W-:Y:S01]  /*4d90*/  IMAD.SHL.U32 R87, R87, 0x100, RZ ;  /* 0x0000010057577824 */ /* 0x000fe200078e00ff */
[----:B------:R-:W-:Y:S01]  /*4da0*/  SHF.R.U32.HI R86, RZ, 0x10, R85 ;  /* 0x00000010ff567819 */ /* 0x000fe20000011655 */
[----:B------:R-:W-:Y:S01]  /*4db0*/  IMAD.SHL.U32 R85, R91, 0x100, RZ ;  /* 0x000001005b557824 */ /* 0x000fe200078e00ff */
[----:B------:R-:W-:Y:S02]  /*4dc0*/  LOP3.LUT R82, R83, 0xff0000ff, RZ, 0xc0, !PT ;  /* 0xff0000ff53527812 */ /* 0x000fe400078ec0ff */
[----:B------:R-:W-:Y:S01]  /*4dd0*/  SHF.R.U32.HI R90, RZ, 0x10, R83 ;  /* 0x00000010ff5a7819 */ /* 0x000fe20000011653 */
[----:B--2---:R-:W-:Y:S01]  /*4de0*/  IMAD.MOV.U32 R83, RZ, RZ, R40 ;  /* 0x000000ffff537224 */ /* 0x004fe200078e0028 */
[----:B------:R-:W-:Y:S01]  /*4df0*/  LOP3.LUT R84, R84, 0xff00, R87, 0xf8, !PT ;  /* 0x0000ff0054547812 */ /* 0x000fe200078ef857 */
[----:B------:R-:W-:Y:S01]  /*4e00*/  IMAD.U32 R87, R86, 0x10000, RZ ;  /* 0x0001000056577824 */ /* 0x000fe200078e00ff */
[----:B------:R-:W-:-:S02]  /*4e10*/  F2FP.F16.E4M3.UNPACK_B R40, R41 ;  /* 0x00000029ff28723e */ /* 0x000fc400020006ff */
[----:B------:R-:W-:Y:S02]  /*4e20*/  F2FP.F16.E4M3.UNPACK_B R86, R158.H1 ;  /* 0x0000009eff56723e */ /* 0x000fe400030006ff */
[----:B------:R-:W-:Y:S01]  /*4e30*/  LOP3.LUT R82, R82, 0xff00, R85, 0xf8, !PT ;  /* 0x0000ff0052527812 */ /* 0x000fe200078ef855 */
[----:B------:R-:W-:Y:S01]  /*4e40*/  IMAD.U32 R85, R90, 0x10000, RZ ;  /* 0x000100005a557824 */ /* 0x000fe200078e00ff */
[----:B------:R-:W-:Y:S01]  /*4e50*/  LOP3.LUT R92, R84, 0xff0000, R87, 0xf8, !PT ;  /* 0x00ff0000545c7812 */ /* 0x000fe200078ef857 */
[----:B------:R-:W-:Y:S01]  /*4e60*/  HADD2.F32 R84, -RZ, R40.H1_H1 ;  /* 0x30000028ff547230 */ /* 0x000fe20000004100 */
[----:B------:R-:W-:Y:S01]  /*4e70*/  F2FP.F16.E4M3.UNPACK_B R87, R157.H1 ;  /* 0x0000009dff57723e */ /* 0x000fe200030006ff */
[----:B------:R-:W-:Y:S01]  /*4e80*/  HADD2.F32 R93, -RZ, R86.H0_H0 ;  /* 0x20000056ff5d7230 */ /* 0x000fe20000004100 */
[----:B------:R-:W-:Y:S01]  /*4e90*/  F2FP.F16.E4M3.UNPACK_B R41, R41.H1 ;  /* 0x00000029ff29723e */ /* 0x000fe200030006ff */
[----:B------:R-:W-:Y:S01]  /*4ea0*/  HADD2.F32 R40, -RZ, R40.H0_H0 ;  /* 0x20000028ff287230 */ /* 0x000fe20000004100 */
[----:B------:R-:W-:Y:S01]  /*4eb0*/  LOP3.LUT R82, R82, 0xff0000, R85, 0xf8, !PT ;  /* 0x00ff000052527812 */ /* 0x000fe200078ef855 */
[----:B------:R-:W-:-:S02]  /*4ec0*/  HADD2.F32 R90, -RZ, R86.H1_H1 ;  /* 0x30000056ff5a7230 */ /* 0x000fc40000004100 */
[----:B------:R-:W-:Y:S01]  /*4ed0*/  FMUL.FTZ R95, R84, R93 ;  /* 0x0000005d545f7220 */ /* 0x000fe20000410000 */
[----:B------:R-:W-:Y:S01]  /*4ee0*/  HADD2.F32 R91, -RZ, R87.H0_H0 ;  /* 0x20000057ff5b7230 */ /* 0x000fe20000004100 */
[----:B------:R-:W-:Y:S01]  /*4ef0*/  F2FP.F16.E4M3.UNPACK_B R158, R158 ;  /* 0x0000009eff9e723e */ /* 0x000fe200020006ff */
[--C-:B------:R-:W-:Y:S01]  /*4f00*/  HADD2.F32 R86, -RZ, R41.reuse.H1_H1 ;  /* 0x30000029ff567230 */ /* 0x100fe20000004100 */
[----:B------:R-:W-:Y:S01]  /*4f10*/  F2FP.F16.E4M3.UNPACK_B R157, R157 ;  /* 0x0000009dff9d723e */ /* 0x000fe200020006ff */
[----:B------:R-:W-:Y:S02]  /*4f20*/  HADD2.F32 R85, -RZ, R41.H0_H0 ;  /* 0x20000029ff557230 */ /* 0x000fe40000004100 */
[----:B------:R-:W-:Y:S01]  /*4f30*/  FMUL.FTZ R41, R40, R93 ;  /* 0x0000005d28297220 */ /* 0x000fe20000410000 */
[----:B------:R-:W-:Y:S02]  /*4f40*/  HADD2.F32 R87, -RZ, R87.H1_H1 ;  /* 0x30000057ff577230 */ /* 0x000fe40000004100 */
[-C--:B------:R-:W-:Y:S01]  /*4f50*/  FMUL.FTZ R94, R86, R90.reuse ;  /* 0x0000005a565e7220 */ /* 0x080fe20000410000 */
[-C--:B------:R-:W-:Y:S01]  /*4f60*/  FFMA.FTZ R40, R40, R91.reuse, -R95 ;  /* 0x0000005b28287223 */ /* 0x080fe2000001085f */
[----:B------:R-:W-:Y:S01]  /*4f70*/  FFMA.FTZ R41, R84, R91, R41 ;  /* 0x0000005b54297223 */ /* 0x000fe20000010029 */
[C---:B------:R-:W-:Y:S01]  /*4f80*/  FMUL.FTZ R93, R85.reuse, R90 ;  /* 0x0000005a555d7220 */ /* 0x040fe20000410000 */
[----:B------:R-:W-:Y:S01]  /*4f90*/  F2FP.F16.E4M3.UNPACK_B R84, R83.H1 ;  /* 0x00000053ff54723e */ /* 0x000fe200030006ff */
[----:B------:R-:W-:Y:S01]  /*4fa0*/  FFMA.FTZ R95, R85, R87, -R94 ;  /* 0x00000057555f7223 */ /* 0x000fe2000001085e */
[----:B------:R-:W-:Y:S01]  /*4fb0*/  F2FP.F16.E4M3.UNPACK_B R83, R83 ;  /* 0x00000053ff53723e */ /* 0x000fe200020006ff */
[----:B------:R-:W-:Y:S01]  /*4fc0*/  FFMA.FTZ R130, R86, R87, R93 ;  /* 0x0000005756827223 */ /* 0x000fe2000001005d */
[----:B------:R-:W-:-:S02]  /*4fd0*/  HADD2.F32 R90, -RZ, R158.H1_H1 ;  /* 0x3000009eff5a7230 */ /* 0x000fc40000004100 */
[--C-:B------:R-:W-:Y:S02]  /*4fe0*/  HADD2.F32 R85, -RZ, R84.reuse.H0_H0 ;  /* 0x20000054ff557230 */ /* 0x100fe40000004100 */
[----:B------:R-:W-:Y:S02]  /*4ff0*/  HADD2.F32 R86, -RZ, R84.H1_H1 ;  /* 0x30000054ff567230 */ /* 0x000fe40000004100 */
[----:B------:R-:W-:Y:S02]  /*5000*/  HADD2.F32 R84, -RZ, R83.H0_H0 ;  /* 0x20000053ff547230 */ /* 0x000fe40000004100 */
[-C--:B------:R-:W-:Y:S01]  /*5010*/  FMUL.FTZ R93, R85, R90.reuse ;  /* 0x0000005a555d7220 */ /* 0x080fe20000410000 */
[----:B------:R-:W-:Y:S02]  /*5020*/  HADD2.F32 R87, -RZ, R157.H1_H1 ;  /* 0x3000009dff577230 */ /* 0x000fe40000004100 */
[----:B------:R-:W-:Y:S01]  /*5030*/  FMUL.FTZ R94, R86, R90 ;  /* 0x0000005a565e7220 */ /* 0x000fe20000410000 */
[----:B------:R-:W-:Y:S01]  /*5040*/  HADD2.F32 R158, -RZ, R158.H0_H0 ;  /* 0x2000009eff9e7230 */ /* 0x000fe20000004100 */
[----:B------:R-:W-:Y:S01]  /*5050*/  F2FP.F16.E4M3.UNPACK_B R90, R82.H1 ;  /* 0x00000052ff5a723e */ /* 0x000fe200030006ff */
[----:B------:R-:W-:-:S02]  /*5060*/  HADD2.F32 R83, -RZ, R83.H1_H1 ;  /* 0x30000053ff537230 */ /* 0x000fc40000004100 */
[-C--:B------:R-:W-:Y:S01]  /*5070*/  FFMA.FTZ R94, R85, R87.reuse, -R94 ;  /* 0x00000057555e7223 */ /* 0x080fe2000001085e */
[----:B------:R-:W-:Y:S02]  /*5080*/  HADD2.F32 R157, -RZ, R157.H0_H0 ;  /* 0x2000009dff9d7230 */ /* 0x000fe40000004100 */
[----:B------:R-:W-:Y:S01]  /*5090*/  FFMA.FTZ R93, R86, R87, R93 ;  /* 0x00000057565d7223 */ /* 0x000fe2000001005d */
[----:B------:R-:W-:Y:S01]  /*50a0*/  F2FP.F16.E4M3.UNPACK_B R87, R82 ;  /* 0x00000052ff57723e */ /* 0x000fe200020006ff */
[-C--:B------:R-:W-:Y:S01]  /*50b0*/  FMUL.FTZ R91, R83, R158.reuse ;  /* 0x0000009e535b7220 */ /* 0x080fe20000410000 */
[C---:B------:R-:W-:Y:S02]  /*50c0*/  FMUL.FTZ R158, R84.reuse, R158 ;  /* 0x0000009e549e7220 */ /* 0x040fe40000410000 */
[----:B------:R-:W-:Y:S01]  /*50d0*/  F2FP.SATFINITE.E4M3.F32.PACK_AB_MERGE_C R131, R93, R94, RZ ;  /* 0x0000005e5d83723e */ /* 0x000fe200048070ff */
[----:B------:R-:W-:Y:S01]  /*50e0*/  FFMA.FTZ R120, R84, R157, -R91 ;  /* 0x0000009d54787223 */ /* 0x000fe2000001085b */
[----:B------:R-:W-:Y:S01]  /*50f0*/  F2FP.F16.E4M3.UNPACK_B R84, R43.H1 ;  /* 0x0000002bff54723e */ /* 0x000fe200030006ff */
[----:B------:R-:W-:Y:S01]  /*5100*/  FFMA.FTZ R157, R83, R157, R158 ;  /* 0x0000009d539d7223 */ /* 0x000fe2000001009e */
[----:B------:R-:W-:Y:S01]  /*5110*/  F2FP.F16.E4M3.UNPACK_B R93, R92.H1 ;  /* 0x0000005cff5d723e */ /* 0x000fe200030006ff */
[----:B------:R-:W-:Y:S01]  /*5120*/  HADD2.F32 R91, -RZ, R90.H1_H1 ;  /* 0x3000005aff5b7230 */ /* 0x000fe20000004100 */
[----:B------:R-:W-:Y:S01]  /*5130*/  F2FP.SATFINITE.E4M3.F32.PACK_AB_MERGE_C R158, R130, R95, RZ ;  /* 0x0000005f829e723e */ /* 0x000fe200048070ff */
[--C-:B------:R-:W-:Y:S01]  /*5140*/  HADD2.F32 R86, -RZ, R84.reuse.H1_H1 ;  /* 0x30000054ff567230 */ /* 0x100fe20000004100 */
[----:B------:R-:W-:Y:S01]  /*5150*/  F2FP.F16.E4M3.UNPACK_B R83, R42.H1 ;  /* 0x0000002aff53723e */ /* 0x000fe200030006ff */
[----:B------:R-:W-:Y:S01]  /*5160*/  HADD2.F32 R95, -RZ, R93.H1_H1 ;  /* 0x3000005dff5f7230 */ /* 0x000fe20000004100 */
[----:B------:R-:W-:Y:S01]  /*5170*/  F2FP.F16.E4M3.UNPACK_B R92, R92 ;  /* 0x0000005cff5c723e */ /* 0x000fe200020006ff */
[----:B------:R-:W-:Y:S01]  /*5180*/  HADD2.F32 R85, -RZ, R84.H0_H0 ;  /* 0x20000054ff557230 */ /* 0x000fe20000004100 */
[----:B------:R-:W-:Y:S01]  /*5190*/  F2FP.F16.E4M3.UNPACK_B R43, R43 ;  /* 0x0000002bff2b723e */ /* 0x000fe200020006ff */
[----:B------:R-:W-:-:S02]  /*51a0*/  HADD2.F32 R84, -RZ, R83.H1_H1 ;  /* 0x30000053ff547230 */ /* 0x000fc40000004100 */
[-C--:B------:R-:W-:Y:S01]  /*51b0*/  FMUL.FTZ R82, R86, R95.reuse ;  /* 0x0000005f56527220 */ /* 0x080fe20000410000 */
[----:B------:R-:W-:Y:S02]  /*51c0*/  HADD2.F32 R94, -RZ, R92.H1_H1 ;  /* 0x3000005cff5e7230 */ /* 0x000fe40000004100 */
[C---:B------:R-:W-:Y:S01]  /*51d0*/  FMUL.FTZ R95, R85.reuse, R95 ;  /* 0x0000005f555f7220 */ /* 0x040fe20000410000 */
[----:B------:R-:W-:Y:S02]  /*51e0*/  HADD2.F32 R83, -RZ, R83.H0_H0 ;  /* 0x20000053ff537230 */ /* 0x000fe40000004100 */
[-C--:B------:R-:W-:Y:S01]  /*51f0*/  FFMA.FTZ R121, R85, R91.reuse, -R82 ;  /* 0x0000005b55797223 */ /* 0x080fe20000010852 */
[----:B------:R-:W-:Y:S02]  /*5200*/  HADD2.F32 R82, -RZ, R87.H1_H1 ;  /* 0x30000057ff527230 */ /* 0x000fe40000004100 */
[----:B------:R-:W-:Y:S01]  /*5210*/  FMUL.FTZ R130, R84, R94 ;  /* 0x0000005e54827220 */ /* 0x000fe20000410000 */
[----:B------:R-:W-:Y:S01]  /*5220*/  F2FP.F16.E4M3.UNPACK_B R42, R42 ;  /* 0x0000002aff2a723e */ /* 0x000fe200020006ff */
[C---:B------:R-:W-:Y:S01]  /*5230*/  FMUL.FTZ R85, R83.reuse, R94 ;  /* 0x0000005e53557220 */ /* 0x040fe20000410000 */
[----:B------:R-:W-:Y:S01]  /*5240*/  FFMA.FTZ R94, R86, R91, R95 ;  /* 0x0000005b565e7223 */ /* 0x000fe2000001005f */
[----:B------:R-:W-:Y:S01]  /*5250*/  FFMA.FTZ R130, R83, R82, -R130 ;  /* 0x0000005253827223 */ /* 0x000fe20000010882 */
[----:B------:R-:W-:-:S02]  /*5260*/  HADD2.F32 R83, -RZ, R43.H1_H1 ;  /* 0x3000002bff537230 */ /* 0x000fc40000004100 */
[----:B------:R-:W-:Y:S01]  /*5270*/  FFMA.FTZ R91, R84, R82, R85 ;  /* 0x00000052545b7223 */ /* 0x000fe20000010055 */
[----:B------:R-:W-:Y:S01]  /*5280*/  HADD2.F32 R82, -RZ, R43.H0_H0 ;  /* 0x2000002bff527230 */ /* 0x000fe20000004100 */
[----:B------:R-:W-:Y:S01]  /*5290*/  F2FP.SATFINITE.E4M3.F32.PACK_AB_MERGE_C R94, R94, R121, RZ ;  /* 0x000000795e5e723e */ /* 0x000fe200048070ff */
[--C-:B------:R-:W-:Y:S01]  /*52a0*/  HADD2.F32 R43, -RZ, R42.reuse.H0_H0 ;  /* 0x2000002aff2b7230 */ /* 0x100fe20000004100 */
[----:B------:R-:W-:Y:S01]  /*52b0*/  F2FP.SATFINITE.E4M3.F32.PACK_AB_MERGE_C R41, R41, R40, R158 ;  /* 0x000000282929723e */ /* 0x000fe2000480709e */
[----:B------:R-:W-:Y:S01]  /*52c0*/  HADD2.F32 R93, -RZ, R93.H0_H0 ;  /* 0x2000005dff5d7230 */ /* 0x000fe20000004100 */
[----:B------:R-:W-:Y:S01]  /*52d0*/  F2FP.SATFINITE.E4M3.F32.PACK_AB_MERGE_C R91, R91, R130, RZ ;  /* 0x000000825b5b723e */ /* 0x000fe200048070ff */
[----:B------:R-:W-:Y:S01]  /*52e0*/  HADD2.F32 R42, -RZ, R42.H1_H1 ;  /* 0x3000002aff2a7230 */ /* 0x000fe20000004100 */
[----:B------:R-:W-:Y:S01]  /*52f0*/  F2FP.SATFINITE.E4M3.F32.PACK_AB_MERGE_C R40, R157, R120, R131 ;  /* 0x000000789d28723e */ /* 0x000fe20004807083 */
[----:B------:R-:W-:Y:S02]  /*5300*/  HADD2.F32 R92, -RZ, R92.H0_H0 ;  /* 0x2000005cff5c7230 */ /* 0x000fe40000004100 */
        /* <DEDUP_REMOVED lines=9> */
[----:B------:R-:W-:-:S03]  /*53a0*/  FFMA.FTZ R85, R42, R87, R85 ;  /* 0x000000572a557223 */ /* 0x000fc60000010055 */
[----:B------:R-:W-:Y:S02]  /*53b0*/  F2FP.SATFINITE.E4M3.F32.PACK_AB_MERGE_C R43, R86, R95, R94 ;  /* 0x0000005f562b723e */ /* 0x000fe4000480705e */
[----:B------:R-:W-:-:S07]  /*53c0*/  F2FP.SATFINITE.E4M3.F32.PACK_AB_MERGE_C R42, R85, R84, R91 ;  /* 0x00000054552a723e */ /* 0x000fce000480705b */
.L_x_1361:
[----:B------:R-:W-:Y:S05]  /*53d0*/  BSYNC B3 ;  /* 0x0000000000037941 */ /* 0x000fea0003800000 */
.L_x_1360:
[----:B--2---:R0:W-:Y:S02]  /*53e0*/  STG.E.128 desc[UR60][R48.64+0x60], R40 ;  /* 0x0000602830007986 */ /* 0x0041e4000c101d3c */
.L_x_1359:
[----:B------:R-:W-:Y:S05]  /*53f0*/  BSYNC B2 ;  /* 0x0000000000027941 */ /* 0x000fea0003800000 */
.L_x_1358:
        /* <DEDUP_REMOVED lines=14> */
[----:B------:R-:W-:Y:S01]  /*54e0*/  LOP3.LUT R82, R81, 0xff0000ff, RZ, 0xc0, !PT ;  /* 0xff0000ff51527812 */ /* 0x000fe200078ec0ff */
[----:B------:R-:W-:Y:S01]  /*54f0*/  IMAD.SHL.U32 R81, R78, 0x100, RZ ;  /* 0x000001004e517824 */ /* 0x000fe200078e00ff */
[----:B------:R-:W-:Y:S01]  /*5500*/  LOP3.LUT R80, R80, 0xff00, R79, 0xf8, !PT ;  /* 0x0000ff0050507812 */ /* 0x000fe200078ef84f */
[----:B--2---:R-:W-:Y:S01]  /*5510*/  IMAD.MOV.U32 R78, RZ, RZ, R40 ;  /* 0x000000ffff4e7224 */ /* 0x004fe200078e0028 */
[----:B------:R-:W-:Y:S01]  /*5520*/  F2FP.F16.E4M3.UNPACK_B R40, R41 ;  /* 0x00000029ff28723e */ /* 0x000fe200020006ff */
[----:B------:R-:W-:Y:S01]  /*5530*/  IMAD.U32 R79, R85, 0x10000, RZ ;  /* 0x00010000554f7824 */ /* 0x000fe200078e00ff */
[----:B------:R-:W-:Y:S01]  /*5540*/  LOP3.LUT R83, R82, 0xff00, R81, 0xf8, !PT ;  /* 0x0000ff0052537812 */ /* 0x000fe200078ef851 */
[----:B------:R-:W-:Y:S01]  /*5550*/  IMAD.U32 R82, R84, 0x10000, RZ ;  /* 0x0001000054527824 */ /* 0x000fe200078e00ff */
[----:B------:R-:W-:-:S02]  /*5560*/  F2FP.F16.E4M3.UNPACK_B R81, R154.H1 ;  /* 0x0000009aff51723e */ /* 0x000fc400030006ff */
        /* <DEDUP_REMOVED lines=88> */
.L_x_1365:
[----:B------:R-:W-:Y:S05]  /*5af0*/  BSYNC B3 ;  /* 0x0000000000037941 */ /* 0x000fea0003800000 */
.L_x_1364:
[----:B--2---:R0:W-:Y:S02]  /*5b00*/  STG.E.128 desc[UR60][R48.64+0x80], R40 ;  /* 0x0000802830007986 */ /* 0x0041e4000c101d3c */
.L_x_1363:
[----:B------:R-:W-:Y:S05]  /*5b10*/  BSYNC B2 ;  /* 0x0000000000027941 */ /* 0x000fea0003800000 */
.L_x_1362:
[----:B------:R-:W-:-:S13]  /*5b20*/  ISETP.NE.AND P2, PT, R36, RZ, PT ;  /* 0x000000ff2400720c */ /* 0x000fda0003f45270 */
        /* <DEDUP_REMOVED lines=109> */
.L_x_1367:
[----:B------:R-:W-:Y:S05]  /*6200*/  BSYNC B2 ;  /* 0x0000000000027941 */ /* 0x000fea0003800000 */
.L_x_1366:
[----:B--2---:R0:W-:Y:S02]  /*6210*/  STG.E.128 desc[UR60][R48.64+0xa0], R40 ;  /* 0x0000a02830007986 */ /* 0x0041e4000c101d3c */
.L_x_1345:
[----:B------:R-:W-:Y:S05]  /*6220*/  BSYNC B1 ;  /* 0x0000000000017941 */ /* 0x000fea0003800000 */
.L_x_1344:
[----:B------:R-:W-:Y:S05]  /*6230*/  @P4 BRA `(.L_x_1368) ;  /* 0x00000094001c4947 */ /* 0x000fea0003800000 */
[----:B------:R-:W-:Y:S01]  /*6240*/  ISETP.NE.AND P2, PT, R31, RZ, PT ;  /* 0x000000ff1f00720c */ /* 0x000fe20003f45270 */
[----:B------:R-:W-:-:S12]  /*6250*/  BSSY B1, `(.L_x_1369) ;  /* 0x000006f000017945 */ /* 0x000fd80003800000 */
[----:B------:R-:W-:Y:S05]  /*6260*/  @!P2 BRA `(.L_x_1370) ;  /* 0x0000000400b4a947 */ /* 0x000fea0003800000 */
[----:B0-234-:R0:W2:Y:S01]  /*6270*/  LDS.128 R40, [R47+0x1c400] ;  /* 0x01c400002f287984 */ /* 0x01d0a20000000c00 */
[----:B------:R-:W-:Y:S01]  /*6280*/  ISETP.GE.AND P2, PT, R23, R129, PT ;  /* 0x000000811700720c */ /* 0x000fe20003f46270 */
[----:B------:R-:W-:-:S12]  /*6290*/  BSSY B2, `(.L_x_1371) ;  /* 0x0000069000027945 */ /* 0x000fd80003800000 */
[----:B0-----:R-:W-:Y:S05]  /*62a0*/  @P2 BRA `(.L_x_1372) ;  /* 0x00000004009c2947 */ /* 0x001fea0003800000 */
[----:B------:R-:W-:Y:S01]  /*62b0*/  SHF.R.U32.HI R70, RZ, 0x8, R71 ;  /* 0x00000008ff467819 */ /* 0x000fe20000011647 */
[----:B--2---:R-:W-:Y:S01]  /*62c0*/  IMAD.MOV.U32 R48, RZ, RZ, R40 ;  /* 0x000000ffff307224 */ /* 0x004fe200078e0028 */
[--C-:B------:R-:W-:Y:S02]  /*62d0*/  SHF.R.U32.HI R72, RZ, 0x8, R73.reuse ;  /* 0x00000008ff487819 */ /* 0x100fe40000011649 */
[----:B------:R-:W-:Y:S01]  /*62e0*/  SHF.R.U32.HI R74, RZ, 0x10, R73 ;  /* 0x00000010ff4a7819 */ /* 0x000fe20000011649 */
[----:B------:R-:W-:Y:S01]  /*62f0*/  IMAD.SHL.U32 R70, R70, 0x100, RZ ;  /* 0x0000010046467824 */ /* 0x000fe200078e00ff */
[----:B------:R-:W-:Y:S01]  /*6300*/  LOP3.LUT R49, R71, 0xff0000ff, RZ, 0xc0, !PT ;  /* 0xff0000ff47317812 */ /* 0x000fe200078ec0ff */
[----:B------:R-:W-:Y:S01]  /*6310*/  IMAD.SHL.U32 R72, R72, 0x100, RZ ;  /* 0x0000010048487824 */ /* 0x000fe200078e00ff */
[----:B------:R-:W-:Y:S01]  /*6320*/  SHF.R.U32.HI R75, RZ, 0x10, R71 ;  /* 0x00000010ff4b7819 */ /* 0x000fe20000011647 */
[----:B------:R-:W-:Y:S01]  /*6330*/  IMAD.U32 R74, R74, 0x10000, RZ ;  /* 0x000100004a4a7824 */ /* 0x000fe200078e00ff */
[----:B------:R-:W-:-:S02]  /*6340*/  LOP3.LUT R71, R73, 0xff0000ff, RZ, 0xc0, !PT ;  /* 0xff0000ff49477812 */ /* 0x000fc400078ec0ff */
[----:B------:R-:W-:Y:S01]  /*6350*/  LOP3.LUT R49, R49, 0xff00, R70, 0xf8, !PT ;  /* 0x0000ff0031317812 */ /* 0x000fe200078ef846 */
[----:B------:R-:W-:Y:S01]  /*6360*/  IMAD.U32 R70, R75, 0x10000, RZ ;  /* 0x000100004b467824 */ /* 0x000fe200078e00ff */
[----:B------:R-:W-:Y:S02]  /*6370*/  LOP3.LUT R71, R71, 0xff00, R72, 0xf8, !PT ;  /* 0x0000ff0047477812 */ /* 0x000fe400078ef848 */
[-C--:B------:R-:W-:Y:S02]  /*6380*/  F2FP.F16.E4M3.UNPACK_B R40, R41.reuse ;  /* 0x00000029ff28723e */ /* 0x080fe400020006ff */
[-C--:B------:R-:W-:Y:S02]  /*6390*/  F2FP.F16.E4M3.UNPACK_B R72, R152.reuse.H1 ;  /* 0x00000098ff48723e */ /* 0x080fe400030006ff */
[----:B------:R-:W-:Y:S02]  /*63a0*/  F2FP.F16.E4M3.UNPACK_B R41, R41.H1 ;  /* 0x00000029ff29723e */ /* 0x000fe400030006ff */
[----:B------:R-:W-:Y:S01]  /*63b0*/  LOP3.LUT R76, R71, 0xff0000, R74, 0xf8, !PT ;  /* 0x00ff0000474c7812 */ /* 0x000fe200078ef84a */
[--C-:B------:R-:W-:Y:S01]  /*63c0*/  HADD2.F32 R75, -RZ, R72.reuse.H1_H1 ;  /* 0x30000048ff4b7230 */ /* 0x100fe20000004100 */
[-C--:B------:R-:W-:Y:S01]  /*63d0*/  F2FP.F16.E4M3.UNPACK_B R71, R151.reuse.H1 ;  /* 0x00000097ff47723e */ /* 0x080fe200030006ff */
[----:B------:R-:W-:Y:S01]  /*63e0*/  HADD2.F32 R74, -RZ, R72.H0_H0 ;  /* 0x20000048ff4a7230 */ /* 0x000fe20000004100 */
[----:B------:R-:W-:Y:S01]  /*63f0*/  LOP3.LUT R73, R49, 0xff0000, R70, 0xf8, !PT ;  /* 0x00ff000031497812 */ /* 0x000fe200078ef846 */
[----:B------:R-:W-:Y:S01]  /*6400*/  HADD2.F32 R70, -RZ, R41.H1_H1 ;  /* 0x30000029ff467230 */ /* 0x000fe20000004100 */
[----:B------:R-:W-:Y:S01]  /*6410*/  F2FP.F16.E4M3.UNPACK_B R152, R152 ;  /* 0x00000098ff98723e */ /* 0x000fe200020006ff */
[----:B------:R-:W-:Y:S01]  /*6420*/  HADD2.F32 R72, -RZ, R71.H0_H0 ;  /* 0x20000047ff487230 */ /* 0x000fe20000004100 */
[----:B------:R-:W-:Y:S01]  /*6430*/  F2FP.F16.E4M3.UNPACK_B R151, R151 ;  /* 0x00000097ff97723e */ /* 0x000fe200020006ff */
[----:B------:R-:W-:-:S02]  /*6440*/  HADD2.F32 R49, -RZ, R40.H1_H1 ;  /* 0x30000028ff317230 */ /* 0x000fc40000004100 */
[-C--:B------:R-:W-:Y:S01]  /*6450*/  FMUL.FTZ R78, R70, R75.reuse ;  /* 0x0000004b464e7220 */ /* 0x080fe20000410000 */
[----:B------:R-:W-:Y:S02]  /*6460*/  HADD2.F32 R41, -RZ, R41.H0_H0 ;  /* 0x20000029ff297230 */ /* 0x000fe40000004100 */
[----:B------:R-:W-:Y:S02]  /*6470*/  HADD2.F32 R71, -RZ, R71.H1_H1 ;  /* 0x30000047ff477230 */ /* 0x000fe40000004100 */
[----:B------:R-:W-:Y:S01]  /*6480*/  FMUL.FTZ R77, R49, R74 ;  /* 0x0000004a314d7220 */ /* 0x000fe20000410000 */
[----:B------:R-:W-:Y:S02]  /*6490*/  HADD2.F32 R40, -RZ, R40.H0_H0 ;  /* 0x20000028ff287230 */ /* 0x000fe40000004100 */
[C---:B------:R-:W-:Y:S01]  /*64a0*/  FMUL.FTZ R75, R41.reuse, R75 ;  /* 0x0000004b294b7220 */ /* 0x040fe20000410000 */
[-C--:B------:R-:W-:Y:S01]  /*64b0*/  FFMA.FTZ R80, R41, R71.reuse, -R78 ;  /* 0x0000004729507223 */ /* 0x080fe2000001084e */
[----:B------:R-:W-:Y:S01]  /*64c0*/  F2FP.F16.E4M3.UNPACK_B R41, R48.H1 ;  /* 0x00000030ff29723e */ /* 0x000fe200030006ff */
[C---:B------:R-:W-:Y:S01]  /*64d0*/  FMUL.FTZ R74, R40.reuse, R74 ;  /* 0x0000004a284a7220 */ /* 0x040fe20000410000 */
[----:B------:R-:W-:Y:S01]  /*64e0*/  F2FP.F16.E4M3.UNPACK_B R48, R48 ;  /* 0x00000030ff30723e */ /* 0x000fe200020006ff */
[-C--:B------:R-:W-:Y:S01]  /*64f0*/  FFMA.FTZ R40, R40, R72.reuse, -R77 ;  /* 0x0000004828287223 */ /* 0x080fe2000001084d */
[----:B------:R-:W-:Y:S01]  /*6500*/  FFMA.FTZ R81, R70, R71, R75 ;  /* 0x0000004746517223 */ /* 0x000fe2000001004b */
[----:B------:R-:W-:Y:S01]  /*6510*/  FFMA.FTZ R79, R49, R72, R74 ;  /* 0x00000048314f7223 */ /* 0x000fe2000001004a */
        /* <DEDUP_REMOVED lines=64> */
.L_x_1372:
[----:B------:R-:W-:Y:S05]  /*6920*/  BSYNC B2 ;  /* 0x0000000000027941 */ /* 0x000fea0003800000 */
.L_x_1371:
[----:B--2---:R0:W-:Y:S02]  /*6930*/  STG.E.128 desc[UR60][R44.64], R40 ;  /* 0x000000282c007986 */ /* 0x0041e4000c101d3c */
.L_x_1370:
[----:B------:R-:W-:Y:S05]  /*6940*/  BSYNC B1 ;  /* 0x0000000000017941 */ /* 0x000fea0003800000 */
.L_x_1369:
        /* <DEDUP_REMOVED lines=8> */
[----:B------:R-:W-:Y:S01]  /*69d0*/  SHF.R.U32.HI R70, RZ, 0x8, R67 ;  /* 0x00000008ff467819 */ /* 0x000fe20000011643 */
[----:B--2---:R-:W-:Y:S01]  /*69e0*/  IMAD.MOV.U32 R49, RZ, RZ, R42 ;  /* 0x000000ffff317224 */ /* 0x004fe200078e002a */
[----:B------:R-:W-:Y:S01]  /*69f0*/  SHF.R.U32.HI R48, RZ, 0x8, R69 ;  /* 0x00000008ff307819 */ /* 0x000fe20000011645 */
[----:B------:R-:W-:Y:S01]  /*6a00*/  IMAD.MOV.U32 R66, RZ, RZ, R43 ;  /* 0x000000ffff427224 */ /* 0x000fe200078e002b */
[----:B------:R-:W-:Y:S01]  /*6a10*/  SHF.R.U32.HI R72, RZ, 0x10, R67 ;  /* 0x00000010ff487819 */ /* 0x000fe20000011643 */
[----:B------:R-:W-:Y:S01]  /*6a20*/  IMAD.SHL.U32 R42, R70, 0x100, RZ ;  /* 0x00000100462a7824 */ /* 0x000fe200078e00ff */
[----:B------:R-:W-:Y:S01]  /*6a30*/  LOP3.LUT R67, R67, 0xff0000ff, RZ, 0xc0, !PT ;  /* 0xff0000ff43437812 */ /* 0x000fe200078ec0ff */
[----:B------:R-:W-:Y:S01]  /*6a40*/  IMAD.SHL.U32 R43, R48, 0x100, RZ ;  /* 0x00000100302b7824 */ /* 0x000fe200078e00ff */
[----:B------:R-:W-:Y:S02]  /*6a50*/  SHF.R.U32.HI R71, RZ, 0x10, R69 ;  /* 0x00000010ff477819 */ /* 0x000fe40000011645 */
[----:B------:R-:W-:-:S02]  /*6a60*/  LOP3.LUT R68, R69, 0xff0000ff, RZ, 0xc0, !PT ;  /* 0xff0000ff45447812 */ /* 0x000fc400078ec0ff */
        /* <DEDUP_REMOVED lines=14> */
[CC--:B------:R-:W-:Y:S01]  /*6b50*/  FMUL.FTZ R73, R43.reuse, R70.reuse ;  /* 0x000000462b497220 */ /* 0x0c0fe20000410000 */
        /* <DEDUP_REMOVED lines=80> */
.L_x_1376:
[----:B------:R-:W-:Y:S05]  /*7060*/  BSYNC B2 ;  /* 0x0000000000027941 */ /* 0x000fea0003800000 */
.L_x_1375:
[----:B--2---:R0:W-:Y:S02]  /*7070*/  STG.E.128 desc[UR60][R44.64+0x20], R40 ;  /* 0x000020282c007986 */ /* 0x0041e4000c101d3c */
.L_x_1374:
[----:B------:R-:W-:Y:S05]  /*7080*/  BSYNC B1 ;  /* 0x0000000000017941 */ /* 0x000fea0003800000 */
.L_x_1373:
        /* <DEDUP_REMOVED lines=10> */
[--C-:B------:R-:W-:Y:S01]  /*7130*/  SHF.R.U32.HI R64, RZ, 0x8, R65.reuse ;  /* 0x00000008ff407819 */ /* 0x100fe20000011641 */
[----:B------:R-:W-:Y:S01]  /*7140*/  IMAD.MOV.U32 R49, RZ, RZ, R42 ;  /* 0x000000ffff317224 */ /* 0x000fe200078e002a */
        /* <DEDUP_REMOVED lines=101> */
.L_x_1380:
[----:B------:R-:W-:Y:S05]  /*77a0*/  BSYNC B2 ;  /* 0x0000000000027941 */ /* 0x000fea0003800000 */
.L_x_1379:
[----:B--2---:R0:W-:Y:S02]  /*77b0*/  STG.E.128 desc[UR60][R44.64+0x40], R40 ;  /* 0x000040282c007986 */ /* 0x0041e4000c101d3c */
.L_x_1378:
[----:B------:R-:W-:Y:S05]  /*77c0*/  BSYNC B1 ;  /* 0x0000000000017941 */ /* 0x000fea0003800000 */
.L_x_1377:
        /* <DEDUP_REMOVED lines=113> */
.L_x_1384:
[----:B------:R-:W-:Y:S05]  /*7ee0*/  BSYNC B2 ;  /* 0x0000000000027941 */ /* 0x000fea0003800000 */
.L_x_1383:
[----:B--2---:R0:W-:Y:S02]  /*7ef0*/  STG.E.128 desc[UR60][R44.64+0x60], R40 ;  /* 0x000060282c007986 */ /* 0x0041e4000c101d3c */
.L_x_1382:
[----:B------:R-:W-:Y:S05]  /*7f00*/  BSYNC B1 ;  /* 0x0000000000017941 */ /* 0x000fea0003800000 */
.L_x_1381:
        /* <DEDUP_REMOVED lines=10> */
[----:B------:R-:W-:Y:S01]  /*7fb0*/  LOP3.LUT R47, R55, 0xff0000ff, RZ, 0xc0, !PT ;  /* 0xff0000ff372f7812 */ /* 0x000fe200078ec0ff */
[----:B------:R-:W-:Y:S01]  /*7fc0*/  IMAD.MOV.U32 R48, RZ, RZ, R42 ;  /* 0x000000ffff307224 */ /* 0x000fe200078e002a */
[----:B------:R-:W-:Y:S01]  /*7fd0*/  SHF.R.U32.HI R56, RZ, 0x10, R55 ;  /* 0x00000010ff387819 */ /* 0x000fe20000011637 */
[----:B------:R-:W-:Y:S01]  /*7fe0*/  IMAD.SHL.U32 R42, R59, 0x100, RZ ;  /* 0x000001003b2a7824 */ /* 0x000fe200078e00ff */
[--C-:B------:R-:W-:Y:S02]  /*7ff0*/  SHF.R.U32.HI R55, RZ, 0x8, R57.reuse ;  /* 0x00000008ff377819 */ /* 0x100fe40000011639 */
[----:B------:R-:W-:Y:S02]  /*8000*/  LOP3.LUT R54, R57, 0xff0000ff, RZ, 0xc0, !PT ;  /* 0xff0000ff39367812 */ /* 0x000fe400078ec0ff */
[----:B------:R-:W-:Y:S01]  /*8010*/  SHF.R.U32.HI R58, RZ, 0x10, R57 ;  /* 0x00000010ff3a7819 */ /* 0x000fe20000011639 */
[----:B------:R-:W-:Y:S01]  /*8020*/  IMAD.SHL.U32 R43, R55, 0x100, RZ ;  /* 0x00000100372b7824 */ /* 0x000fe200078e00ff */
[----:B------:R-:W-:-:S02]  /*8030*/  LOP3.LUT R47, R47, 0xff00, R42, 0xf8, !PT ;  /* 0x0000ff002f2f7812 */ /* 0x000fc400078ef82a */
[----:B------:R-:W-:Y:S01]  /*8040*/  F2FP.F16.E4M3.UNPACK_B R55, R133.H1 ;  /* 0x00000085ff37723e */ /* 0x000fe200030006ff */
[----:B------:R-:W-:Y:S01]  /*8050*/  IMAD.U32 R58, R58, 0x10000, RZ ;  /* 0x000100003a3a7824 */ /* 0x000fe200078e00ff */
[----:B------:R-:W-:Y:S01]  /*8060*/  LOP3.LUT R43, R54, 0xff00, R43, 0xf8, !PT ;  /* 0x0000ff00362b7812 */ /* 0x000fe200078ef82b */
[----:B------:R-:W-:Y:S01]  /*8070*/  IMAD.U32 R54, R56, 0x10000, RZ ;  /* 0x0001000038367824 */ /* 0x000fe200078e00ff */
[-C--:B------:R-:W-:Y:S01]  /*8080*/  F2FP.F16.E4M3.UNPACK_B R42, R41.reuse ;  /* 0x00000029ff2a723e */ /* 0x080fe200020006ff */
[--C-:B------:R-:W-:Y:S01]  /*8090*/  HADD2.F32 R57, -RZ, R55.reuse.H0_H0 ;  /* 0x20000037ff397230 */ /* 0x100fe20000004100 */
[----:B------:R-:W-:Y:S01]  /*80a0*/  LOP3.LUT R59, R43, 0xff0000, R58, 0xf8, !PT ;  /* 0x00ff00002b3b7812 */ /* 0x000fe200078ef83a */
[----:B------:R-:W-:Y:S01]  /*80b0*/  HADD2.F32 R58, -RZ, R55.H1_H1 ;  /* 0x30000037ff3a7230 */ /* 0x000fe20000004100 */
[----:B------:R-:W-:Y:S01]  /*80c0*/  LOP3.LUT R56, R47, 0xff0000, R54, 0xf8, !PT ;  /* 0x00ff00002f387812 */ /* 0x000fe200078ef836 */
[--C-:B------:R-:W-:Y:S01]  /*80d0*/  HADD2.F32 R43, -RZ, R42.reuse.H1_H1 ;  /* 0x3000002aff2b7230 */ /* 0x100fe20000004100 */
[----:B------:R-:W-:Y:S01]  /*80e0*/  F2FP.F16.E4M3.UNPACK_B R54, R132.H1 ;  /* 0x00000084ff36723e */ /* 0x000fe200030006ff */
[----:B------:R-:W-:Y:S01]  /*80f0*/  HADD2.F32 R42, -RZ, R42.H0_H0 ;  /* 0x2000002aff2a7230 */ /* 0x000fe20000004100 */
[----:B------:R-:W-:-:S02]  /*8100*/  F2FP.F16.E4M3.UNPACK_B R41, R41.H1 ;  /* 0x00000029ff29723e */ /* 0x000fc400030006ff */
[-C--:B------:R-:W-:Y:S01]  /*8110*/  FMUL.FTZ R61, R43, R57.reuse ;  /* 0x000000392b3d7220 */ /* 0x080fe20000410000 */
[--C-:B------:R-:W-:Y:S02]  /*8120*/  HADD2.F32 R55, -RZ, R54.reuse.H0_H0 ;  /* 0x20000036ff377230 */ /* 0x100fe40000004100 */
[C---:B------:R-:W-:Y:S01]  /*8130*/  FMUL.FTZ R60, R42.reuse, R57 ;  /* 0x000000392a3c7220 */ /* 0x040fe20000410000 */
[--C-:B------:R-:W-:Y:S01]  /*8140*/  HADD2.F32 R47, -RZ, R41.reuse.H1_H1 ;  /* 0x30000029ff2f7230 */ /* 0x100fe20000004100 */
[----:B------:R-:W-:Y:S01]  /*8150*/  F2FP.F16.E4M3.UNPACK_B R133, R133 ;  /* 0x00000085ff85723e */ /* 0x000fe200020006ff */
        /* <DEDUP_REMOVED lines=75> */
.L_x_1388:
[----:B------:R-:W-:Y:S05]  /*8610*/  BSYNC B2 ;  /* 0x0000000000027941 */ /* 0x000fea0003800000 */
.L_x_1387:
[----:B--2---:R0:W-:Y:S02]  /*8620*/  STG.E.128 desc[UR60][R44.64+0x80], R40 ;  /* 0x000080282c007986 */ /* 0x0041e4000c101d3c */
.L_x_1386:
[----:B------:R-:W-:Y:S05]  /*8630*/  BSYNC B1 ;  /* 0x0000000000017941 */ /* 0x000fea0003800000 */
.L_x_1385:
[----:B------:R-:W-:-:S13]  /*8640*/  ISETP.NE.AND P2, PT, R36, RZ, PT ;  /* 0x000000ff2400720c */ /* 0x000fda0003f45270 */
        /* <DEDUP_REMOVED lines=111> */
.L_x_1390:
[----:B------:R-:W-:Y:S05]  /*8d40*/  BSYNC B1 ;  /* 0x0000000000017941 */ /* 0x000fea0003800000 */
.L_x_1389:
[----:B--2---:R0:W-:Y:S01]  /*8d50*/  STG.E.128 desc[UR60][R44.64+0xa0], R40 ;  /* 0x0000a0282c007986 */ /* 0x0041e2000c101d3c */
[----:B------:R-:W-:Y:S05]  /*8d60*/  BRA `(.L_x_1368) ;  /* 0x0000006800507947 */ /* 0x000fea0003800000 */
.L_x_1336:
        /* <DEDUP_REMOVED lines=43> */
.L_x_1392:
[----:B------:R-:W-:Y:S05]  /*9020*/  BSYNC B1 ;  /* 0x0000000000017941 */ /* 0x000fea0003800000 */
.L_x_1391:
        /* <DEDUP_REMOVED lines=47> */
.L_x_1394:
[----:B------:R-:W-:Y:S05]  /*9320*/  BSYNC B1 ;  /* 0x0000000000017941 */ /* 0x000fea0003800000 */
.L_x_1393:
        /* <DEDUP_REMOVED lines=26> */
.L_x_1395:
[----:B0-----:R-:W-:Y:S01]  /*94d0*/  IMAD R38, R19, 0x8, R17 ;  /* 0x0000000813267824 */ /* 0x001fe200078e0211 */
[----:B------:R-:W-:Y:S01]  /*94e0*/  SHF.L.U32 R39, R198, 0x1f, RZ ;  /* 0x0000001fc6277819 */ /* 0x000fe200000006ff */
[----:B------:R-:W0:Y:S01]  /*94f0*/  LDC R149, c[0x0][0x2e4] ;  /* 0x0000b900ff957b82 */ /* 0x000e220000000800 */
[----:B------:R-:W-:Y:S02]  /*9500*/  BSSY B1, `(.L_x_1396) ;  /* 0x0000004000017945 */ /* 0x000fe40003800000 */
[----:B------:R-:W1:Y:S05]  /*9510*/  SYNCS.PHASECHK.TRANS64.TRYWAIT P5, [R38+URZ+0x29890], R39 ;  /* 0x02989027260075a7 */ /* 0x000e6a00080a017f */
[----:B------:R-:W2:Y:S01]  /*9520*/  LDC.64 R130, c[0x0][0x2f0] ;  /* 0x0000bc00ff827b82 */ /* 0x000ea20000000a00 */
[----:B-1----:R-:W-:Y:S05]  /*9530*/  @!P5 BRA `(.L_x_1397) ;  /* 0x0000029800dcd947 */ /* 0x002fea0003800000 */
.L_x_1730:
[----:B------:R-:W-:Y:S05]  /*9540*/  BSYNC B1 ;  /* 0x0000000000017941 */ /* 0x000fea0003800000 */
.L_x_1396:
[----:B------:R-:W-:Y:S01]  /*9550*/  BSSY B1, `(.L_x_1398) ;  /* 0x00002ec000017945 */ /* 0x000fe20003800000 */
[----:B0-----:R-:W-:Y:S02]  /*9560*/  IMAD.IADD R154, R149, 0x1, -R118 ;  /* 0x00000001959a7824 */ /* 0x001fe400078e0a76 */
[----:B------:R-:W-:Y:S01]  /*9570*/  IMAD.MOV.U32 R133, RZ, RZ, R91 ;  /* 0x000000ffff857224 */ /* 0x000fe200078e005b */
[----:B------:R-:W-:Y:S06]  /*9580*/  @P4 BRA `(.L_x_1399) ;  /* 0x0000002c00a04947 */ /* 0x000fec0003800000 */
[----:B------:R-:W-:Y:S01]  /*9590*/  ISETP.NE.AND P4, PT, R31, RZ, PT ;  /* 0x000000ff1f00720c */ /* 0x000fe20003f85270 */
[-C--:B--2---:R-:W-:Y:S01]  /*95a0*/  IMAD R88, R221, R130.reuse, RZ ;  /* 0x00000082dd587224 */ /* 0x084fe200078e02ff */
        /* <DEDUP_REMOVED lines=26> */
[----:B------:R-:W2:Y:S01]  /*9750*/  LDS.128 R92, [R92+0x1a400] ;  /* 0x01a400005c5c7984 */ /* 0x000ea20000000c00 */
[----:B------:R-:W-:Y:S05]  /*9760*/  @P4 BRA `(.L_x_1403) ;  /* 0x0000000c003c4947 */ /* 0x000fea0003800000 */
[----:B------:R-:W-:Y:S02]  /*9770*/  F2FP.F16.E4M3.UNPACK_B R178, R175.H1 ;  /* 0x000000afffb2723e */ /* 0x000fe400030006ff */
[----:B--2---:R-:W-:Y:S02]  /*9780*/  F2FP.F16.E4M3.UNPACK_B R42, R92.H1 ;  /* 0x0000005cff2a723e */ /* 0x004fe400030006ff */
        /* <DEDUP_REMOVED lines=15> */
[----:B------:R-:W-:Y:S01]  /*9880*/  HADD2.F32 R179, -RZ, R178.H1_H1 ;  /* 0x300000b2ffb37230 */ /* 0x000fe20000004100 */
[----:B------:R-:W-:Y:S01]  /*9890*/  F2FP.F16.E4M3.UNPACK_B R178, R175 ;  /* 0x000000afffb2723e */ /* 0x000fe200020006ff */
[----:B------:R-:W-:Y:S01]  /*98a0*/  HADD2.F32 R187, -RZ, R180.H0_H0 ;  /* 0x200000b4ffbb7230 */ /* 0x000fe20000004100 */
[----:B------:R-:W-:Y:S01]  /*98b0*/  F2FP.F16.E4M3.UNPACK_B R175, R176 ;  /* 0x000000b0ffaf723e */ /* 0x000fe200020006ff */
[----:B------:R-:W-:-:S02]  /*98c0*/  IMAD.MOV.U32 R176, RZ, RZ, R94 ;  /* 0x000000ffffb07224 */ /* 0x000fc400078e005e */
[-C--:B------:R-:W-:Y:S01]  /*98d0*/  FMUL.FTZ R183, R40, R179.reuse ;  /* 0x000000b328b77220 */ /* 0x080fe20000410000 */
[C---:B------:R-:W-:Y:S01]  /*98e0*/  FMUL.FTZ R185, R42.reuse, R179 ;  /* 0x000000b32ab97220 */ /* 0x040fe20000410000 */
[----:B------:R-:W-:Y:S01]  /*98f0*/  HADD2.F32 R179, -RZ, R178.H0_H0 ;  /* 0x200000b2ffb37230 */ /* 0x000fe20000004100 */
[----:B------:R-:W-:Y:S01]  /*9900*/  F2FP.F16.E4M3.UNPACK_B R94, R174.H1 ;  /* 0x000000aeff5e723e */ /* 0x000fe200030006ff */
[-C--:B------:R-:W-:Y:S01]  /*9910*/  FFMA.FTZ R183, R42, R177.reuse, R183 ;  /* 0x000000b12ab77223 */ /* 0x080fe200000100b7 */
[----:B------:R-:W-:Y:S01]  /*9920*/  F2FP.F16.E4M3.UNPACK_B R42, R88 ;  /* 0x00000058ff2a723e */ /* 0x000fe200020006ff */
[----:B------:R-:W-:Y:S01]  /*9930*/  FFMA.FTZ R185, R40, R177, -R185 ;  /* 0x000000b128b97223 */ /* 0x000fe200000108b9 */
[----:B------:R-:W-:Y:S01]  /*9940*/  HADD2.F32 R40, -RZ, R92.H0_H0 ;  /* 0x2000005cff287230 */ /* 0x000fe20000004100 */
[----:B------:R-:W-:Y:S01]  /*9950*/  F2FP.F16.E4M3.UNPACK_B R174, R174 ;  /* 0x000000aeffae723e */ /* 0x000fe200020006ff */
[----:B------:R-:W-:Y:S01]  /*9960*/  HADD2.F32 R177, -RZ, R175.H0_H0 ;  /* 0x200000afffb17230 */ /* 0x000fe20000004100 */
[----:B------:R-:W-:Y:S01]  /*9970*/  SHF.R.U32.HI R184, RZ, 0x8, R55 ;  /* 0x00000008ffb87819 */ /* 0x000fe20000011637 */
[----:B------:R-:W-:-:S02]  /*9980*/  HADD2.F32 R88, -RZ, R42.H0_H0 ;  /* 0x2000002aff587230 */ /* 0x000fc40000004100 */
[-C--:B------:R-:W-:Y:S01]  /*9990*/  FMUL.FTZ R181, R40, R179.reuse ;  /* 0x000000b328b57220 */ /* 0x080fe20000410000 */
[----:B------:R-:W-:Y:S01]  /*99a0*/  HADD2.F32 R92, -RZ, R92.H1_H1 ;  /* 0x3000005cff5c7230 */ /* 0x000fe20000004100 */
[----:B------:R-:W-:Y:S01]  /*99b0*/  SHF.R.U32.HI R182, RZ, 0x10, R53 ;  /* 0x00000010ffb67819 */ /* 0x000fe20000011635 */
[----:B------:R-:W-:Y:S02]  /*99c0*/  HADD2.F32 R42, -RZ, R42.H1_H1 ;  /* 0x3000002aff2a7230 */ /* 0x000fe40000004100 */
[C---:B------:R-:W-:Y:S01]  /*99d0*/  FMUL.FTZ R179, R88.reuse, R179 ;  /* 0x000000b358b37220 */ /* 0x040fe20000410000 */
[-C--:B------:R-:W-:Y:S01]  /*99e0*/  FFMA.FTZ R88, R88, R177.reuse, -R181 ;  /* 0x000000b158587223 */ /* 0x080fe200000108b5 */
[----:B------:R-:W-:Y:S01]  /*99f0*/  HADD2.F32 R175, -RZ, R175.H1_H1 ;  /* 0x300000afffaf7230 */ /* 0x000fe20000004100 */
[----:B------:R-:W-:Y:S01]  /*9a00*/  LOP3.LUT R186, R53, 0xff0000ff, RZ, 0xc0, !PT ;  /* 0xff0000ff35ba7812 */ /* 0x000fe200078ec0ff */
[----:B------:R-:W-:Y:S01]  /*9a10*/  FFMA.FTZ R40, R40, R177, R179 ;  /* 0x000000b128287223 */ /* 0x000fe200000100b3 */
[----:B------:R-:W-:Y:S01]  /*9a20*/  HADD2.F32 R177, -RZ, R178.H1_H1 ;  /* 0x300000b2ffb17230 */ /* 0x000fe20000004100 */
[----:B------:R-:W-:Y:S01]  /*9a30*/  LOP3.LUT R202, R55, 0xff0000ff, RZ, 0xc0, !PT ;  /* 0xff0000ff37ca7812 */ /* 0x000fe200078ec0ff */
[----:B------:R-:W-:Y:S01]  /*9a40*/  HADD2.F32 R180, -RZ, R180.H1_H1 ;  /* 0x300000b4ffb47230 */ /* 0x000fe20000004100 */
[----:B------:R-:W-:Y:S01]  /*9a50*/  LOP3.LUT R208, R41, 0xff0000ff, RZ, 0xc0, !PT ;  /* 0xff0000ff29d07812 */ /* 0x000fe200078ec0ff */
[----:B------:R-:W-:-:S02]  /*9a60*/  IMAD.SHL.U32 R219, R184, 0x100, RZ ;  /* 0x00000100b8db7824 */ /* 0x000fc400078e00ff */
[-C--:B------:R-:W-:Y:S01]  /*9a70*/  FMUL.FTZ R179, R92, R177.reuse ;  /* 0x000000b15cb37220 */ /* 0x080fe20000410000 */
[C---:B------:R-:W-:Y:S01]  /*9a80*/  FMUL.FTZ R181, R42.reuse, R177 ;  /* 0x000000b12ab57220 */ /* 0x040fe20000410000 */
[----:B------:R-:W-:Y:S02]  /*9a90*/  F2FP.SATFINITE.E4M3.F32.PACK_AB_MERGE_C R52, R183, R52, RZ ;  /* 0x00000034b734723e */ /* 0x000fe400048070ff */
[-C--:B------:R-:W-:Y:S01]  /*9aa0*/  FFMA.FTZ R177, R42, R175.reuse, -R179 ;  /* 0x000000af2ab17223 */ /* 0x080fe200000108b3 */
[----:B------:R-:W-:Y:S01]  /*9ab0*/  FFMA.FTZ R175, R92, R175, R181 ;  /* 0x000000af5caf7223 */ /* 0x000fe200000100b5 */
[----:B------:R-:W-:Y:S01]  /*9ac0*/  IMAD.MOV.U32 R92, RZ, RZ, R90 ;  /* 0x000000ffff5c7224 */ /* 0x000fe200078e005a */
[----:B------:R-:W-:Y:S01]  /*9ad0*/  F2FP.F16.E4M3.UNPACK_B R179, R176.H1 ;  /* 0x000000b0ffb3723e */ /* 0x000fe200030006ff */
[--C-:B------:R-:W-:Y:S01]  /*9ae0*/  HADD2.F32 R181, -RZ, R94.reuse.H0_H0 ;  /* 0x2000005effb57230 */ /* 0x100fe20000004100 */
[----:B------:R-:W-:Y:S01]  /*9af0*/  F2FP.SATFINITE.E4M3.F32.PACK_AB_MERGE_C R185, R185, R54, RZ ;  /* 0x00000036b9b9723e */ /* 0x000fe200048070ff */
[----:B------:R-:W-:Y:S01]  /*9b00*/  HADD2.F32 R94, -RZ, R94.H1_H1 ;  /* 0x3000005eff5e7230 */ /* 0x000fe20000004100 */
[----:B------:R-:W-:Y:S01]  /*9b10*/  F2FP.F16.E4M3.UNPACK_B R178, R92.H1 ;  /* 0x0000005cffb2723e */ /* 0x000fe200030006ff */
[--C-:B------:R-:W-:Y:S01]  /*9b20*/  HADD2.F32 R90, -RZ, R179.reuse.H0_H0 ;  /* 0x200000b3ff5a7230 */ /* 0x100fe20000004100 */
[----:B------:R-:W-:Y:S01]  /*9b30*/  F2FP.F16.E4M3.UNPACK_B R54, R93 ;  /* 0x0000005dff36723e */ /* 0x000fe200020006ff */
[----:B------:R-:W-:Y:S01]  /*9b40*/  HADD2.F32 R179, -RZ, R179.H1_H1 ;  /* 0x300000b3ffb37230 */ /* 0x000fe20000004100 */
[----:B------:R-:W-:Y:S01]  /*9b50*/  F2FP.SATFINITE.E4M3.F32.PACK_AB_MERGE_C R40, R175, R40, R52 ;  /* 0x00000028af28723e */ /* 0x000fe20004807034 */
[----:B------:R-:W-:-:S02]  /*9b60*/  HADD2.F32 R42, -RZ, R178.H0_H0 ;  /* 0x200000b2ff2a7230 */ /* 0x000fc40000004100 */
[----:B------:R-:W-:Y:S01]  /*9b70*/  FMUL.FTZ R203, R90, R187 ;  /* 0x000000bb5acb7220 */ /* 0x000fe20000410000 */
[----:B------:R-:W-:Y:S01]  /*9b80*/  HADD2.F32 R178, -RZ, R178.H1_H1 ;  /* 0x300000b2ffb27230 */ /* 0x000fe20000004100 */
[----:B------:R-:W-:Y:S01]  /*9b90*/  F2FP.F16.E4M3.UNPACK_B R52, R89 ;  /* 0x00000059ff34723e */ /* 0x000fe200020006ff */
[C---:B------:R-:W-:Y:S01]  /*9ba0*/  FMUL.FTZ R187, R42.reuse, R187 ;  /* 0x000000bb2abb7220 */ /* 0x040fe20000410000 */
[-C--:B------:R-:W-:Y:S01]  /*9bb0*/  FFMA.FTZ R42, R42, R181.reuse, -R203 ;  /* 0x000000b52a2a7223 */ /* 0x080fe200000108cb */
[----:B------:R-:W-:Y:S02]  /*9bc0*/  F2FP.SATFINITE.E4M3.F32.PACK_AB_MERGE_C R88, R177, R88, R185 ;  /* 0x00000058b158723e */ /* 0x000fe400048070b9 */
[----:B------:R-:W-:Y:S01]  /*9bd0*/  FFMA.FTZ R90, R90, R181, R187 ;  /* 0x000000b55a5a7223 */ /* 0x000fe200000100bb */
[CC--:B------:R-:W-:Y:S01]  /*9be0*/  FMUL.FTZ R181, R179.reuse, R180.reuse ;  /* 0x000000b4b3b57220 */ /* 0x0c0fe20000410000 */
[C---:B------:R-:W-:Y:S01]  /*9bf0*/  FMUL.FTZ R180, R178.reuse, R180 ;  /* 0x000000b4b2b47220 */ /* 0x040fe20000410000 */
[----:B------:R-:W-:Y:S01]  /*9c00*/  HADD2.F32 R187, -RZ, R174.H0_H0 ;  /* 0x200000aeffbb7230 */ /* 0x000fe20000004100 */
[----:B------:R-:W-:Y:S01]  /*9c10*/  F2FP.F16.E4M3.UNPACK_B R89, R89.H1 ;  /* 0x00000059ff59723e */ /* 0x000fe200030006ff */
[-C--:B------:R-:W-:Y:S01]  /*9c20*/  FFMA.FTZ R181, R178, R94.reuse, -R181 ;  /* 0x0000005eb2b57223 */ /* 0x080fe200000108b5 */
[----:B------:R-:W-:Y:S01]  /*9c30*/  FFMA.FTZ R179, R179, R94, R180 ;  /* 0x0000005eb3b37223 */ /* 0x000fe200000100b4 */
[----:B------:R-:W-:-:S02]  /*9c40*/  F2FP.F16.E4M3.UNPACK_B R94, R170 ;  /* 0x000000aaff5e723e */ /* 0x000fc400020006ff */
[----:B------:R-:W-:Y:S02]  /*9c50*/  F2FP.F16.E4M3.UNPACK_B R180, R176 ;  /* 0x000000b0ffb4723e */ /* 0x000fe400020006ff */
[----:B------:R-:W-:Y:S01]  /*9c60*/  F2FP.F16.E4M3.UNPACK_B R178, R92 ;  /* 0x0000005cffb2723e */ /* 0x000fe200020006ff */
[----:B------:R-:W-:Y:S01]  /*9c70*/  HADD2.F32 R203, -RZ, R94.H0_H0 ;  /* 0x2000005effcb7230 */ /* 0x000fe20000004100 */
[----:B------:R-:W-:Y:S01]  /*9c80*/  SHF.R.U32.HI R176, RZ, 0x8, R53 ;  /* 0x00000008ffb07819 */ /* 0x000fe20000011635 */
[----:B------:R-:W-:Y:S01]  /*9c90*/  HADD2.F32 R170, -RZ, R180.H0_H0 ;  /* 0x200000b4ffaa7230 */ /* 0x000fe20000004100 */
[----:B------:R-:W-:Y:S01]  /*9ca0*/  SHF.R.U32.HI R53, RZ, 0x10, R55 ;  /* 0x00000010ff357819 */ /* 0x000fe20000011637 */
[----:B------:R-:W-:Y:S01]  /*9cb0*/  HADD2.F32 R92, -RZ, R178.H0_H0 ;  /* 0x200000b2ff5c7230 */ /* 0x000fe20000004100 */
[----:B------:R-:W-:Y:S01]  /*9cc0*/  SHF.R.U32.HI R55, RZ, 0x10, R41 ;  /* 0x00000010ff377819 */ /* 0x000fe20000011629 */
[----:B------:R-:W-:Y:S02]  /*9cd0*/  HADD2.F32 R180, -RZ, R180.H1_H1 ;  /* 0x300000b4ffb47230 */ /* 0x000fe40000004100 */
[----:B------:R-:W-:Y:S01]  /*9ce0*/  FMUL.FTZ R209, R170, R203 ;  /* 0x000000cbaad17220 */ /* 0x000fe20000410000 */
[----:B------:R-:W-:-:S02]  /*9cf0*/  HADD2.F32 R178, -RZ, R178.H1_H1 ;  /* 0x300000b2ffb27230 */ /* 0x000fc40000004100 */
[C---:B------:R-:W-:Y:S01]  /*9d00*/  FMUL.FTZ R203, R92.reuse, R203 ;  /* 0x000000cb5ccb7220 */ /* 0x040fe20000410000 */
[----:B------:R-:W-:Y:S01]  /*9d10*/  F2FP.SATFINITE.E4M3.F32.PACK_AB_MERGE_C R42, R181, R42, RZ ;  /* 0x0000002ab52a723e */ /* 0x000fe200048070ff */
[-C--:B------:R-:W-:Y:S01]  /*9d20*/  FFMA.FTZ R92, R92, R187.reuse, -R209 ;  /* 0x000000bb5c5c7223 */ /* 0x080fe200000108d1 */
[----:B------:R-:W-:Y:S02]  /*9d30*/  IMAD.SHL.U32 R209, R176, 0x100, RZ ;  /* 0x00000100b0d17824 */ /* 0x000fe400078e00ff */
[----:B------:R-:W-:Y:S01]  /*9d40*/  FFMA.FTZ R170, R170, R187, R203 ;  /* 0x000000bbaaaa7223 */ /* 0x000fe200000100cb */
[----:B------:R-:W-:Y:S01]  /*9d50*/  SHF.R.U32.HI R187, RZ, 0x8, R41 ;  /* 0x00000008ffbb7819 */ /* 0x000fe20000011629 */
[----:B------:R-:W-:Y:S01]  /*9d60*/  IMAD.U32 R176, R182, 0x10000, RZ ;  /* 0x00010000b6b07824 */ /* 0x000fe200078e00ff */
[--C-:B------:R-:W-:Y:S02]  /*9d70*/  SHF.R.U32.HI R203, RZ, 0x8, R43.reuse ;  /* 0x00000008ffcb7819 */ /* 0x100fe4000001162b */
[----:B------:R-:W-:Y:S01]  /*9d80*/  SHF.R.U32.HI R41, RZ, 0x10, R43 ;  /* 0x00000010ff297819 */ /* 0x000fe2000001162b */
[----:B------:R-:W-:Y:S01]  /*9d90*/  IMAD.SHL.U32 R187, R187, 0x100, RZ ;  /* 0x00000100bbbb7824 */ /* 0x000fe200078e00ff */
[----:B------:R-:W-:Y:S01]  /*9da0*/  LOP3.LUT R43, R43, 0xff0000ff, RZ, 0xc0, !PT ;  /* 0xff0000ff2b2b7812 */ /* 0x000fe200078ec0ff */
[----:B------:R-:W-:Y:S01]  /*9db0*/  IMAD.SHL.U32 R184, R203, 0x100, RZ ;  /* 0x00000100cbb87824 */ /* 0x000fe200078e00ff */
[----:B------:R-:W-:Y:S01]  /*9dc0*/  LOP3.LUT R209, R186, 0xff00, R209, 0xf8, !PT ;  /* 0x0000ff00bad17812 */ /* 0x000fe200078ef8d1 */
[----:B------:R-:W-:Y:S01]  /*9dd0*/  IMAD.U32 R41, R41, 0x10000, RZ ;  /* 0x0001000029297824 */ /* 0x000fe200078e00ff */
[----:B------:R-:W-:Y:S01]  /*9de0*/  LOP3.LUT R208, R208, 0xff00, R187, 0xf8, !PT ;  /* 0x0000ff00d0d07812 */ /* 0x000fe200078ef8bb */
[----:B------:R-:W-:Y:S01]  /*9df0*/  HADD2.F32 R187, -RZ, R94.H1_H1 ;  /* 0x3000005effbb7230 */ /* 0x000fe20000004100 */
[----:B------:R-:W-:Y:S01]  /*9e00*/  LOP3.LUT R184, R43, 0xff00, R184, 0xf8, !PT ;  /* 0x0000ff002bb87812 */ /* 0x000fe200078ef8b8 */
[----:B------:R-:W-:Y:S01]  /*9e10*/  IMAD.U32 R43, R53, 0x10000, RZ ;  /* 0x00010000352b7824 */ /* 0x000fe200078e00ff */
[----:B------:R-:W-:Y:S01]  /*9e20*/  LOP3.LUT R176, R209, 0xff0000, R176, 0xf8, !PT ;  /* 0x00ff0000d1b07812 */ /* 0x000fe200078ef8b0 */
[----:B------:R-:W-:-:S02]  /*9e30*/  IMAD.U32 R53, R55, 0x10000, RZ ;  /* 0x0001000037357824 */ /* 0x000fc400078e00ff */
[-C--:B------:R-:W-:Y:S01]  /*9e40*/  FMUL.FTZ R203, R180, R187.reuse ;  /* 0x000000bbb4cb7220 */ /* 0x080fe20000410000 */
[----:B------:R-:W-:Y:S02]  /*9e50*/  HADD2.F32 R55, -RZ, R174.H1_H1 ;  /* 0x300000aeff377230 */ /* 0x000fe40000004100 */
[----:B------:R-:W-:Y:S01]  /*9e60*/  FMUL.FTZ R187, R178, R187 ;  /* 0x000000bbb2bb7220 */ /* 0x000fe20000410000 */
[----:B------:R-:W-:Y:S01]  /*9e70*/  F2FP.SATFINITE.E4M3.F32.PACK_AB_MERGE_C R94, R179, R90, RZ ;  /* 0x0000005ab35e723e */ /* 0x000fe200048070ff */
[--C-:B------:R-:W-:Y:S01]  /*9e80*/  HADD2.F32 R174, -RZ, R54.reuse.H0_H0 ;  /* 0x20000036ffae7230 */ /* 0x100fe20000004100 */
[----:B------:R-:W-:Y:S01]  /*9e90*/  LOP3.LUT R53, R208, 0xff0000, R53, 0xf8, !PT ;  /* 0x00ff0000d0357812 */ /* 0x000fe200078ef835 */
[-C--:B------:R-:W-:Y:S01]  /*9ea0*/  FFMA.FTZ R203, R178, R55.reuse, -R203 ;  /* 0x00000037b2cb7223 */ /* 0x080fe200000108cb */
[----:B------:R-:W-:Y:S01]  /*9eb0*/  FFMA.FTZ R187, R180, R55, R187 ;  /* 0x00000037b4bb7223 */ /* 0x000fe200000100bb */
[----:B------:R-:W-:Y:S01]  /*9ec0*/  F2FP.F16.E4M3.UNPACK_B R175, R176 ;  /* 0x000000b0ffaf723e */ /* 0x000fe200020006ff */
[----:B------:R-:W-:Y:S01]  /*9ed0*/  HADD2.F32 R54, -RZ, R54.H1_H1 ;  /* 0x30000036ff367230 */ /* 0x000fe20000004100 */
[----:B------:R-:W-:-:S02]  /*9ee0*/  F2FP.F16.E4M3.UNPACK_B R55, R53 ;  /* 0x00000035ff37723e */ /* 0x000fc400020006ff */
[----:B------:R-:W-:Y:S01]  /*9ef0*/  F2FP.SATFINITE.E4M3.F32.PACK_AB_MERGE_C R90, R203, R92, R42 ;  /* 0x0000005ccb5a723e */ /* 0x000fe2000480702a */
[--C-:B------:R-:W-:Y:S01]  /*9f00*/  HADD2.F32 R42, -RZ, R52.reuse.H0_H0 ;  /* 0x20000034ff2a7230 */ /* 0x100fe20000004100 */
[----:B------:R-:W-:Y:S01]  /*9f10*/  F2FP.SATFINITE.E4M3.F32.PACK_AB_MERGE_C R94, R187, R170, R94 ;  /* 0x000000aabb5e723e */ /* 0x000fe2000480705e */
[----:B------:R-:W-:Y:S01]  /*9f20*/  HADD2.F32 R179, -RZ, R55.H0_H0 ;  /* 0x20000037ffb37230 */ /* 0x000fe20000004100 */
[----:B------:R-:W-:Y:S01]  /*9f30*/  F2FP.F16.E4M3.UNPACK_B R176, R176.H1 ;  /* 0x000000b0ffb0723e */ /* 0x000fe200030006ff */
[----:B------:R-:W-:Y:S01]  /*9f40*/  HADD2.F32 R177, -RZ, R175.H0_H0 ;  /* 0x200000afffb17230 */ /* 0x000fe20000004100 */
[----:B------:R-:W-:Y:S01]  /*9f50*/  LOP3.LUT R41, R184, 0xff0000, R41, 0xf8, !PT ;  /* 0x00ff0000b8297812 */ /* 0x000fe200078ef829 */
[----:B------:R-:W-:Y:S02]  /*9f60*/  HADD2.F32 R92, -RZ, R55.H1_H1 ;  /* 0x30000037ff5c7230 */ /* 0x000fe40000004100 */
[-C--:B------:R-:W-:Y:S01]  /*9f70*/  FMUL.FTZ R181, R174, R179.reuse ;  /* 0x000000b3aeb57220 */ /* 0x080fe20000410000 */
[----:B------:R-:W-:Y:S01]  /*9f80*/  FMUL.FTZ R179, R42, R179 ;  /* 0x000000b32ab37220 */ /* 0x000fe20000410000 */
[----:B------:R-:W-:Y:S01]  /*9f90*/  HADD2.F32 R55, -RZ, R52.H1_H1 ;  /* 0x30000034ff377230 */ /* 0x000fe20000004100 */
[----:B------:R-:W-:Y:S01]  /*9fa0*/  LOP3.LUT R202, R202, 0xff00, R219, 0xf8, !PT ;  /* 0x0000ff00caca7812 */ /* 0x000fe200078ef8db */
[-C--:B------:R-:W-:Y:S01]  /*9fb0*/  FFMA.FTZ R42, R42, R177.reuse, -R181 ;  /* 0x000000b12a2a7223 */ /* 0x080fe200000108b5 */
[----:B------:R-:W-:Y:S01]  /*9fc0*/  FFMA.FTZ R52, R174, R177, R179 ;  /* 0x000000b1ae347223 */ /* 0x000fe200000100b3 */
[----:B------:R-:W-:-:S02]  /*9fd0*/  HADD2.F32 R175, -RZ, R175.H1_H1 ;  /* 0x300000afffaf7230 */ /* 0x000fc40000004100 */
[CC--:B------:R-:W-:Y:S01]  /*9fe0*/  FMUL.FTZ R170, R54.reuse, R92.reuse ;  /* 0x0000005c36aa7220 */ /* 0x0c0fe20000410000 */
[C---:B------:R-:W-:Y:S01]  /*9ff0*/  FMUL.FTZ R177, R55.reuse, R92 ;  /* 0x0000005c37b17220 */ /* 0x040fe20000410000 */
[----:B------:R-:W-:Y:S01]  /*a000*/  F2FP.F16.E4M3.UNPACK_B R92, R93.H1 ;  /* 0x0000005dff5c723e */ /* 0x000fe200030006ff */
[--C-:B------:R-:W-:Y:S01]  /*a010*/  HADD2.F32 R93, -RZ, R89.reuse.H1_H1 ;  /* 0x30000059ff5d7230 */ /* 0x100fe20000004100 */
[----:B------:R-:W-:Y:S01]  /*a020*/  F2FP.F16.E4M3.UNPACK_B R174, R53.H1 ;  /* 0x00000035ffae723e */ /* 0x000fe200030006ff */
[-C--:B------:R-:W-:Y:S01]  /*a030*/  FFMA.FTZ R55, R55, R175.reuse, -R170 ;  /* 0x000000af37377223 */ /* 0x080fe200000108aa */
[----:B------:R-:W-:Y:S01]  /*a040*/  FFMA.FTZ R53, R54, R175, R177 ;  /* 0x000000af36357223 */ /* 0x000fe200000100b1 */
[----:B------:R-:W-:Y:S01]  /*a050*/  HADD2.F32 R170, -RZ, R92.H0_H0 ;  /* 0x2000005cffaa7230 */ /* 0x000fe20000004100 */
[----:B------:R-:W-:Y:S01]  /*a060*/  F2FP.F16.E4M3.UNPACK_B R179, R95.H1 ;  /* 0x0000005fffb3723e */ /* 0x000fe200030006ff */
[----:B------:R-:W-:Y:S01]  /*a070*/  HADD2.F32 R175, -RZ, R174.H0_H0 ;  /* 0x200000aeffaf7230 */ /* 0x000fe20000004100 */
[----:B------:R-:W-:Y:S01]  /*a080*/  LOP3.LUT R43, R202, 0xff0000, R43, 0xf8, !PT ;  /* 0x00ff0000ca2b7812 */ /* 0x000fe200078ef82b */
        /* <DEDUP_REMOVED lines=10> */
[----:B------:R-:W-:Y:S01]  /*a130*/  F2FP.F16.E4M3.UNPACK_B R170, R95 ;  /* 0x0000005fffaa723e */ /* 0x000fe200020006ff */
[CC--:B------:R-:W-:Y:S01]  /*a140*/  FMUL.FTZ R178, R92.reuse, R174.reuse ;  /* 0x000000ae5cb27220 */ /* 0x0c0fe20000410000 */
[C---:B------:R-:W-:Y:S01]  /*a150*/  FMUL.FTZ R175, R93.reuse, R174 ;  /* 0x000000ae5daf7220 */ /* 0x040fe20000410000 */
[----:B------:R-:W-:Y:S01]  /*a160*/  F2FP.F16.E4M3.UNPACK_B R95, R41 ;  /* 0x00000029ff5f723e */ /* 0x000fe200020006ff */
[----:B------:R-:W-:Y:S01]  /*a170*/  HADD2.F32 R184, -RZ, R182.H0_H0 ;  /* 0x200000b6ffb87230 */ /* 0x000fe20000004100 */
[-C--:B------:R-:W-:Y:S01]  /*a180*/  F2FP.F16.E4M3.UNPACK_B R174, R91.reuse ;  /* 0x0000005bffae723e */ /* 0x080fe200020006ff */
[-C--:B------:R-:W-:Y:S01]  /*a190*/  FFMA.FTZ R93, R93, R176.reuse, -R178 ;  /* 0x000000b05d5d7223 */ /* 0x080fe200000108b2 */
[----:B------:R-:W-:Y:S01]  /*a1a0*/  FFMA.FTZ R92, R92, R176, R175 ;  /* 0x000000b05c5c7223 */ /* 0x000fe200000100af */
[----:B------:R-:W-:Y:S01]  /*a1b0*/  F2FP.F16.E4M3.UNPACK_B R91, R91.H1 ;  /* 0x0000005bff5b723e */ /* 0x000fe200030006ff */
[----:B------:R-:W-:Y:S01]  /*a1c0*/  HADD2.F32 R176, -RZ, R170.H0_H0 ;  /* 0x200000aaffb07230 */ /* 0x000fe20000004100 */
[-C--:B------:R-:W-:Y:S01]  /*a1d0*/  F2FP.F16.E4M3.UNPACK_B R41, R43.reuse ;  /* 0x0000002bff29723e */ /* 0x080fe200020006ff */
[----:B------:R-:W-:Y:S01]  /*a1e0*/  HADD2.F32 R183, -RZ, R95.H0_H0 ;  /* 0x2000005fffb77230 */ /* 0x000fe20000004100 */
[----:B------:R-:W-:Y:S01]  /*a1f0*/  F2FP.F16.E4M3.UNPACK_B R43, R43.H1 ;  /* 0x0000002bff2b723e */ /* 0x000fe200030006ff */
[----:B------:R-:W-:Y:S01]  /*a200*/  HADD2.F32 R175, -RZ, R174.H0_H0 ;  /* 0x200000aeffaf7230 */ /* 0x000fe20000004100 */
[----:B------:R-:W-:Y:S01]  /*a210*/  F2FP.SATFINITE.E4M3.F32.PACK_AB_MERGE_C R92, R92, R89, RZ ;  /* 0x000000595c5c723e */ /* 0x000fe200048070ff */
[----:B------:R-:W-:-:S02]  /*a220*/  HADD2.F32 R177, -RZ, R91.H0_H0 ;  /* 0x2000005bffb17230 */ /* 0x000fc40000004100 */
[-C--:B------:R-:W-:Y:S01]  /*a230*/  FMUL.FTZ R186, R176, R183.reuse ;  /* 0x000000b7b0ba7220 */ /* 0x080fe20000410000 */
[----:B------:R-:W-:Y:S02]  /*a240*/  HADD2.F32 R178, -RZ, R179.H0_H0 ;  /* 0x200000b3ffb27230 */ /* 0x000fe40000004100 */
[----:B------:R-:W-:Y:S01]  /*a250*/  FMUL.FTZ R183, R175, R183 ;  /* 0x000000b7afb77220 */ /* 0x000fe20000410000 */
        /* <DEDUP_REMOVED lines=10> */
[----:B------:R-:W-:Y:S02]  /*a300*/  HADD2.F32 R95, -RZ, R95.H1_H1 ;  /* 0x3000005fff5f7230 */ /* 0x000fe40000004100 */
[----:B------:R-:W-:Y:S01]  /*a310*/  FMUL.FTZ R182, R91, R182 ;  /* 0x000000b65bb67220 */ /* 0x000fe20000410000 */
[--C-:B------:R-:W-:Y:S01]  /*a320*/  HADD2.F32 R181, -RZ, R43.reuse.H0_H0 ;  /* 0x2000002bffb57230 */ /* 0x100fe20000004100 */
[----:B------:R-:W-:Y:S01]  /*a330*/  F2FP.SATFINITE.E4M3.F32.PACK_AB_MERGE_C R54, R93, R54, RZ ;  /* 0x000000365d36723e */ /* 0x000fe200048070ff */
[----:B------:R-:W-:Y:S01]  /*a340*/  HADD2.F32 R174, -RZ, R174.H1_H1 ;  /* 0x300000aeffae7230 */ /* 0x000fe20000004100 */
[----:B------:R-:W-:Y:S01]  /*a350*/  F2FP.SATFINITE.E4M3.F32.PACK_AB_MERGE_C R93, R53, R52, R92 ;  /* 0x00000034355d723e */ /* 0x000fe2000480705c */
[----:B------:R-:W-:-:S02]  /*a360*/  HADD2.F32 R180, -RZ, R43.H1_H1 ;  /* 0x3000002bffb47230 */ /* 0x000fc40000004100 */
[----:B------:R-:W-:Y:S01]  /*a370*/  FMUL.FTZ R43, R170, R95 ;  /* 0x0000005faa2b7220 */ /* 0x000fe20000410000 */
[----:B------:R-:W-:Y:S02]  /*a380*/  HADD2.F32 R41, -RZ, R41.H1_H1 ;  /* 0x30000029ff297230 */ /* 0x000fe40000004100 */
[-C--:B------:R-:W-:Y:S01]  /*a390*/  FFMA.FTZ R177, R177, R181.reuse, -R202 ;  /* 0x000000b5b1b17223 */ /* 0x080fe200000108ca */
[----:B------:R-:W-:Y:S01]  /*a3a0*/  FFMA.FTZ R178, R178, R181, R185 ;  /* 0x000000b5b2b27223 */ /* 0x000fe200000100b9 */
[C---:B------:R-:W-:Y:S01]  /*a3b0*/  FMUL.FTZ R95, R174.reuse, R95 ;  /* 0x0000005fae5f7220 */ /* 0x040fe20000410000 */
[-C--:B------:R-:W-:Y:S01]  /*a3c0*/  FFMA.FTZ R184, R91, R180.reuse, -R184 ;  /* 0x000000b45bb87223 */ /* 0x080fe200000108b8 */
[----:B------:R-:W-:Y:S01]  /*a3d0*/  FFMA.FTZ R179, R179, R180, R182 ;  /* 0x000000b4b3b37223 */ /* 0x000fe200000100b6 */
[-C--:B------:R-:W-:Y:S01]  /*a3e0*/  FFMA.FTZ R174, R174, R41.reuse, -R43 ;  /* 0x00000029aeae7223 */ /* 0x080fe2000001082b */
[----:B------:R-:W-:Y:S01]  /*a3f0*/  FFMA.FTZ R95, R170, R41, R95 ;  /* 0x00000029aa5f7223 */ /* 0x000fe2000001005f */
[----:B------:R-:W-:Y:S01]  /*a400*/  F2FP.SATFINITE.E4M3.F32.PACK_AB_MERGE_C R89, R55, R42, R54 ;  /* 0x0000002a3759723e */ /* 0x000fe20004807036 */
[----:B------:R-:W-:Y:S01]  /*a410*/  IMAD.MOV.U32 R92, RZ, RZ, R40 ;  /* 0x000000ffff5c7224 */ /* 0x000fe200078e0028 */
[----:B------:R-:W-:-:S02]  /*a420*/  F2FP.SATFINITE.E4M3.F32.PACK_AB_MERGE_C R177, R184, R177, RZ ;  /* 0x000000b1b8b1723e */ /* 0x000fc400048070ff */
[----:B------:R-:W-:Y:S02]  /*a430*/  F2FP.SATFINITE.E4M3.F32.PACK_AB_MERGE_C R178, R179, R178, RZ ;  /* 0x000000b2b3b2723e */ /* 0x000fe400048070ff */
[----:B------:R-:W-:Y:S02]  /*a440*/  F2FP.SATFINITE.E4M3.F32.PACK_AB_MERGE_C R91, R174, R175, R177 ;  /* 0x000000afae5b723e */ /* 0x000fe400048070b1 */
[----:B------:R-:W-:-:S07]  /*a450*/  F2FP.SATFINITE.E4M3.F32.PACK_AB_MERGE_C R95, R95, R176, R178 ;  /* 0x000000b05f5f723e */ /* 0x000fce00048070b2 */
.L_x_1403:
[----:B------:R-:W-:Y:S05]  /*a460*/  BSYNC B3 ;  /* 0x0000000000037941 */ /* 0x000fea0003800000 */
.L_x_1402:
        /* <DEDUP_REMOVED lines=9> */
[----:B--2---:R0:W-:Y:S03]  /*a500*/  @!P4 STG.E.128 desc[UR60][R42.64], R92 ;  /* 0x0000005c2a00c986 */ /* 0x0041e6000c101d3c */
.L_x_1401:
[----:B------:R-:W-:Y:S05]  /*a510*/  BSYNC B2 ;  /* 0x0000000000027941 */ /* 0x000fea0003800000 */
.L_x_1400:
        /* <DEDUP_REMOVED lines=35> */
[----:B--2---:R-:W-:Y:S01]  /*a750*/  IMAD.MOV.U32 R57, RZ, RZ, R52 ;  /* 0x000000ffff397224 */ /* 0x004fe200078e0034 */
[----:B------:R-:W-:-:S02]  /*a760*/  SHF.R.U32.HI R95, RZ, 0x8, R47 ;  /* 0x00000008ff5f7819 */ /* 0x000fc4000001162f */
[----:B------:R-:W-:Y:S02]  /*a770*/  SHF.R.U32.HI R93, RZ, 0x8, R45 ;  /* 0x00000008ff5d7819 */ /* 0x000fe4000001162d */
[----:B------:R-:W-:Y:S01]  /*a780*/  LOP3.LUT R44, R44, 0xff00, R59, 0xf8, !PT ;  /* 0x0000ff002c2c7812 */ /* 0x000fe200078ef83b */
[----:B------:R-:W-:Y:S01]  /*a790*/  IMAD.U32 R59, R94, 0x10000, RZ ;  /* 0x000100005e3b7824 */ /* 0x000fe200078e00ff */
[----:B------:R-:W-:Y:S01]  /*a7a0*/  LOP3.LUT R92, R47, 0xff0000ff, RZ, 0xc0, !PT ;  /* 0xff0000ff2f5c7812 */ /* 0x000fe200078ec0ff */
[----:B------:R-:W-:Y:S01]  /*a7b0*/  IMAD.SHL.U32 R95, R95, 0x100, RZ ;  /* 0x000001005f5f7824 */ /* 0x000fe200078e00ff */
[----:B------:R-:W-:Y:S01]  /*a7c0*/  LOP3.LUT R58, R45, 0xff0000ff, RZ, 0xc0, !PT ;  /* 0xff0000ff2d3a7812 */ /* 0x000fe200078ec0ff */
[----:B------:R-:W-:Y:S01]  /*a7d0*/  IMAD.SHL.U32 R93, R93, 0x100, RZ ;  /* 0x000001005d5d7824 */ /* 0x000fe200078e00ff */
[----:B------:R-:W-:Y:S01]  /*a7e0*/  SHF.R.U32.HI R171, RZ, 0x10, R47 ;  /* 0x00000010ffab7819 */ /* 0x000fe2000001162f */
[----:B------:R-:W-:Y:S01]  /*a7f0*/  IMAD.MOV.U32 R47, RZ, RZ, R42 ;  /* 0x000000ffff2f7224 */ /* 0x000fe200078e002a */
[----:B------:R-:W-:Y:S01]  /*a800*/  LOP3.LUT R44, R44, 0xff0000, R59, 0xf8, !PT ;  /* 0x00ff00002c2c7812 */ /* 0x000fe200078ef83b */
[----:B------:R-:W-:Y:S01]  /*a810*/  IMAD.U32 R59, R170, 0x10000, RZ ;  /* 0x00010000aa3b7824 */ /* 0x000fe200078e00ff */
[----:B------:R-:W-:Y:S01]  /*a820*/  LOP3.LUT R40, R46, 0xff00, R91, 0xf8, !PT ;  /* 0x0000ff002e287812 */ /* 0x000fe200078ef85b */
[----:B------:R-:W-:Y:S01]  /*a830*/  IMAD.U32 R171, R171, 0x10000, RZ ;  /* 0x00010000abab7824 */ /* 0x000fe200078e00ff */
[----:B------:R-:W-:-:S02]  /*a840*/  LOP3.LUT R94, R92, 0xff00, R95, 0xf8, !PT ;  /* 0x0000ff005c5e7812 */ /* 0x000fc400078ef85f */
[----:B------:R-:W-:Y:S02]  /*a850*/  LOP3.LUT R42, R58, 0xff00, R93, 0xf8, !PT ;  /* 0x0000ff003a2a7812 */ /* 0x000fe400078ef85d */
[----:B------:R-:W-:Y:S02]  /*a860*/  F2FP.F16.E4M3.UNPACK_B R92, R166.H1 ;  /* 0x000000a6ff5c723e */ /* 0x000fe400030006ff */
[----:B------:R-:W-:Y:S02]  /*a870*/  F2FP.F16.E4M3.UNPACK_B R91, R57.H1 ;  /* 0x00000039ff5b723e */ /* 0x000fe400030006ff */
[----:B------:R-:W-:Y:S01]  /*a880*/  F2FP.F16.E4M3.UNPACK_B R58, R56.H1 ;  /* 0x00000038ff3a723e */ /* 0x000fe200030006ff */
[----:B------:R-:W-:Y:S01]  /*a890*/  HADD2.F32 R95, -RZ, R92.H0_H0 ;  /* 0x2000005cff5f7230 */ /* 0x000fe20000004100 */
[----:B------:R-:W-:Y:S01]  /*a8a0*/  SHF.R.U32.HI R45, RZ, 0x10, R45 ;  /* 0x00000010ff2d7819 */ /* 0x000fe2000001162d */
[----:B------:R-:W-:Y:S01]  /*a8b0*/  HADD2.F32 R52, -RZ, R91.H0_H0 ;  /* 0x2000005bff347230 */ /* 0x000fe20000004100 */
[----:B------:R-:W-:Y:S01]  /*a8c0*/  LOP3.LUT R40, R40, 0xff0000, R59, 0xf8, !PT ;  /* 0x00ff000028287812 */ /* 0x000fe200078ef83b */
[----:B------:R-:W-:Y:S01]  /*a8d0*/  HADD2.F32 R46, -RZ, R58.H0_H0 ;  /* 0x2000003aff2e7230 */ /* 0x000fe20000004100 */
[----:B------:R-:W-:Y:S01]  /*a8e0*/  F2FP.F16.E4M3.UNPACK_B R59, R168.H1 ;  /* 0x000000a8ff3b723e */ /* 0x000fe200030006ff */
[----:B------:R-:W-:-:S02]  /*a8f0*/  IMAD.U32 R45, R45, 0x10000, RZ ;  /* 0x000100002d2d7824 */ /* 0x000fc400078e00ff */
[-C--:B------:R-:W-:Y:S01]  /*a900*/  FMUL.FTZ R173, R52, R95.reuse ;  /* 0x0000005f34ad7220 */ /* 0x080fe20000410000 */
[----:B------:R-:W-:Y:S02]  /*a910*/  HADD2.F32 R170, -RZ, R92.H1_H1 ;  /* 0x3000005cffaa7230 */ /* 0x000fe40000004100 */
[----:B------:R-:W-:Y:S01]  /*a920*/  FMUL.FTZ R95, R46, R95 ;  /* 0x0000005f2e5f7220 */ /* 0x000fe20000410000 */
[--C-:B------:R-:W-:Y:S01]  /*a930*/  HADD2.F32 R93, -RZ, R59.reuse.H0_H0 ;  /* 0x2000003bff5d7230 */ /* 0x100fe20000004100 */
[----:B------:R-:W-:Y:S02]  /*a940*/  LOP3.LUT R45, R42, 0xff0000, R45, 0xf8, !PT ;  /* 0x00ff00002a2d7812 */ /* 0x000fe400078ef82d */
[----:B------:R-:W-:Y:S01]  /*a950*/  LOP3.LUT R42, R94, 0xff0000, R171, 0xf8, !PT ;  /* 0x00ff00005e2a7812 */ /* 0x000fe200078ef8ab */
[----:B------:R-:W-:Y:S02]  /*a960*/  HADD2.F32 R94, -RZ, R59.H1_H1 ;  /* 0x3000003bff5e7230 */ /* 0x000fe40000004100 */
[-C--:B------:R-:W-:Y:S01]  /*a970*/  FFMA.FTZ R46, R46, R93.reuse, -R173 ;  /* 0x0000005d2e2e7223 */ /* 0x080fe200000108ad */
[----:B------:R-:W-:Y:S01]  /*a980*/  FFMA.FTZ R52, R52, R93, R95 ;  /* 0x0000005d34347223 */ /* 0x000fe2000001005f */
[----:B------:R-:W-:Y:S01]  /*a990*/  HADD2.F32 R93, -RZ, R91.H1_H1 ;  /* 0x3000005bff5d7230 */ /* 0x000fe20000004100 */
[----:B------:R-:W-:Y:S01]  /*a9a0*/  F2FP.F16.E4M3.UNPACK_B R166, R166 ;  /* 0x000000a6ffa6723e */ /* 0x000fe200020006ff */
[----:B------:R-:W-:Y:S01]  /*a9b0*/  HADD2.F32 R59, -RZ, R58.H1_H1 ;  /* 0x3000003aff3b7230 */ /* 0x000fe20000004100 */
[----:B------:R-:W-:-:S02]  /*a9c0*/  F2FP.F16.E4M3.UNPACK_B R92, R57 ;  /* 0x00000039ff5c723e */ /* 0x000fc400020006ff */
[----:B------:R-:W-:Y:S01]  /*a9d0*/  F2FP.F16.E4M3.UNPACK_B R91, R56 ;  /* 0x00000038ff5b723e */ /* 0x000fe200020006ff */
[----:B------:R-:W-:Y:S01]  /*a9e0*/  FMUL.FTZ R172, R93, R170 ;  /* 0x000000aa5dac7220 */ /* 0x000fe20000410000 */
[----:B------:R-:W-:Y:S01]  /*a9f0*/  F2FP.F16.E4M3.UNPACK_B R168, R168 ;  /* 0x000000a8ffa8723e */ /* 0x000fe200020006ff */
[----:B------:R-:W-:Y:S02]  /*aa00*/  HADD2.F32 R171, -RZ, R166.H0_H0 ;  /* 0x200000a6ffab7230 */ /* 0x000fe40000004100 */
[C---:B------:R-:W-:Y:S01]  /*aa10*/  FMUL.FTZ R170, R59.reuse, R170 ;  /* 0x000000aa3baa7220 */ /* 0x040fe20000410000 */
[----:B------:R-:W-:Y:S02]  /*aa20*/  HADD2.F32 R56, -RZ, R92.H0_H0 ;  /* 0x2000005cff387230 */ /* 0x000fe40000004100 */
[-C--:B------:R-:W-:Y:S01]  /*aa30*/  FFMA.FTZ R57, R59, R94.reuse, -R172 ;  /* 0x0000005e3b397223 */ /* 0x080fe200000108ac */
[----:B------:R-:W-:Y:S02]  /*aa40*/  HADD2.F32 R58, -RZ, R91.H0_H0 ;  /* 0x2000005bff3a7230 */ /* 0x000fe40000004100 */
[----:B------:R-:W-:Y:S01]  /*aa50*/  FFMA.FTZ R59, R93, R94, R170 ;  /* 0x0000005e5d3b7223 */ /* 0x000fe200000100aa */
        /* <DEDUP_REMOVED lines=9> */
[-C--:B------:R-:W-:Y:S01]  /*aaf0*/  FMUL.FTZ R92, R93, R166.reuse ;  /* 0x000000a65d5c7220 */ /* 0x080fe20000410000 */
[----:B------:R-:W-:Y:S01]  /*ab00*/  F2FP.F16.E4M3.UNPACK_B R94, R167.H1 ;  /* 0x000000a7ff5e723e */ /* 0x000fe200030006ff */
[C---:B------:R-:W-:Y:S01]  /*ab10*/  FMUL.FTZ R172, R91.reuse, R166 ;  /* 0x000000a65bac7220 */ /* 0x040fe20000410000 */
[----:B------:R-:W-:Y:S01]  /*ab20*/  F2FP.F16.E4M3.UNPACK_B R95, R54.H1 ;  /* 0x00000036ff5f723e */ /* 0x000fe200030006ff */
[-C--:B------:R-:W-:Y:S01]  /*ab30*/  FFMA.FTZ R91, R91, R168.reuse, -R92 ;  /* 0x000000a85b5b7223 */ /* 0x080fe2000001085c */
[----:B------:R-:W-:Y:S01]  /*ab40*/  F2FP.F16.E4M3.UNPACK_B R170, R169.H1 ;  /* 0x000000a9ffaa723e */ /* 0x000fe200030006ff */
[--C-:B------:R-:W-:Y:S01]  /*ab50*/  HADD2.F32 R173, -RZ, R94.reuse.H0_H0 ;  /* 0x2000005effad7230 */ /* 0x100fe20000004100 */
[----:B------:R-:W-:Y:S01]  /*ab60*/  F2FP.F16.E4M3.UNPACK_B R92, R47.H1 ;  /* 0x0000002fff5c723e */ /* 0x000fe200030006ff */
[----:B------:R-:W-:Y:S02]  /*ab70*/  HADD2.F32 R166, -RZ, R95.H0_H0 ;  /* 0x2000005fffa67230 */ /* 0x000fe40000004100 */
[----:B------:R-:W-:Y:S01]  /*ab80*/  FFMA.FTZ R93, R93, R168, R172 ;  /* 0x000000a85d5d7223 */ /* 0x000fe200000100ac */
[----:B------:R-:W-:Y:S01]  /*ab90*/  HADD2.F32 R172, -RZ, R94.H1_H1 ;  /* 0x3000005effac7230 */ /* 0x000fe20000004100 */
[----:B------:R-:W-:Y:S01]  /*aba0*/  F2FP.F16.E4M3.UNPACK_B R167, R167 ;  /* 0x000000a7ffa7723e */ /* 0x000fe200020006ff */
[----:B------:R-:W-:-:S02]  /*abb0*/  HADD2.F32 R94, -RZ, R92.H0_H0 ;  /* 0x2000005cff5e7230 */ /* 0x000fc40000004100 */
[----:B------:R-:W-:Y:S01]  /*abc0*/  FMUL.FTZ R175, R166, R173 ;  /* 0x000000ada6af7220 */ /* 0x000fe20000410000 */
[----:B------:R-:W-:Y:S01]  /*abd0*/  HADD2.F32 R171, -RZ, R170.H0_H0 ;  /* 0x200000aaffab7230 */ /* 0x000fe20000004100 */
[----:B------:R-:W-:Y:S01]  /*abe0*/  F2FP.F16.E4M3.UNPACK_B R47, R47 ;  /* 0x0000002fff2f723e */ /* 0x000fe200020006ff */
[----:B------:R-:W-:Y:S02]  /*abf0*/  HADD2.F32 R168, -RZ, R95.H1_H1 ;  /* 0x3000005fffa87230 */ /* 0x000fe40000004100 */
[C---:B------:R-:W-:Y:S01]  /*ac00*/  FMUL.FTZ R173, R94.reuse, R173 ;  /* 0x000000ad5ead7220 */ /* 0x040fe20000410000 */
[----:B------:R-:W-:Y:S02]  /*ac10*/  HADD2.F32 R95, -RZ, R92.H1_H1 ;  /* 0x3000005cff5f7230 */ /* 0x000fe40000004100 */
[----:B------:R-:W-:Y:S01]  /*ac20*/  FFMA.FTZ R92, R94, R171, -R175 ;  /* 0x000000ab5e5c7223 */ /* 0x000fe200000108af */
[----:B------:R-:W-:Y:S02]  /*ac30*/  HADD2.F32 R170, -RZ, R170.H1_H1 ;  /* 0x300000aaffaa7230 */ /* 0x000fe40000004100 */
[-C--:B------:R-:W-:Y:S01]  /*ac40*/  FMUL.FTZ R94, R168, R172.reuse ;  /* 0x000000aca85e7220 */ /* 0x080fe20000410000 */
[----:B------:R-:W-:Y:S01]  /*ac50*/  F2FP.F16.E4M3.UNPACK_B R169, R169 ;  /* 0x000000a9ffa9723e */ /* 0x000fe200020006ff */
[C---:B------:R-:W-:Y:S01]  /*ac60*/  FMUL.FTZ R177, R95.reuse, R172 ;  /* 0x000000ac5fb17220 */ /* 0x040fe20000410000 */
[----:B------:R-:W-:Y:S01]  /*ac70*/  FFMA.FTZ R173, R166, R171, R173 ;  /* 0x000000aba6ad7223 */ /* 0x000fe200000100ad */
[----:B------:R-:W-:Y:S01]  /*ac80*/  FFMA.FTZ R175, R95, R170, -R94 ;  /* 0x000000aa5faf7223 */ /* 0x000fe2000001085e */
[----:B------:R-:W-:Y:S01]  /*ac90*/  F2FP.F16.E4M3.UNPACK_B R94, R54 ;  /* 0x00000036ff5e723e */ /* 0x000fe200020006ff */
[----:B------:R-:W-:Y:S01]  /*aca0*/  FFMA.FTZ R172, R168, R170, R177 ;  /* 0x000000aaa8ac7223 */ /* 0x000fe200000100b1 */
[--C-:B------:R-:W-:Y:S01]  /*acb0*/  HADD2.F32 R168, -RZ, R167.reuse.H0_H0 ;  /* 0x200000a7ffa87230 */ /* 0x100fe20000004100 */
[----:B------:R-:W-:Y:S01]  /*acc0*/  F2FP.SATFINITE.E4M3.F32.PACK_AB_MERGE_C R46, R57, R46, RZ ;  /* 0x0000002e392e723e */ /* 0x000fe200048070ff */
[----:B------:R-:W-:Y:S01]  /*acd0*/  HADD2.F32 R167, -RZ, R167.H1_H1 ;  /* 0x300000a7ffa77230 */ /* 0x000fe20000004100 */
[----:B------:R-:W-:Y:S01]  /*ace0*/  F2FP.SATFINITE.E4M3.F32.PACK_AB_MERGE_C R52, R59, R52, RZ ;  /* 0x000000343b34723e */ /* 0x000fe200048070ff */
[--C-:B------:R-:W-:Y:S01]  /*acf0*/  HADD2.F32 R95, -RZ, R94.reuse.H0_H0 ;  /* 0x2000005eff5f7230 */ /* 0x100fe20000004100 */
[----:B------:R-:W-:Y:S01]  /*ad00*/  F2FP.F16.E4M3.UNPACK_B R59, R53 ;  /* 0x00000035ff3b723e */ /* 0x000fe200020006ff */
[----:B------:R-:W-:Y:S01]  /*ad10*/  HADD2.F32 R94, -RZ, R94.H1_H1 ;  /* 0x3000005eff5e7230 */ /* 0x000fe20000004100 */
[----:B------:R-:W-:Y:S01]  /*ad20*/  F2FP.F16.E4M3.UNPACK_B R57, R41 ;  /* 0x00000029ff39723e */ /* 0x000fe200020006ff */
[----:B------:R-:W-:-:S02]  /*ad30*/  HADD2.F32 R54, -RZ, R47.H0_H0 ;  /* 0x2000002fff367230 */ /* 0x000fc40000004100 */
[-C--:B------:R-:W-:Y:S01]  /*ad40*/  FMUL.FTZ R171, R95, R168.reuse ;  /* 0x000000a85fab7220 */ /* 0x080fe20000410000 */
[----:B------:R-:W-:Y:S02]  /*ad50*/  HADD2.F32 R166, -RZ, R169.H0_H0 ;  /* 0x200000a9ffa67230 */ /* 0x000fe40000004100 */
[-C--:B------:R-:W-:Y:S01]  /*ad60*/  FMUL.FTZ R170, R94, R167.reuse ;  /* 0x000000a75eaa7220 */ /* 0x080fe20000410000 */
[----:B------:R-:W-:Y:S02]  /*ad70*/  HADD2.F32 R47, -RZ, R47.H1_H1 ;  /* 0x3000002fff2f7230 */ /* 0x000fe40000004100 */
[C---:B------:R-:W-:Y:S01]  /*ad80*/  FMUL.FTZ R168, R54.reuse, R168 ;  /* 0x000000a836a87220 */ /* 0x040fe20000410000 */
[----:B------:R-:W-:Y:S02]  /*ad90*/  HADD2.F32 R169, -RZ, R169.H1_H1 ;  /* 0x300000a9ffa97230 */ /* 0x000fe40000004100 */
[----:B------:R-:W-:Y:S01]  /*ada0*/  FFMA.FTZ R171, R54, R166, -R171 ;  /* 0x000000a636ab7223 */ /* 0x000fe200000108ab */
[----:B------:R-:W-:Y:S01]  /*adb0*/  F2FP.SATFINITE.E4M3.F32.PACK_AB_MERGE_C R52, R93, R56, R52 ;  /* 0x000000385d34723e */ /* 0x000fe20004807034 */
[----:B------:R-:W-:Y:S01]  /*adc0*/  FMUL.FTZ R167, R47, R167 ;  /* 0x000000a72fa77220 */ /* 0x000fe20000410000 */
[----:B------:R-:W-:Y:S01]  /*add0*/  FFMA.FTZ R54, R95, R166, R168 ;  /* 0x000000a65f367223 */ /* 0x000fe200000100a8 */
[-C--:B------:R-:W-:Y:S01]  /*ade0*/  FFMA.FTZ R170, R47, R169.reuse, -R170 ;  /* 0x000000a92faa7223 */ /* 0x080fe200000108aa */
[----:B------:R-:W-:Y:S01]  /*adf0*/  F2FP.SATFINITE.E4M3.F32.PACK_AB_MERGE_C R47, R91, R58, R46 ;  /* 0x0000003a5b2f723e */ /* 0x000fe2000480702e */
[----:B------:R-:W-:Y:S01]  /*ae00*/  FFMA.FTZ R167, R94, R169, R167 ;  /* 0x000000a95ea77223 */ /* 0x000fe200000100a7 */
[----:B------:R-:W-:Y:S01]  /*ae10*/  F2FP.F16.E4M3.UNPACK_B R58, R45 ;  /* 0x0000002dff3a723e */ /* 0x000fe200020006ff */
[----:B------:R-:W-:Y:S01]  /*ae20*/  HADD2.F32 R91, -RZ, R59.H0_H0 ;  /* 0x2000003bff5b7230 */ /* 0x000fe20000004100 */
[----:B------:R-:W-:Y:S01]  /*ae30*/  F2FP.SATFINITE.E4M3.F32.PACK_AB_MERGE_C R172, R172, R173, RZ ;  /* 0x000000adacac723e */ /* 0x000fe200048070ff */
[----:B------:R-:W-:Y:S01]  /*ae40*/  HADD2.F32 R56, -RZ, R57.H0_H0 ;  /* 0x20000039ff387230 */ /* 0x000fe20000004100 */
[----:B------:R-:W-:Y:S01]  /*ae50*/  F2FP.F16.E4M3.UNPACK_B R93, R44 ;  /* 0x0000002cff5d723e */ /* 0x000fe200020006ff */
[----:B------:R-:W-:Y:S01]  /*ae60*/  HADD2.F32 R95, -RZ, R58.H0_H0 ;  /* 0x2000003aff5f7230 */ /* 0x000fe20000004100 */
[----:B------:R-:W-:-:S02]  /*ae70*/  F2FP.SATFINITE.E4M3.F32.PACK_AB_MERGE_C R92, R175, R92, RZ ;  /* 0x0000005caf5c723e */ /* 0x000fc400048070ff */
[----:B------:R-:W-:Y:S01]  /*ae80*/  F2FP.SATFINITE.E4M3.F32.PACK_AB_MERGE_C R54, R167, R54, R172 ;  /* 0x00000036a736723e */ /* 0x000fe200048070ac */
[----:B------:R-:W-:Y:S01]  /*ae90*/  HADD2.F32 R94, -RZ, R93.H0_H0 ;  /* 0x2000005dff5e7230 */ /* 0x000fe20000004100 */
[----:B------:R-:W-:Y:S01]  /*aea0*/  F2FP.SATFINITE.E4M3.F32.PACK_AB_MERGE_C R46, R170, R171, R92 ;  /* 0x000000abaa2e723e */ /* 0x000fe2000480705c */
[-C--:B------:R-:W-:Y:S01]  /*aeb0*/  FMUL.FTZ R167, R91, R95.reuse ;  /* 0x0000005f5ba77220 */ /* 0x080fe20000410000 */
[C---:B------:R-:W-:Y:S01]  /*aec0*/  FMUL.FTZ R166, R56.reuse, R95 ;  /* 0x0000005f38a67220 */ /* 0x040fe20000410000 */
[----:B------:R-:W-:Y:S01]  /*aed0*/  HADD2.F32 R92, -RZ, R59.H1_H1 ;  /* 0x3000003bff5c7230 */ /* 0x000fe20000004100 */
[----:B------:R-:W-:Y:S01]  /*aee0*/  F2FP.F16.E4M3.UNPACK_B R53, R53.H1 ;  /* 0x00000035ff35723e */ /* 0x000fe200030006ff */
[----:B------:R-:W-:Y:S02]  /*aef0*/  HADD2.F32 R95, -RZ, R58.H1_H1 ;  /* 0x3000003aff5f7230 */ /* 0x000fe40000004100 */
[----:B------:R-:W-:Y:S01]  /*af00*/  FFMA.FTZ R56, R56, R94, -R167 ;  /* 0x0000005e38387223 */ /* 0x000fe200000108a7 */
[----:B------:R-:W-:-:S02]  /*af10*/  HADD2.F32 R58, -RZ, R57.H1_H1 ;  /* 0x30000039ff3a7230 */ /* 0x000fc40000004100 */
[----:B------:R-:W-:Y:S01]  /*af20*/  FFMA.FTZ R57, R91, R94, R166 ;  /* 0x0000005e5b397223 */ /* 0x000fe200000100a6 */
[----:B------:R-:W-:Y:S02]  /*af30*/  HADD2.F32 R93, -RZ, R93.H1_H1 ;  /* 0x3000005dff5d7230 */ /* 0x000fe40000004100 */
[----:B------:R-:W-:Y:S01]  /*af40*/  FMUL.FTZ R91, R92, R95 ;  /* 0x0000005f5c5b7220 */ /* 0x000fe20000410000 */
[----:B------:R-:W-:Y:S01]  /*af50*/  F2FP.F16.E4M3.UNPACK_B R94, R45.H1 ;  /* 0x0000002dff5e723e */ /* 0x000fe200030006ff */
[C---:B------:R-:W-:Y:S01]  /*af60*/  FMUL.FTZ R95, R58.reuse, R95 ;  /* 0x0000005f3a5f7220 */ /* 0x040fe20000410000 */
[----:B------:R-:W-:Y:S01]  /*af70*/  F2FP.F16.E4M3.UNPACK_B R59, R41.H1 ;  /* 0x00000029ff3b723e */ /* 0x000fe200030006ff */
[-C--:B------:R-:W-:Y:S01]  /*af80*/  FFMA.FTZ R41, R58, R93.reuse, -R91 ;  /* 0x0000005d3a297223 */ /* 0x080fe2000001085b */
[----:B------:R-:W-:Y:S01]  /*af90*/  F2FP.F16.E4M3.UNPACK_B R44, R44.H1 ;  /* 0x0000002cff2c723e */ /* 0x000fe200030006ff */
[----:B------:R-:W-:Y:S02]  /*afa0*/  HADD2.F32 R91, -RZ, R53.H0_H0 ;  /* 0x20000035ff5b7230 */ /* 0x000fe40000004100 */
[----:B------:R-:W-:Y:S01]  /*afb0*/  FFMA.FTZ R58, R92, R93, R95 ;  /* 0x0000005d5c3a7223 */ /* 0x000fe2000001005f */
[----:B------:R-:W-:Y:S01]  /*afc0*/  HADD2.F32 R166, -RZ, R94.H0_H0 ;  /* 0x2000005effa67230 */ /* 0x000fe20000004100 */
[----:B------:R-:W-:Y:S01]  /*afd0*/  F2FP.F16.E4M3.UNPACK_B R93, R55 ;  /* 0x00000037ff5d723e */ /* 0x000fe200020006ff */
[----:B------:R-:W-:Y:S01]  /*afe0*/  HADD2.F32 R45, -RZ, R59.H0_H0 ;  /* 0x2000003bff2d7230 */ /* 0x000fe20000004100 */
[----:B------:R-:W-:Y:S01]  /*aff0*/  F2FP.F16.E4M3.UNPACK_B R171, R42.H1 ;  /* 0x0000002affab723e */ /* 0x000fe200030006ff */
[----:B------:R-:W-:-:S02]  /*b000*/  HADD2.F32 R92, -RZ, R53.H1_H1 ;  /* 0x30000035ff5c7230 */ /* 0x000fc40000004100 */
[-C--:B------:R-:W-:Y:S01]  /*b010*/  FMUL.FTZ R168, R91, R166.reuse ;  /* 0x000000a65ba87220 */ /* 0x080fe20000410000 */
[----:B------:R-:W-:Y:S02]  /*b020*/  HADD2.F32 R53, -RZ, R94.H1_H1 ;  /* 0x3000005eff357230 */ /* 0x000fe40000004100 */
[C---:B------:R-:W-:Y:S01]  /*b030*/  FMUL.FTZ R166, R45.reuse, R166 ;  /* 0x000000a62da67220 */ /* 0x040fe20000410000 */
[--C-:B------:R-:W-:Y:S01]  /*b040*/  HADD2.F32 R94, -RZ, R44.reuse.H0_H0 ;  /* 0x2000002cff5e7230 */ /* 0x100fe20000004100 */
[----:B------:R-:W-:Y:S01]  /*b050*/  F2FP.F16.E4M3.UNPACK_B R167, R40.H1 ;  /* 0x00000028ffa7723e */ /* 0x000fe200030006ff */
[----:B------:R-:W-:Y:S02]  /*b060*/  HADD2.F32 R59, -RZ, R59.H1_H1 ;  /* 0x3000003bff3b7230 */ /* 0x000fe40000004100 */
[CC--:B------:R-:W-:Y:S01]  /*b070*/  FMUL.FTZ R170, R92.reuse, R53.reuse ;  /* 0x000000355caa7220 */ /* 0x0c0fe20000410000 */
[----:B------:R-:W-:Y:S02]  /*b080*/  HADD2.F32 R95, -RZ, R44.H1_H1 ;  /* 0x3000002cff5f7230 */ /* 0x000fe40000004100 */
[-C--:B------:R-:W-:Y:S01]  /*b090*/  FFMA.FTZ R44, R45, R94.reuse, -R168 ;  /* 0x0000005e2d2c7223 */ /* 0x080fe200000108a8 */
[----:B------:R-:W-:Y:S01]  /*b0a0*/  FFMA.FTZ R45, R91, R94, R166 ;  /* 0x0000005e5b2d7223 */ /* 0x000fe200000100a6 */
[C---:B------:R-:W-:Y:S01]  /*b0b0*/  FMUL.FTZ R91, R59.reuse, R53 ;  /* 0x000000353b5b7220 */ /* 0x040fe20000410000 */
[----:B------:R-:W-:Y:S01]  /*b0c0*/  F2FP.F16.E4M3.UNPACK_B R94, R55.H1 ;  /* 0x00000037ff5e723e */ /* 0x000fe200030006ff */
[----:B------:R-:W-:Y:S01]  /*b0d0*/  FFMA.FTZ R53, R59, R95, -R170 ;  /* 0x0000005f3b357223 */ /* 0x000fe200000108aa */
[----:B------:R-:W-:Y:S01]  /*b0e0*/  F2FP.F16.E4M3.UNPACK_B R59, R43 ;  /* 0x0000002bff3b723e */ /* 0x000fe200020006ff */
[----:B------:R-:W-:Y:S01]  /*b0f0*/  FFMA.FTZ R92, R92, R95, R91 ;  /* 0x0000005f5c5c7223 */ /* 0x000fe2000001005b */
[----:B------:R-:W-:Y:S01]  /*b100*/  F2FP.F16.E4M3.UNPACK_B R170, R42 ;  /* 0x0000002affaa723e */ /* 0x000fe200020006ff */
[----:B------:R-:W-:Y:S01]  /*b110*/  HADD2.F32 R95, -RZ, R93.H0_H0 ;  /* 0x2000005dff5f7230 */ /* 0x000fe20000004100 */
[----:B------:R-:W-:Y:S01]  /*b120*/  F2FP.F16.E4M3.UNPACK_B R43, R43.H1 ;  /* 0x0000002bff2b723e */ /* 0x000fe200030006ff */
[----:B------:R-:W-:Y:S01]  /*b130*/  HADD2.F32 R55, -RZ, R59.H0_H0 ;  /* 0x2000003bff377230 */ /* 0x000fe20000004100 */
[----:B------:R-:W-:Y:S01]  /*b140*/  F2FP.F16.E4M3.UNPACK_B R166, R40 ;  /* 0x00000028ffa6723e */ /* 0x000fe200020006ff */
[----:B------:R-:W-:Y:S01]  /*b150*/  HADD2.F32 R40, -RZ, R170.H0_H0 ;  /* 0x200000aaff287230 */ /* 0x000fe20000004100 */
[----:B------:R-:W-:Y:S01]  /*b160*/  F2FP.SATFINITE.E4M3.F32.PACK_AB_MERGE_C R44, R53, R44, RZ ;  /* 0x0000002c352c723e */ /* 0x000fe200048070ff */
[----:B------:R-:W-:Y:S01]  /*b170*/  HADD2.F32 R91, -RZ, R43.H0_H0 ;  /* 0x2000002bff5b7230 */ /* 0x000fe20000004100 */
[----:B------:R-:W-:Y:S01]  /*b180*/  F2FP.SATFINITE.E4M3.F32.PACK_AB_MERGE_C R45, R92, R45, RZ ;  /* 0x0000002d5c2d723e */ /* 0x000fe200048070ff */
[----:B------:R-:W-:-:S02]  /*b190*/  HADD2.F32 R42, -RZ, R94.H0_H0 ;  /* 0x2000005eff2a7230 */ /* 0x000fc40000004100 */
[-C--:B------:R-:W-:Y:S01]  /*b1a0*/  FMUL.FTZ R174, R95, R40.reuse ;  /* 0x000000285fae7220 */ /* 0x080fe20000410000 */
[--C-:B------:R-:W-:Y:S02]  /*b1b0*/  HADD2.F32 R172, -RZ, R171.reuse.H0_H0 ;  /* 0x200000abffac7230 */ /* 0x100fe40000004100 */
[----:B------:R-:W-:Y:S01]  /*b1c0*/  FMUL.FTZ R176, R55, R40 ;  /* 0x0000002837b07220 */ /* 0x000fe20000410000 */
[----:B------:R-:W-:Y:S01]  /*b1d0*/  HADD2.F32 R168, -RZ, R166.H0_H0 ;  /* 0x200000a6ffa87230 */ /* 0x000fe20000004100 */
[----:B------:R-:W-:Y:S01]  /*b1e0*/  F2FP.SATFINITE.E4M3.F32.PACK_AB_MERGE_C R41, R41, R56, R44 ;  /* 0x000000382929723e */ /* 0x000fe2000480702c */
[----:B------:R-:W-:Y:S02]  /*b1f0*/  HADD2.F32 R94, -RZ, R94.H1_H1 ;  /* 0x3000005eff5e7230 */ /* 0x000fe40000004100 */
[----:B------:R-:W-:Y:S01]  /*b200*/  FMUL.FTZ R173, R91, R172 ;  /* 0x000000ac5bad7220 */ /* 0x000fe20000410000 */
[----:B------:R-:W-:Y:S02]  /*b210*/  HADD2.F32 R171, -RZ, R171.H1_H1 ;  /* 0x300000abffab7230 */ /* 0x000fe40000004100 */
[----:B------:R-:W-:Y:S01]  /*b220*/  FFMA.FTZ R40, R55, R168, -R174 ;  /* 0x000000a837287223 */ /* 0x000fe200000108ae */
[----:B------:R-:W-:-:S02]  /*b230*/  HADD2.F32 R43, -RZ, R43.H1_H1 ;  /* 0x3000002bff2b7230 */ /* 0x000fc40000004100 */
[----:B------:R-:W-:Y:S01]  /*b240*/  FFMA.FTZ R176, R95, R168, R176 ;  /* 0x000000a85fb07223 */ /* 0x000fe200000100b0 */
[----:B------:R-:W-:Y:S02]  /*b250*/  HADD2.F32 R169, -RZ, R167.H0_H0 ;  /* 0x200000a7ffa97230 */ /* 0x000fe40000004100 */
[----:B------:R-:W-:Y:S01]  /*b260*/  FMUL.FTZ R178, R42, R172 ;  /* 0x000000ac2ab27220 */ /* 0x000fe20000410000 */
[----:B------:R-:W-:Y:S02]  /*b270*/  HADD2.F32 R93, -RZ, R93.H1_H1 ;  /* 0x3000005dff5d7230 */ /* 0x000fe40000004100 */
        /* <DEDUP_REMOVED lines=9> */
[-C--:B------:R-:W-:Y:S01]  /*b310*/  FFMA.FTZ R43, R43, R167.reuse, -R168 ;  /* 0x000000a72b2b7223 */ /* 0x080fe200000108a8 */
[C---:B------:R-:W-:Y:S01]  /*b320*/  FMUL.FTZ R170, R59.reuse, R170 ;  /* 0x000000aa3baa7220 */ /* 0x040fe20000410000 */
[----:B------:R-:W-:Y:S01]  /*b330*/  FFMA.FTZ R94, R94, R167, R171 ;  /* 0x000000a75e5e7223 */ /* 0x000fe200000100ab */
[-C--:B------:R-:W-:Y:S01]  /*b340*/  FFMA.FTZ R59, R59, R166.reuse, -R42 ;  /* 0x000000a63b3b7223 */ /* 0x080fe2000001082a */
[----:B------:R-:W-:Y:S01]  /*b350*/  F2FP.SATFINITE.E4M3.F32.PACK_AB_MERGE_C R53, R58, R57, R45 ;  /* 0x000000393a35723e */ /* 0x000fe2000480702d */
[----:B------:R-:W-:Y:S01]  /*b360*/  FFMA.FTZ R93, R93, R166, R170 ;  /* 0x000000a65d5d7223 */ /* 0x000fe200000100aa */
[----:B------:R-:W-:Y:S01]  /*b370*/  F2FP.SATFINITE.E4M3.F32.PACK_AB_MERGE_C R43, R43, R178, RZ ;  /* 0x000000b22b2b723e */ /* 0x000fe200048070ff */
[----:B------:R-:W-:Y:S01]  /*b380*/  IMAD.MOV.U32 R42, RZ, RZ, R46 ;  /* 0x000000ffff2a7224 */ /* 0x000fe200078e002e */
[----:B------:R-:W-:-:S02]  /*b390*/  F2FP.SATFINITE.E4M3.F32.PACK_AB_MERGE_C R94, R94, R173, RZ ;  /* 0x000000ad5e5e723e */ /* 0x000fc400048070ff */
[----:B------:R-:W-:Y:S01]  /*b3a0*/  F2FP.SATFINITE.E4M3.F32.PACK_AB_MERGE_C R43, R59, R40, R43 ;  /* 0x000000283b2b723e */ /* 0x000fe2000480702b */
[----:B------:R-:W-:Y:S01]  /*b3b0*/  IMAD.MOV.U32 R40, RZ, RZ, R47 ;  /* 0x000000ffff287224 */ /* 0x000fe200078e002f */
[----:B------:R-:W-:-:S07]  /*b3c0*/  F2FP.SATFINITE.E4M3.F32.PACK_AB_MERGE_C R55, R93, R176, R94 ;  /* 0x000000b05d37723e */ /* 0x000fce000480705e */
.L_x_1407:
[----:B------:R-:W-:Y:S05]  /*b3d0*/  BSYNC B3 ;  /* 0x0000000000037941 */ /* 0x000fea0003800000 */
.L_x_1406:
        /* <DEDUP_REMOVED lines=10> */
.L_x_1405:
[----:B------:R-:W-:Y:S05]  /*b480*/  BSYNC B2 ;  /* 0x0000000000027941 */ /* 0x000fea0003800000 */
.L_x_1404:
[----:B------:R-:W-:-:S13]  /*b490*/  ISETP.NE.AND P4, PT, R33, RZ, PT ;  /* 0x000000ff2100720c */ /* 0x000fda0003f85270 */
[----:B------:R-:W-:Y:S05]  /*b4a0*/  @!P4 BRA `(.L_x_1399) ;  /* 0x0000000c00d8c947 */ /* 0x000fea0003800000 */
[C---:B------:R-:W-:Y:S01]  /*b4b0*/  ISETP.GE.AND P6, PT, R199.reuse, R117, PT ;  /* 0x00000075c700720c */ /* 0x040fe20003fc6270 */
[----:B------:R-:W-:Y:S01]  /*b4c0*/  BSSY B2, `(.L_x_1408) ;  /* 0x00000ea000027945 */ /* 0x000fe20003800000 */
[----:B---3--:R-:W-:Y:S02]  /*b4d0*/  IADD3 R53, P4, P5, R114, R134, R26 ;  /* 0x0000008672357210 */ /* 0x008fe40007d9e01a */
[----:B0-----:R-:W-:Y:S02]  /*b4e0*/  SEL R40, R118, R154, !P6 ;  /* 0x0000009a76287207 */ /* 0x001fe40007000000 */
[----:B------:R-:W-:Y:S02]  /*b4f0*/  IADD3.X R52, R0, R165, R29, P4, P5 ;  /* 0x000000a500347210 */ /* 0x000fe400027ea41d */
[----:B------:R-:W-:Y:S02]  /*b500*/  SHF.R.S32.HI R41, RZ, 0x1f, R40 ;  /* 0x0000001fff297819 */ /* 0x000fe40000011428 */
[----:B------:R-:W-:-:S02]  /*b510*/  ISETP.GE.AND P4, PT, R199, R129, PT ;  /* 0x00000081c700720c */ /* 0x000fc40003f86270 */
        /* <DEDUP_REMOVED lines=19> */
[----:B------:R-:W-:Y:S01]  /*b650*/  LOP3.LUT R59, R61, 0xff0000ff, RZ, 0xc0, !PT ;  /* 0xff0000ff3d3b7812 */ /* 0x000fe200078ec0ff */
[----:B--2---:R-:W-:Y:S01]  /*b660*/  IMAD.MOV.U32 R57, RZ, RZ, R44 ;  /* 0x000000ffff397224 */ /* 0x004fe200078e002c */
[----:B------:R-:W-:Y:S01]  /*b670*/  SHF.R.U32.HI R62, RZ, 0x8, R63 ;  /* 0x00000008ff3e7819 */ /* 0x000fe2000001163f */
[----:B------:R-:W-:Y:S01]  /*b680*/  IMAD.SHL.U32 R40, R89, 0x100, RZ ;  /* 0x0000010059287824 */ /* 0x000fe200078e00ff */
[----:B------:R-:W-:Y:S01]  /*b690*/  SHF.R.U32.HI R91, RZ, 0x10, R61 ;  /* 0x00000010ff5b7819 */ /* 0x000fe2000001163d */
[----:B------:R-:W-:Y:S01]  /*b6a0*/  IMAD.MOV.U32 R48, RZ, RZ, R41 ;  /* 0x000000ffff307224 */ /* 0x000fe200078e0029 */
[----:B------:R-:W-:Y:S02]  /*b6b0*/  SHF.R.U32.HI R58, RZ, 0x8, R49 ;  /* 0x00000008ff3a7819 */ /* 0x000fe40000011631 */
[----:B------:R-:W-:-:S02]  /*b6c0*/  SHF.R.U32.HI R56, RZ, 0x8, R51 ;  /* 0x00000008ff387819 */ /* 0x000fc40000011633 */
[----:B------:R-:W-:Y:S01]  /*b6d0*/  LOP3.LUT R59, R59, 0xff00, R40, 0xf8, !PT ;  /* 0x0000ff003b3b7812 */ /* 0x000fe200078ef828 */
[----:B------:R-:W-:Y:S01]  /*b6e0*/  IMAD.SHL.U32 R40, R62, 0x100, RZ ;  /* 0x000001003e287824 */ /* 0x000fe200078e00ff */
[----:B------:R-:W-:Y:S01]  /*b6f0*/  SHF.R.U32.HI R88, RZ, 0x10, R49 ;  /* 0x00000010ff587819 */ /* 0x000fe20000011631 */
[----:B------:R-:W-:Y:S01]  /*b700*/  IMAD.SHL.U32 R41, R58, 0x100, RZ ;  /* 0x000001003a297824 */ /* 0x000fe200078e00ff */
[----:B------:R-:W-:Y:S01]  /*b710*/  LOP3.LUT R50, R49, 0xff0000ff, RZ, 0xc0, !PT ;  /* 0xff0000ff31327812 */ /* 0x000fe200078ec0ff */
[----:B------:R-:W-:Y:S01]  /*b720*/  IMAD.MOV.U32 R49, RZ, RZ, R42 ;  /* 0x000000ffff317224 */ /* 0x000fe200078e002a */
[----:B------:R-:W-:Y:S01]  /*b730*/  SHF.R.U32.HI R90, RZ, 0x10, R63 ;  /* 0x00000010ff5a7819 */ /* 0x000fe2000001163f */
[----:B------:R-:W-:Y:S01]  /*b740*/  IMAD.U32 R42, R91, 0x10000, RZ ;  /* 0x000100005b2a7824 */ /* 0x000fe200078e00ff */
[----:B------:R-:W-:Y:S01]  /*b750*/  LOP3.LUT R61, R63, 0xff0000ff, RZ, 0xc0, !PT ;  /* 0xff0000ff3f3d7812 */ /* 0x000fe200078ec0ff */
[----:B------:R-:W-:Y:S01]  /*b760*/  IMAD.SHL.U32 R44, R56, 0x100, RZ ;  /* 0x00000100382c7824 */ /* 0x000fe200078e00ff */
[----:B------:R-:W-:-:S02]  /*b770*/  SHF.R.U32.HI R60, RZ, 0x10, R51 ;  /* 0x00000010ff3c7819 */ /* 0x000fc40000011633 */
[----:B------:R-:W-:Y:S02]  /*b780*/  LOP3.LUT R51, R51, 0xff0000ff, RZ, 0xc0, !PT ;  /* 0xff0000ff33337812 */ /* 0x000fe400078ec0ff */
[----:B------:R-:W-:Y:S02]  /*b790*/  F2FP.F16.E4M3.UNPACK_B R63, R164.H1 ;  /* 0x000000a4ff3f723e */ /* 0x000fe400030006ff */
[----:B------:R-:W-:Y:S02]  /*b7a0*/  F2FP.F16.E4M3.UNPACK_B R58, R57.H1 ;  /* 0x00000039ff3a723e */ /* 0x000fe400030006ff */
[----:B------:R-:W-:Y:S02]  /*b7b0*/  F2FP.F16.E4M3.UNPACK_B R56, R55.H1 ;  /* 0x00000037ff38723e */ /* 0x000fe400030006ff */
[----:B------:R-:W-:Y:S01]  /*b7c0*/  LOP3.LUT R61, R61, 0xff00, R40, 0xf8, !PT ;  /* 0x0000ff003d3d7812 */ /* 0x000fe200078ef828 */
[----:B------:R-:W-:Y:S01]  /*b7d0*/  IMAD.U32 R40, R90, 0x10000, RZ ;  /* 0x000100005a287824 */ /* 0x000fe200078e00ff */
[----:B------:R-:W-:-:S02]  /*b7e0*/  LOP3.LUT R42, R59, 0xff0000, R42, 0xf8, !PT ;  /* 0x00ff00003b2a7812 */ /* 0x000fc400078ef82a */
[----:B------:R-:W-:Y:S01]  /*b7f0*/  LOP3.LUT R89, R50, 0xff00, R41, 0xf8, !PT ;  /* 0x0000ff0032597812 */ /* 0x000fe200078ef829 */
[----:B------:R-:W-:Y:S01]  /*b800*/  HADD2.F32 R41, -RZ, R63.H0_H0 ;  /* 0x2000003fff297230 */ /* 0x000fe20000004100 */
[----:B------:R-:W-:Y:S01]  /*b810*/  LOP3.LUT R62, R51, 0xff00, R44, 0xf8, !PT ;  /* 0x0000ff00333e7812 */ /* 0x000fe200078ef82c */
[----:B------:R-:W-:Y:S01]  /*b820*/  HADD2.F32 R51, -RZ, R58.H0_H0 ;  /* 0x2000003aff337230 */ /* 0x000fe20000004100 */
[----:B------:R-:W-:Y:S01]  /*b830*/  F2FP.F16.E4M3.UNPACK_B R59, R162.H1 ;  /* 0x000000a2ff3b723e */ /* 0x000fe200030006ff */
[----:B------:R-:W-:Y:S01]  /*b840*/  HADD2.F32 R50, -RZ, R56.H0_H0 ;  /* 0x20000038ff327230 */ /* 0x000fe20000004100 */
[----:B------:R-:W-:Y:S01]  /*b850*/  LOP3.LUT R40, R61, 0xff0000, R40, 0xf8, !PT ;  /* 0x00ff00003d287812 */ /* 0x000fe200078ef828 */
[----:B------:R-:W-:Y:S02]  /*b860*/  IMAD.U32 R61, R60, 0x10000, RZ ;  /* 0x000100003c3d7824 */ /* 0x000fe400078e00ff */
[----:B------:R-:W-:Y:S01]  /*b870*/  FMUL.FTZ R91, R51, R41 ;  /* 0x00000029335b7220 */ /* 0x000fe20000410000 */
[----:B------:R-:W-:-:S02]  /*b880*/  IMAD.U32 R44, R88, 0x10000, RZ ;  /* 0x00010000582c7824 */ /* 0x000fc400078e00ff */
[----:B------:R-:W-:Y:S01]  /*b890*/  FMUL.FTZ R88, R50, R41 ;  /* 0x0000002932587220 */ /* 0x000fe20000410000 */
[----:B------:R-:W-:Y:S01]  /*b8a0*/  HADD2.F32 R60, -RZ, R59.H0_H0 ;  /* 0x2000003bff3c7230 */ /* 0x000fe20000004100 */
[----:B------:R-:W-:Y:S01]  /*b8b0*/  LOP3.LUT R41, R62, 0xff0000, R61, 0xf8, !PT ;  /* 0x00ff00003e297812 */ /* 0x000fe200078ef83d */
[----:B------:R-:W-:Y:S01]  /*b8c0*/  HADD2.F32 R56, -RZ, R56.H1_H1 ;  /* 0x30000038ff387230 */ /* 0x000fe20000004100 */
[----:B------:R-:W-:Y:S01]  /*b8d0*/  F2FP.F16.E4M3.UNPACK_B R164, R164 ;  /* 0x000000a4ffa4723e */ /* 0x000fe200020006ff */
        /* <DEDUP_REMOVED lines=9> */
[C---:B------:R-:W-:Y:S01]  /*b970*/  FMUL.FTZ R88, R56.reuse, R60 ;  /* 0x0000003c38587220 */ /* 0x040fe20000410000 */
[----:B------:R-:W-:Y:S01]  /*b980*/  F2FP.F16.E4M3.UNPACK_B R162, R162 ;  /* 0x000000a2ffa2723e */ /* 0x000fe200020006ff */
[----:B------:R-:W-:Y:S02]  /*b990*/  HADD2.F32 R60, -RZ, R58.H0_H0 ;  /* 0x2000003aff3c7230 */ /* 0x000fe40000004100 */
[-C--:B------:R-:W-:Y:S01]  /*b9a0*/  FFMA.FTZ R55, R56, R62.reuse, -R55 ;  /* 0x0000003e38377223 */ /* 0x080fe20000010837 */
[----:B------:R-:W-:Y:S02]  /*b9b0*/  HADD2.F32 R57, -RZ, R59.H0_H0 ;  /* 0x2000003bff397230 */ /* 0x000fe40000004100 */
[----:B------:R-:W-:Y:S01]  /*b9c0*/  FFMA.FTZ R56, R61, R62, R88 ;  /* 0x0000003e3d387223 */ /* 0x000fe20000010058 */
[----:B------:R-:W-:Y:S02]  /*b9d0*/  HADD2.F32 R61, -RZ, R162.H0_H0 ;  /* 0x200000a2ff3d7230 */ /* 0x000fe40000004100 */
[----:B------:R-:W-:Y:S01]  /*b9e0*/  FMUL.FTZ R88, R60, R63 ;  /* 0x0000003f3c587220 */ /* 0x000fe20000410000 */
[----:B------:R-:W-:-:S02]  /*b9f0*/  HADD2.F32 R164, -RZ, R164.H1_H1 ;  /* 0x300000a4ffa47230 */ /* 0x000fc40000004100 */
[----:B------:R-:W-:Y:S01]  /*ba00*/  FMUL.FTZ R63, R57, R63 ;  /* 0x0000003f393f7220 */ /* 0x000fe20000410000 */
[----:B------:R-:W-:Y:S01]  /*ba10*/  HADD2.F32 R62, -RZ, R58.H1_H1 ;  /* 0x3000003aff3e7230 */ /* 0x000fe20000004100 */
[----:B------:R-:W-:Y:S01]  /*ba20*/  F2FP.F16.E4M3.UNPACK_B R90, R163.H1 ;  /* 0x000000a3ff5a723e */ /* 0x000fe200030006ff */
[----:B------:R-:W-:Y:S02]  /*ba30*/  HADD2.F32 R59, -RZ, R59.H1_H1 ;  /* 0x3000003bff3b7230 */ /* 0x000fe40000004100 */
[-C--:B------:R-:W-:Y:S01]  /*ba40*/  FFMA.FTZ R58, R60, R61.reuse, R63 ;  /* 0x0000003d3c3a7223 */ /* 0x080fe2000001003f */
[----:B------:R-:W-:Y:S01]  /*ba50*/  F2FP.F16.E4M3.UNPACK_B R63, R46.H1 ;  /* 0x0000002eff3f723e */ /* 0x000fe200030006ff */
[----:B------:R-:W-:Y:S01]  /*ba60*/  HADD2.F32 R162, -RZ, R162.H1_H1 ;  /* 0x300000a2ffa27230 */ /* 0x000fe20000004100 */
[----:B------:R-:W-:Y:S01]  /*ba70*/  LOP3.LUT R44, R89, 0xff0000, R44, 0xf8, !PT ;  /* 0x00ff0000592c7812 */ /* 0x000fe200078ef82c */
[----:B------:R-:W-:Y:S01]  /*ba80*/  FFMA.FTZ R57, R57, R61, -R88 ;  /* 0x0000003d39397223 */ /* 0x000fe20000010858 */
[-C--:B------:R-:W-:Y:S01]  /*ba90*/  FMUL.FTZ R60, R62, R164.reuse ;  /* 0x000000a43e3c7220 */ /* 0x080fe20000410000 */
[----:B------:R-:W-:Y:S01]  /*baa0*/  FMUL.FTZ R91, R59, R164 ;  /* 0x000000a43b5b7220 */ /* 0x000fe20000410000 */
[----:B------:R-:W-:Y:S01]  /*bab0*/  F2FP.F16.E4M3.UNPACK_B R89, R161.H1 ;  /* 0x000000a1ff59723e */ /* 0x000fe200030006ff */
[----:B------:R-:W-:Y:S01]  /*bac0*/  HADD2.F32 R93, -RZ, R90.H0_H0 ;  /* 0x2000005aff5d7230 */ /* 0x000fe20000004100 */
[----:B------:R-:W-:Y:S01]  /*bad0*/  F2FP.F16.E4M3.UNPACK_B R61, R49.H1 ;  /* 0x00000031ff3d723e */ /* 0x000fe200030006ff */
[----:B------:R-:W-:-:S02]  /*bae0*/  HADD2.F32 R88, -RZ, R63.H0_H0 ;  /* 0x2000003fff587230 */ /* 0x000fc40000004100 */
[-C--:B------:R-:W-:Y:S01]  /*baf0*/  FFMA.FTZ R60, R59, R162.reuse, -R60 ;  /* 0x000000a23b3c7223 */ /* 0x080fe2000001083c */
[----:B------:R-:W-:Y:S01]  /*bb00*/  FFMA.FTZ R59, R62, R162, R91 ;  /* 0x000000a23e3b7223 */ /* 0x000fe2000001005b */
[----:B------:R-:W-:Y:S01]  /*bb10*/  HADD2.F32 R91, -RZ, R89.H0_H0 ;  /* 0x20000059ff5b7230 */ /* 0x000fe20000004100 */
[----:B------:R-:W-:Y:S01]  /*bb20*/  F2FP.F16.E4M3.UNPACK_B R163, R163 ;  /* 0x000000a3ffa3723e */ /* 0x000fe200020006ff */
[----:B------:R-:W-:Y:S02]  /*bb30*/  HADD2.F32 R62, -RZ, R61.H0_H0 ;  /* 0x2000003dff3e7230 */ /* 0x000fe40000004100 */
[----:B------:R-:W-:Y:S01]  /*bb40*/  FMUL.FTZ R95, R88, R93 ;  /* 0x0000005d585f7220 */ /* 0x000fe20000410000 */
[----:B------:R-:W-:Y:S01]  /*bb50*/  HADD2.F32 R90, -RZ, R90.H1_H1 ;  /* 0x3000005aff5a7230 */ /* 0x000fe20000004100 */
[----:B------:R-:W-:Y:S01]  /*bb60*/  F2FP.F16.E4M3.UNPACK_B R49, R49 ;  /* 0x00000031ff31723e */ /* 0x000fe200020006ff */
[----:B------:R-:W-:Y:S02]  /*bb70*/  HADD2.F32 R63, -RZ, R63.H1_H1 ;  /* 0x3000003fff3f7230 */ /* 0x000fe40000004100 */
[C---:B------:R-:W-:Y:S01]  /*bb80*/  FMUL.FTZ R93, R62.reuse, R93 ;  /* 0x0000005d3e5d7220 */ /* 0x040fe20000410000 */
[----:B------:R-:W-:Y:S01]  /*bb90*/  FFMA.FTZ R95, R62, R91, -R95 ;  /* 0x0000005b3e5f7223 */ /* 0x000fe2000001085f */
[----:B------:R-:W-:Y:S01]  /*bba0*/  HADD2.F32 R61, -RZ, R61.H1_H1 ;  /* 0x3000003dff3d7230 */ /* 0x000fe20000004100 */
[----:B------:R-:W-:Y:S01]  /*bbb0*/  F2FP.F16.E4M3.UNPACK_B R161, R161 ;  /* 0x000000a1ffa1723e */ /* 0x000fe200020006ff */
[----:B------:R-:W-:-:S02]  /*bbc0*/  HADD2.F32 R62, -RZ, R89.H1_H1 ;  /* 0x30000059ff3e7230 */ /* 0x000fc40000004100 */
[-C--:B------:R-:W-:Y:S01]  /*bbd0*/  FMUL.FTZ R92, R63, R90.reuse ;  /* 0x0000005a3f5c7220 */ /* 0x080fe20000410000 */
[--C-:B------:R-:W-:Y:S02]  /*bbe0*/  HADD2.F32 R89, -RZ, R163.reuse.H0_H0 ;  /* 0x200000a3ff597230 */ /* 0x100fe40000004100 */
[C---:B------:R-:W-:Y:S01]  /*bbf0*/  FMUL.FTZ R90, R61.reuse, R90 ;  /* 0x0000005a3d5a7220 */ /* 0x040fe20000410000 */
[----:B------:R-:W-:Y:S01]  /*bc00*/  FFMA.FTZ R93, R88, R91, R93 ;  /* 0x0000005b585d7223 */ /* 0x000fe2000001005d */
[----:B------:R-:W-:Y:S01]  /*bc10*/  FFMA.FTZ R94, R61, R62, -R92 ;  /* 0x0000003e3d5e7223 */ /* 0x000fe2000001085c */
[----:B------:R-:W-:Y:S01]  /*bc20*/  F2FP.F16.E4M3.UNPACK_B R61, R46 ;  /* 0x0000002eff3d723e */ /* 0x000fe200020006ff */
[----:B------:R-:W-:Y:S01]  /*bc30*/  FFMA.FTZ R162, R63, R62, R90 ;  /* 0x0000003e3fa27223 */ /* 0x000fe2000001005a */
[----:B------:R-:W-:Y:S01]  /*bc40*/  HADD2.F32 R90, -RZ, R163.H1_H1 ;  /* 0x300000a3ff5a7230 */ /* 0x000fe20000004100 */
[----:B------:R-:W-:Y:S01]  /*bc50*/  F2FP.SATFINITE.E4M3.F32.PACK_AB_MERGE_C R50, R55, R50, RZ ;  /* 0x000000323732723e */ /* 0x000fe200048070ff */
[----:B------:R-:W-:Y:S01]  /*bc60*/  HADD2.F32 R46, -RZ, R49.H0_H0 ;  /* 0x20000031ff2e7230 */ /* 0x000fe20000004100 */
[----:B------:R-:W-:Y:S01]  /*bc70*/  F2FP.SATFINITE.E4M3.F32.PACK_AB_MERGE_C R56, R56, R51, RZ ;  /* 0x000000333838723e */ /* 0x000fe200048070ff */
[--C-:B------:R-:W-:Y:S01]  /*bc80*/  HADD2.F32 R62, -RZ, R61.reuse.H0_H0 ;  /* 0x2000003dff3e7230 */ /* 0x100fe20000004100 */
[----:B------:R-:W-:Y:S01]  /*bc90*/  F2FP.SATFINITE.E4M3.F32.PACK_AB_MERGE_C R51, R60, R57, R50 ;  /* 0x000000393c33723e */ /* 0x000fe20004807032 */
[----:B------:R-:W-:Y:S01]  /*bca0*/  HADD2.F32 R61, -RZ, R61.H1_H1 ;  /* 0x3000003dff3d7230 */ /* 0x000fe20000004100 */
[----:B------:R-:W-:Y:S01]  /*bcb0*/  F2FP.SATFINITE.E4M3.F32.PACK_AB_MERGE_C R50, R59, R58, R56 ;  /* 0x0000003a3b32723e */ /* 0x000fe20004807038 */
[----:B------:R-:W-:-:S02]  /*bcc0*/  HADD2.F32 R49, -RZ, R49.H1_H1 ;  /* 0x30000031ff317230 */ /* 0x000fc40000004100 */
[-C--:B------:R-:W-:Y:S01]  /*bcd0*/  FMUL.FTZ R91, R62, R89.reuse ;  /* 0x000000593e5b7220 */ /* 0x080fe20000410000 */
[--C-:B------:R-:W-:Y:S02]  /*bce0*/  HADD2.F32 R63, -RZ, R161.reuse.H0_H0 ;  /* 0x200000a1ff3f7230 */ /* 0x100fe40000004100 */
[C---:B------:R-:W-:Y:S01]  /*bcf0*/  FMUL.FTZ R89, R46.reuse, R89 ;  /* 0x000000592e597220 */ /* 0x040fe20000410000 */
[----:B------:R-:W-:Y:S02]  /*bd00*/  HADD2.F32 R88, -RZ, R161.H1_H1 ;  /* 0x300000a1ff587230 */ /* 0x000fe40000004100 */
[-C--:B------:R-:W-:Y:S01]  /*bd10*/  FMUL.FTZ R92, R61, R90.reuse ;  /* 0x0000005a3d5c7220 */ /* 0x080fe20000410000 */
[----:B------:R-:W-:Y:S01]  /*bd20*/  FMUL.FTZ R90, R49, R90 ;  /* 0x0000005a315a7220 */ /* 0x000fe20000410000 */
[-C--:B------:R-:W-:Y:S01]  /*bd30*/  FFMA.FTZ R91, R46, R63.reuse, -R91 ;  /* 0x0000003f2e5b7223 */ /* 0x080fe2000001085b */
[----:B------:R-:W-:Y:S01]  /*bd40*/  FFMA.FTZ R46, R62, R63, R89 ;  /* 0x0000003f3e2e7223 */ /* 0x000fe20000010059 */
[----:B------:R-:W-:Y:S01]  /*bd50*/  F2FP.F16.E4M3.UNPACK_B R62, R44 ;  /* 0x0000002cff3e723e */ /* 0x000fe200020006ff */
[-C--:B------:R-:W-:Y:S01]  /*bd60*/  FFMA.FTZ R63, R61, R88.reuse, R90 ;  /* 0x000000583d3f7223 */ /* 0x080fe2000001005a */
[----:B------:R-:W-:Y:S01]  /*bd70*/  F2FP.F16.E4M3.UNPACK_B R61, R45 ;  /* 0x0000002dff3d723e */ /* 0x000fe200020006ff */
[----:B------:R-:W-:Y:S01]  /*bd80*/  FFMA.FTZ R92, R49, R88, -R92 ;  /* 0x00000058315c7223 */ /* 0x000fe2000001085c */
[----:B------:R-:W-:Y:S01]  /*bd90*/  F2FP.F16.E4M3.UNPACK_B R56, R48 ;  /* 0x00000030ff38723e */ /* 0x000fe200020006ff */
[----:B------:R-:W-:Y:S01]  /*bda0*/  HADD2.F32 R58, -RZ, R62.H0_H0 ;  /* 0x2000003eff3a7230 */ /* 0x000fe20000004100 */
[-C--:B------:R-:W-:Y:S01]  /*bdb0*/  F2FP.F16.E4M3.UNPACK_B R59, R42.reuse ;  /* 0x0000002aff3b723e */ /* 0x080fe200020006ff */
[----:B------:R-:W-:Y:S01]  /*bdc0*/  HADD2.F32 R57, -RZ, R61.H0_H0 ;  /* 0x2000003dff397230 */ /* 0x000fe20000004100 */
[----:B------:R-:W-:Y:S01]  /*bdd0*/  F2FP.SATFINITE.E4M3.F32.PACK_AB_MERGE_C R93, R162, R93, RZ ;  /* 0x0000005da25d723e */ /* 0x000fe200048070ff */
[----:B------:R-:W-:Y:S01]  /*bde0*/  HADD2.F32 R55, -RZ, R56.H0_H0 ;  /* 0x20000038ff377230 */ /* 0x000fe20000004100 */
[----:B------:R-:W-:Y:S01]  /*bdf0*/  F2FP.F16.E4M3.UNPACK_B R42, R42.H1 ;  /* 0x0000002aff2a723e */ /* 0x000fe200030006ff */
[----:B------:R-:W-:-:S02]  /*be00*/  HADD2.F32 R60, -RZ, R59.H0_H0 ;  /* 0x2000003bff3c7230 */ /* 0x000fc40000004100 */
[-C--:B------:R-:W-:Y:S01]  /*be10*/  FMUL.FTZ R88, R57, R58.reuse ;  /* 0x0000003a39587220 */ /* 0x080fe20000410000 */
[----:B------:R-:W-:Y:S02]  /*be20*/  HADD2.F32 R61, -RZ, R61.H1_H1 ;  /* 0x3000003dff3d7230 */ /* 0x000fe40000004100 */
[----:B------:R-:W-:Y:S01]  /*be30*/  FMUL.FTZ R90, R55, R58 ;  /* 0x0000003a375a7220 */ /* 0x000fe20000410000 */
[----:B------:R-:W-:Y:S01]  /*be40*/  HADD2.F32 R62, -RZ, R62.H1_H1 ;  /* 0x3000003eff3e7230 */ /* 0x000fe20000004100 */
[----:B------:R-:W-:Y:S01]  /*be50*/  F2FP.SATFINITE.E4M3.F32.PACK_AB_MERGE_C R46, R63, R46, R93 ;  /* 0x0000002e3f2e723e */ /* 0x000fe2000480705d */
[----:B------:R-:W-:Y:S02]  /*be60*/  HADD2.F32 R58, -RZ, R56.H1_H1 ;  /* 0x30000038ff3a7230 */ /* 0x000fe40000004100 */
[-C--:B------:R-:W-:Y:S01]  /*be70*/  FFMA.FTZ R55, R55, R60.reuse, -R88 ;  /* 0x0000003c37377223 */ /* 0x080fe20000010858 */
[----:B------:R-:W-:Y:S01]  /*be80*/  FFMA.FTZ R56, R57, R60, R90 ;  /* 0x0000003c39387223 */ /* 0x000fe2000001005a */
[----:B------:R-:W-:-:S02]  /*be90*/  HADD2.F32 R60, -RZ, R59.H1_H1 ;  /* 0x3000003bff3c7230 */ /* 0x000fc40000004100 */
[CC--:B------:R-:W-:Y:S01]  /*bea0*/  FMUL.FTZ R63, R61.reuse, R62.reuse ;  /* 0x0000003e3d3f7220 */ /* 0x0c0fe20000410000 */
[C---:B------:R-:W-:Y:S01]  /*beb0*/  FMUL.FTZ R88, R58.reuse, R62 ;  /* 0x0000003e3a587220 */ /* 0x040fe20000410000 */
[----:B------:R-:W-:Y:S02]  /*bec0*/  F2FP.F16.E4M3.UNPACK_B R59, R45.H1 ;  /* 0x0000002dff3b723e */ /* 0x000fe400030006ff */
[----:B------:R-:W-:Y:S01]  /*bed0*/  F2FP.F16.E4M3.UNPACK_B R62, R44.H1 ;  /* 0x0000002cff3e723e */ /* 0x000fe200030006ff */
[----:B------:R-:W-:Y:S01]  /*bee0*/  FFMA.FTZ R45, R61, R60, R88 ;  /* 0x0000003c3d2d7223 */ /* 0x000fe20000010058 */
[----:B------:R-:W-:Y:S01]  /*bef0*/  F2FP.F16.E4M3.UNPACK_B R57, R48.H1 ;  /* 0x00000030ff39723e */ /* 0x000fe200030006ff */
[----:B------:R-:W-:Y:S01]  /*bf00*/  FFMA.FTZ R48, R58, R60, -R63 ;  /* 0x0000003c3a307223 */ /* 0x000fe2000001083f */
[----:B------:R-:W-:Y:S01]  /*bf10*/  HADD2.F32 R58, -RZ, R59.H0_H0 ;  /* 0x2000003bff3a7230 */ /* 0x000fe20000004100 */
[----:B------:R-:W-:Y:S01]  /*bf20*/  F2FP.SATFINITE.E4M3.F32.PACK_AB_MERGE_C R49, R94, R95, RZ ;  /* 0x0000005f5e31723e */ /* 0x000fe200048070ff */
[----:B------:R-:W-:-:S02]  /*bf30*/  HADD2.F32 R63, -RZ, R62.H0_H0 ;  /* 0x2000003eff3f7230 */ /* 0x000fc40000004100 */
[----:B------:R-:W-:Y:S01]  /*bf40*/  HADD2.F32 R59, -RZ, R59.H1_H1 ;  /* 0x3000003bff3b7230 */ /* 0x000fe20000004100 */
[----:B------:R-:W-:Y:S01]  /*bf50*/  F2FP.SATFINITE.E4M3.F32.PACK_AB_MERGE_C R49, R92, R91, R49 ;  /* 0x0000005b5c31723e */ /* 0x000fe20004807031 */
[----:B------:R-:W-:Y:S02]  /*bf60*/  HADD2.F32 R62, -RZ, R62.H1_H1 ;  /* 0x3000003eff3e7230 */ /* 0x000fe40000004100 */
[----:B------:R-:W-:Y:S01]  /*bf70*/  FMUL.FTZ R89, R58, R63 ;  /* 0x0000003f3a597220 */ /* 0x000fe20000410000 */
[--C-:B------:R-:W-:Y:S02]  /*bf80*/  HADD2.F32 R44, -RZ, R57.reuse.H0_H0 ;  /* 0x20000039ff2c7230 */ /* 0x100fe40000004100 */
[----:B------:R-:W-:Y:S02]  /*bf90*/  HADD2.F32 R57, -RZ, R57.H1_H1 ;  /* 0x30000039ff397230 */ /* 0x000fe40000004100 */
[----:B------:R-:W-:Y:S01]  /*bfa0*/  FMUL.FTZ R88, R59, R62 ;  /* 0x0000003e3b587220 */ /* 0x000fe20000410000 */
[----:B------:R-:W-:-:S02]  /*bfb0*/  HADD2.F32 R61, -RZ, R42.H0_H0 ;  /* 0x2000002aff3d7230 */ /* 0x000fc40000004100 */
[C---:B------:R-:W-:Y:S01]  /*bfc0*/  FMUL.FTZ R63, R44.reuse, R63 ;  /* 0x0000003f2c3f7220 */ /* 0x040fe20000410000 */
[----:B------:R-:W-:Y:S02]  /*bfd0*/  HADD2.F32 R60, -RZ, R42.H1_H1 ;  /* 0x3000002aff3c7230 */ /* 0x000fe40000004100 */
[C---:B------:R-:W-:Y:S01]  /*bfe0*/  FMUL.FTZ R62, R57.reuse, R62 ;  /* 0x0000003e393e7220 */ /* 0x040fe20000410000 */
[----:B------:R-:W-:Y:S01]  /*bff0*/  FFMA.FTZ R42, R44, R61, -R89 ;  /* 0x0000003d2c2a7223 */ /* 0x000fe20000010859 */
[----:B------:R-:W-:Y:S01]  /*c000*/  F2FP.F16.E4M3.UNPACK_B R44, R43 ;  /* 0x0000002bff2c723e */ /* 0x000fe200020006ff */
[-C--:B------:R-:W-:Y:S01]  /*c010*/  FFMA.FTZ R93, R57, R60.reuse, -R88 ;  /* 0x0000003c395d7223 */ /* 0x080fe20000010858 */
[----:B------:R-:W-:Y:S01]  /*c020*/  F2FP.F16.E4M3.UNPACK_B R88, R41 ;  /* 0x00000029ff58723e */ /* 0x000fe200020006ff */
[----:B------:R-:W-:Y:S01]  /*c030*/  FFMA.FTZ R92, R58, R61, R63 ;  /* 0x0000003d3a5c7223 */ /* 0x000fe2000001003f */
[----:B------:R-:W-:Y:S01]  /*c040*/  F2FP.F16.E4M3.UNPACK_B R58, R47 ;  /* 0x0000002fff3a723e */ /* 0x000fe200020006ff */
[----:B------:R-:W-:Y:S01]  /*c050*/  FFMA.FTZ R95, R59, R60, R62 ;  /* 0x0000003c3b5f7223 */ /* 0x000fe2000001003e */
[----:B------:R-:W-:Y:S01]  /*c060*/  F2FP.F16.E4M3.UNPACK_B R89, R41.H1 ;  /* 0x00000029ff59723e */ /* 0x000fe200030006ff */
        /* <DEDUP_REMOVED lines=12> */
[----:B------:R-:W-:Y:S02]  /*c130*/  HADD2.F32 R57, -RZ, R43.H0_H0 ;  /* 0x2000002bff397230 */ /* 0x000fe40000004100 */
[----:B------:R-:W-:Y:S01]  /*c140*/  FMUL.FTZ R90, R40, R91 ;  /* 0x0000005b285a7220 */ /* 0x000fe20000410000 */
[----:B------:R-:W-:Y:S02]  /*c150*/  HADD2.F32 R63, -RZ, R61.H0_H0 ;  /* 0x2000003dff3f7230 */ /* 0x000fe40000004100 */
[----:B------:R-:W-:Y:S01]  /*c160*/  FFMA.FTZ R161, R60, R62, R161 ;  /* 0x0000003e3ca17223 */ /* 0x000fe200000100a1 */
[----:B------:R-:W-:-:S02]  /*c170*/  HADD2.F32 R59, -RZ, R59.H1_H1 ;  /* 0x3000003bff3b7230 */ /* 0x000fc40000004100 */
[----:B------:R-:W-:Y:S01]  /*c180*/  FMUL.FTZ R91, R57, R91 ;  /* 0x0000005b395b7220 */ /* 0x000fe20000410000 */
[----:B------:R-:W-:Y:S02]  /*c190*/  HADD2.F32 R60, -RZ, R89.H1_H1 ;  /* 0x30000059ff3c7230 */ /* 0x000fe40000004100 */
[----:B------:R-:W-:Y:S01]  /*c1a0*/  FFMA.FTZ R94, R47, R62, -R94 ;  /* 0x0000003e2f5e7223 */ /* 0x000fe2000001085e */
[----:B------:R-:W-:Y:S02]  /*c1b0*/  HADD2.F32 R43, -RZ, R43.H1_H1 ;  /* 0x3000002bff2b7230 */ /* 0x000fe40000004100 */
[----:B------:R-:W-:Y:S01]  /*c1c0*/  FFMA.FTZ R91, R40, R63, R91 ;  /* 0x0000003f285b7223 */ /* 0x000fe2000001005b */
[----:B------:R-:W-:Y:S02]  /*c1d0*/  HADD2.F32 R58, -RZ, R58.H1_H1 ;  /* 0x3000003aff3a7230 */ /* 0x000fe40000004100 */
[----:B------:R-:W-:Y:S01]  /*c1e0*/  FMUL.FTZ R62, R59, R60 ;  /* 0x0000003c3b3e7220 */ /* 0x000fe20000410000 */
[----:B------:R-:W-:-:S02]  /*c1f0*/  HADD2.F32 R47, -RZ, R88.H1_H1 ;  /* 0x30000058ff2f7230 */ /* 0x000fc40000004100 */
[----:B------:R-:W-:Y:S01]  /*c200*/  FMUL.FTZ R60, R43, R60 ;  /* 0x0000003c2b3c7220 */ /* 0x000fe20000410000 */
[----:B------:R-:W-:Y:S02]  /*c210*/  HADD2.F32 R44, -RZ, R44.H1_H1 ;  /* 0x3000002cff2c7230 */ /* 0x000fe40000004100 */
[----:B------:R-:W-:Y:S01]  /*c220*/  FFMA.FTZ R90, R57, R63, -R90 ;  /* 0x0000003f395a7223 */ /* 0x000fe2000001085a */
[----:B------:R-:W-:Y:S02]  /*c230*/  HADD2.F32 R40, -RZ, R61.H1_H1 ;  /* 0x3000003dff287230 */ /* 0x000fe40000004100 */
[-C--:B------:R-:W-:Y:S01]  /*c240*/  FMUL.FTZ R57, R58, R47.reuse ;  /* 0x0000002f3a397220 */ /* 0x080fe20000410000 */
[----:B------:R-:W-:Y:S02]  /*c250*/  HADD2.F32 R41, -RZ, R41.H1_H1 ;  /* 0x30000029ff297230 */ /* 0x000fe40000004100 */
[C---:B------:R-:W-:Y:S01]  /*c260*/  FMUL.FTZ R47, R44.reuse, R47 ;  /* 0x0000002f2c2f7220 */ /* 0x040fe20000410000 */
        /* <DEDUP_REMOVED lines=14> */
[----:B------:R-:W-:-:S07]  /*c350*/  F2FP.SATFINITE.E4M3.F32.PACK_AB_MERGE_C R47, R58, R161, R60 ;  /* 0x000000a13a2f723e */ /* 0x000fce000480703c */
.L_x_1409:
[----:B------:R-:W-:Y:S05]  /*c360*/  BSYNC B2 ;  /* 0x0000000000027941 */ /* 0x000fea0003800000 */
.L_x_1408:
        /* <DEDUP_REMOVED lines=10> */
.L_x_1399:
[----:B------:R-:W-:Y:S05]  /*c410*/  BSYNC B1 ;  /* 0x0000000000017941 */ /* 0x000fea0003800000 */
.L_x_1398:
[-C--:B0-234-:R-:W-:Y:S02]  /*c420*/  IMAD R40, R144, R130.reuse, RZ ;  /* 0x0000008290287224 */ /* 0x09dfe400078e02ff */
        /* <DEDUP_REMOVED lines=41> */
[----:B------:R-:W-:Y:S01]  /*c6c0*/  IMAD.MOV.U32 R52, RZ, RZ, R41 ;  /* 0x000000ffff347224 */ /* 0x000fe200078e0029 */
[----:B------:R-:W-:Y:S01]  /*c6d0*/  SHF.R.U32.HI R62, RZ, 0x8, R67 ;  /* 0x00000008ff3e7819 */ /* 0x000fe20000011643 */
[----:B------:R-:W-:Y:S01]  /*c6e0*/  IMAD.SHL.U32 R40, R54, 0x100, RZ ;  /* 0x0000010036287824 */ /* 0x000fe200078e00ff */
[----:B------:R-:W-:Y:S01]  /*c6f0*/  SHF.R.U32.HI R77, RZ, 0x10, R77 ;  /* 0x00000010ff4d7819 */ /* 0x000fe2000001164d */
[----:B------:R-:W-:Y:S01]  /*c700*/  IMAD.MOV.U32 R54, RZ, RZ, R42 ;  /* 0x000000ffff367224 */ /* 0x000fe200078e002a */
[----:B------:R-:W-:Y:S01]  /*c710*/  SHF.R.U32.HI R59, RZ, 0x8, R65 ;  /* 0x00000008ff3b7819 */ /* 0x000fe20000011641 */
[----:B------:R-:W-:Y:S01]  /*c720*/  IMAD.SHL.U32 R42, R62, 0x100, RZ ;  /* 0x000001003e2a7824 */ /* 0x000fe200078e00ff */
[--C-:B------:R-:W-:Y:S01]  /*c730*/  SHF.R.U32.HI R76, RZ, 0x8, R79.reuse ;  /* 0x00000008ff4c7819 */ /* 0x100fe2000001164f */
[----:B------:R-:W-:Y:S01]  /*c740*/  IMAD.U32 R41, R77, 0x10000, RZ ;  /* 0x000100004d297824 */ /* 0x000fe200078e00ff */
[----:B------:R-:W-:Y:S01]  /*c750*/  LOP3.LUT R61, R67, 0xff0000ff, RZ, 0xc0, !PT ;  /* 0xff0000ff433d7812 */ /* 0x000fe200078ec0ff */
[----:B------:R-:W-:Y:S01]  /*c760*/  IMAD.SHL.U32 R59, R59, 0x100, RZ ;  /* 0x000001003b3b7824 */ /* 0x000fe200078e00ff */
[----:B------:R-:W-:Y:S01]  /*c770*/  SHF.R.U32.HI R64, RZ, 0x10, R79 ;  /* 0x00000010ff407819 */ /* 0x000fe2000001164f */
[----:B--2---:R-:W-:Y:S01]  /*c780*/  IMAD.MOV.U32 R60, RZ, RZ, R44 ;  /* 0x000000ffff3c7224 */ /* 0x004fe200078e002c */
[----:B------:R-:W-:Y:S01]  /*c790*/  LOP3.LUT R40, R55, 0xff00, R40, 0xf8, !PT ;  /* 0x0000ff0037287812 */ /* 0x000fe200078ef828 */
[----:B------:R-:W-:Y:S01]  /*c7a0*/  IMAD.SHL.U32 R55, R76, 0x100, RZ ;  /* 0x000001004c377824 */ /* 0x000fe200078e00ff */
[----:B------:R-:W-:-:S02]  /*c7b0*/  LOP3.LUT R58, R65, 0xff0000ff, RZ, 0xc0, !PT ;  /* 0xff0000ff413a7812 */ /* 0x000fc400078ec0ff */
[----:B------:R-:W-:Y:S02]  /*c7c0*/  LOP3.LUT R56, R79, 0xff0000ff, RZ, 0xc0, !PT ;  /* 0xff0000ff4f387812 */ /* 0x000fe400078ec0ff */
[----:B------:R-:W-:Y:S02]  /*c7d0*/  SHF.R.U32.HI R63, RZ, 0x10, R65 ;  /* 0x00000010ff3f7819 */ /* 0x000fe40000011641 */
[----:B------:R-:W-:Y:S02]  /*c7e0*/  LOP3.LUT R65, R61, 0xff00, R42, 0xf8, !PT ;  /* 0x0000ff003d417812 */ /* 0x000fe400078ef82a */
[----:B------:R-:W-:Y:S01]  /*c7f0*/  LOP3.LUT R42, R40, 0xff0000, R41, 0xf8, !PT ;  /* 0x00ff0000282a7812 */ /* 0x000fe200078ef829 */
[----:B------:R-:W-:Y:S01]  /*c800*/  IMAD.U32 R40, R64, 0x10000, RZ ;  /* 0x0001000040287824 */ /* 0x000fe200078e00ff */
[----:B------:R-:W-:Y:S01]  /*c810*/  LOP3.LUT R44, R58, 0xff00, R59, 0xf8, !PT ;  /* 0x0000ff003a2c7812 */ /* 0x000fe200078ef83b */
[----:B------:R-:W-:Y:S01]  /*c820*/  IMAD.U32 R63, R63, 0x10000, RZ ;  /* 0x000100003f3f7824 */ /* 0x000fe200078e00ff */
[----:B------:R-:W-:-:S02]  /*c830*/  LOP3.LUT R55, R56, 0xff00, R55, 0xf8, !PT ;  /* 0x0000ff0038377812 */ /* 0x000fc400078ef837 */
        /* <DEDUP_REMOVED lines=11> */
[----:B------:R-:W-:Y:S01]  /*c8f0*/  LOP3.LUT R44, R44, 0xff0000, R63, 0xf8, !PT ;  /* 0x00ff00002c2c7812 */ /* 0x000fe200078ef83f */
[----:B------:R-:W-:Y:S01]  /*c900*/  FMUL.FTZ R67, R55, R41 ;  /* 0x0000002937437220 */ /* 0x000fe20000410000 */
[--C-:B------:R-:W-:Y:S01]  /*c910*/  HADD2.F32 R62, -RZ, R59.reuse.H0_H0 ;  /* 0x2000003bff3e7230 */ /* 0x100fe20000004100 */
        /* <DEDUP_REMOVED lines=11> */
[C---:B------:R-:W-:Y:S01]  /*c9d0*/  FMUL.FTZ R66, R62.reuse, R65 ;  /* 0x000000413e427220 */ /* 0x040fe20000410000 */
        /* <DEDUP_REMOVED lines=39> */
[----:B------:R-:W-:Y:S02]  /*cc50*/  HADD2.F32 R61, -RZ, R158.H0_H0 ;  /* 0x2000009eff3d7230 */ /* 0x000fe40000004100 */
[----:B------:R-:W-:Y:S01]  /*cc60*/  FFMA.FTZ R89, R57, R62, -R58 ;  /* 0x0000003e39597223 */ /* 0x000fe2000001083a */
[----:B------:R-:W-:Y:S01]  /*cc70*/  F2FP.F16.E4M3.UNPACK_B R57, R46 ;  /* 0x0000002eff39723e */ /* 0x000fe200020006ff */
[----:B------:R-:W-:Y:S01]  /*cc80*/  HADD2.F32 R46, -RZ, R54.H0_H0 ;  /* 0x20000036ff2e7230 */ /* 0x000fe20000004100 */
[----:B------:R-:W-:Y:S01]  /*cc90*/  F2FP.F16.E4M3.UNPACK_B R160, R160 ;  /* 0x000000a0ffa0723e */ /* 0x000fe200020006ff */
[----:B------:R-:W-:Y:S01]  /*cca0*/  FFMA.FTZ R91, R59, R62, R64 ;  /* 0x0000003e3b5b7223 */ /* 0x000fe20000010040 */
[----:B------:R-:W-:Y:S01]  /*ccb0*/  HADD2.F32 R158, -RZ, R158.H1_H1 ;  /* 0x3000009eff9e7230 */ /* 0x000fe20000004100 */
[----:B------:R-:W-:Y:S01]  /*ccc0*/  F2FP.SATFINITE.E4M3.F32.PACK_AB_MERGE_C R56, R67, R56, RZ ;  /* 0x000000384338723e */ /* 0x000fe200048070ff */
[--C-:B------:R-:W-:Y:S01]  /*ccd0*/  HADD2.F32 R58, -RZ, R57.reuse.H0_H0 ;  /* 0x20000039ff3a7230 */ /* 0x100fe20000004100 */
[----:B------:R-:W-:Y:S01]  /*cce0*/  F2FP.F16.E4M3.UNPACK_B R60, R44 ;  /* 0x0000002cff3c723e */ /* 0x000fe200020006ff */
[----:B------:R-:W-:Y:S01]  /*ccf0*/  HADD2.F32 R59, -RZ, R160.H0_H0 ;  /* 0x200000a0ff3b7230 */ /* 0x000fe20000004100 */
[----:B------:R-:W-:Y:S01]  /*cd00*/  F2FP.SATFINITE.E4M3.F32.PACK_AB_MERGE_C R56, R157, R66, R56 ;  /* 0x000000429d38723e */ /* 0x000fe20004807038 */
[----:B------:R-:W-:-:S02]  /*cd10*/  HADD2.F32 R57, -RZ, R57.H1_H1 ;  /* 0x30000039ff397230 */ /* 0x000fc40000004100 */
[-C--:B------:R-:W-:Y:S01]  /*cd20*/  FMUL.FTZ R63, R58, R61.reuse ;  /* 0x0000003d3a3f7220 */ /* 0x080fe20000410000 */
[----:B------:R-:W-:Y:S01]  /*cd30*/  FMUL.FTZ R61, R46, R61 ;  /* 0x0000003d2e3d7220 */ /* 0x000fe20000410000 */
[----:B------:R-:W-:Y:S01]  /*cd40*/  HADD2.F32 R54, -RZ, R54.H1_H1 ;  /* 0x30000036ff367230 */ /* 0x000fe20000004100 */
[----:B------:R-:W-:Y:S01]  /*cd50*/  F2FP.SATFINITE.E4M3.F32.PACK_AB_MERGE_C R55, R78, R55, RZ ;  /* 0x000000374e37723e */ /* 0x000fe200048070ff */
[----:B------:R-:W-:Y:S02]  /*cd60*/  HADD2.F32 R160, -RZ, R160.H1_H1 ;  /* 0x300000a0ffa07230 */ /* 0x000fe40000004100 */
[-C--:B------:R-:W-:Y:S01]  /*cd70*/  FFMA.FTZ R46, R46, R59.reuse, -R63 ;  /* 0x0000003b2e2e7223 */ /* 0x080fe2000001083f */
[----:B------:R-:W-:Y:S01]  /*cd80*/  FFMA.FTZ R62, R58, R59, R61 ;  /* 0x0000003b3a3e7223 */ /* 0x000fe2000001003d */
[-C--:B------:R-:W-:Y:S01]  /*cd90*/  FMUL.FTZ R77, R57, R158.reuse ;  /* 0x0000009e394d7220 */ /* 0x080fe20000410000 */
[----:B------:R-:W-:Y:S01]  /*cda0*/  F2FP.F16.E4M3.UNPACK_B R59, R45 ;  /* 0x0000002dff3b723e */ /* 0x000fe200020006ff */
[C---:B------:R-:W-:Y:S01]  /*cdb0*/  FMUL.FTZ R158, R54.reuse, R158 ;  /* 0x0000009e369e7220 */ /* 0x040fe20000410000 */
[----:B------:R-:W-:Y:S01]  /*cdc0*/  F2FP.F16.E4M3.UNPACK_B R58, R52 ;  /* 0x00000034ff3a723e */ /* 0x000fe200020006ff */
[----:B------:R-:W-:Y:S01]  /*cdd0*/  FFMA.FTZ R77, R54, R160, -R77 ;  /* 0x000000a0364d7223 */ /* 0x000fe2000001084d */
[----:B------:R-:W-:Y:S01]  /*cde0*/  F2FP.SATFINITE.E4M3.F32.PACK_AB_MERGE_C R54, R89, R88, RZ ;  /* 0x000000585936723e */ /* 0x000fe200048070ff */
[----:B------:R-:W-:Y:S01]  /*cdf0*/  FFMA.FTZ R79, R57, R160, R158 ;  /* 0x000000a0394f7223 */ /* 0x000fe2000001009e */
[----:B------:R-:W-:Y:S01]  /*ce00*/  HADD2.F32 R61, -RZ, R59.H0_H0 ;  /* 0x2000003bff3d7230 */ /* 0x000fe20000004100 */
[----:B------:R-:W-:Y:S01]  /*ce10*/  F2FP.F16.E4M3.UNPACK_B R63, R42 ;  /* 0x0000002aff3f723e */ /* 0x000fe200020006ff */
[----:B------:R-:W-:Y:S01]  /*ce20*/  HADD2.F32 R66, -RZ, R60.H0_H0 ;  /* 0x2000003cff427230 */ /* 0x000fe20000004100 */
[----:B------:R-:W-:Y:S01]  /*ce30*/  F2FP.SATFINITE.E4M3.F32.PACK_AB_MERGE_C R90, R91, R90, RZ ;  /* 0x0000005a5b5a723e */ /* 0x000fe200048070ff */
[----:B------:R-:W-:Y:S01]  /*ce40*/  HADD2.F32 R57, -RZ, R58.H0_H0 ;  /* 0x2000003aff397230 */ /* 0x000fe20000004100 */
[----:B------:R-:W-:Y:S01]  /*ce50*/  F2FP.SATFINITE.E4M3.F32.PACK_AB_MERGE_C R55, R76, R65, R55 ;  /* 0x000000414c37723e */ /* 0x000fe20004807037 */
[----:B------:R-:W-:Y:S01]  /*ce60*/  HADD2.F32 R64, -RZ, R63.H0_H0 ;  /* 0x2000003fff407230 */ /* 0x000fe20000004100 */
[----:B------:R-:W-:Y:S01]  /*ce70*/  F2FP.SATFINITE.E4M3.F32.PACK_AB_MERGE_C R54, R77, R46, R54 ;  /* 0x0000002e4d36723e */ /* 0x000fe20004807036 */
[----:B------:R-:W-:Y:S01]  /*ce80*/  FMUL.FTZ R76, R61, R66 ;  /* 0x000000423d4c7220 */ /* 0x000fe20000410000 */
[----:B------:R-:W-:Y:S01]  /*ce90*/  F2FP.SATFINITE.E4M3.F32.PACK_AB_MERGE_C R46, R79, R62, R90 ;  /* 0x0000003e4f2e723e */ /* 0x000fe2000480705a */
[----:B------:R-:W-:-:S02]  /*cea0*/  HADD2.F32 R62, -RZ, R59.H1_H1 ;  /* 0x3000003bff3e7230 */ /* 0x000fc40000004100 */
[----:B------:R-:W-:Y:S01]  /*ceb0*/  FMUL.FTZ R66, R57, R66 ;  /* 0x0000004239427220 */ /* 0x000fe20000410000 */
[----:B------:R-:W-:Y:S01]  /*cec0*/  HADD2.F32 R65, -RZ, R60.H1_H1 ;  /* 0x3000003cff417230 */ /* 0x000fe20000004100 */
[----:B------:R-:W-:Y:S01]  /*ced0*/  F2FP.F16.E4M3.UNPACK_B R59, R52.H1 ;  /* 0x00000034ff3b723e */ /* 0x000fe200030006ff */
[----:B------:R-:W-:Y:S02]  /*cee0*/  HADD2.F32 R60, -RZ, R58.H1_H1 ;  /* 0x3000003aff3c7230 */ /* 0x000fe40000004100 */
[-C--:B------:R-:W-:Y:S01]  /*cef0*/  FFMA.FTZ R58, R61, R64.reuse, R66 ;  /* 0x000000403d3a7223 */ /* 0x080fe20000010042 */
[----:B------:R-:W-:Y:S02]  /*cf00*/  HADD2.F32 R63, -RZ, R63.H1_H1 ;  /* 0x3000003fff3f7230 */ /* 0x000fe40000004100 */
[----:B------:R-:W-:Y:S01]  /*cf10*/  FMUL.FTZ R61, R62, R65 ;  /* 0x000000413e3d7220 */ /* 0x000fe20000410000 */
[----:B------:R-:W-:Y:S01]  /*cf20*/  F2FP.F16.E4M3.UNPACK_B R45, R45.H1 ;  /* 0x0000002dff2d723e */ /* 0x000fe200030006ff */
[C---:B------:R-:W-:Y:S01]  /*cf30*/  FMUL.FTZ R65, R60.reuse, R65 ;  /* 0x000000413c417220 */ /* 0x040fe20000410000 */
[----:B------:R-:W-:Y:S01]  /*cf40*/  FFMA.FTZ R57, R57, R64, -R76 ;  /* 0x0000004039397223 */ /* 0x000fe2000001084c */
[----:B------:R-:W-:Y:S01]  /*cf50*/  FFMA.FTZ R52, R60, R63, -R61 ;  /* 0x0000003f3c347223 */ /* 0x000fe2000001083d */
[----:B------:R-:W-:Y:S01]  /*cf60*/  F2FP.F16.E4M3.UNPACK_B R61, R44.H1 ;  /* 0x0000002cff3d723e */ /* 0x000fe200030006ff */
[----:B------:R-:W-:Y:S01]  /*cf70*/  HADD2.F32 R60, -RZ, R45.H0_H0 ;  /* 0x2000002dff3c7230 */ /* 0x000fe20000004100 */
[----:B------:R-:W-:Y:S01]  /*cf80*/  F2FP.F16.E4M3.UNPACK_B R42, R42.H1 ;  /* 0x0000002aff2a723e */ /* 0x000fe200030006ff */
[----:B------:R-:W-:-:S02]  /*cf90*/  HADD2.F32 R44, -RZ, R59.H0_H0 ;  /* 0x2000003bff2c7230 */ /* 0x000fc40000004100 */
[----:B------:R-:W-:Y:S01]  /*cfa0*/  FFMA.FTZ R77, R62, R63, R65 ;  /* 0x0000003f3e4d7223 */ /* 0x000fe20000010041 */
[----:B------:R-:W-:Y:S02]  /*cfb0*/  HADD2.F32 R45, -RZ, R45.H1_H1 ;  /* 0x3000002dff2d7230 */ /* 0x000fe40000004100 */
[----:B------:R-:W-:Y:S02]  /*cfc0*/  HADD2.F32 R64, -RZ, R61.H1_H1 ;  /* 0x3000003dff407230 */ /* 0x000fe40000004100 */
[----:B------:R-:W-:Y:S02]  /*cfd0*/  HADD2.F32 R59, -RZ, R59.H1_H1 ;  /* 0x3000003bff3b7230 */ /* 0x000fe40000004100 */
[----:B------:R-:W-:Y:S02]  /*cfe0*/  HADD2.F32 R63, -RZ, R61.H0_H0 ;  /* 0x2000003dff3f7230 */ /* 0x000fe40000004100 */
[--C-:B------:R-:W-:Y:S02]  /*cff0*/  HADD2.F32 R61, -RZ, R42.reuse.H0_H0 ;  /* 0x2000002aff3d7230 */ /* 0x100fe40000004100 */
[----:B------:R-:W-:-:S02]  /*d000*/  HADD2.F32 R62, -RZ, R42.H1_H1 ;  /* 0x3000002aff3e7230 */ /* 0x000fc40000004100 */
[-C--:B------:R-:W-:Y:S01]  /*d010*/  FMUL.FTZ R42, R45, R64.reuse ;  /* 0x000000402d2a7220 */ /* 0x080fe20000410000 */
[C---:B------:R-:W-:Y:S01]  /*d020*/  FMUL.FTZ R64, R59.reuse, R64 ;  /* 0x000000403b407220 */ /* 0x040fe20000410000 */
[-C--:B------:R-:W-:Y:S01]  /*d030*/  FMUL.FTZ R65, R60, R63.reuse ;  /* 0x0000003f3c417220 */ /* 0x080fe20000410000 */
[C---:B------:R-:W-:Y:S01]  /*d040*/  FMUL.FTZ R63, R44.reuse, R63 ;  /* 0x0000003f2c3f7220 */ /* 0x040fe20000410000 */
[-C--:B------:R-:W-:Y:S01]  /*d050*/  FFMA.FTZ R79, R59, R62.reuse, -R42 ;  /* 0x0000003e3b4f7223 */ /* 0x080fe2000001082a */
[----:B------:R-:W-:Y:S01]  /*d060*/  FFMA.FTZ R89, R45, R62, R64 ;  /* 0x0000003e2d597223 */ /* 0x000fe20000010040 */
[----:B------:R-:W-:Y:S01]  /*d070*/  F2FP.F16.E4M3.UNPACK_B R59, R47 ;  /* 0x0000002fff3b723e */ /* 0x000fe200020006ff */
[----:B------:R-:W-:Y:S01]  /*d080*/  FFMA.FTZ R76, R44, R61, -R65 ;  /* 0x0000003d2c4c7223 */ /* 0x000fe20000010841 */
[----:B------:R-:W-:Y:S01]  /*d090*/  F2FP.F16.E4M3.UNPACK_B R64, R41 ;  /* 0x00000029ff40723e */ /* 0x000fe200020006ff */
[----:B------:R-:W-:Y:S01]  /*d0a0*/  FFMA.FTZ R78, R60, R61, R63 ;  /* 0x0000003d3c4e7223 */ /* 0x000fe2000001003f */
[----:B------:R-:W-:Y:S01]  /*d0b0*/  F2FP.F16.E4M3.UNPACK_B R65, R41.H1 ;  /* 0x00000029ff41723e */ /* 0x000fe200030006ff */
[----:B------:R-:W-:Y:S01]  /*d0c0*/  HADD2.F32 R60, -RZ, R59.H0_H0 ;  /* 0x2000003bff3c7230 */ /* 0x000fe20000004100 */
[-C--:B------:R-:W-:Y:S01]  /*d0d0*/  F2FP.F16.E4M3.UNPACK_B R42, R43.reuse ;  /* 0x0000002bff2a723e */ /* 0x080fe200020006ff */
[----:B------:R-:W-:Y:S01]  /*d0e0*/  HADD2.F32 R67, -RZ, R64.H0_H0 ;  /* 0x20000040ff437230 */ /* 0x000fe20000004100 */
[-C--:B------:R-:W-:Y:S01]  /*d0f0*/  F2FP.F16.E4M3.UNPACK_B R41, R40.reuse ;  /* 0x00000028ff29723e */ /* 0x080fe200020006ff */
[----:B------:R-:W-:Y:S01]  /*d100*/  HADD2.F32 R66, -RZ, R65.H0_H0 ;  /* 0x20000041ff427230 */ /* 0x000fe20000004100 */
[----:B------:R-:W-:Y:S01]  /*d110*/  F2FP.F16.E4M3.UNPACK_B R43, R43.H1 ;  /* 0x0000002bff2b723e */ /* 0x000fe200030006ff */
        /* <DEDUP_REMOVED lines=9> */
[----:B------:R-:W-:Y:S01]  /*d1b0*/  FFMA.FTZ R91, R44, R63, -R91 ;  /* 0x0000003f2c5b7223 */ /* 0x000fe2000001085b */
[-C--:B------:R-:W-:Y:S01]  /*d1c0*/  FMUL.FTZ R93, R45, R66.reuse ;  /* 0x000000422d5d7220 */ /* 0x080fe20000410000 */
[----:B------:R-:W-:Y:S02]  /*d1d0*/  HADD2.F32 R47, -RZ, R47.H1_H1 ;  /* 0x3000002fff2f7230 */ /* 0x000fe40000004100 */
[----:B------:R-:W-:Y:S01]  /*d1e0*/  FMUL.FTZ R88, R40, R66 ;  /* 0x0000004228587220 */ /* 0x000fe20000410000 */
[----:B------:R-:W-:-:S02]  /*d1f0*/  HADD2.F32 R44, -RZ, R65.H1_H1 ;  /* 0x30000041ff2c7230 */ /* 0x000fc40000004100 */
[----:B------:R-:W-:Y:S01]  /*d200*/  FFMA.FTZ R67, R60, R63, R67 ;  /* 0x0000003f3c437223 */ /* 0x000fe20000010043 */
[----:B------:R-:W-:Y:S02]  /*d210*/  HADD2.F32 R43, -RZ, R43.H1_H1 ;  /* 0x3000002bff2b7230 */ /* 0x000fe40000004100 */
[----:B------:R-:W-:Y:S01]  /*d220*/  FFMA.FTZ R93, R40, R62, R93 ;  /* 0x0000003e285d7223 */ /* 0x000fe2000001005d */
[----:B------:R-:W-:Y:S02]  /*d230*/  HADD2.F32 R59, -RZ, R59.H1_H1 ;  /* 0x3000003bff3b7230 */ /* 0x000fe40000004100 */
[-C--:B------:R-:W-:Y:S01]  /*d240*/  FMUL.FTZ R60, R47, R44.reuse ;  /* 0x0000002c2f3c7220 */ /* 0x080fe20000410000 */
[----:B------:R-:W-:Y:S02]  /*d250*/  HADD2.F32 R64, -RZ, R64.H1_H1 ;  /* 0x30000040ff407230 */ /* 0x000fe40000004100 */
[----:B------:R-:W-:Y:S01]  /*d260*/  FMUL.FTZ R44, R43, R44 ;  /* 0x0000002c2b2c7220 */ /* 0x000fe20000410000 */
[----:B------:R-:W-:-:S02]  /*d270*/  HADD2.F32 R42, -RZ, R42.H1_H1 ;  /* 0x3000002aff2a7230 */ /* 0x000fc40000004100 */
        /* <DEDUP_REMOVED lines=12> */
[----:B------:R-:W-:-:S02]  /*d340*/  F2FP.SATFINITE.E4M3.F32.PACK_AB_MERGE_C R43, R43, R88, RZ ;  /* 0x000000582b2b723e */ /* 0x000fc400048070ff */
[----:B------:R-:W-:Y:S02]  /*d350*/  F2FP.SATFINITE.E4M3.F32.PACK_AB_MERGE_C R44, R44, R93, RZ ;  /* 0x0000005d2c2c723e */ /* 0x000fe400048070ff */
[----:B------:R-:W-:Y:S01]  /*d360*/  F2FP.SATFINITE.E4M3.F32.PACK_AB_MERGE_C R43, R42, R91, R43 ;  /* 0x0000005b2a2b723e */ /* 0x000fe2000480702b */
[----:B------:R-:W-:Y:S01]  /*d370*/  IMAD.MOV.U32 R42, RZ, RZ, R54 ;  /* 0x000000ffff2a7224 */ /* 0x000fe200078e0036 */
[----:B------:R-:W-:Y:S01]  /*d380*/  F2FP.SATFINITE.E4M3.F32.PACK_AB_MERGE_C R47, R64, R67, R44 ;  /* 0x00000043402f723e */ /* 0x000fe2000480702c */
[----:B------:R-:W-:Y:S01]  /*d390*/  IMAD.MOV.U32 R44, RZ, RZ, R56 ;  /* 0x000000ffff2c7224 */ /* 0x000fe200078e0038 */
[----:B------:R-:W-:Y:S02]  /*d3a0*/  F2FP.SATFINITE.E4M3.F32.PACK_AB_MERGE_C R41, R52, R57, R76 ;  /* 0x000000393429723e */ /* 0x000fe4000480704c */
[----:B------:R-:W-:-:S07]  /*d3b0*/  F2FP.SATFINITE.E4M3.F32.PACK_AB_MERGE_C R45, R77, R58, R78 ;  /* 0x0000003a4d2d723e */ /* 0x000fce000480704e */
.L_x_1413:
[----:B------:R-:W-:Y:S05]  /*d3c0*/  BSYNC B2 ;  /* 0x0000000000027941 */ /* 0x000fea0003800000 */
.L_x_1412:
[----:B0-----:R0:W-:Y:S04]  /*d3d0*/  STG.E.128 desc[UR60][R48.64], R40 ;  /* 0x0000002830007986 */ /* 0x0011e8000c101d3c */
[----:B--2---:R0:W-:Y:S02]  /*d3e0*/  @!P2 STG.E.128 desc[UR60][R50.64], R44 ;  /* 0x0000002c3200a986 */ /* 0x0041e4000c101d3c */
.L_x_1411:
[----:B------:R-:W-:Y:S05]  /*d3f0*/  BSYNC B1 ;  /* 0x0000000000017941 */ /* 0x000fea0003800000 */
.L_x_1410:
        /* <DEDUP_REMOVED lines=42> */
[----:B------:R-:W-:Y:S01]  /*d6a0*/  SHF.R.U32.HI R65, RZ, 0x10, R81 ;  /* 0x00000010ff417819 */ /* 0x000fe20000011651 */
[----:B------:R-:W-:Y:S01]  /*d6b0*/  IMAD.MOV.U32 R54, RZ, RZ, R46 ;  /* 0x000000ffff367224 */ /* 0x000fe200078e002e */
[----:B------:R-:W-:Y:S01]  /*d6c0*/  LOP3.LUT R55, R55, 0xff00, R40, 0xf8, !PT ;  /* 0x0000ff0037377812 */ /* 0x000fe200078ef828 */
[----:B------:R-:W-:Y:S01]  /*d6d0*/  IMAD.SHL.U32 R40, R61, 0x100, RZ ;  /* 0x000001003d287824 */ /* 0x000fe200078e00ff */
[----:B------:R-:W-:Y:S01]  /*d6e0*/  SHF.R.U32.HI R66, RZ, 0x10, R83 ;  /* 0x00000010ff427819 */ /* 0x000fe20000011653 */
[----:B------:R-:W-:Y:S01]  /*d6f0*/  IMAD.SHL.U32 R42, R60, 0x100, RZ ;  /* 0x000001003c2a7824 */ /* 0x000fe200078e00ff */
[----:B------:R-:W-:Y:S01]  /*d700*/  LOP3.LUT R57, R83, 0xff0000ff, RZ, 0xc0, !PT ;  /* 0xff0000ff53397812 */ /* 0x000fe200078ec0ff */
[----:B------:R-:W-:Y:S01]  /*d710*/  IMAD.U32 R44, R65, 0x10000, RZ ;  /* 0x00010000412c7824 */ /* 0x000fe200078e00ff */
[----:B------:R-:W-:-:S02]  /*d720*/  LOP3.LUT R63, R69, 0xff0000ff, RZ, 0xc0, !PT ;  /* 0xff0000ff453f7812 */ /* 0x000fc400078ec0ff */
[----:B------:R-:W-:Y:S02]  /*d730*/  SHF.R.U32.HI R58, RZ, 0x8, R71 ;  /* 0x00000008ff3a7819 */ /* 0x000fe40000011647 */
[----:B------:R-:W-:Y:S01]  /*d740*/  LOP3.LUT R61, R57, 0xff00, R40, 0xf8, !PT ;  /* 0x0000ff00393d7812 */ /* 0x000fe200078ef828 */
[----:B------:R-:W-:Y:S01]  /*d750*/  IMAD.U32 R40, R66, 0x10000, RZ ;  /* 0x0001000042287824 */ /* 0x000fe200078e00ff */
[----:B------:R-:W-:Y:S01]  /*d760*/  LOP3.LUT R65, R63, 0xff00, R42, 0xf8, !PT ;  /* 0x0000ff003f417812 */ /* 0x000fe200078ef82a */
[----:B------:R-:W-:Y:S01]  /*d770*/  IMAD.SHL.U32 R46, R58, 0x100, RZ ;  /* 0x000001003a2e7824 */ /* 0x000fe200078e00ff */
[----:B------:R-:W-:Y:S02]  /*d780*/  F2FP.F16.E4M3.UNPACK_B R63, R150.H1 ;  /* 0x00000096ff3f723e */ /* 0x000fe400030006ff */
[----:B------:R-:W-:Y:S02]  /*d790*/  F2FP.F16.E4M3.UNPACK_B R60, R59.H1 ;  /* 0x0000003bff3c723e */ /* 0x000fe400030006ff */
[----:B------:R-:W-:Y:S01]  /*d7a0*/  F2FP.F16.E4M3.UNPACK_B R57, R56.H1 ;  /* 0x00000038ff39723e */ /* 0x000fe200030006ff */
[----:B------:R-:W-:Y:S01]  /*d7b0*/  HADD2.F32 R42, -RZ, R63.H0_H0 ;  /* 0x2000003fff2a7230 */ /* 0x000fe20000004100 */
[----:B------:R-:W-:Y:S01]  /*d7c0*/  SHF.R.U32.HI R62, RZ, 0x10, R69 ;  /* 0x00000010ff3e7819 */ /* 0x000fe20000011645 */
[----:B------:R-:W-:Y:S01]  /*d7d0*/  HADD2.F32 R58, -RZ, R60.H0_H0 ;  /* 0x2000003cff3a7230 */ /* 0x000fe20000004100 */
[----:B------:R-:W-:-:S02]  /*d7e0*/  LOP3.LUT R67, R71, 0xff0000ff, RZ, 0xc0, !PT ;  /* 0xff0000ff47437812 */ /* 0x000fc400078ec0ff */
[----:B------:R-:W-:Y:S02]  /*d7f0*/  LOP3.LUT R40, R61, 0xff0000, R40, 0xf8, !PT ;  /* 0x00ff00003d287812 */ /* 0x000fe400078ef828 */
[----:B------:R-:W-:Y:S01]  /*d800*/  LOP3.LUT R44, R55, 0xff0000, R44, 0xf8, !PT ;  /* 0x00ff0000372c7812 */ /* 0x000fe200078ef82c */
[----:B------:R-:W-:Y:S01]  /*d810*/  HADD2.F32 R55, -RZ, R57.H0_H0 ;  /* 0x20000039ff377230 */ /* 0x000fe20000004100 */
[----:B------:R-:W-:Y:S01]  /*d820*/  F2FP.F16.E4M3.UNPACK_B R61, R152.H1 ;  /* 0x00000098ff3d723e */ /* 0x000fe200030006ff */
[-C--:B------:R-:W-:Y:S01]  /*d830*/  FMUL.FTZ R66, R58, R42.reuse ;  /* 0x0000002a3a427220 */ /* 0x080fe20000410000 */
[----:B------:R-:W-:Y:S02]  /*d840*/  SHF.R.U32.HI R64, RZ, 0x10, R71 ;  /* 0x00000010ff407819 */ /* 0x000fe40000011647 */
[----:B------:R-:W-:Y:S01]  /*d850*/  LOP3.LUT R67, R67, 0xff00, R46, 0xf8, !PT ;  /* 0x0000ff0043437812 */ /* 0x000fe200078ef82e */
[----:B------:R-:W-:Y:S02]  /*d860*/  IMAD.U32 R46, R62, 0x10000, RZ ;  /* 0x000100003e2e7824 */ /* 0x000fe400078e00ff */
[----:B------:R-:W-:Y:S01]  /*d870*/  FMUL.FTZ R69, R55, R42 ;  /* 0x0000002a37457220 */ /* 0x000fe20000410000 */
[----:B------:R-:W-:Y:S01]  /*d880*/  HADD2.F32 R62, -RZ, R61.H0_H0 ;  /* 0x2000003dff3e7230 */ /* 0x000fe20000004100 */
[----:B------:R-:W-:Y:S01]  /*d890*/  F2FP.F16.E4M3.UNPACK_B R150, R150 ;  /* 0x00000096ff96723e */ /* 0x000fe200020006ff */
[----:B------:R-:W-:Y:S01]  /*d8a0*/  IMAD.U32 R64, R64, 0x10000, RZ ;  /* 0x0001000040407824 */ /* 0x000fe200078e00ff */
[----:B------:R-:W-:-:S02]  /*d8b0*/  F2FP.F16.E4M3.UNPACK_B R59, R59 ;  /* 0x0000003bff3b723e */ /* 0x000fc400020006ff */
[-C--:B------:R-:W-:Y:S01]  /*d8c0*/  FFMA.FTZ R55, R55, R62.reuse, -R66 ;  /* 0x0000003e37377223 */ /* 0x080fe20000010842 */
[----:B------:R-:W-:Y:S01]  /*d8d0*/  FFMA.FTZ R69, R58, R62, R69 ;  /* 0x0000003e3a457223 */ /* 0x000fe20000010045 */
[----:B------:R-:W-:Y:S01]  /*d8e0*/  LOP3.LUT R42, R67, 0xff0000, R64, 0xf8, !PT ;  /* 0x00ff0000432a7812 */ /* 0x000fe200078ef840 */
[----:B------:R-:W-:Y:S01]  /*d8f0*/  HADD2.F32 R62, -RZ, R61.H1_H1 ;  /* 0x3000003dff3e7230 */ /* 0x000fe20000004100 */
[----:B------:R-:W-:Y:S01]  /*d900*/  F2FP.F16.E4M3.UNPACK_B R56, R56 ;  /* 0x00000038ff38723e */ /* 0x000fe200020006ff */
[----:B------:R-:W-:Y:S01]  /*d910*/  HADD2.F32 R64, -RZ, R63.H1_H1 ;  /* 0x3000003fff407230 */ /* 0x000fe20000004100 */
[----:B------:R-:W-:Y:S01]  /*d920*/  LOP3.LUT R46, R65, 0xff0000, R46, 0xf8, !PT ;  /* 0x00ff0000412e7812 */ /* 0x000fe200078ef82e */
[----:B------:R-:W-:Y:S01]  /*d930*/  HADD2.F32 R61, -RZ, R60.H1_H1 ;  /* 0x3000003cff3d7230 */ /* 0x000fe20000004100 */
[----:B------:R-:W-:Y:S01]  /*d940*/  F2FP.F16.E4M3.UNPACK_B R152, R152 ;  /* 0x00000098ff98723e */ /* 0x000fe200020006ff */
[----:B------:R-:W-:Y:S02]  /*d950*/  HADD2.F32 R58, -RZ, R57.H1_H1 ;  /* 0x30000039ff3a7230 */ /* 0x000fe40000004100 */
[----:B------:R-:W-:-:S02]  /*d960*/  HADD2.F32 R63, -RZ, R150.H0_H0 ;  /* 0x20000096ff3f7230 */ /* 0x000fc40000004100 */
[CC--:B------:R-:W-:Y:S01]  /*d970*/  FMUL.FTZ R65, R61.reuse, R64.reuse ;  /* 0x000000403d417220 */ /* 0x0c0fe20000410000 */
[----:B------:R-:W-:Y:S02]  /*d980*/  HADD2.F32 R60, -RZ, R59.H0_H0 ;  /* 0x2000003bff3c7230 */ /* 0x000fe40000004100 */
[C---:B------:R-:W-:Y:S01]  /*d990*/  FMUL.FTZ R64, R58.reuse, R64 ;  /* 0x000000403a407220 */ /* 0x040fe20000410000 */
[----:B------:R-:W-:Y:S02]  /*d9a0*/  HADD2.F32 R57, -RZ, R56.H0_H0 ;  /* 0x20000038ff397230 */ /* 0x000fe40000004100 */
[-C--:B------:R-:W-:Y:S01]  /*d9b0*/  FFMA.FTZ R66, R58, R62.reuse, -R65 ;  /* 0x0000003e3a427223 */ /* 0x080fe20000010841 */
[----:B------:R-:W-:Y:S02]  /*d9c0*/  HADD2.F32 R58, -RZ, R152.H0_H0 ;  /* 0x20000098ff3a7230 */ /* 0x000fe40000004100 */
[----:B------:R-:W-:Y:S01]  /*d9d0*/  FFMA.FTZ R68, R61, R62, R64 ;  /* 0x0000003e3d447223 */ /* 0x000fe20000010040 */
        /* <DEDUP_REMOVED lines=21> */
[----:B------:R-:W-:Y:S01]  /*db30*/  FMUL.FTZ R70, R60, R62 ;  /* 0x0000003e3c467220 */ /* 0x000fe20000410000 */
        /* <DEDUP_REMOVED lines=11> */
[-C--:B------:R-:W-:Y:S01]  /*dbf0*/  FFMA.FTZ R77, R56, R61.reuse, -R57 ;  /* 0x0000003d384d7223 */ /* 0x080fe20000010839 */
[----:B------:R-:W-:Y:S01]  /*dc00*/  F2FP.F16.E4M3.UNPACK_B R56, R54 ;  /* 0x00000036ff38723e */ /* 0x000fe200020006ff */
[--C-:B------:R-:W-:Y:S02]  /*dc10*/  HADD2.F32 R59, -RZ, R151.reuse.H0_H0 ;  /* 0x20000097ff3b7230 */ /* 0x100fe40000004100 */
[----:B------:R-:W-:Y:S01]  /*dc20*/  FFMA.FTZ R79, R58, R61, R63 ;  /* 0x0000003d3a4f7223 */ /* 0x000fe2000001003f */
[----:B------:R-:W-:Y:S01]  /*dc30*/  HADD2.F32 R54, -RZ, R52.H0_H0 ;  /* 0x20000034ff367230 */ /* 0x000fe20000004100 */
[----:B------:R-:W-:Y:S01]  /*dc40*/  F2FP.SATFINITE.E4M3.F32.PACK_AB_MERGE_C R55, R66, R55, RZ ;  /* 0x000000374237723e */ /* 0x000fe200048070ff */
[----:B------:R-:W-:Y:S01]  /*dc50*/  HADD2.F32 R57, -RZ, R56.H0_H0 ;  /* 0x20000038ff397230 */ /* 0x000fe20000004100 */
[----:B------:R-:W-:Y:S01]  /*dc60*/  F2FP.SATFINITE.E4M3.F32.PACK_AB_MERGE_C R68, R68, R69, RZ ;  /* 0x000000454444723e */ /* 0x000fe200048070ff */
[----:B------:R-:W-:-:S02]  /*dc70*/  HADD2.F32 R151, -RZ, R151.H1_H1 ;  /* 0x30000097ff977230 */ /* 0x000fc40000004100 */
[-C--:B------:R-:W-:Y:S01]  /*dc80*/  FMUL.FTZ R60, R54, R59.reuse ;  /* 0x0000003b363c7220 */ /* 0x080fe20000410000 */
[----:B------:R-:W-:Y:S02]  /*dc90*/  HADD2.F32 R56, -RZ, R56.H1_H1 ;  /* 0x30000038ff387230 */ /* 0x000fe40000004100 */
[----:B------:R-:W-:Y:S01]  /*dca0*/  FMUL.FTZ R61, R57, R59 ;  /* 0x0000003b393d7220 */ /* 0x000fe20000410000 */
[----:B------:R-:W-:Y:S01]  /*dcb0*/  HADD2.F32 R52, -RZ, R52.H1_H1 ;  /* 0x30000034ff347230 */ /* 0x000fe20000004100 */
[----:B------:R-:W-:Y:S01]  /*dcc0*/  F2FP.SATFINITE.E4M3.F32.PACK_AB_MERGE_C R79, R79, R62, RZ ;  /* 0x0000003e4f4f723e */ /* 0x000fe200048070ff */
[--C-:B------:R-:W-:Y:S02]  /*dcd0*/  HADD2.F32 R58, -RZ, R153.reuse.H0_H0 ;  /* 0x20000099ff3a7230 */ /* 0x100fe40000004100 */
[-C--:B------:R-:W-:Y:S01]  /*dce0*/  FMUL.FTZ R59, R56, R151.reuse ;  /* 0x00000097383b7220 */ /* 0x080fe20000410000 */
[----:B------:R-:W-:Y:S02]  /*dcf0*/  HADD2.F32 R153, -RZ, R153.H1_H1 ;  /* 0x30000099ff997230 */ /* 0x000fe40000004100 */
[C---:B------:R-:W-:Y:S01]  /*dd00*/  FMUL.FTZ R151, R52.reuse, R151 ;  /* 0x0000009734977220 */ /* 0x040fe20000410000 */
[----:B------:R-:W-:Y:S01]  /*dd10*/  F2FP.F16.E4M3.UNPACK_B R62, R46 ;  /* 0x0000002eff3e723e */ /* 0x000fe200020006ff */
[----:B------:R-:W-:Y:S01]  /*dd20*/  FFMA.FTZ R63, R57, R58, R60 ;  /* 0x0000003a393f7223 */ /* 0x000fe2000001003c */
[----:B------:R-:W-:Y:S01]  /*dd30*/  F2FP.F16.E4M3.UNPACK_B R57, R41 ;  /* 0x00000029ff39723e */ /* 0x000fe200020006ff */
[----:B------:R-:W-:Y:S01]  /*dd40*/  FFMA.FTZ R71, R52, R153, -R59 ;  /* 0x0000009934477223 */ /* 0x000fe2000001083b */
[----:B------:R-:W-:Y:S01]  /*dd50*/  F2FP.F16.E4M3.UNPACK_B R59, R45 ;  /* 0x0000002dff3b723e */ /* 0x000fe200020006ff */
[----:B------:R-:W-:Y:S01]  /*dd60*/  FFMA.FTZ R52, R56, R153, R151 ;  /* 0x0000009938347223 */ /* 0x000fe20000010097 */
[----:B------:R-:W-:Y:S01]  /*dd70*/  F2FP.SATFINITE.E4M3.F32.PACK_AB_MERGE_C R56, R67, R64, R55 ;  /* 0x000000404338723e */ /* 0x000fe20004807037 */
[----:B------:R-:W-:Y:S01]  /*dd80*/  FFMA.FTZ R54, R54, R58, -R61 ;  /* 0x0000003a36367223 */ /* 0x000fe2000001083d */
[----:B------:R-:W-:Y:S01]  /*dd90*/  F2FP.SATFINITE.E4M3.F32.PACK_AB_MERGE_C R55, R150, R65, R68 ;  /* 0x000000419637723e */ /* 0x000fe20004807044 */
[----:B------:R-:W-:Y:S01]  /*dda0*/  HADD2.F32 R60, -RZ, R59.H0_H0 ;  /* 0x2000003bff3c7230 */ /* 0x000fe20000004100 */
[----:B------:R-:W-:Y:S01]  /*ddb0*/  F2FP.F16.E4M3.UNPACK_B R61, R44 ;  /* 0x0000002cff3d723e */ /* 0x000fe200020006ff */
[----:B------:R-:W-:Y:S01]  /*ddc0*/  HADD2.F32 R65, -RZ, R62.H0_H0 ;  /* 0x2000003eff417230 */ /* 0x000fe20000004100 */
[----:B------:R-:W-:Y:S01]  /*ddd0*/  F2FP.SATFINITE.E4M3.F32.PACK_AB_MERGE_C R52, R52, R63, R79 ;  /* 0x0000003f3434723e */ /* 0x000fe2000480704f */
        /* <DEDUP_REMOVED lines=15> */
[----:B------:R-:W-:Y:S01]  /*ded0*/  FFMA.FTZ R66, R57, R60, -R64 ;  /* 0x0000003c39427223 */ /* 0x000fe20000010840 */
[----:B------:R-:W-:Y:S01]  /*dee0*/  F2FP.F16.E4M3.UNPACK_B R57, R46.H1 ;  /* 0x0000002eff39723e */ /* 0x000fe200030006ff */
[----:B------:R-:W-:Y:S01]  /*def0*/  FFMA.FTZ R68, R59, R60, R62 ;  /* 0x0000003c3b447223 */ /* 0x000fe2000001003e */
[--C-:B------:R-:W-:Y:S01]  /*df00*/  HADD2.F32 R46, -RZ, R58.reuse.H0_H0 ;  /* 0x2000003aff2e7230 */ /* 0x100fe20000004100 */
[----:B------:R-:W-:Y:S01]  /*df10*/  F2FP.SATFINITE.E4M3.F32.PACK_AB_MERGE_C R70, R77, R70, RZ ;  /* 0x000000464d46723e */ /* 0x000fe200048070ff */
[----:B------:R-:W-:Y:S01]  /*df20*/  HADD2.F32 R45, -RZ, R41.H0_H0 ;  /* 0x20000029ff2d7230 */ /* 0x000fe20000004100 */
[----:B------:R-:W-:Y:S01]  /*df30*/  F2FP.F16.E4M3.UNPACK_B R61, R42 ;  /* 0x0000002aff3d723e */ /* 0x000fe200020006ff */
[----:B------:R-:W-:Y:S01]  /*df40*/  HADD2.F32 R59, -RZ, R57.H0_H0 ;  /* 0x20000039ff3b7230 */ /* 0x000fe20000004100 */
[----:B------:R-:W-:Y:S01]  /*df50*/  F2FP.SATFINITE.E4M3.F32.PACK_AB_MERGE_C R54, R71, R54, R70 ;  /* 0x000000364736723e */ /* 0x000fe20004807046 */
[----:B------:R-:W-:-:S02]  /*df60*/  HADD2.F32 R58, -RZ, R58.H1_H1 ;  /* 0x3000003aff3a7230 */ /* 0x000fc40000004100 */
[----:B------:R-:W-:Y:S02]  /*df70*/  HADD2.F32 R60, -RZ, R57.H1_H1 ;  /* 0x30000039ff3c7230 */ /* 0x000fe40000004100 */
[-C--:B------:R-:W-:Y:S01]  /*df80*/  FMUL.FTZ R62, R46, R59.reuse ;  /* 0x0000003b2e3e7220 */ /* 0x080fe20000410000 */
[--C-:B------:R-:W-:Y:S02]  /*df90*/  HADD2.F32 R57, -RZ, R44.reuse.H0_H0 ;  /* 0x2000002cff397230 */ /* 0x100fe40000004100 */
[C---:B------:R-:W-:Y:S01]  /*dfa0*/  FMUL.FTZ R59, R45.reuse, R59 ;  /* 0x0000003b2d3b7220 */ /* 0x040fe20000410000 */
[----:B------:R-:W-:Y:S02]  /*dfb0*/  HADD2.F32 R41, -RZ, R41.H1_H1 ;  /* 0x30000029ff297230 */ /* 0x000fe40000004100 */
[-C--:B------:R-:W-:Y:S01]  /*dfc0*/  FMUL.FTZ R64, R58, R60.reuse ;  /* 0x0000003c3a407220 */ /* 0x080fe20000410000 */
[----:B------:R-:W-:Y:S02]  /*dfd0*/  HADD2.F32 R44, -RZ, R44.H1_H1 ;  /* 0x3000002cff2c7230 */ /* 0x000fe40000004100 */
[----:B------:R-:W-:Y:S01]  /*dfe0*/  FFMA.FTZ R70, R46, R57, R59 ;  /* 0x000000392e467223 */ /* 0x000fe2000001003b */
[----:B------:R-:W-:Y:S01]  /*dff0*/  F2FP.F16.E4M3.UNPACK_B R46, R47 ;  /* 0x0000002fff2e723e */ /* 0x000fe200020006ff */
[----:B------:R-:W-:Y:S01]  /*e000*/  FFMA.FTZ R69, R45, R57, -R62 ;  /* 0x000000392d457223 */ /* 0x000fe2000001083e */
[C---:B------:R-:W-:Y:S01]  /*e010*/  FMUL.FTZ R45, R41.reuse, R60 ;  /* 0x0000003c292d7220 */ /* 0x040fe20000410000 */
[----:B------:R-:W-:Y:S01]  /*e020*/  FFMA.FTZ R76, R41, R44, -R64 ;  /* 0x0000002c294c7223 */ /* 0x000fe20000010840 */
[-C--:B------:R-:W-:Y:S01]  /*e030*/  F2FP.F16.E4M3.UNPACK_B R41, R43.reuse ;  /* 0x0000002bff29723e */ /* 0x080fe200020006ff */
[----:B------:R-:W-:Y:S01]  /*e040*/  HADD2.F32 R57, -RZ, R46.H0_H0 ;  /* 0x2000002eff397230 */ /* 0x000fe20000004100 */
[----:B------:R-:W-:Y:S01]  /*e050*/  F2FP.F16.E4M3.UNPACK_B R62, R42.H1 ;  /* 0x0000002aff3e723e */ /* 0x000fe200030006ff */
[----:B------:R-:W-:Y:S01]  /*e060*/  HADD2.F32 R63, -RZ, R61.H0_H0 ;  /* 0x2000003dff3f7230 */ /* 0x000fe20000004100 */
[----:B------:R-:W-:Y:S01]  /*e070*/  F2FP.F16.E4M3.UNPACK_B R43, R43.H1 ;  /* 0x0000002bff2b723e */ /* 0x000fe200030006ff */
[----:B------:R-:W-:Y:S01]  /*e080*/  FFMA.FTZ R71, R58, R44, R45 ;  /* 0x0000002c3a477223 */ /* 0x000fe2000001002d */
        /* <DEDUP_REMOVED lines=11> */
[----:B------:R-:W-:Y:S02]  /*e140*/  HADD2.F32 R47, -RZ, R47.H1_H1 ;  /* 0x3000002fff2f7230 */ /* 0x000fe40000004100 */
[----:B------:R-:W-:Y:S01]  /*e150*/  FMUL.FTZ R63, R45, R64 ;  /* 0x000000402d3f7220 */ /* 0x000fe20000410000 */
[----:B------:R-:W-:Y:S02]  /*e160*/  HADD2.F32 R62, -RZ, R62.H1_H1 ;  /* 0x3000003eff3e7230 */ /* 0x000fe40000004100 */
[----:B------:R-:W-:Y:S01]  /*e170*/  FFMA.FTZ R77, R44, R59, -R77 ;  /* 0x0000003b2c4d7223 */ /* 0x000fe2000001084d */
[----:B------:R-:W-:-:S02]  /*e180*/  HADD2.F32 R43, -RZ, R43.H1_H1 ;  /* 0x3000002bff2b7230 */ /* 0x000fc40000004100 */
[C---:B------:R-:W-:Y:S01]  /*e190*/  FMUL.FTZ R80, R40.reuse, R64 ;  /* 0x0000004028507220 */ /* 0x040fe20000410000 */
[----:B------:R-:W-:Y:S02]  /*e1a0*/  HADD2.F32 R60, -RZ, R58.H0_H0 ;  /* 0x2000003aff3c7230 */ /* 0x000fe40000004100 */
[-C--:B------:R-:W-:Y:S01]  /*e1b0*/  FMUL.FTZ R44, R47, R62.reuse ;  /* 0x0000003e2f2c7220 */ /* 0x080fe20000410000 */
[----:B------:R-:W-:Y:S02]  /*e1c0*/  HADD2.F32 R46, -RZ, R46.H1_H1 ;  /* 0x3000002eff2e7230 */ /* 0x000fe40000004100 */
[----:B------:R-:W-:Y:S01]  /*e1d0*/  FMUL.FTZ R62, R43, R62 ;  /* 0x0000003e2b3e7220 */ /* 0x000fe20000410000 */
[----:B------:R-:W-:Y:S02]  /*e1e0*/  HADD2.F32 R61, -RZ, R61.H1_H1 ;  /* 0x3000003dff3d7230 */ /* 0x000fe40000004100 */
[----:B------:R-:W-:Y:S01]  /*e1f0*/  FFMA.FTZ R63, R40, R60, R63 ;  /* 0x0000003c283f7223 */ /* 0x000fe2000001003f */
[----:B------:R-:W-:-:S02]  /*e200*/  HADD2.F32 R58, -RZ, R58.H1_H1 ;  /* 0x3000003aff3a7230 */ /* 0x000fc40000004100 */
[----:B------:R-:W-:Y:S01]  /*e210*/  FFMA.FTZ R80, R45, R60, -R80 ;  /* 0x0000003c2d507223 */ /* 0x000fe20000010850 */
[----:B------:R-:W-:Y:S02]  /*e220*/  HADD2.F32 R41, -RZ, R41.H1_H1 ;  /* 0x30000029ff297230 */ /* 0x000fe40000004100 */
[CC--:B------:R-:W-:Y:S01]  /*e230*/  FMUL.FTZ R40, R46.reuse, R61.reuse ;  /* 0x0000003d2e287220 */ /* 0x0c0fe20000410000 */
[----:B------:R-:W-:Y:S02]  /*e240*/  HADD2.F32 R42, -RZ, R42.H1_H1 ;  /* 0x3000002aff2a7230 */ /* 0x000fe40000004100 */
[-C--:B------:R-:W-:Y:S01]  /*e250*/  FFMA.FTZ R43, R43, R58.reuse, -R44 ;  /* 0x0000003a2b2b7223 */ /* 0x080fe2000001082c */
[----:B------:R-:W-:Y:S01]  /*e260*/  FFMA.FTZ R62, R47, R58, R62 ;  /* 0x0000003a2f3e7223 */ /* 0x000fe2000001003e */
[----:B------:R-:W-:Y:S01]  /*e270*/  FMUL.FTZ R61, R41, R61 ;  /* 0x0000003d293d7220 */ /* 0x000fe20000410000 */
[----:B------:R-:W-:Y:S01]  /*e280*/  FFMA.FTZ R78, R57, R59, R78 ;  /* 0x0000003b394e7223 */ /* 0x000fe2000001004e */
[----:B------:R-:W-:Y:S01]  /*e290*/  FFMA.FTZ R40, R41, R42, -R40 ;  /* 0x0000002a29287223 */ /* 0x000fe20000010828 */
[----:B------:R-:W-:Y:S01]  /*e2a0*/  F2FP.SATFINITE.E4M3.F32.PACK_AB_MERGE_C R43, R43, R80, RZ ;  /* 0x000000502b2b723e */ /* 0x000fe200048070ff */
[----:B------:R-:W-:Y:S01]  /*e2b0*/  FFMA.FTZ R61, R46, R42, R61 ;  /* 0x0000002a2e3d7223 */ /* 0x000fe2000001003d */
[----:B------:R-:W-:Y:S01]  /*e2c0*/  F2FP.SATFINITE.E4M3.F32.PACK_AB_MERGE_C R70, R71, R70, RZ ;  /* 0x000000464746723e */ /* 0x000fe200048070ff */
[----:B------:R-:W-:Y:S01]  /*e2d0*/  IMAD.MOV.U32 R44, RZ, RZ, R55 ;  /* 0x000000ffff2c7224 */ /* 0x000fe200078e0037 */
        /* <DEDUP_REMOVED lines=8> */
.L_x_1417:
[----:B------:R-:W-:Y:S05]  /*e360*/  BSYNC B2 ;  /* 0x0000000000027941 */ /* 0x000fea0003800000 */
.L_x_1416:
[----:B0-----:R3:W-:Y:S04]  /*e370*/  STG.E.128 desc[UR60][R48.64], R40 ;  /* 0x0000002830007986 */ /* 0x0017e8000c101d3c */
[----:B--2---:R3:W-:Y:S02]  /*e380*/  @!P2 STG.E.128 desc[UR60][R50.64], R44 ;  /* 0x0000002c3200a986 */ /* 0x0047e4000c101d3c */
.L_x_1415:
[----:B------:R-:W-:Y:S05]  /*e390*/  BSYNC B1 ;  /* 0x0000000000017941 */ /* 0x000fea0003800000 */
.L_x_1414:
[----:B------:R-:W-:-:S13]  /*e3a0*/  ISETP.NE.AND P2, PT, R33, RZ, PT ;  /* 0x000000ff2100720c */ /* 0x000fda0003f45270 */
[----:B------:R-:W-:Y:S05]  /*e3b0*/  @!P2 BRA `(.L_x_1368) ;  /* 0x0000001000bca947 */ /* 0x000fea0003800000 */
[----:B------:R-:W-:Y:S01]  /*e3c0*/  ISETP.GE.AND P5, PT, R199, R117, PT ;  /* 0x00000075c700720c */ /* 0x000fe20003fa6270 */
[----:B------:R-:W-:Y:S01]  /*e3d0*/  BSSY B1, `(.L_x_1418) ;  /* 0x00000ed000017945 */ /* 0x000fe20003800000 */
[----:B0--3--:R-:W-:Y:S02]  /*e3e0*/  IADD3 R49, P2, P4, R114, R132, R26 ;  /* 0x0000008472317210 */ /* 0x009fe40007c5e01a */
[----:B------:R-:W-:Y:S02]  /*e3f0*/  SEL R154, R118, R154, !P5 ;  /* 0x0000009a769a7207 */ /* 0x000fe40006800000 */
[----:B------:R-:W-:Y:S02]  /*e400*/  IADD3.X R46, R0, R53, R29, P2, P4 ;  /* 0x00000035002e7210 */ /* 0x000fe400017e841d */
[----:B------:R-:W-:Y:S02]  /*e410*/  SHF.R.S32.HI R41, RZ, 0x1f, R154 ;  /* 0x0000001fff297819 */ /* 0x000fe4000001149a */
[----:B------:R-:W-:-:S02]  /*e420*/  IADD3 R48, P2, R49, R120, RZ ;  /* 0x0000007831307210 */ /* 0x000fc40007f5e0ff */
[----:B------:R-:W-:-:S03]  /*e430*/  LEA.HI R154, R41, R154, RZ, 0x5 ;  /* 0x0000009a299a7211 */ /* 0x000fc600078f28ff */
[----:B------:R-:W-:Y:S01]  /*e440*/  IMAD.X R49, R46, 0x1, R121, P2 ;  /* 0x000000012e317824 */ /* 0x000fe200010e0679 */
[----:B------:R-:W-:Y:S02]  /*e450*/  LEA.HI.SX32 R154, R154, R25, 0x1b ;  /* 0x000000199a9a7211 */ /* 0x000fe400078fdaff */
[----:B------:R-:W-:Y:S02]  /*e460*/  ISETP.GE.AND P2, PT, R199, R129, PT ;  /* 0x00000081c700720c */ /* 0x000fe40003f46270 */
        /* <DEDUP_REMOVED lines=16> */
[----:B--2---:R-:W-:Y:S01]  /*e570*/  IMAD.MOV.U32 R56, RZ, RZ, R44 ;  /* 0x000000ffff387224 */ /* 0x004fe200078e002c */
[----:B------:R-:W-:Y:S01]  /*e580*/  SHF.R.U32.HI R61, RZ, 0x8, R87 ;  /* 0x00000008ff3d7819 */ /* 0x000fe20000011657 */
[----:B0-----:R-:W-:Y:S01]  /*e590*/  IMAD.MOV.U32 R50, RZ, RZ, R40 ;  /* 0x000000ffff327224 */ /* 0x001fe200078e0028 */
[----:B------:R-:W-:Y:S01]  /*e5a0*/  LOP3.LUT R52, R85, 0xff0000ff, RZ, 0xc0, !PT ;  /* 0xff0000ff55347812 */ /* 0x000fe200078ec0ff */
[----:B------:R-:W-:Y:S01]  /*e5b0*/  IMAD.SHL.U32 R57, R57, 0x100, RZ ;  /* 0x0000010039397824 */ /* 0x000fe200078e00ff */
[----:B------:R-:W-:Y:S01]  /*e5c0*/  SHF.R.U32.HI R66, RZ, 0x10, R85 ;  /* 0x00000010ff427819 */ /* 0x000fe20000011655 */
[----:B------:R-:W-:Y:S01]  /*e5d0*/  IMAD.SHL.U32 R61, R61, 0x100, RZ ;  /* 0x000001003d3d7824 */ /* 0x000fe200078e00ff */
[----:B------:R-:W-:Y:S01]  /*e5e0*/  LOP3.LUT R54, R87, 0xff0000ff, RZ, 0xc0, !PT ;  /* 0xff0000ff57367812 */ /* 0x000fe200078ec0ff */
[----:B------:R-:W-:Y:S01]  /*e5f0*/  IMAD.MOV.U32 R55, RZ, RZ, R42 ;  /* 0x000000ffff377224 */ /* 0x000fe200078e002a */
[----:B------:R-:W-:Y:S01]  /*e600*/  LOP3.LUT R44, R52, 0xff00, R57, 0xf8, !PT ;  /* 0x0000ff00342c7812 */ /* 0x000fe200078ef839 */
[----:B------:R-:W-:Y:S01]  /*e610*/  IMAD.U32 R57, R66, 0x10000, RZ ;  /* 0x0001000042397824 */ /* 0x000fe200078e00ff */
[----:B------:R-:W-:Y:S01]  /*e620*/  SHF.R.U32.HI R62, RZ, 0x10, R87 ;  /* 0x00000010ff3e7819 */ /* 0x000fe20000011657 */
[----:B------:R-:W-:Y:S01]  /*e630*/  IMAD.MOV.U32 R59, RZ, RZ, R46 ;  /* 0x000000ffff3b7224 */ /* 0x000fe200078e002e */
[----:B------:R-:W-:-:S02]  /*e640*/  SHF.R.U32.HI R63, RZ, 0x8, R73 ;  /* 0x00000008ff3f7819 */ /* 0x000fc40000011649 */
[----:B------:R-:W-:Y:S02]  /*e650*/  SHF.R.U32.HI R65, RZ, 0x8, R75 ;  /* 0x00000008ff417819 */ /* 0x000fe4000001164b */
[----:B------:R-:W-:Y:S01]  /*e660*/  LOP3.LUT R40, R54, 0xff00, R61, 0xf8, !PT ;  /* 0x0000ff0036287812 */ /* 0x000fe200078ef83d */
[----:B------:R-:W-:Y:S01]  /*e670*/  IMAD.SHL.U32 R63, R63, 0x100, RZ ;  /* 0x000001003f3f7824 */ /* 0x000fe200078e00ff */
[----:B------:R-:W-:Y:S01]  /*e680*/  LOP3.LUT R44, R44, 0xff0000, R57, 0xf8, !PT ;  /* 0x00ff00002c2c7812 */ /* 0x000fe200078ef839 */
[----:B------:R-:W-:Y:S01]  /*e690*/  IMAD.SHL.U32 R65, R65, 0x100, RZ ;  /* 0x0000010041417824 */ /* 0x000fe200078e00ff */
[----:B------:R-:W-:Y:S01]  /*e6a0*/  LOP3.LUT R58, R73, 0xff0000ff, RZ, 0xc0, !PT ;  /* 0xff0000ff493a7812 */ /* 0x000fe200078ec0ff */
[----:B------:R-:W-:Y:S01]  /*e6b0*/  IMAD.U32 R61, R62, 0x10000, RZ ;  /* 0x000100003e3d7824 */ /* 0x000fe200078e00ff */
[----:B------:R-:W-:Y:S02]  /*e6c0*/  LOP3.LUT R60, R75, 0xff0000ff, RZ, 0xc0, !PT ;  /* 0xff0000ff4b3c7812 */ /* 0x000fe400078ec0ff */
[----:B------:R-:W-:-:S02]  /*e6d0*/  F2FP.F16.E4M3.UNPACK_B R62, R145.H1 ;  /* 0x00000091ff3e723e */ /* 0x000fc400030006ff */
[----:B------:R-:W-:Y:S02]  /*e6e0*/  F2FP.F16.E4M3.UNPACK_B R57, R56.H1 ;  /* 0x00000038ff39723e */ /* 0x000fe400030006ff */
[----:B------:R-:W-:Y:S02]  /*e6f0*/  F2FP.F16.E4M3.UNPACK_B R52, R50.H1 ;  /* 0x00000032ff34723e */ /* 0x000fe400030006ff */
[----:B------:R-:W-:Y:S01]  /*e700*/  LOP3.LUT R46, R58, 0xff00, R63, 0xf8, !PT ;  /* 0x0000ff003a2e7812 */ /* 0x000fe200078ef83f */
[----:B------:R-:W-:Y:S01]  /*e710*/  HADD2.F32 R63, -RZ, R62.H0_H0 ;  /* 0x2000003eff3f7230 */ /* 0x000fe20000004100 */
[----:B------:R-:W-:Y:S01]  /*e720*/  LOP3.LUT R42, R60, 0xff00, R65, 0xf8, !PT ;  /* 0x0000ff003c2a7812 */ /* 0x000fe200078ef841 */
[----:B------:R-:W-:Y:S01]  /*e730*/  HADD2.F32 R58, -RZ, R57.H0_H0 ;  /* 0x20000039ff3a7230 */ /* 0x000fe20000004100 */
[----:B------:R-:W-:Y:S01]  /*e740*/  F2FP.F16.E4M3.UNPACK_B R60, R147.H1 ;  /* 0x00000093ff3c723e */ /* 0x000fe200030006ff */
[----:B------:R-:W-:Y:S01]  /*e750*/  HADD2.F32 R54, -RZ, R52.H0_H0 ;  /* 0x20000034ff367230 */ /* 0x000fe20000004100 */
[----:B------:R-:W-:-:S02]  /*e760*/  LOP3.LUT R40, R40, 0xff0000, R61, 0xf8, !PT ;  /* 0x00ff000028287812 */ /* 0x000fc400078ef83d */
[----:B------:R-:W-:Y:S01]  /*e770*/  SHF.R.U32.HI R64, RZ, 0x10, R73 ;  /* 0x00000010ff407819 */ /* 0x000fe20000011649 */
[----:B------:R-:W-:Y:S02]  /*e780*/  HADD2.F32 R61, -RZ, R60.H0_H0 ;  /* 0x2000003cff3d7230 */ /* 0x000fe40000004100 */
[-C--:B------:R-:W-:Y:S01]  /*e790*/  FMUL.FTZ R69, R58, R63.reuse ;  /* 0x0000003f3a457220 */ /* 0x080fe20000410000 */
[----:B------:R-:W-:Y:S01]  /*e7a0*/  FMUL.FTZ R63, R54, R63 ;  /* 0x0000003f363f7220 */ /* 0x000fe20000410000 */
[----:B------:R-:W-:Y:S01]  /*e7b0*/  SHF.R.U32.HI R67, RZ, 0x10, R75 ;  /* 0x00000010ff437819 */ /* 0x000fe2000001164b */
[----:B------:R-:W-:Y:S02]  /*e7c0*/  IMAD.U32 R65, R64, 0x10000, RZ ;  /* 0x0001000040417824 */ /* 0x000fe400078e00ff */
[-C--:B------:R-:W-:Y:S01]  /*e7d0*/  FFMA.FTZ R69, R54, R61.reuse, -R69 ;  /* 0x0000003d36457223 */ /* 0x080fe20000010845 */
[----:B------:R-:W-:Y:S01]  /*e7e0*/  FFMA.FTZ R66, R58, R61, R63 ;  /* 0x0000003d3a427223 */ /* 0x000fe2000001003f */
[----:B------:R-:W-:Y:S01]  /*e7f0*/  HADD2.F32 R63, -RZ, R62.H1_H1 ;  /* 0x3000003eff3f7230 */ /* 0x000fe20000004100 */
[----:B------:R-:W-:Y:S01]  /*e800*/  F2FP.F16.E4M3.UNPACK_B R145, R145 ;  /* 0x00000091ff91723e */ /* 0x000fe200020006ff */
[----:B------:R-:W-:Y:S01]  /*e810*/  HADD2.F32 R58, -RZ, R57.H1_H1 ;  /* 0x30000039ff3a7230 */ /* 0x000fe20000004100 */
[----:B------:R-:W-:Y:S01]  /*e820*/  F2FP.F16.E4M3.UNPACK_B R56, R56 ;  /* 0x00000038ff38723e */ /* 0x000fe200020006ff */
[----:B------:R-:W-:Y:S01]  /*e830*/  HADD2.F32 R54, -RZ, R52.H1_H1 ;  /* 0x30000034ff367230 */ /* 0x000fe20000004100 */
[----:B------:R-:W-:Y:S01]  /*e840*/  F2FP.F16.E4M3.UNPACK_B R50, R50 ;  /* 0x00000032ff32723e */ /* 0x000fe200020006ff */
[----:B------:R-:W-:Y:S01]  /*e850*/  IMAD.U32 R67, R67, 0x10000, RZ ;  /* 0x0001000043437824 */ /* 0x000fe200078e00ff */
[----:B------:R-:W-:Y:S01]  /*e860*/  LOP3.LUT R46, R46, 0xff0000, R65, 0xf8, !PT ;  /* 0x00ff00002e2e7812 */ /* 0x000fe200078ef841 */
[----:B------:R-:W-:-:S02]  /*e870*/  HADD2.F32 R61, -RZ, R60.H1_H1 ;  /* 0x3000003cff3d7230 */ /* 0x000fc40000004100 */
[----:B------:R-:W-:Y:S01]  /*e880*/  FMUL.FTZ R65, R58, R63 ;  /* 0x0000003f3a417220 */ /* 0x000fe20000410000 */
[----:B------:R-:W-:Y:S01]  /*e890*/  F2FP.F16.E4M3.UNPACK_B R147, R147 ;  /* 0x00000093ff93723e */ /* 0x000fe200020006ff */
[----:B------:R-:W-:Y:S02]  /*e8a0*/  HADD2.F32 R60, -RZ, R145.H0_H0 ;  /* 0x20000091ff3c7230 */ /* 0x000fe40000004100 */
[----:B------:R-:W-:Y:S01]  /*e8b0*/  FMUL.FTZ R63, R54, R63 ;  /* 0x0000003f363f7220 */ /* 0x000fe20000410000 */
[----:B------:R-:W-:Y:S01]  /*e8c0*/  HADD2.F32 R57, -RZ, R56.H0_H0 ;  /* 0x20000038ff397230 */ /* 0x000fe20000004100 */
[----:B------:R-:W-:Y:S01]  /*e8d0*/  LOP3.LUT R42, R42, 0xff0000, R67, 0xf8, !PT ;  /* 0x00ff00002a2a7812 */ /* 0x000fe200078ef843 */
        /* <DEDUP_REMOVED lines=9> */
[-C--:B------:R-:W-:Y:S01]  /*e970*/  FFMA.FTZ R64, R57, R54.reuse, R60 ;  /* 0x0000003639407223 */ /* 0x080fe2000001003c */
[----:B------:R-:W-:Y:S02]  /*e980*/  HADD2.F32 R50, -RZ, R50.H1_H1 ;  /* 0x30000032ff327230 */ /* 0x000fe40000004100 */
[----:B------:R-:W-:Y:S01]  /*e990*/  FFMA.FTZ R62, R52, R54, -R61 ;  /* 0x00000036343e7223 */ /* 0x000fe2000001083d */
[----:B------:R-:W-:-:S02]  /*e9a0*/  HADD2.F32 R147, -RZ, R147.H1_H1 ;  /* 0x30000093ff937230 */ /* 0x000fc40000004100 */
[-C--:B------:R-:W-:Y:S01]  /*e9b0*/  FMUL.FTZ R57, R56, R145.reuse ;  /* 0x0000009138397220 */ /* 0x080fe20000410000 */
[-C--:B------:R-:W-:Y:S01]  /*e9c0*/  F2FP.F16.E4M3.UNPACK_B R52, R146.reuse.H1 ;  /* 0x00000092ff34723e */ /* 0x080fe200030006ff */
[C---:B------:R-:W-:Y:S01]  /*e9d0*/  FMUL.FTZ R145, R50.reuse, R145 ;  /* 0x0000009132917220 */ /* 0x040fe20000410000 */
[----:B------:R-:W-:Y:S01]  /*e9e0*/  F2FP.F16.E4M3.UNPACK_B R54, R59.H1 ;  /* 0x0000003bff36723e */ /* 0x000fe200030006ff */
[----:B------:R-:W-:Y:S01]  /*e9f0*/  FFMA.FTZ R65, R50, R147, -R57 ;  /* 0x0000009332417223 */ /* 0x000fe20000010839 */
[----:B------:R-:W-:Y:S01]  /*ea00*/  F2FP.F16.E4M3.UNPACK_B R50, R55.H1 ;  /* 0x00000037ff32723e */ /* 0x000fe200030006ff */
[----:B------:R-:W-:Y:S02]  /*ea10*/  HADD2.F32 R60, -RZ, R52.H0_H0 ;  /* 0x20000034ff3c7230 */ /* 0x000fe40000004100 */
[----:B------:R-:W-:Y:S01]  /*ea20*/  FFMA.FTZ R145, R56, R147, R145 ;  /* 0x0000009338917223 */ /* 0x000fe20000010091 */
[----:B------:R-:W-:Y:S01]  /*ea30*/  HADD2.F32 R57, -RZ, R54.H0_H0 ;  /* 0x20000036ff397230 */ /* 0x000fe20000004100 */
[----:B------:R-:W-:Y:S01]  /*ea40*/  F2FP.F16.E4M3.UNPACK_B R146, R146 ;  /* 0x00000092ff92723e */ /* 0x000fe200020006ff */
[----:B------:R-:W-:Y:S01]  /*ea50*/  HADD2.F32 R63, -RZ, R52.H1_H1 ;  /* 0x30000034ff3f7230 */ /* 0x000fe20000004100 */
[----:B------:R-:W-:Y:S01]  /*ea60*/  F2FP.F16.E4M3.UNPACK_B R59, R59 ;  /* 0x0000003bff3b723e */ /* 0x000fe200020006ff */
[----:B------:R-:W-:-:S02]  /*ea70*/  HADD2.F32 R52, -RZ, R50.H0_H0 ;  /* 0x20000032ff347230 */ /* 0x000fc40000004100 */
[-C--:B------:R-:W-:Y:S01]  /*ea80*/  FMUL.FTZ R61, R57, R60.reuse ;  /* 0x0000003c393d7220 */ /* 0x080fe20000410000 */
        /* <DEDUP_REMOVED lines=9> */
[----:B------:R-:W-:Y:S01]  /*eb20*/  FMUL.FTZ R63, R50, R63 ;  /* 0x0000003f323f7220 */ /* 0x000fe20000410000 */
[----:B------:R-:W-:-:S02]  /*eb30*/  HADD2.F32 R52, -RZ, R59.H0_H0 ;  /* 0x2000003bff347230 */ /* 0x000fc40000004100 */
[-C--:B------:R-:W-:Y:S01]  /*eb40*/  FFMA.FTZ R73, R50, R61.reuse, -R71 ;  /* 0x0000003d32497223 */ /* 0x080fe20000010847 */
[----:B------:R-:W-:Y:S02]  /*eb50*/  HADD2.F32 R50, -RZ, R55.H0_H0 ;  /* 0x20000037ff327230 */ /* 0x000fe40000004100 */
[----:B------:R-:W-:Y:S01]  /*eb60*/  FFMA.FTZ R75, R54, R61, R63 ;  /* 0x0000003d364b7223 */ /* 0x000fe2000001003f */
[--C-:B------:R-:W-:Y:S02]  /*eb70*/  HADD2.F32 R61, -RZ, R146.reuse.H0_H0 ;  /* 0x20000092ff3d7230 */ /* 0x100fe40000004100 */
[----:B------:R-:W-:Y:S01]  /*eb80*/  FFMA.FTZ R70, R57, R56, R70 ;  /* 0x0000003839467223 */ /* 0x000fe20000010046 */
[----:B------:R-:W-:Y:S01]  /*eb90*/  HADD2.F32 R146, -RZ, R146.H1_H1 ;  /* 0x30000092ff927230 */ /* 0x000fe20000004100 */
[----:B------:R-:W-:Y:S01]  /*eba0*/  F2FP.SATFINITE.E4M3.F32.PACK_AB_MERGE_C R73, R73, R60, RZ ;  /* 0x0000003c4949723e */ /* 0x000fe200048070ff */
[----:B------:R-:W-:Y:S02]  /*ebb0*/  HADD2.F32 R59, -RZ, R59.H1_H1 ;  /* 0x3000003bff3b7230 */ /* 0x000fe40000004100 */
[----:B------:R-:W-:Y:S01]  /*ebc0*/  FMUL.FTZ R63, R52, R61 ;  /* 0x0000003d343f7220 */ /* 0x000fe20000410000 */
[----:B------:R-:W-:-:S02]  /*ebd0*/  HADD2.F32 R57, -RZ, R148.H0_H0 ;  /* 0x20000094ff397230 */ /* 0x000fc40000004100 */
[C---:B------:R-:W-:Y:S01]  /*ebe0*/  FMUL.FTZ R61, R50.reuse, R61 ;  /* 0x0000003d323d7220 */ /* 0x040fe20000410000 */
[----:B------:R-:W-:Y:S02]  /*ebf0*/  HADD2.F32 R55, -RZ, R55.H1_H1 ;  /* 0x30000037ff377230 */ /* 0x000fe40000004100 */
[-C--:B------:R-:W-:Y:S01]  /*ec00*/  FMUL.FTZ R56, R59, R146.reuse ;  /* 0x000000923b387220 */ /* 0x080fe20000410000 */
[----:B------:R-:W-:Y:S02]  /*ec10*/  HADD2.F32 R148, -RZ, R148.H1_H1 ;  /* 0x30000094ff947230 */ /* 0x000fe40000004100 */
[-C--:B------:R-:W-:Y:S01]  /*ec20*/  FFMA.FTZ R54, R50, R57.reuse, -R63 ;  /* 0x0000003932367223 */ /* 0x080fe2000001083f */
[----:B------:R-:W-:Y:S01]  /*ec30*/  FFMA.FTZ R61, R52, R57, R61 ;  /* 0x00000039343d7223 */ /* 0x000fe2000001003d */
[C---:B------:R-:W-:Y:S01]  /*ec40*/  FMUL.FTZ R146, R55.reuse, R146 ;  /* 0x0000009237927220 */ /* 0x040fe20000410000 */
[----:B------:R-:W-:Y:S01]  /*ec50*/  F2FP.F16.E4M3.UNPACK_B R57, R45 ;  /* 0x0000002dff39723e */ /* 0x000fe200020006ff */
[----:B------:R-:W-:Y:S01]  /*ec60*/  FFMA.FTZ R71, R55, R148, -R56 ;  /* 0x0000009437477223 */ /* 0x000fe20000010838 */
[----:B------:R-:W-:Y:S01]  /*ec70*/  F2FP.F16.E4M3.UNPACK_B R60, R46 ;  /* 0x0000002eff3c723e */ /* 0x000fe200020006ff */
[----:B------:R-:W-:Y:S01]  /*ec80*/  FFMA.FTZ R146, R59, R148, R146 ;  /* 0x000000943b927223 */ /* 0x000fe20000010092 */
[----:B------:R-:W-:Y:S01]  /*ec90*/  F2FP.F16.E4M3.UNPACK_B R55, R41 ;  /* 0x00000029ff37723e */ /* 0x000fe200020006ff */
[----:B------:R-:W-:Y:S01]  /*eca0*/  HADD2.F32 R58, -RZ, R57.H0_H0 ;  /* 0x20000039ff3a7230 */ /* 0x000fe20000004100 */
[----:B------:R-:W-:Y:S01]  /*ecb0*/  F2FP.SATFINITE.E4M3.F32.PACK_AB_MERGE_C R50, R68, R69, RZ ;  /* 0x000000454432723e */ /* 0x000fe200048070ff */
[----:B------:R-:W-:Y:S01]  /*ecc0*/  HADD2.F32 R63, -RZ, R60.H0_H0 ;  /* 0x2000003cff3f7230 */ /* 0x000fe20000004100 */
[----:B------:R-:W-:Y:S01]  /*ecd0*/  F2FP.SATFINITE.E4M3.F32.PACK_AB_MERGE_C R70, R75, R70, RZ ;  /* 0x000000464b46723e */ /* 0x000fe200048070ff */
[----:B------:R-:W-:Y:S01]  /*ece0*/  HADD2.F32 R56, -RZ, R55.H0_H0 ;  /* 0x20000037ff387230 */ /* 0x000fe20000004100 */
[----:B------:R-:W-:Y:S01]  /*ecf0*/  F2FP.F16.E4M3.UNPACK_B R59, R44 ;  /* 0x0000002cff3b723e */ /* 0x000fe200020006ff */
[----:B------:R-:W-:Y:S01]  /*ed00*/  HADD2.F32 R57, -RZ, R57.H1_H1 ;  /* 0x30000039ff397230 */ /* 0x000fe20000004100 */
[----:B------:R-:W-:Y:S01]  /*ed10*/  F2FP.SATFINITE.E4M3.F32.PACK_AB_MERGE_C R50, R65, R62, R50 ;  /* 0x0000003e4132723e */ /* 0x000fe20004807032 */
[----:B------:R-:W-:Y:S01]  /*ed20*/  FMUL.FTZ R65, R58, R63 ;  /* 0x0000003f3a417220 */ /* 0x000fe20000410000 */
[----:B------:R-:W-:Y:S01]  /*ed30*/  F2FP.SATFINITE.E4M3.F32.PACK_AB_MERGE_C R146, R146, R61, R70 ;  /* 0x0000003d9292723e */ /* 0x000fe20004807046 */
[----:B------:R-:W-:-:S02]  /*ed40*/  HADD2.F32 R61, -RZ, R59.H0_H0 ;  /* 0x2000003bff3d7230 */ /* 0x000fc40000004100 */
[----:B------:R-:W-:Y:S01]  /*ed50*/  FMUL.FTZ R63, R56, R63 ;  /* 0x0000003f383f7220 */ /* 0x000fe20000410000 */
[----:B------:R-:W-:Y:S01]  /*ed60*/  HADD2.F32 R60, -RZ, R60.H1_H1 ;  /* 0x3000003cff3c7230 */ /* 0x000fe20000004100 */
[----:B------:R-:W-:Y:S01]  /*ed70*/  F2FP.SATFINITE.E4M3.F32.PACK_AB_MERGE_C R52, R67, R66, RZ ;  /* 0x000000424334723e */ /* 0x000fe200048070ff */
[----:B------:R-:W-:Y:S02]  /*ed80*/  HADD2.F32 R55, -RZ, R55.H1_H1 ;  /* 0x30000037ff377230 */ /* 0x000fe40000004100 */
[-C--:B------:R-:W-:Y:S01]  /*ed90*/  FFMA.FTZ R63, R58, R61.reuse, R63 ;  /* 0x0000003d3a3f7223 */ /* 0x080fe2000001003f */
[----:B------:R-:W-:Y:S02]  /*eda0*/  HADD2.F32 R58, -RZ, R59.H1_H1 ;  /* 0x3000003bff3a7230 */ /* 0x000fe40000004100 */
[----:B------:R-:W-:Y:S01]  /*edb0*/  FMUL.FTZ R62, R57, R60 ;  /* 0x0000003c393e7220 */ /* 0x000fe20000410000 */
[----:B------:R-:W-:Y:S01]  /*edc0*/  F2FP.SATFINITE.E4M3.F32.PACK_AB_MERGE_C R52, R145, R64, R52 ;  /* 0x000000409134723e */ /* 0x000fe20004807034 */
[----:B------:R-:W-:Y:S01]  /*edd0*/  FFMA.FTZ R65, R56, R61, -R65 ;  /* 0x0000003d38417223 */ /* 0x000fe20000010841 */
[C---:B------:R-:W-:Y:S01]  /*ede0*/  FMUL.FTZ R60, R55.reuse, R60 ;  /* 0x0000003c373c7220 */ /* 0x040fe20000410000 */
[----:B------:R-:W-:Y:S01]  /*edf0*/  FFMA.FTZ R64, R55, R58, -R62 ;  /* 0x0000003a37407223 */ /* 0x000fe2000001083e */
[----:B------:R-:W-:-:S02]  /*ee00*/  F2FP.F16.E4M3.UNPACK_B R56, R45.H1 ;  /* 0x0000002dff38723e */ /* 0x000fc400030006ff */
[----:B------:R-:W-:Y:S01]  /*ee10*/  F2FP.F16.E4M3.UNPACK_B R55, R46.H1 ;  /* 0x0000002eff37723e */ /* 0x000fe200030006ff */
[----:B------:R-:W-:Y:S01]  /*ee20*/  FFMA.FTZ R66, R57, R58, R60 ;  /* 0x0000003a39427223 */ /* 0x000fe2000001003c */
[----:B------:R-:W-:Y:S01]  /*ee30*/  F2FP.F16.E4M3.UNPACK_B R41, R41.H1 ;  /* 0x00000029ff29723e */ /* 0x000fe200030006ff */
[--C-:B------:R-:W-:Y:S01]  /*ee40*/  HADD2.F32 R46, -RZ, R56.reuse.H0_H0 ;  /* 0x20000038ff2e7230 */ /* 0x100fe20000004100 */
[----:B------:R-:W-:Y:S01]  /*ee50*/  F2FP.F16.E4M3.UNPACK_B R44, R44.H1 ;  /* 0x0000002cff2c723e */ /* 0x000fe200030006ff */
[----:B------:R-:W-:Y:S01]  /*ee60*/  HADD2.F32 R57, -RZ, R55.H0_H0 ;  /* 0x20000037ff397230 */ /* 0x000fe20000004100 */
[----:B------:R-:W-:Y:S01]  /*ee70*/  F2FP.F16.E4M3.UNPACK_B R59, R42 ;  /* 0x0000002aff3b723e */ /* 0x000fe200020006ff */
[----:B------:R-:W-:Y:S01]  /*ee80*/  HADD2.F32 R45, -RZ, R41.H0_H0 ;  /* 0x20000029ff2d7230 */ /* 0x000fe20000004100 */
[----:B------:R-:W-:Y:S01]  /*ee90*/  F2FP.SATFINITE.E4M3.F32.PACK_AB_MERGE_C R54, R71, R54, R73 ;  /* 0x000000364736723e */ /* 0x000fe20004807049 */
[----:B------:R-:W-:Y:S02]  /*eea0*/  HADD2.F32 R56, -RZ, R56.H1_H1 ;  /* 0x30000038ff387230 */ /* 0x000fe40000004100 */
[----:B------:R-:W-:Y:S01]  /*eeb0*/  FMUL.FTZ R60, R46, R57 ;  /* 0x000000392e3c7220 */ /* 0x000fe20000410000 */
[----:B------:R-:W-:-:S02]  /*eec0*/  HADD2.F32 R58, -RZ, R55.H1_H1 ;  /* 0x30000037ff3a7230 */ /* 0x000fc40000004100 */
[C---:B------:R-:W-:Y:S01]  /*eed0*/  FMUL.FTZ R57, R45.reuse, R57 ;  /* 0x000000392d397220 */ /* 0x040fe20000410000 */
[--C-:B------:R-:W-:Y:S02]  /*eee0*/  HADD2.F32 R55, -RZ, R44.reuse.H0_H0 ;  /* 0x2000002cff377230 */ /* 0x100fe40000004100 */
        /* <DEDUP_REMOVED lines=59> */
.L_x_1419:
[----:B------:R-:W-:Y:S05]  /*f2a0*/  BSYNC B1 ;  /* 0x0000000000017941 */ /* 0x000fea0003800000 */
.L_x_1418:
[----:B0-----:R0:W-:Y:S01]  /*f2b0*/  STG.E.128 desc[UR60][R48.64], R40 ;  /* 0x0000002830007986 */ /* 0x0011e2000c101d3c */
[----:B------:R-:W-:-:S13]  /*f2c0*/  ISETP.GE.AND P2, PT, R51, R149, PT ;  /* 0x000000953300720c */ /* 0x000fda0003f46270 */
[----:B------:R-:W-:Y:S05]  /*f2d0*/  @P2 BRA `(.L_x_1368) ;  /* 0x0000000000f42947 */ /* 0x000fea0003800000 */
[--C-:B0-----:R-:W-:Y:S02]  /*f2e0*/  SHF.R.S32.HI R40, RZ, 0x1f, R51.reuse ;  /* 0x0000001fff287819 */ /* 0x101fe40000011433 */
[----:B------:R-:W-:-:S04]  /*f2f0*/  IADD3 R51, P2, P4, R114, R132, R51 ;  /* 0x0000008472337210 */ /* 0x000fc80007c5e033 */
[----:B------:R-:W-:Y:S02]  /*f300*/  IADD3.X R40, R0, R53, R40, P2, P4 ;  /* 0x0000003500287210 */ /* 0x000fe400017e8428 */
[----:B------:R-:W-:-:S05]  /*f310*/  IADD3 R120, P2, R51, R120, RZ ;  /* 0x0000007833787210 */ /* 0x000fca0007f5e0ff */
[----:B------:R-:W-:-:S05]  /*f320*/  IMAD.X R121, R40, 0x1, R121, P2 ;  /* 0x0000000128797824 */ /* 0x000fca00010e0679 */
[----:B--2---:R0:W-:Y:S01]  /*f330*/  STG.E.128 desc[UR60][R120.64], R44 ;  /* 0x0000002c78007986 */ /* 0x0041e2000c101d3c */
[----:B------:R-:W-:Y:S05]  /*f340*/  BRA `(.L_x_1368) ;  /* 0x0000000000d87947 */ /* 0x000fea0003800000 */
.L_x_1335:
[----:B------:R-:W-:-:S06]  /*f350*/  UISETP.NE.AND UP0, UPT, UR53, 0x3, UPT ;  /* 0x000000033500788c */ /* 0x000fcc000bf05270 */
[----:B------:R-:W-:-:S13]  /*f360*/  PLOP3.LUT P1, PT, PT, PT, UP0, 0x80, 0x0 ;  /* 0x000000000000781c */ /* 0x000fda0003f2f008 */
[----:B------:R-:W-:Y:S05]  /*f370*/  @!P1 BRA `(.L_x_1420) ;  /* 0x0000000000049947 */ /* 0x000fea0003800000 */
[----:B------:R-:W-:Y:S01]  /*f380*/  BPT.TRAP 0x1 ;  /* 0x000000040000795c */ /* 0x000fe20000300000 */
.L_x_1420:
[----:B------:R-:W-:Y:S01]  /*f390*/  IMAD R38, R19, 0x8, R17 ;  /* 0x0000000813267824 */ /* 0x000fe200078e0211 */
[----:B------:R-:W-:Y:S01]  /*f3a0*/  SHF.L.U32 R39, R198, 0x1f, RZ ;  /* 0x0000001fc6277819 */ /* 0x000fe200000006ff */
[----:B------:R-:W-:Y:S01]  /*f3b0*/  IMAD R37, R24, -0xa0, R2 ;  /* 0xffffff6018257824 */ /* 0x000fe200078e0202 */
[----:B------:R-:W-:Y:S02]  /*f3c0*/  BSSY B1, `(.L_x_1421) ;  /* 0x0000004000017945 */ /* 0x000fe40003800000 */
[----:B------:R-:W0:Y:S02]  /*f3d0*/  SYNCS.PHASECHK.TRANS64.TRYWAIT P2, [R38+URZ+0x29890], R39 ;  /* 0x02989027260075a7 */ /* 0x000e24000804017f */
[----:B------:R-:W-:Y:S01]  /*f3e0*/  VIMNMX R37, R37, 0xa0, PT ;  /* 0x000000a025257848 */ /* 0x000fe20003fe0100 */
[----:B0-----:R-:W-:Y:S06]  /*f3f0*/  @!P2 BRA `(.L_x_1422) ;  /* 0x0000023c0040a947 */ /* 0x001fec0003800000 */
.L_x_1731:
[----:B------:R-:W-:Y:S05]  /*f400*/  BSYNC B1 ;  /* 0x0000000000017941 */ /* 0x000fea0003800000 */
.L_x_1421:
[----:B------:R-:W-:Y:S01]  /*f410*/  ISETP.GE.AND P2, PT, R191, R37, PT ;  /* 0x00000025bf00720c */ /* 0x000fe20003f46270 */
[----:B------:R-:W-:-:S12]  /*f420*/  BSSY B1, `(.L_x_1423) ;  /* 0x0000014000017945 */ /* 0x000fd80003800000 */
[----:B------:R-:W-:Y:S05]  /*f430*/  @P2 BRA `(.L_x_1424) ;  /* 0x0000000000482947 */ /* 0x000fea0003800000 */
[----:B------:R-:W-:-:S13]  /*f440*/  ISETP.NE.AND P2, PT, R31, RZ, PT ;  /* 0x000000ff1f00720c */ /* 0x000fda0003f45270 */
[----:B------:R-:W1:Y:S04]  /*f450*/  @P2 LDS.128 R40, [R47+0x1a400] ;  /* 0x01a400002f282984 */ /* 0x000e680000000c00 */
[----:B-1----:R-:W-:Y:S01]  /*f460*/  @P2 STG.E.128 desc[UR60][R48.64], R40 ;  /* 0x0000002830002986 */ /* 0x002fe2000c101d3c */
        /* <DEDUP_REMOVED lines=14> */
[----:B-1----:R1:W-:Y:S02]  /*f550*/  @P2 STG.E.128 desc[UR60][R48.64+0xa0], R40 ;  /* 0x0000a02830002986 */ /* 0x0023e4000c101d3c */
.L_x_1424:
[----:B------:R-:W-:Y:S05]  /*f560*/  BSYNC B1 ;  /* 0x0000000000017941 */ /* 0x000fea0003800000 */
.L_x_1423:
[----:B------:R-:W-:-:S13]  /*f570*/  ISETP.GE.AND P2, PT, R222, R37, PT ;  /* 0x00000025de00720c */ /* 0x000fda0003f46270 */
[----:B------:R-:W-:Y:S05]  /*f580*/  @P2 BRA `(.L_x_1368) ;  /* 0x0000000000482947 */ /* 0x000fea0003800000 */
[----:B------:R-:W-:-:S13]  /*f590*/  ISETP.NE.AND P2, PT, R31, RZ, PT ;  /* 0x000000ff1f00720c */ /* 0x000fda0003f45270 */
[----:B-1----:R-:W1:Y:S04]  /*f5a0*/  @P2 LDS.128 R40, [R47+0x1c400] ;  /* 0x01c400002f282984 */ /* 0x002e680000000c00 */
        /* <DEDUP_REMOVED lines=16> */
.L_x_1368:
[----:B------:R-:W-:Y:S05]  /*f6b0*/  BSYNC B0 ;  /* 0x0000000000007941 */ /* 0x000fea0003800000 */
.L_x_1334:
        /* <DEDUP_REMOVED lines=17> */
.L_x_1426:
[----:B------:R-:W-:Y:S05]  /*f7d0*/  BSYNC B0 ;  /* 0x0000000000007941 */ /* 0x000fea0003800000 */
.L_x_1425:
[----:B------:R-:W1:Y:S01]  /*f7e0*/  SYNCS.PHASECHK.TRANS64.TRYWAIT P1, [R38+URZ+0x298b0], R39 ;  /* 0x0298b027260075a7 */ /* 0x000e62000802017f */
[----:B------:R-:W-:Y:S01]  /*f7f0*/  ULDC UR42, c[0x0][0x310] ;  /* 0x0000c400002a7ab9 */ /* 0x000fe20000000800 */
[----:B------:R-:W-:Y:S01]  /*f800*/  ULDC.64 UR38, c[0x0][0x318] ;  /* 0x0000c60000267ab9 */ /* 0x000fe20000000a00 */
[----:B------:R-:W-:Y:S01]  /*f810*/  ULDC.64 UR40, c[0x0][0x308] ;  /* 0x0000c20000287ab9 */ /* 0x000fe20000000a00 */
[----:B------:R-:W-:Y:S01]  /*f820*/  BSSY B0, `(.L_x_1427) ;  /* 0x0000003000007945 */ /* 0x000fe20003800000 */
[----:B0-----:R-:W-:-:S03]  /*f830*/  IMAD R40, R19, 0x5000, R216 ;  /* 0x0000500013287824 */ /* 0x001fc600078e02d8 */
[----:B-1----:R-:W-:Y:S05]  /*f840*/  @!P1 BRA `(.L_x_1428) ;  /* 0x0000023800409947 */ /* 0x002fea0003800000 */
.L_x_1732:
[----:B------:R-:W-:Y:S05]  /*f850*/  BSYNC B0 ;  /* 0x0000000000007941 */ /* 0x000fea0003800000 */
.L_x_1427:
[----:B------:R-:W-:Y:S01]  /*f860*/  ISETP.GE.AND P1, PT, R191, R37, PT ;  /* 0x00000025bf00720c */ /* 0x000fe20003f26270 */
[----:B------:R-:W-:Y:S01]  /*f870*/  BSSY B0, `(.L_x_1429) ;  /* 0x000001a000007945 */ /* 0x000fe20003800000 */
[C---:B------:R-:W-:Y:S01]  /*f880*/  IMAD.IADD R48, R17.reuse, 0x1, R40 ;  /* 0x0000000111307824 */ /* 0x040fe200078e0228 */
[CC--:B------:R-:W-:Y:S01]  /*f890*/  IADD3 R49, R17.reuse, R40.reuse, R122 ;  /* 0x0000002811317210 */ /* 0x0c0fe20007ffe07a */
[----:B------:R-:W-:Y:S01]  /*f8a0*/  IMAD.WIDE R44, R24, 0xa0, R96 ;  /* 0x000000a0182c7825 */ /* 0x000fe200078e0260 */
[CC--:B------:R-:W-:Y:S02]  /*f8b0*/  IADD3 R50, R17.reuse, R40.reuse, R123 ;  /* 0x0000002811327210 */ /* 0x0c0fe40007ffe07b */
[----:B------:R-:W-:-:S06]  /*f8c0*/  IADD3 R51, R17, R40, R136 ;  /* 0x0000002811337210 */ /* 0x000fcc0007ffe088 */
[----:B------:R-:W-:Y:S05]  /*f8d0*/  @P1 BRA `(.L_x_1430) ;  /* 0x00000000004c1947 */ /* 0x000fea0003800000 */
[----:B------:R-:W-:Y:S02]  /*f8e0*/  IMAD.MOV.U32 R40, RZ, RZ, R112 ;  /* 0x000000ffff287224 */ /* 0x000fe400078e0070 */
[----:B------:R-:W-:Y:S02]  /*f8f0*/  IMAD.MOV.U32 R41, RZ, RZ, R30 ;  /* 0x000000ffff297224 */ /* 0x000fe400078e001e */
[----:B0-----:R-:W-:Y:S02]  /*f900*/  IMAD R39, R45, UR38, RZ ;  /* 0x000000262d277c24 */ /* 0x001fe4000f8e02ff */
        /* <DEDUP_REMOVED lines=16> */
.L_x_1430:
[----:B------:R-:W-:Y:S05]  /*fa10*/  BSYNC B0 ;  /* 0x0000000000007941 */ /* 0x000fea0003800000 */
.L_x_1429:
[----:B------:R-:W-:Y:S01]  /*fa20*/  ISETP.GE.AND P1, PT, R222, R37, PT ;  /* 0x00000025de00720c */ /* 0x000fe20003f26270 */
[----:B------:R-:W-:-:S12]  /*fa30*/  BSSY B0, `(.L_x_1431) ;  /* 0x0000017000007945 */ /* 0x000fd80003800000 */
[----:B------:R-:W-:Y:S05]  /*fa40*/  @P1 BRA `(.L_x_1432) ;  /* 0x0000000000541947 */ /* 0x000fea0003800000 */
[----:B------:R-:W-:Y:S01]  /*fa50*/  IADD3 R37, P1, R44, 0x80, RZ ;  /* 0x000000802c257810 */ /* 0x000fe20007f3e0ff */
[----:B-1----:R-:W-:Y:S02]  /*fa60*/  IMAD.MOV.U32 R40, RZ, RZ, R112 ;  /* 0x000000ffff287224 */ /* 0x002fe400078e0070 */
[----:B------:R-:W-:Y:S02]  /*fa70*/  IMAD.MOV.U32 R41, RZ, RZ, R30 ;  /* 0x000000ffff297224 */ /* 0x000fe400078e001e */
[----:B------:R-:W-:Y:S02]  /*fa80*/  IMAD.X R44, RZ, RZ, R45, P1 ;  /* 0x000000ffff2c7224 */ /* 0x000fe400008e062d */
[----:B------:R-:W-:-:S04]  /*fa90*/  IMAD.WIDE.U32 R40, R37, UR38, R40 ;  /* 0x0000002625287c25 */ /* 0x000fc8000f8e0028 */
[----:B------:R-:W-:-:S04]  /*faa0*/  IMAD R44, R44, UR38, RZ ;  /* 0x000000262c2c7c24 */ /* 0x000fc8000f8e02ff */
[----:B------:R-:W-:Y:S01]  /*fab0*/  IMAD R37, R37, UR39, R44 ;  /* 0x0000002725257c24 */ /* 0x000fe2000f8e022c */
[----:B------:R-:W-:-:S04]  /*fac0*/  IADD3 R44, P1, R40, UR40, RZ ;  /* 0x00000028282c7c10 */ /* 0x000fc8000ff3e0ff */
[----:B------:R-:W-:Y:S02]  /*fad0*/  IADD3.X R45, R41, UR41, R37, P1, !PT ;  /* 0x00000029292d7c10 */ /* 0x000fe40008ffe425 */
[----:B------:R-:W-:-:S13]  /*fae0*/  ISETP.GE.AND P1, PT, R22, UR42, PT ;  /* 0x0000002a16007c0c */ /* 0x000fda000bf26270 */
[----:B------:R-:W1:Y:S04]  /*faf0*/  @!P1 LDS.128 R40, [R48+0xe400] ;  /* 0x00e4000030289984 */ /* 0x000e680000000c00 */
[----:B-1----:R-:W-:Y:S01]  /*fb00*/  @!P1 STG.E.128 desc[UR60][R44.64], R40 ;  /* 0x000000282c009986 */ /* 0x002fe2000c101d3c */
        /* <DEDUP_REMOVED lines=8> */
[----:B-1----:R2:W-:Y:S02]  /*fb90*/  @!P1 STG.E.128 desc[UR60][R44.64+0x60], R40 ;  /* 0x000060282c009986 */ /* 0x0025e4000c101d3c */
.L_x_1432:
[----:B------:R-:W-:Y:S05]  /*fba0*/  BSYNC B0 ;  /* 0x0000000000007941 */ /* 0x000fea0003800000 */
.L_x_1431:
[----:B------:R-:W-:Y:S01]  /*fbb0*/  @!PT LDS RZ, [RZ] ;  /* 0x00000000fffff984 */ /* 0x000fe20000000800 */
[----:B------:R-:W-:Y:S01]  /*fbc0*/  @!PT LDS RZ, [RZ] ;  /* 0x00000000fffff984 */ /* 0x000fe20000000800 */
[----:B------:R-:W-:Y:S01]  /*fbd0*/  @!PT LDS RZ, [RZ] ;  /* 0x00000000fffff984 */ /* 0x000fe20000000800 */
[----:B------:R-:W-:Y:S01]  /*fbe0*/  @!PT LDS RZ, [RZ] ;  /* 0x00000000fffff984 */ /* 0x000fe20000000800 */
[----:B------:R3:W-:Y:S06]  /*fbf0*/  MEMBAR.ALL.CTA ;  /* 0x0000000000007992 */ /* 0x0007ec0000008000 */
[----:B---3--:R-:W3:Y:S02]  /*fc00*/  FENCE.VIEW.ASYNC.S ;  /* 0x00000000000073c6 */ /* 0x008ee40000000000 */
[----:B---3--:R3:W-:Y:S01]  /*fc10*/  BAR.SYNC.DEFER_BLOCKING R155, 0x80 ;  /* 0x0002009b0000751d */ /* 0x0087e20000010000 */
[----:B------:R-:W-:Y:S01]  /*fc20*/  LOP3.LUT P4, RZ, R16, 0x2, RZ, 0xc0, !PT ;  /* 0x0000000210ff7812 */ /* 0x000fe2000788c0ff */
[----:B------:R-:W-:-:S02]  /*fc30*/  VIADD R19, R19, 0x1 ;  /* 0x0000000113137836 */ /* 0x000fc40000000000 */
[----:B0-----:R-:W-:-:S03]  /*fc40*/  @!P2 VIADD R38, R38, 0x298c0 ;  /* 0x000298c02626a836 */ /* 0x001fc60000000000 */
[C---:B------:R-:W-:Y:S02]  /*fc50*/  ISETP.NE.AND P1, PT, R19.reuse, 0x2, PT ;  /* 0x000000021300780c */ /* 0x040fe40003f25270 */
[----:B------:R-:W-:Y:S02]  /*fc60*/  @!P2 PRMT R38, RZ, 0x654, R38 ;  /* 0x00000654ff26a816 */ /* 0x000fe40000000026 */
[----:B------:R-:W-:Y:S02]  /*fc70*/  SEL R37, RZ, 0x1, P1 ;  /* 0x00000001ff257807 */ /* 0x000fe40000800000 */
[----:B------:R-:W-:Y:S02]  /*fc80*/  SEL R19, R19, RZ, P1 ;  /* 0x000000ff13137207 */ /* 0x000fe40000800000 */
[----:B------:R-:W-:Y:S01]  /*fc90*/  LOP3.LUT R198, R198, R37, RZ, 0x3c, !PT ;  /* 0x00000025c6c67212 */ /* 0x000fe200078e3cff */
[----:B------:R3:W-:Y:S01]  /*fca0*/  @!P2 SYNCS.ARRIVE.TRANS64.RED.A1T0 RZ, [R38+URZ], RZ ;  /* 0x000000ff26ffa9a7 */ /* 0x0007e2000810043f */
[----:B------:R-:W-:Y:S05]  /*fcb0*/  @P4 BRA `(.L_x_1433) ;  /* 0xffffff2c00b04947 */ /* 0x000fea000383ffff */
[----:B------:R-:W0:Y:S01]  /*fcc0*/  S2R R39, SR_TID.X ;  /* 0x0000000000277919 */ /* 0x000e220000002100 */
[----:B------:R-:W-:Y:S02]  /*fcd0*/  PLOP3.LUT P0, PT, PT, PT, PT, 0x8, 0x0 ;  /* 0x000000000000781c */ /* 0x000fe40003f0e170 */
[----:B0-----:R-:W-:-:S04]  /*fce0*/  SHF.R.U32.HI R39, RZ, 0x7, R39 ;  /* 0x00000007ff277819 */ /* 0x001fc80000011627 */
[----:B------:R-:W-:-:S13]  /*fcf0*/  ISETP.NE.AND P4, PT, R39, 0x1, PT ;  /* 0x000000012700780c */ /* 0x000fda0003f85270 */
[----:B------:R-:W-:Y:S06]  /*fd00*/  @!P4 BAR.ARV 0x9, 0x100 ;  /* 0x024400000000cb1d */ /* 0x000fec0000002000 */
.L_x_1329:
[----:B------:R-:W0:Y:S01]  /*fd10*/  LDC R0, c[0x0][0x428] ;  /* 0x00010a00ff007b82 */ /* 0x000e220000000800 */
[----:B------:R-:W-:Y:S05]  /*fd20*/  @P0 BRA `(.L_x_1434) ;  /* 0x00000000000c0947 */ /* 0x000fea0003800000 */
[----:B------:R-:W4:Y:S01]  /*fd30*/  FENCE.VIEW.ASYNC.G ;  /* 0x00000000000073c6 */ /* 0x000f220000000100 */
[----:B------:R-:W-:Y:S05]  /*fd40*/  WARPSYNC.ALL ;  /* 0x0000000000007948 */ /* 0x000fea0003800000 */
[----:B----4-:R-:W-:Y:S06]  /*fd50*/  BAR.ARV 0xc, 0x180 ;  /* 0x0306000000007b1d */ /* 0x010fec0000002000 */
.L_x_1434:
        /* <DEDUP_REMOVED lines=8> */
[----:B------:R-:W0:Y:S06]  /*fde0*/  @P2 LDC R5, c[0x0][0x42c] ;  /* 0x00010b00ff052b82 */ /* 0x000e2c0000000800 */
[--C-:B------:R-:W-:Y:S02]  /*fdf0*/  @P0 SHF.R.S32.HI R3, RZ, 0x1f, R195.reuse ;  /* 0x0000001fff030819 */ /* 0x100fe400000114c3 */
[----:B------:R-:W4:Y:S01]  /*fe00*/  @P0 LDC.64 R10, c[0x0][0x9a8] ;  /* 0x00026a00ff0a0b82 */ /* 0x000f220000000a00 */
[----:B------:R-:W-:-:S07]  /*fe10*/  @P1 SHF.R.S32.HI R9, RZ, 0x1f, R195 ;  /* 0x0000001fff091819 */ /* 0x000fce00000114c3 */
[----:B------:R-:W1:Y:S08]  /*fe20*/  @P2 LDC R2, c[0x0][0x430] ;  /* 0x00010c00ff022b82 */ /* 0x000e700000000800 */
[----:B------:R-:W2:Y:S01]  /*fe30*/  @P1 LDC.64 R12, c[0x0][0x9b8] ;  /* 0x00026e00ff0c1b82 */ /* 0x000ea20000000a00 */
[----:B0-----:R-:W-:-:S07]  /*fe40*/  @P2 IMAD.HI.U32 R5, R194, R5, RZ ;  /* 0x00000005c2052227 */ /* 0x001fce00078e00ff */
[----:B------:R-:W0:Y:S01]  /*fe50*/  @P0 LDC.64 R14, c[0x0][0x9b0] ;  /* 0x00026c00ff0e0b82 */ /* 0x000e220000000a00 */
[----:B----4-:R-:W-:-:S04]  /*fe60*/  @P0 IMAD R0, R3, R10, RZ ;  /* 0x0000000a03000224 */ /* 0x010fc800078e02ff */
[----:B------:R-:W-:-:S03]  /*fe70*/  @P0 IMAD R11, R195, R11, R0 ;  /* 0x0000000bc30b0224 */ /* 0x000fc600078e0200 */
[----:B------:R-:W4:Y:S01]  /*fe80*/  @P1 LDC.64 R20, c[0x0][0x9c0] ;  /* 0x00027000ff141b82 */ /* 0x000f220000000a00 */
[----:B-1----:R-:W-:Y:S01]  /*fe90*/  @P2 SHF.R.U32.HI R7, RZ, R2, R5 ;  /* 0x00000002ff072219 */ /* 0x002fe20000011605 */
[----:B------:R-:W-:-:S04]  /*fea0*/  @P0 IMAD.WIDE.U32 R2, R195, R10, RZ ;  /* 0x0000000ac3020225 */ /* 0x000fc800078e00ff */
[----:B------:R-:W-:Y:S01]  /*feb0*/  @P0 IMAD.IADD R3, R3, 0x1, R11 ;  /* 0x0000000103030824 */ /* 0x000fe200078e020b */
[--C-:B------:R-:W-:Y:S01]  /*fec0*/  @P1 SHF.R.S32.HI R11, RZ, 0x1f, R7.reuse ;  /* 0x0000001fff0b1819 */ /* 0x100fe20000011407 */
[----:B--2---:R-:W-:Y:S01]  /*fed0*/  @P1 IMAD R4, R9, R12, RZ ;  /* 0x0000000c09041224 */ /* 0x004fe200078e02ff */
[----:B------:R-:W-:-:S03]  /*fee0*/  @P0 SHF.R.S32.HI R9, RZ, 0x1f, R7 ;  /* 0x0000001fff090819 */ /* 0x000fc60000011407 */
[C---:B------:R-:W-:Y:S02]  /*fef0*/  @P1 IMAD R13, R195.reuse, R13, R4 ;  /* 0x0000000dc30d1224 */ /* 0x040fe400078e0204 */
[----:B------:R-:W-:-:S04]  /*ff00*/  @P1 IMAD.WIDE.U32 R4, R195, R12, RZ ;  /* 0x0000000cc3041225 */ /* 0x000fc800078e00ff */
[----:B0-----:R-:W-:Y:S02]  /*ff10*/  @P0 IMAD R0, R9, R14, RZ ;  /* 0x0000000e09000224 */ /* 0x001fe400078e02ff */
[----:B------:R-:W-:Y:S02]  /*ff20*/  @P1 IMAD.IADD R5, R5, 0x1, R13 ;  /* 0x0000000105051824 */ /* 0x000fe400078e020d */
[----:B------:R-:W-:Y:S02]  /*ff30*/  @P0 IMAD R9, R7, R15, R0 ;  /* 0x0000000f07090224 */ /* 0x000fe400078e0200 */
[----:B----4-:R-:W-:Y:S02]  /*ff40*/  @P1 IMAD R6, R11, R20, RZ ;  /* 0x000000140b061224 */ /* 0x010fe400078e02ff */
[----:B------:R-:W-:-:S04]  /*ff50*/  @P0 IMAD.WIDE.U32 R2, R7, R14, R2 ;  /* 0x0000000e07020225 */ /* 0x000fc800078e0002 */
[C---:B------:R-:W-:Y:S02]  /*ff60*/  @P1 IMAD R11, R7.reuse, R21, R6 ;  /* 0x00000015070b1224 */ /* 0x040fe400078e0206 */
[----:B------:R-:W-:Y:S01]  /*ff70*/  @P1 IMAD.WIDE.U32 R6, R7, R20, R4 ;  /* 0x0000001407061225 */ /* 0x000fe200078e0004 */
[----:B------:R-:W-:Y:S01]  /*ff80*/  @P0 LEA R4, P3, R2, UR4, 0x2 ;  /* 0x0000000402040c11 */ /* 0x000fe2000f8610ff */
[----:B------:R-:W-:Y:S02]  /*ff90*/  ULDC UR4, c[0x0][0x988] ;  /* 0x0002620000047ab9 */ /* 0x000fe40000000800 */
[----:B------:R-:W-:Y:S01]  /*ffa0*/  @P0 IMAD.IADD R5, R3, 0x1, R9 ;  /* 0x0000000103050824 */ /* 0x000fe200078e0209 */
[----:B------:R-:W-:Y:S01]  /*ffb0*/  @P1 LEA R8, P4, R6, UR6, 0x2 ;  /* 0x0000000606081c11 */ /* 0x000fe2000f8810ff */
[----:B------:R-:W-:Y:S02]  /*ffc0*/  @P1 IMAD.IADD R3, R7, 0x1, R11 ;  /* 0x0000000107031824 */ /* 0x000fe400078e020b */
[----:B------:R-:W-:Y:S01]  /*ffd0*/  IMAD.MOV.U32 R0, RZ, RZ, 0x3f800000 ;  /* 0x3f800000ff007424 */ /* 0x000fe200078e00ff */
[----:B------:R-:W-:Y:S01]  /*ffe0*/  @P0 LEA.HI.X R5, R2, UR5, R5, 0x2, P3 ;  /* 0x0000000502050c11 */ /* 0x000fe200098f1405 */
[----:B------:R-:W0:Y:S01]  /*fff0*/  LDC.64 R10, c[0x0][0x9e0] ;  /* 0x00027800ff0a7b82 */ /* 0x000e220000000a00 */
[----:B------:R-:W-:Y:S01]  /*10000*/  @P1 LEA.HI.X R9, R6, UR7, R3, 0x2, P4 ;  /* 0x0000000706091c11 */ /* 0x000fe2000a0f1403 */
[----:B------:R-:W-:-:S04]  /*10010*/  IMAD.MOV.U32 R3, RZ, RZ, 0x3f800000 ;  /* 0x3f800000ff037424 */ /* 0x000fc800078e00ff */
[----:B------:R-:W2:Y:S02]  /*10020*/  @P1 LDG.E R0, desc[UR60][R8.64] ;  /* 0x0000003c08001981 */ /* 0x000ea4000c1e1900 */
[----:B------:R-:W1:Y:S02]  /*10030*/  @P2 LDC R7, c[0x0][0x42c] ;  /* 0x00010b00ff072b82 */ /* 0x000e640000000800 */
[----:B------:R-:W2:Y:S06]  /*10040*/  @P0 LDG.E R3, desc[UR60][R4.64] ;  /* 0x0000003c04030981 */ /* 0x000eac000c1e1900 */
[----:B------:R-:W4:Y:S01]  /*10050*/  @P2 LDC R2, c[0x0][0x430] ;  /* 0x00010c00ff022b82 */ /* 0x000f220000000800 */
[----:B------:R-:W-:-:S02]  /*10060*/  IADD3 R208, R192, 0x80, -R196 ;  /* 0x00000080c0d07810 */ /* 0x000fc40007ffe8c4 */
[----:B0-----:R-:W-:Y:S01]  /*10070*/  ISETP.GE.AND P1, PT, R11, 0x1, PT ;  /* 0x000000010b00780c */ /* 0x001fe20003f26270 */
[----:B------:R-:W-:Y:S02]  /*10080*/  IMAD.MOV.U32 R219, RZ, RZ, R194 ;  /* 0x000000ffffdb7224 */ /* 0x000fe400078e00c2 */
[----:B------:R-:W-:Y:S02]  /*10090*/  IMAD R208, R193, 0x80, R208 ;  /* 0x00000080c1d07824 */ /* 0x000fe400078e02d0 */
[----:B-1----:R-:W-:-:S05]  /*100a0*/  @P2 IMAD.HI.U32 R7, R194, R7, RZ ;  /* 0x00000007c2072227 */ /* 0x002fca00078e00ff */
[----:B----4-:R-:W-:Y:S01]  /*100b0*/  @P2 SHF.R.U32.HI R219, RZ, R2, R7 ;  /* 0x00000002ffdb2219 */ /* 0x010fe20000011607 */
[----:B--2---:R-:W-:Y:S01]  /*100c0*/  FMUL.FTZ R0, R3, R0 ;  /* 0x0000000003007220 */ /* 0x004fe20000410000 */
[----:B------:R-:W-:-:S03]  /*100d0*/  IMAD.IADD R3, R208, 0x1, R10 ;  /* 0x00000001d0037824 */ /* 0x000fc600078e020a */
[----:B------:R-:W-:Y:S01]  /*100e0*/  FMUL.FTZ R2, R0, UR4 ;  /* 0x0000000400027c20 */ /* 0x000fe20008410000 */
[----:B------:R-:W-:Y:S06]  /*100f0*/  @!P1 BRA `(.L_x_1435) ;  /* 0x0000000000489947 */ /* 0x000fec0003800000 */
        /* <DEDUP_REMOVED lines=11> */
.L_x_1437:
[----:B------:R-:W-:-:S13]  /*101b0*/  ISETP.NE.AND P0, PT, R11, 0x1, PT ;  /* 0x000000010b00780c */ /* 0x000fda0003f05270 */
[----:B------:R-:W0:Y:S02]  /*101c0*/  @P0 LDC.64 R4, c[0x0][0x9e8] ;  /* 0x00027a00ff040b82 */ /* 0x000e240000000a00 */
[----:B0-----:R-:W-:-:S05]  /*101d0*/  @P0 IMAD.HI.U32 R4, R0, R4, RZ ;  /* 0x0000000400040227 */ /* 0x001fca00078e00ff */
[----:B------:R-:W-:-:S07]  /*101e0*/  @P0 SHF.R.U32.HI R0, RZ, R5, R4 ;  /* 0x00000005ff000219 */ /* 0x000fce0000011604 */
.L_x_1438:
[----:B------:R-:W-:Y:S05]  /*101f0*/  BSYNC B0 ;  /* 0x0000000000007941 */ /* 0x000fea0003800000 */
.L_x_1436:
[----:B------:R-:W-:-:S05]  /*10200*/  IMAD R0, R0, R11, R11 ;  /* 0x0000000b00007224 */ /* 0x000fca00078e020b */
[----:B------:R-:W-:-:S07]  /*10210*/  VIMNMX R3, R3, R0, PT ;  /* 0x0000000003037248 */ /* 0x000fce0003fe0100 */
.L_x_1435:
[----:B------:R-:W-:Y:S01]  /*10220*/  VIADD R3, R3, 0x9f ;  /* 0x0000009f03037836 */ /* 0x000fe20000000000 */
[----:B------:R-:W-:Y:S01]  /*10230*/  ULDC UR4, c[0x0][0x9dc] ;  /* 0x0002770000047ab9 */ /* 0x000fe20000000800 */
[----:B------:R-:W-:Y:S02]  /*10240*/  IMAD.IADD R4, R192, 0x1, -R196 ;  /* 0x00000001c0047824 */ /* 0x000fe400078e0ac4 */
[----:B------:R-:W-:-:S04]  /*10250*/  IMAD.HI R3, R3, 0x66666667, RZ ;  /* 0x6666666703037827 */ /* 0x000fc800078e02ff */
[----:B------:R-:W-:Y:S01]  /*10260*/  IMAD R105, R193, 0x80, R4 ;  /* 0x00000080c1697824 */ /* 0x000fe200078e0204 */
[----:B------:R-:W-:-:S04]  /*10270*/  SHF.R.U32.HI R0, RZ, 0x1f, R3 ;  /* 0x0000001fff007819 */ /* 0x000fc80000011603 */
[----:B------:R-:W-:Y:S01]  /*10280*/  LEA.HI.SX32 R3, R3, R0, 0x1a ;  /* 0x0000000003037211 */ /* 0x000fe200078fd2ff */
[----:B------:R-:W-:-:S03]  /*10290*/  VIADD R0, R105, -UR4 ;  /* 0x8000000469007c36 */ /* 0x000fc60008000000 */
[----:B------:R-:W-:Y:S01]  /*102a0*/  VIMNMX R156, R156, R3, PT ;  /* 0x000000039c9c7248 */ /* 0x000fe20003fe0100 */
        /* <DEDUP_REMOVED lines=11> */
.L_x_1441:
[----:B------:R-:W-:Y:S01]  /*10360*/  ISETP.NE.AND P0, PT, R11, 0x1, PT ;  /* 0x000000010b00780c */ /* 0x000fe20003f05270 */
[----:B------:R-:W-:-:S12]  /*10370*/  IMAD.MOV.U32 R4, RZ, RZ, R105 ;  /* 0x000000ffff047224 */ /* 0x000fd800078e0069 */
[----:B------:R-:W0:Y:S02]  /*10380*/  @P0 LDC.64 R6, c[0x0][0x9e8] ;  /* 0x00027a00ff060b82 */ /* 0x000e240000000a00 */
[----:B0-----:R-:W-:-:S05]  /*10390*/  @P0 IMAD.HI.U32 R6, R105, R6, RZ ;  /* 0x0000000669060227 */ /* 0x001fca00078e00ff */
[----:B------:R-:W-:-:S07]  /*103a0*/  @P0 SHF.R.U32.HI R4, RZ, R7, R6 ;  /* 0x00000007ff040219 */ /* 0x000fce0000011606 */
.L_x_1442:
[----:B------:R-:W-:Y:S05]  /*103b0*/  BSYNC B0 ;  /* 0x0000000000007941 */ /* 0x000fea0003800000 */
.L_x_1440:
[----:B------:R-:W-:-:S05]  /*103c0*/  IMAD R3, R4, R11, RZ ;  /* 0x0000000b04037224 */ /* 0x000fca00078e02ff */
[----:B------:R-:W-:-:S07]  /*103d0*/  VIMNMX R0, R0, R3, !PT ;  /* 0x0000000300007248 */ /* 0x000fce0007fe0100 */
.L_x_1439:
[----:B------:R-:W-:Y:S01]  /*103e0*/  IMAD.HI R0, R0, 0x66666667, RZ ;  /* 0x6666666700007827 */ /* 0x000fe200078e02ff */
[----:B------:R-:W-:Y:S02]  /*103f0*/  PLOP3.LUT P0, PT, PT, PT, PT, 0x80, 0x0 ;  /* 0x000000000000781c */ /* 0x000fe40003f0f070 */
[----:B------:R-:W-:Y:S02]  /*10400*/  CS2R R88, SRZ ;  /* 0x0000000000587805 */ /* 0x000fe4000001ff00 */
[----:B------:R-:W-:Y:S02]  /*10410*/  CS2R R86, SRZ ;  /* 0x0000000000567805 */ /* 0x000fe4000001ff00 */
[----:B------:R-:W-:Y:S02]  /*10420*/  CS2R R6, SRZ ;  /* 0x0000000000067805 */ /* 0x000fe4000001ff00 */
[----:B------:R-:W-:Y:S02]  /*10430*/  SHF.R.U32.HI R3, RZ, 0x1f, R0 ;  /* 0x0000001fff037819 */ /* 0x000fe40000011600 */
[----:B------:R-:W-:-:S02]  /*10440*/  CS2R R84, SRZ ;  /* 0x0000000000547805 */ /* 0x000fc4000001ff00 */
[----:B------:R-:W-:Y:S02]  /*10450*/  CS2R R8, SRZ ;  /* 0x0000000000087805 */ /* 0x000fe4000001ff00 */
[----:B------:R-:W-:Y:S02]  /*10460*/  CS2R R4, SRZ ;  /* 0x0000000000047805 */ /* 0x000fe4000001ff00 */
[----:B------:R-:W-:Y:S02]  /*10470*/  LEA.HI.SX32 R3, R0, R3, 0x1a ;  /* 0x0000000300037211 */ /* 0x000fe400078fd2ff */
[----:B------:R-:W-:Y:S02]  /*10480*/  CS2R R78, SRZ ;  /* 0x00000000004e7805 */ /* 0x000fe4000001ff00 */
[----:B------:R-:W-:Y:S02]  /*10490*/  CS2R R76, SRZ ;  /* 0x00000000004c7805 */ /* 0x000fe4000001ff00 */
[----:B------:R-:W-:-:S02]  /*104a0*/  CS2R R10, SRZ ;  /* 0x00000000000a7805 */ /* 0x000fc4000001ff00 */
[----:B------:R-:W-:Y:S02]  /*104b0*/  VIMNMX R209, RZ, R3, !PT ;  /* 0x00000003ffd17248 */ /* 0x000fe40007fe0100 */
[----:B------:R-:W-:Y:S02]  /*104c0*/  CS2R R70, SRZ ;  /* 0x0000000000467805 */ /* 0x000fe4000001ff00 */
[----:B------:R-:W-:Y:S02]  /*104d0*/  CS2R R12, SRZ ;  /* 0x00000000000c7805 */ /* 0x000fe4000001ff00 */
[----:B------:R-:W-:Y:S02]  /*104e0*/  CS2R R68, SRZ ;  /* 0x0000000000447805 */ /* 0x000fe4000001ff00 */
[----:B------:R-:W-:Y:S02]  /*104f0*/  ISETP.GT.AND P1, PT, R156, R209, PT ;  /* 0x000000d19c00720c */ /* 0x000fe40003f24270 */
        /* <DEDUP_REMOVED lines=13> */
[----:B---3--:R-:W-:Y:S01]  /*105d0*/  CS2R R38, SRZ ;  /* 0x0000000000267805 */ /* 0x008fe2000001ff00 */
[----:B------:R-:W-:Y:S01]  /*105e0*/  IMAD.MOV.U32 R34, RZ, RZ, RZ ;  /* 0x000000ffff227224 */ /* 0x000fe200078e00ff */
[----:B------:R-:W-:Y:S02]  /*105f0*/  CS2R R36, SRZ ;  /* 0x0000000000247805 */ /* 0x000fe4000001ff00 */
[----:B------:R-:W-:Y:S02]  /*10600*/  CS2R R90, SRZ ;  /* 0x00000000005a7805 */ /* 0x000fe4000001ff00 */
[----:B------:R-:W-:Y:S02]  /*10610*/  CS2R R40, SRZ ;  /* 0x0000000000287805 */ /* 0x000fe4000001ff00 */
[----:B------:R-:W-:Y:S02]  /*10620*/  CS2R R48, SRZ ;  /* 0x0000000000307805 */ /* 0x000fe4000001ff00 */
[----:B------:R-:W-:Y:S01]  /*10630*/  CS2R R92, SRZ ;  /* 0x00000000005c7805 */ /* 0x000fe2000001ff00 */
[----:B------:R-:W-:Y:S01]  /*10640*/  IMAD.MOV.U32 R57, RZ, RZ, RZ ;  /* 0x000000ffff397224 */ /* 0x000fe200078e00ff */
[----:B------:R-:W-:Y:S01]  /*10650*/  CS2R R94, SRZ ;  /* 0x00000000005e7805 */ /* 0x000fe2000001ff00 */
[----:B------:R-:W-:Y:S06]  /*10660*/  @!P1 BRA `(.L_x_1443) ;  /* 0x0000019400c89947 */ /* 0x000fec0003800000 */
[----:B------:R-:W-:-:S03]  /*10670*/  UMOV UR4, 0xffffffff ;  /* 0xffffffff00047882 */ /* 0x000fc60000000000 */
[----:B------:R-:W-:Y:S05]  /*10680*/  BRA.DIV UR4, `(.L_x_1444) ;  /* 0x0000022a04c47947 */ /* 0x000fea000b800000 */
[----:B------:R0:W1:Y:S02]  /*10690*/  SHFL.IDX PT, R194, R229, RZ, 0x1f ;  /* 0x00001fffe5c27589 */ /* 0x00006400000e0000 */
.L_x_1735:
[----:B-1----:R-:W-:Y:S01]  /*106a0*/  LEA.HI R0, R194, R194, RZ, 0x1 ;  /* 0x000000c2c2007211 */ /* 0x002fe200078f08ff */
[----:B------:R-:W-:-:S03]  /*106b0*/  ULOP3.LUT UP0, URZ, UR52, 0x9f, URZ, 0xc0, !UPT ;  /* 0x0000009f343f7892 */ /* 0x000fc6000f80c03f */
[----:B------:R-:W-:-:S03]  /*106c0*/  LOP3.LUT R3, R0, 0x3e, RZ, 0xc0, !PT ;  /* 0x0000003e00037812 */ /* 0x000fc600078ec0ff */
[----:B------:R-:W-:Y:S02]  /*106d0*/  PLOP3.LUT P0, PT, PT, PT, UP0, 0x80, 0x0 ;  /* 0x000000000000781c */ /* 0x000fe40003f0f008 */
[----:B------:R-:W-:-:S05]  /*106e0*/  IMAD.IADD R3, R194, 0x1, -R3 ;  /* 0x00000001c2037824 */ /* 0x000fca00078e0a03 */
        /* <DEDUP_REMOVED lines=19> */
[----:B0-2--5:R-:W-:Y:S05]  /*10820*/  CALL.ABS.NOINC R14 ;  /* 0x000000000e007343 */ /* 0x025fea0003c00000 */
.L_x_1445:
        /* <DEDUP_REMOVED lines=13> */
.L_x_1449:
[----:B--2---:R2:W3:Y:S02]  /*10900*/  SYNCS.PHASECHK.TRANS64.TRYWAIT P0, [R17+URZ+0x29800], R0 ;  /* 0x02980000110075a7 */ /* 0x0044e4000800017f */
[----:B---3--:R-:W-:Y:S05]  /*10910*/  @!P0 NANOSLEEP.SYNCS 0x989680 ;  /* 0x009896800000895d */ /* 0x008fea0003900000 */
[----:B------:R-:W3:Y:S02]  /*10920*/  @!P0 SYNCS.PHASECHK.TRANS64 P0, [R17+URZ+0x29800], R0 ;  /* 0x02980000110085a7 */ /* 0x000ee4000800007f */
[----:B---3--:R-:W-:Y:S05]  /*10930*/  @!P0 BRA `(.L_x_1449) ;  /* 0xfffffffc00f08947 */ /* 0x008fea000383ffff */
.L_x_1448:
[----:B------:R-:W-:Y:S05]  /*10940*/  BSYNC B0 ;  /* 0x0000000000007941 */ /* 0x000fea0003800000 */
.L_x_1447:
[----:B------:R-:W-:Y:S05]  /*10950*/  BRA `(.L_x_1450) ;  /* 0x0000006c00f07947 */ /* 0x000fea0003800000 */
.L_x_1446:
[----:B------:R-:W-:Y:S01]  /*10960*/  ULOP3.LUT UP0, URZ, UR52, 0x1bf, URZ, 0xc0, !UPT ;  /* 0x000001bf343f7892 */ /* 0x000fe2000f80c03f */
[----:B-----5:R-:W-:Y:S01]  /*10970*/  SHF.R.S32.HI R0, RZ, 0x1f, R143 ;  /* 0x0000001fff007819 */ /* 0x020fe2000001148f */
[----:B------:R-:W-:Y:S01]  /*10980*/  ULDC.64 UR4, c[0x0][0x3d8] ;  /* 0x0000f60000047ab9 */ /* 0x000fe20000000a00 */
[----:B------:R-:W-:Y:S01]  /*10990*/  ULDC.64 UR6, c[0x0][0x3e8] ;  /* 0x0000fa0000067ab9 */ /* 0x000fe20000000a00 */
[----:B------:R-:W-:Y:S01]  /*109a0*/  IMAD.WIDE.U32 R46, R143, UR4, RZ ;  /* 0x000000048f2e7c25 */ /* 0x000fe2000f8e00ff */
[----:B------:R-:W-:Y:S02]  /*109b0*/  SHF.R.S32.HI R50, RZ, 0x1f, R23 ;  /* 0x0000001fff327819 */ /* 0x000fe40000011417 */
[----:B------:R-:W-:Y:S01]  /*109c0*/  PLOP3.LUT P0, PT, PT, PT, UP0, 0x80, 0x0 ;  /* 0x000000000000781c */ /* 0x000fe20003f0f008 */
[C---:B------:R-:W-:Y:S01]  /*109d0*/  IMAD R4, R0.reuse, UR4, RZ ;  /* 0x0000000400047c24 */ /* 0x040fe2000f8e02ff */
[----:B------:R-:W-:Y:S01]  /*109e0*/  SHF.R.S32.HI R59, RZ, 0x1f, R22 ;  /* 0x0000001fff3b7819 */ /* 0x000fe20000011416 */
[----:B------:R-:W-:-:S02]  /*109f0*/  IMAD R0, R0, UR6, RZ ;  /* 0x0000000600007c24 */ /* 0x000fc4000f8e02ff */
[C---:B------:R-:W-:Y:S02]  /*10a00*/  IMAD R53, R143.reuse, UR5, R4 ;  /* 0x000000058f357c24 */ /* 0x040fe4000f8e0204 */
[C---:B------:R-:W-:Y:S02]  /*10a10*/  IMAD R51, R143.reuse, UR7, R0 ;  /* 0x000000078f337c24 */ /* 0x040fe4000f8e0200 */
[----:B------:R-:W-:-:S04]  /*10a20*/  IMAD.WIDE.U32 R48, R143, UR6, RZ ;  /* 0x000000068f307c25 */ /* 0x000fc8000f8e00ff */
[----:B------:R-:W-:Y:S02]  /*10a30*/  IMAD.IADD R53, R53, 0x1, R47 ;  /* 0x0000000135357824 */ /* 0x000fe400078e022f */
        /* <DEDUP_REMOVED lines=17> */
[----:B0-2---:R-:W-:Y:S05]  /*10b50*/  CALL.ABS.NOINC R14 ;  /* 0x000000000e007343 */ /* 0x005fea0003c00000 */
.L_x_1451:
[----:B------:R-:W1:Y:S01]  /*10b60*/  LDC.64 R12, c[0x0][0x3d8] ;  /* 0x0000f600ff0c7b82 */ /* 0x000e620000000a00 */
[----:B------:R-:W-:Y:S01]  /*10b70*/  SHF.R.S32.HI R3, RZ, 0x1f, R193 ;  /* 0x0000001fff037819 */ /* 0x000fe200000114c1 */
[----:B------:R-:W-:Y:S01]  /*10b80*/  ULDC.U8 UR4, c[0x0][0x3f0] ;  /* 0x0000fc0000047ab9 */ /* 0x000fe20000000000 */
[----:B------:R-:W-:Y:S01]  /*10b90*/  BSSY B0, `(.L_x_1452) ;  /* 0x00006d0000007945 */ /* 0x000fe20003800000 */
[----:B------:R-:W-:-:S04]  /*10ba0*/  ISETP.NE.AND P0, PT, RZ, UR4, PT ;  /* 0x00000004ff007c0c */ /* 0x000fc8000bf05270 */
[----:B------:R-:W2:Y:S01]  /*10bb0*/  LDC.64 R10, c[0x0][0x3e8] ;  /* 0x0000fa00ff0a7b82 */ /* 0x000ea20000000a00 */
[-C--:B-1----:R-:W-:Y:S02]  /*10bc0*/  IMAD R0, R3, R12.reuse, RZ ;  /* 0x0000000c03007224 */ /* 0x082fe400078e02ff */
[----:B------:R-:W-:-:S04]  /*10bd0*/  IMAD.WIDE.U32 R4, R193, R12, RZ ;  /* 0x0000000cc1047225 */ /* 0x000fc800078e00ff */
[----:B------:R-:W-:Y:S02]  /*10be0*/  IMAD.SHL.U32 R55, R4, 0x80, RZ ;  /* 0x0000008004377824 */ /* 0x000fe400078e00ff */
[-C--:B--2---:R-:W-:Y:S02]  /*10bf0*/  IMAD R8, R3, R10.reuse, RZ ;  /* 0x0000000a03087224 */ /* 0x084fe400078e02ff */
[C---:B------:R-:W-:Y:S02]  /*10c00*/  IMAD R3, R193.reuse, R13, R0 ;  /* 0x0000000dc1037224 */ /* 0x040fe400078e0200 */
[----:B------:R-:W-:-:S04]  /*10c10*/  IMAD.WIDE.U32 R6, R193, R10, RZ ;  /* 0x0000000ac1067225 */ /* 0x000fc800078e00ff */
[----:B------:R-:W-:Y:S02]  /*10c20*/  IMAD R9, R193, R11, R8 ;  /* 0x0000000bc1097224 */ /* 0x000fe400078e0208 */
[----:B------:R-:W-:Y:S02]  /*10c30*/  IMAD.IADD R5, R5, 0x1, R3 ;  /* 0x0000000105057824 */ /* 0x000fe400078e0203 */
[----:B------:R-:W-:Y:S02]  /*10c40*/  IMAD R0, R193, -0x80, R196 ;  /* 0xffffff80c1007824 */ /* 0x000fe400078e02c4 */
[----:B------:R-:W-:Y:S01]  /*10c50*/  IMAD.IADD R3, R7, 0x1, R9 ;  /* 0x0000000107037824 */ /* 0x000fe200078e0209 */
[----:B------:R-:W-:Y:S01]  /*10c60*/  SHF.L.U64.HI R52, R4, 0x7, R5 ;  /* 0x0000000704347819 */ /* 0x000fe20000010205 */
[----:B------:R-:W-:Y:S01]  /*10c70*/  IMAD.SHL.U32 R57, R6, 0x80, RZ ;  /* 0x0000008006397824 */ /* 0x000fe200078e00ff */
[----:B------:R-:W-:Y:S02]  /*10c80*/  VIMNMX R4, R0, 0x80, PT ;  /* 0x0000008000047848 */ /* 0x000fe40003fe0100 */
[----:B------:R-:W-:Y:S01]  /*10c90*/  SHF.L.U64.HI R54, R6, 0x7, R3 ;  /* 0x0000000706367819 */ /* 0x000fe20000010203 */
[----:B------:R-:W-:Y:S06]  /*10ca0*/  @!P0 BRA `(.L_x_1453) ;  /* 0x0000003400808947 */ /* 0x000fec0003800000 */
[----:B------:R-:W1:Y:S01]  /*10cb0*/  LDC R0, c[0x0][0x428] ;  /* 0x00010a00ff007b82 */ /* 0x000e620000000800 */
[----:B------:R-:W-:Y:S01]  /*10cc0*/  ISETP.GE.AND P0, PT, R191, R4, PT ;  /* 0x00000004bf00720c */ /* 0x000fe20003f06270 */
[----:B------:R-:W-:Y:S01]  /*10cd0*/  IMAD R3, R193, 0x80, R191 ;  /* 0x00000080c1037824 */ /* 0x000fe200078e02bf */
[----:B------:R-:W-:Y:S01]  /*10ce0*/  BSSY B1, `(.L_x_1454) ;  /* 0x0000050000017945 */ /* 0x000fe20003800000 */
        /* <DEDUP_REMOVED lines=12> */
[----:B------:R-:W-:Y:S02]  /*10db0*/  IMAD.MOV.U32 R4, RZ, RZ, R46 ;  /* 0x000000ffff047224 */ /* 0x000fe400078e002e */
[----:B------:R-:W-:Y:S02]  /*10dc0*/  IMAD.MOV.U32 R6, RZ, RZ, R48 ;  /* 0x000000ffff067224 */ /* 0x000fe400078e0030 */
[----:B------:R-:W-:Y:S01]  /*10dd0*/  IMAD.MOV.U32 R7, RZ, RZ, R51 ;  /* 0x000000ffff077224 */ /* 0x000fe200078e0033 */
[----:B-1----:R-:W-:-:S13]  /*10de0*/  ISETP.NE.AND P1, PT, R0, 0x1, PT ;  /* 0x000000010000780c */ /* 0x002fda0003f25270 */
[----:B------:R-:W1:Y:S08]  /*10df0*/  @P1 LDC R0, c[0x0][0x42c] ;  /* 0x00010b00ff001b82 */ /* 0x000e700000000800 */
[----:B------:R-:W2:Y:S01]  /*10e00*/  @P1 LDC R5, c[0x0][0x430] ;  /* 0x00010c00ff051b82 */ /* 0x000ea20000000800 */
[----:B-1----:R-:W-:-:S05]  /*10e10*/  @P1 IMAD.HI.U32 R0, R3, R0, RZ ;  /* 0x0000000003001227 */ /* 0x002fca00078e00ff */
[----:B--2---:R-:W-:Y:S01]  /*10e20*/  @P1 SHF.R.U32.HI R3, RZ, R5, R0 ;  /* 0x00000005ff031219 */ /* 0x004fe20000011600 */
[----:B------:R-:W-:-:S03]  /*10e30*/  IMAD.MOV.U32 R5, RZ, RZ, R53 ;  /* 0x000000ffff057224 */ /* 0x000fc600078e0035 */
[----:B------:R-:W-:Y:S01]  /*10e40*/  SHF.R.S32.HI R45, RZ, 0x1f, R3 ;  /* 0x0000001fff2d7819 */ /* 0x000fe20000011403 */
[----:B------:R-:W-:Y:S06]  /*10e50*/  @P0 BRA `(.L_x_1455) ;  /* 0x0000000000e00947 */ /* 0x000fec0003800000 */
[-C--:B------:R-:W-:Y:S01]  /*10e60*/  IMAD R0, R221, R12.reuse, RZ ;  /* 0x0000000cdd007224 */ /* 0x080fe200078e02ff */
[----:B------:R-:W-:Y:S01]  /*10e70*/  ULDC UR4, c[0x0][0x3d4] ;  /* 0x0000f50000047ab9 */ /* 0x000fe20000000800 */
[----:B------:R-:W-:Y:S01]  /*10e80*/  IMAD.MOV.U32 R8, RZ, RZ, R23 ;  /* 0x000000ffff087224 */ /* 0x000fe200078e0017 */
[----:B------:R-:W-:Y:S01]  /*10e90*/  ULDC.64 UR6, c[0x0][0x3c8] ;  /* 0x0000f20000067ab9 */ /* 0x000fe20000000a00 */
[----:B------:R-:W-:Y:S01]  /*10ea0*/  IMAD.MOV.U32 R9, RZ, RZ, R50 ;  /* 0x000000ffff097224 */ /* 0x000fe200078e0032 */
[----:B------:R-:W-:Y:S01]  /*10eb0*/  ULDC.64 UR8, c[0x0][0x3e0] ;  /* 0x0000f80000087ab9 */ /* 0x000fe20000000a00 */
[C---:B------:R-:W-:Y:S01]  /*10ec0*/  IMAD R21, R191.reuse, R13, R0 ;  /* 0x0000000dbf157224 */ /* 0x040fe200078e0200 */
[----:B------:R-:W-:Y:S01]  /*10ed0*/  CS2R R42, SRZ ;  /* 0x00000000002a7805 */ /* 0x000fe2000001ff00 */
[----:B------:R-:W-:Y:S01]  /*10ee0*/  IMAD.WIDE.U32 R14, R191, R12, R8 ;  /* 0x0000000cbf0e7225 */ /* 0x000fe200078e0008 */
[----:B------:R-:W-:-:S03]  /*10ef0*/  CS2R R40, SRZ ;  /* 0x0000000000287805 */ /* 0x000fc6000001ff00 */
[----:B------:R-:W-:Y:S01]  /*10f00*/  IMAD R0, R221, R10, RZ ;  /* 0x0000000add007224 */ /* 0x000fe200078e02ff */
[----:B------:R-:W-:Y:S01]  /*10f10*/  IADD3 R14, P2, P5, R55, R46, R14 ;  /* 0x0000002e370e7210 */ /* 0x000fe20007d5e00e */
[----:B------:R-:W-:Y:S02]  /*10f20*/  IMAD.IADD R21, R15, 0x1, R21 ;  /* 0x000000010f157824 */ /* 0x000fe400078e0215 */
[----:B------:R-:W-:-:S04]  /*10f30*/  IMAD.WIDE.U32 R8, R191, R10, R8 ;  /* 0x0000000abf087225 */ /* 0x000fc800078e0008 */
[----:B------:R-:W-:Y:S01]  /*10f40*/  IMAD R15, R191, R11, R0 ;  /* 0x0000000bbf0f7224 */ /* 0x000fe200078e0200 */
[----:B------:R-:W-:Y:S01]  /*10f50*/  IADD3 R46, P3, P4, R57, R48, R8 ;  /* 0x00000030392e7210 */ /* 0x000fe20007c7e008 */
[----:B------:R-:W-:Y:S02]  /*10f60*/  VIADD R8, R23, 0x10 ;  /* 0x0000001017087836 */ /* 0x000fe40000000000 */
[----:B------:R-:W-:Y:S02]  /*10f70*/  IMAD.IADD R0, R9, 0x1, R15 ;  /* 0x0000000109007824 */ /* 0x000fe400078e020f */
[C---:B------:R-:W-:Y:S01]  /*10f80*/  VIADD R20, R23.reuse, 0x20 ;  /* 0x0000002017147836 */ /* 0x040fe20000000000 */
[----:B------:R-:W-:Y:S01]  /*10f90*/  ISETP.GE.AND P1, PT, R8, UR4, PT ;  /* 0x0000000408007c0c */ /* 0x000fe2000bf26270 */
[C---:B------:R-:W-:Y:S01]  /*10fa0*/  VIADD R9, R23.reuse, 0x30 ;  /* 0x0000003017097836 */ /* 0x040fe20000000000 */
[----:B------:R-:W-:Y:S02]  /*10fb0*/  IADD3.X R0, R54, R51, R0, P3, P4 ;  /* 0x0000003336007210 */ /* 0x000fe40001fe8400 */
[----:B------:R-:W-:-:S02]  /*10fc0*/  ISETP.GE.AND P4, PT, R23, UR4, PT ;  /* 0x0000000417007c0c */ /* 0x000fc4000bf86270 */
[----:B------:R-:W-:Y:S02]  /*10fd0*/  IADD3.X R8, R52, R53, R21, P2, P5 ;  /* 0x0000003534087210 */ /* 0x000fe400017ea415 */
[----:B------:R-:W-:Y:S02]  /*10fe0*/  IADD3 R14, P3, R14, UR6, RZ ;  /* 0x000000060e0e7c10 */ /* 0x000fe4000ff7e0ff */
[----:B------:R-:W-:Y:S02]  /*10ff0*/  IADD3 R46, P5, R46, UR8, RZ ;  /* 0x000000082e2e7c10 */ /* 0x000fe4000ffbe0ff */
[----:B------:R-:W-:Y:S01]  /*11000*/  ISETP.GE.AND P2, PT, R20, UR4, PT ;  /* 0x0000000414007c0c */ /* 0x000fe2000bf46270 */
[C---:B------:R-:W-:Y:S01]  /*11010*/  VIADD R20, R23.reuse, 0x40 ;  /* 0x0000004017147836 */ /* 0x040fe20000000000 */
[----:B------:R-:W-:Y:S02]  /*11020*/  IADD3.X R15, R8, UR7, RZ, P3, !PT ;  /* 0x00000007080f7c10 */ /* 0x000fe40009ffe4ff */
[----:B------:R-:W-:Y:S01]  /*11030*/  IADD3.X R47, R0, UR9, RZ, P5, !PT ;  /* 0x00000009002f7c10 */ /* 0x000fe2000affe4ff */
[----:B------:R-:W-:Y:S01]  /*11040*/  VIADD R0, R23, 0x50 ;  /* 0x0000005017007836 */ /* 0x000fe20000000000 */
[----:B------:R-:W-:Y:S01]  /*11050*/  ISETP.GE.AND P3, PT, R9, UR4, PT ;  /* 0x0000000409007c0c */ /* 0x000fe2000bf66270 */
[----:B------:R1:W5:Y:S01]  /*11060*/  @!P4 LDG.E.64 R42, desc[UR60][R14.64] ;  /* 0x0000003c0e2ac981 */ /* 0x000362000c1e1b00 */
[----:B------:R-:W-:-:S03]  /*11070*/  ISETP.GE.AND P5, PT, R20, UR4, PT ;  /* 0x0000000414007c0c */ /* 0x000fc6000bfa6270 */
[----:B------:R1:W5:Y:S01]  /*11080*/  @!P4 LDG.E.64 R40, desc[UR60][R46.64] ;  /* 0x0000003c2e28c981 */ /* 0x000362000c1e1b00 */
[----:B------:R-:W-:Y:S02]  /*11090*/  ISETP.GE.AND P4, PT, R0, UR4, PT ;  /* 0x0000000400007c0c */ /* 0x000fe4000bf86270 */
        /* <DEDUP_REMOVED lines=20> */
.L_x_1455:
[----:B------:R-:W-:Y:S05]  /*111e0*/  BSYNC B1 ;  /* 0x0000000000017941 */ /* 0x000fea0003800000 */
.L_x_1454:
[----:B------:R-:W-:Y:S01]  /*111f0*/  IMAD R0, R45, R12, RZ ;  /* 0x0000000c2d007224 */ /* 0x000fe200078e02ff */
[----:B------:R-:W-:Y:S01]  /*11200*/  ULDC.64 UR4, c[0x0][0x3c8] ;  /* 0x0000f20000047ab9 */ /* 0x000fe20000000a00 */
[----:B------:R-:W-:Y:S01]  /*11210*/  IMAD.WIDE.U32 R6, R3, R10, R6 ;  /* 0x0000000a03067225 */ /* 0x000fe200078e0006 */
[----:B------:R-:W-:-:S03]  /*11220*/  ULDC.64 UR6, c[0x0][0x3e0] ;  /* 0x0000f80000067ab9 */ /* 0x000fc60000000a00 */
[----:B------:R-:W-:-:S04]  /*11230*/  IMAD.WIDE.U32 R4, R3, R12, R4 ;  /* 0x0000000c03047225 */ /* 0x000fc800078e0004 */
[----:B------:R-:W-:Y:S01]  /*11240*/  IMAD R10, R45, R10, RZ ;  /* 0x0000000a2d0a7224 */ /* 0x000fe200078e02ff */
[----:B------:R-:W-:Y:S01]  /*11250*/  IADD3 R4, P1, R4, UR4, RZ ;  /* 0x0000000404047c10 */ /* 0x000fe2000ff3e0ff */
[C---:B------:R-:W-:Y:S01]  /*11260*/  IMAD R13, R3.reuse, R13, R0 ;  /* 0x0000000d030d7224 */ /* 0x040fe200078e0200 */
[----:B------:R-:W-:Y:S01]  /*11270*/  IADD3 R0, P2, R6, UR6, RZ ;  /* 0x0000000606007c10 */ /* 0x000fe2000ff5e0ff */
[----:B------:R-:W-:Y:S01]  /*11280*/  IMAD R3, R3, R11, R10 ;  /* 0x0000000b03037224 */ /* 0x000fe200078e020a */
[----:B------:R-:W-:Y:S02]  /*11290*/  UMOV UR4, 0xffffffff ;  /* 0xffffffff00047882 */ /* 0x000fe40000000000 */
[----:B------:R-:W-:Y:S02]  /*112a0*/  IADD3.X R13, R5, UR5, R13, P1, !PT ;  /* 0x00000005050d7c10 */ /* 0x000fe40008ffe40d */
[----:B------:R-:W-:Y:S01]  /*112b0*/  IADD3.X R3, R7, UR7, R3, P2, !PT ;  /* 0x0000000707037c10 */ /* 0x000fe200097fe403 */
[----:B------:R-:W-:Y:S06]  /*112c0*/  BRA.DIV UR4, `(.L_x_1456) ;  /* 0x0000021e04e07947 */ /* 0x000fec000b800000 */
.L_x_1738:
[----:B------:R-:W-:-:S03]  /*112d0*/  UMOV UR4, 0xffffffff ;  /* 0xffffffff00047882 */ /* 0x000fc60000000000 */
[----:B------:R-:W-:Y:S05]  /*112e0*/  BRA.DIV UR4, `(.L_x_1457) ;  /* 0x0000021e04fc7947 */ /* 0x000fea000b800000 */
.L_x_1741:
[----:B------:R-:W-:-:S03]  /*112f0*/  UMOV UR4, 0xffffffff ;  /* 0xffffffff00047882 */ /* 0x000fc60000000000 */
[----:B------:R-:W-:Y:S05]  /*11300*/  BRA.DIV UR4, `(.L_x_1458) ;  /* 0x00000222041c7947 */ /* 0x000fea000b800000 */
.L_x_1744:
[----:B------:R-:W-:-:S03]  /*11310*/  UMOV UR4, 0xffffffff ;  /* 0xffffffff00047882 */ /* 0x000fc60000000000 */
[----:B------:R-:W-:Y:S05]  /*11320*/  BRA.DIV UR4, `(.L_x_1459) ;  /* 0x00000222043c7947 */ /* 0x000fea000b800000 */
.L_x_1747:
        /* <DEDUP_REMOVED lines=8> */
.L_x_1748:
[----:B------:R-:W-:Y:S05]  /*113b0*/  BSYNC B1 ;  /* 0x0000000000017941 */ /* 0x000fea0003800000 */
.L_x_1460:
[----:B------:R-:W-:Y:S05]  /*113c0*/  @P0 BRA `(.L_x_1462) ;  /* 0x0000006400300947 */ /* 0x000fea0003800000 */
[----:B--2---:R-:W2:Y:S01]  /*113d0*/  LDC R0, c[0x0][0x3d4] ;  /* 0x0000f500ff007b82 */ /* 0x004ea20000000800 */
[C---:B------:R-:W-:Y:S01]  /*113e0*/  VIADD R3, R23.reuse, 0x10 ;  /* 0x0000001017037836 */ /* 0x040fe20000000000 */
[----:B------:R-:W-:Y:S01]  /*113f0*/  BSSY B1, `(.L_x_1463) ;  /* 0x0000083000017945 */ /* 0x000fe20003800000 */
[C---:B------:R-:W-:Y:S02]  /*11400*/  VIADD R5, R23.reuse, 0x20 ;  /* 0x0000002017057836 */ /* 0x040fe40000000000 */
[C---:B------:R-:W-:Y:S01]  /*11410*/  VIADD R7, R23.reuse, 0x30 ;  /* 0x0000003017077836 */ /* 0x040fe20000000000 */
[-C--:B--2---:R-:W-:Y:S02]  /*11420*/  ISETP.GE.AND P0, PT, R23, R0.reuse, PT ;  /* 0x000000001700720c */ /* 0x084fe40003f06270 */
[-C--:B------:R-:W-:Y:S01]  /*11430*/  ISETP.GE.AND P1, PT, R3, R0.reuse, PT ;  /* 0x000000000300720c */ /* 0x080fe20003f26270 */
[----:B------:R-:W-:Y:S01]  /*11440*/  VIADD R3, R23, 0x40 ;  /* 0x0000004017037836 */ /* 0x000fe20000000000 */
[-C--:B------:R-:W-:Y:S01]  /*11450*/  ISETP.GE.AND P2, PT, R5, R0.reuse, PT ;  /* 0x000000000500720c */ /* 0x080fe20003f46270 */
[----:B------:R-:W-:Y:S01]  /*11460*/  VIADD R5, R23, 0x50 ;  /* 0x0000005017057836 */ /* 0x000fe20000000000 */
[----:B------:R-:W-:-:S02]  /*11470*/  ISETP.GE.AND P3, PT, R7, R0, PT ;  /* 0x000000000700720c */ /* 0x000fc40003f66270 */
[-C--:B------:R-:W-:Y:S02]  /*11480*/  ISETP.GE.AND P4, PT, R3, R0.reuse, PT ;  /* 0x000000000300720c */ /* 0x080fe40003f86270 */
[----:B------:R-:W-:Y:S01]  /*11490*/  ISETP.GE.AND P5, PT, R5, R0, PT ;  /* 0x000000000500720c */ /* 0x000fe20003fa6270 */
[----:B------:R-:W-:Y:S02]  /*114a0*/  IMAD.IADD R0, R17, 0x1, R214 ;  /* 0x0000000111007824 */ /* 0x000fe400078e02d6 */
[----:B------:R-:W-:Y:S10]  /*114b0*/  @P0 BRA `(.L_x_1464) ;  /* 0x0000000400d80947 */ /* 0x000ff40003800000 */
[----:B------:R-:W2:Y:S01]  /*114c0*/  LDS.128 R4, [R0+0x14400] ;  /* 0x0144000000047984 */ /* 0x000ea20000000c00 */
[----:B-----5:R-:W-:Y:S02]  /*114d0*/  SHF.R.U32.HI R3, RZ, 0x8, R42 ;  /* 0x00000008ff037819 */ /* 0x020fe4000001162a */
[----:B------:R-:W-:Y:S02]  /*114e0*/  SHF.R.U32.HI R11, RZ, 0x8, R43 ;  /* 0x00000008ff0b7819 */ /* 0x000fe4000001162b */
[----:B------:R-:W-:Y:S02]  /*114f0*/  LOP3.LUT R10, R42, 0xff, RZ, 0xc0, !PT ;  /* 0x000000ff2a0a7812 */ /* 0x000fe400078ec0ff */
[----:B------:R-:W-:Y:S02]  /*11500*/  LOP3.LUT R3, R3, 0xff, RZ, 0xc0, !PT ;  /* 0x000000ff03037812 */ /* 0x000fe400078ec0ff */
[----:B------:R-:W-:Y:S02]  /*11510*/  LOP3.LUT R12, R43, 0xff, RZ, 0xc0, !PT ;  /* 0x000000ff2b0c7812 */ /* 0x000fe400078ec0ff */
[----:B------:R-:W-:-:S02]  /*11520*/  LOP3.LUT R11, R11, 0xff, RZ, 0xc0, !PT ;  /* 0x000000ff0b0b7812 */ /* 0x000fc400078ec0ff */
[----:B------:R-:W-:Y:S02]  /*11530*/  PRMT R3, R3, 0x7604, R10 ;  /* 0x0000760403037816 */ /* 0x000fe4000000000a */
[----:B-1----:R-:W-:Y:S02]  /*11540*/  SHF.R.U32.HI R46, RZ, 0x10, R43 ;  /* 0x00000010ff2e7819 */ /* 0x002fe4000001162b */
        /* <DEDUP_REMOVED lines=109> */
.L_x_1464:
[----:B------:R-:W-:Y:S05]  /*11c20*/  BSYNC B1 ;  /* 0x0000000000017941 */ /* 0x000fea0003800000 */
.L_x_1463:
        /* <DEDUP_REMOVED lines=13> */
[----:B-1----:R-:W-:Y:S02]  /*11d00*/  LOP3.LUT R15, R13, 0xff, RZ, 0xc0, !PT ;  /* 0x000000ff0d0f7812 */ /* 0x002fe400078ec0ff */
        /* <DEDUP_REMOVED lines=31> */
[CC--:B------:R-:W-:Y:S01]  /*11f00*/  FMUL.FTZ R42, R10.reuse, R40.reuse ;  /* 0x000000280a2a7220 */ /* 0x0c0fe20000410000 */
[----:B------:R-:W-:Y:S01]  /*11f10*/  F2FP.F16.E4M3.UNPACK_B R7, R5 ;  /* 0x00000005ff07723e */ /* 0x000fe200020006ff */
[----:B------:R-:W-:Y:S01]  /*11f20*/  FMUL.FTZ R45, R10, R37 ;  /* 0x000000250a2d7220 */ /* 0x000fe20000410000 */
        /* <DEDUP_REMOVED lines=26> */
[CC--:B------:R-:W-:Y:S01]  /*120d0*/  FMUL.FTZ R40, R6.reuse, R41.reuse ;  /* 0x0000002906287220 */ /* 0x0c0fe20000410000 */
        /* <DEDUP_REMOVED lines=10> */
[----:B------:R-:W-:Y:S01]  /*12180*/  HADD2.F32 R6, -RZ, R4.H1_H1 ;  /* 0x30000004ff067230 */ /* 0x000fe20000004100 */
[----:B------:R-:W-:Y:S01]  /*12190*/  F2FP.SATFINITE.E4M3.F32.PACK_AB_MERGE_C R43, R46, R43, RZ ;  /* 0x0000002b2e2b723e */ /* 0x000fe200048070ff */
[----:B------:R-:W-:-:S02]  /*121a0*/  HADD2.F32 R12, -RZ, R11.H1_H1 ;  /* 0x3000000bff0c7230 */ /* 0x000fc40000004100 */
[----:B------:R-:W-:Y:S02]  /*121b0*/  HADD2.F32 R5, -RZ, R4.H0_H0 ;  /* 0x20000004ff057230 */ /* 0x000fe40000004100 */
[C---:B------:R-:W-:Y:S01]  /*121c0*/  FMUL.FTZ R36, R6.reuse, R15 ;  /* 0x0000000f06247220 */ /* 0x040fe20000410000 */
[----:B------:R-:W-:Y:S02]  /*121d0*/  HADD2.F32 R4, -RZ, R3.H1_H1 ;  /* 0x30000003ff047230 */ /* 0x000fe40000004100 */
[-C--:B------:R-:W-:Y:S01]  /*121e0*/  FMUL.FTZ R40, R6, R12.reuse ;  /* 0x0000000c06287220 */ /* 0x080fe20000410000 */
[----:B------:R-:W-:Y:S02]  /*121f0*/  HADD2.F32 R11, -RZ, R11.H0_H0 ;  /* 0x2000000bff0b7230 */ /* 0x000fe40000004100 */
[C---:B------:R-:W-:Y:S01]  /*12200*/  FFMA.FTZ R36, R5.reuse, R12, -R36 ;  /* 0x0000000c05247223 */ /* 0x040fe20000010824 */
[----:B------:R-:W-:Y:S02]  /*12210*/  HADD2.F32 R3, -RZ, R3.H0_H0 ;  /* 0x20000003ff037230 */ /* 0x000fe40000004100 */
[C---:B------:R-:W-:Y:S01]  /*12220*/  FMUL.FTZ R6, R4.reuse, R13 ;  /* 0x0000000d04067220 */ /* 0x040fe20000410000 */
[----:B------:R-:W-:Y:S01]  /*12230*/  FFMA.FTZ R15, R5, R15, R40 ;  /* 0x0000000f050f7223 */ /* 0x000fe20000010028 */
[----:B------:R-:W-:Y:S01]  /*12240*/  FMUL.FTZ R4, R4, R11 ;  /* 0x0000000b04047220 */ /* 0x000fe20000410000 */
[----:B------:R-:W-:-:S02]  /*12250*/  HADD2.F32 R5, -RZ, R14.H1_H1 ;  /* 0x3000000eff057230 */ /* 0x000fc40000004100 */
[C---:B------:R-:W-:Y:S01]  /*12260*/  FFMA.FTZ R12, R3.reuse, R11, -R6 ;  /* 0x0000000b030c7223 */ /* 0x040fe20000010806 */
[----:B------:R-:W-:Y:S02]  /*12270*/  HADD2.F32 R11, -RZ, R38.H1_H1 ;  /* 0x30000026ff0b7230 */ /* 0x000fe40000004100 */
[----:B------:R-:W-:Y:S01]  /*12280*/  FFMA.FTZ R13, R3, R13, R4 ;  /* 0x0000000d030d7223 */ /* 0x000fe20000010004 */
[----:B------:R-:W-:Y:S02]  /*12290*/  HADD2.F32 R4, -RZ, R10.H1_H1 ;  /* 0x3000000aff047230 */ /* 0x000fe40000004100 */
[----:B------:R-:W-:Y:S02]  /*122a0*/  HADD2.F32 R38, -RZ, R38.H0_H0 ;  /* 0x20000026ff267230 */ /* 0x000fe40000004100 */
[----:B------:R-:W-:Y:S02]  /*122b0*/  HADD2.F32 R3, -RZ, R7.H1_H1 ;  /* 0x30000007ff037230 */ /* 0x000fe40000004100 */
[----:B------:R-:W-:Y:S01]  /*122c0*/  FMUL.FTZ R37, R4, R11 ;  /* 0x0000000b04257220 */ /* 0x000fe20000410000 */
[----:B------:R-:W-:-:S02]  /*122d0*/  HADD2.F32 R14, -RZ, R14.H0_H0 ;  /* 0x2000000eff0e7230 */ /* 0x000fc40000004100 */
        /* <DEDUP_REMOVED lines=12> */
[----:B------:R-:W-:Y:S02]  /*123a0*/  F2FP.SATFINITE.E4M3.F32.PACK_AB_MERGE_C R6, R39, R42, R43 ;  /* 0x0000002a2706723e */ /* 0x000fe4000480702b */
[----:B------:R-:W-:Y:S02]  /*123b0*/  F2FP.SATFINITE.E4M3.F32.PACK_AB_MERGE_C R7, R48, R45, R7 ;  /* 0x0000002d3007723e */ /* 0x000fe40004807007 */
[----:B------:R-:W-:Y:S02]  /*123c0*/  F2FP.SATFINITE.E4M3.F32.PACK_AB_MERGE_C R4, R13, R12, R4 ;  /* 0x0000000c0d04723e */ /* 0x000fe40004807004 */
[----:B------:R-:W-:-:S05]  /*123d0*/  F2FP.SATFINITE.E4M3.F32.PACK_AB_MERGE_C R5, R38, R5, R37 ;  /* 0x000000052605723e */ /* 0x000fca0004807025 */
[----:B------:R3:W-:Y:S02]  /*123e0*/  STS.128 [R224], R4 ;  /* 0x00000004e0007388 */ /* 0x0007e40000000c00 */
.L_x_1466:
[----:B------:R-:W-:Y:S05]  /*123f0*/  BSYNC B1 ;  /* 0x0000000000017941 */ /* 0x000fea0003800000 */
.L_x_1465:
[----:B------:R-:W-:Y:S04]  /*12400*/  BSSY B1, `(.L_x_1467) ;  /* 0x0000078000017945 */ /* 0x000fe80003800000 */
[----:B------:R-:W-:Y:S05]  /*12410*/  @P2 BRA `(.L_x_1468) ;  /* 0x0000000400d82947 */ /* 0x000fea0003800000 */
[----:B--23--:R-:W2:Y:S01]  /*12420*/  LDS.128 R4, [R0+0x16400] ;  /* 0x0164000000047984 */ /* 0x00cea20000000c00 */
[----:B-----5:R-:W-:Y:S02]  /*12430*/  SHF.R.U32.HI R3, RZ, 0x8, R32 ;  /* 0x00000008ff037819 */ /* 0x020fe40000011620 */
[----:B------:R-:W-:Y:S02]  /*12440*/  SHF.R.U32.HI R11, RZ, 0x8, R33 ;  /* 0x00000008ff0b7819 */ /* 0x000fe40000011621 */
[----:B------:R-:W-:Y:S02]  /*12450*/  LOP3.LUT R10, R32, 0xff, RZ, 0xc0, !PT ;  /* 0x000000ff200a7812 */ /* 0x000fe400078ec0ff */
[----:B------:R-:W-:Y:S02]  /*12460*/  LOP3.LUT R3, R3, 0xff, RZ, 0xc0, !PT ;  /* 0x000000ff03037812 */ /* 0x000fe400078ec0ff */
[----:B------:R-:W-:Y:S02]  /*12470*/  LOP3.LUT R12, R33, 0xff, RZ, 0xc0, !PT ;  /* 0x000000ff210c7812 */ /* 0x000fe400078ec0ff */
[----:B------:R-:W-:-:S02]  /*12480*/  LOP3.LUT R11, R11, 0xff, RZ, 0xc0, !PT ;  /* 0x000000ff0b0b7812 */ /* 0x000fc400078ec0ff */
[----:B------:R-:W-:Y:S02]  /*12490*/  PRMT R3, R3, 0x7604, R10 ;  /* 0x0000760403037816 */ /* 0x000fe4000000000a */
[----:B------:R-:W-:Y:S02]  /*124a0*/  SHF.R.U32.HI R36, RZ, 0x10, R33 ;  /* 0x00000010ff247819 */ /* 0x000fe40000011621 */
[--C-:B-1----:R-:W-:Y:S02]  /*124b0*/  SHF.R.U32.HI R14, RZ, 0x8, R35.reuse ;  /* 0x00000008ff0e7819 */ /* 0x102fe40000011623 */
        /* <DEDUP_REMOVED lines=107> */
[----:B------:R4:W-:Y:S02]  /*12b70*/  STS.128 [R0+0x16400], R4 ;  /* 0x0164000400007388 */ /* 0x0009e40000000c00 */
.L_x_1468:
[----:B------:R-:W-:Y:S05]  /*12b80*/  BSYNC B1 ;  /* 0x0000000000017941 */ /* 0x000fea0003800000 */
.L_x_1467:
        /* <DEDUP_REMOVED lines=124> */
.L_x_1470:
[----:B------:R-:W-:Y:S05]  /*13350*/  BSYNC B1 ;  /* 0x0000000000017941 */ /* 0x000fea0003800000 */
.L_x_1469:
[----:B------:R-:W-:Y:S04]  /*13360*/  BSSY B1, `(.L_x_1471) ;  /* 0x0000078000017945 */ /* 0x000fe80003800000 */
[----:B------:R-:W-:Y:S05]  /*13370*/  @P4 BRA `(.L_x_1472) ;  /* 0x0000000400d84947 */ /* 0x000fea0003800000 */
[----:B-1234-:R-:W1:Y:S01]  /*13380*/  LDS.128 R4, [R0+0x18400] ;  /* 0x0184000000047984 */ /* 0x01ee620000000c00 */
        /* <DEDUP_REMOVED lines=28> */
[----:B-1----:R-:W-:Y:S02]  /*13550*/  F2FP.F16.E4M3.UNPACK_B R3, R6.H1 ;  /* 0x00000006ff03723e */ /* 0x002fe400030006ff */
        /* <DEDUP_REMOVED lines=88> */
.L_x_1472:
[----:B------:R-:W-:Y:S05]  /*13ae0*/  BSYNC B1 ;  /* 0x0000000000017941 */ /* 0x000fea0003800000 */
.L_x_1471:
[----:B------:R-:W-:Y:S05]  /*13af0*/  @P5 BRA `(.L_x_1462) ;  /* 0x0000003c00645947 */ /* 0x000fea0003800000 */
[----:B-1234-:R-:W1:Y:S01]  /*13b00*/  LDS.128 R4, [R224+0x4000] ;  /* 0x00400000e0047984 */ /* 0x01ee620000000c00 */
[----:B-----5:R-:W-:Y:S02]  /*13b10*/  SHF.R.U32.HI R15, RZ, 0x8, R21 ;  /* 0x00000008ff0f7819 */ /* 0x020fe40000011615 */
[----:B------:R-:W-:Y:S02]  /*13b20*/  SHF.R.U32.HI R11, RZ, 0x8, R9 ;  /* 0x00000008ff0b7819 */ /* 0x000fe40000011609 */
[----:B------:R-:W-:Y:S02]  /*13b30*/  SHF.R.U32.HI R13, RZ, 0x8, R20 ;  /* 0x00000008ff0d7819 */ /* 0x000fe40000011614 */
[----:B------:R-:W-:Y:S02]  /*13b40*/  LOP3.LUT R14, R21, 0xff, RZ, 0xc0, !PT ;  /* 0x000000ff150e7812 */ /* 0x000fe400078ec0ff */
[----:B------:R-:W-:Y:S02]  /*13b50*/  LOP3.LUT R15, R15, 0xff, RZ, 0xc0, !PT ;  /* 0x000000ff0f0f7812 */ /* 0x000fe400078ec0ff */
[----:B------:R-:W-:-:S02]  /*13b60*/  LOP3.LUT R10, R9, 0xff, RZ, 0xc0, !PT ;  /* 0x000000ff090a7812 */ /* 0x000fc400078ec0ff */
[----:B------:R-:W-:Y:S02]  /*13b70*/  LOP3.LUT R11, R11, 0xff, RZ, 0xc0, !PT ;  /* 0x000000ff0b0b7812 */ /* 0x000fe400078ec0ff */
[----:B------:R-:W-:Y:S02]  /*13b80*/  SHF.R.U32.HI R3, RZ, 0x8, R8 ;  /* 0x00000008ff037819 */ /* 0x000fe40000011608 */
[----:B------:R-:W-:Y:S02]  /*13b90*/  LOP3.LUT R12, R20, 0xff, RZ, 0xc0, !PT ;  /* 0x000000ff140c7812 */ /* 0x000fe400078ec0ff */
[----:B------:R-:W-:Y:S02]  /*13ba0*/  LOP3.LUT R13, R13, 0xff, RZ, 0xc0, !PT ;  /* 0x000000ff0d0d7812 */ /* 0x000fe400078ec0ff */
[----:B------:R-:W-:Y:S02]  /*13bb0*/  PRMT R15, R15, 0x7604, R14 ;  /* 0x000076040f0f7816 */ /* 0x000fe4000000000e */
[----:B------:R-:W-:-:S02]  /*13bc0*/  PRMT R11, R11, 0x7604, R10 ;  /* 0x000076040b0b7816 */ /* 0x000fc4000000000a */
[----:B------:R-:W-:Y:S02]  /*13bd0*/  SHF.R.U32.HI R14, RZ, 0x10, R21 ;  /* 0x00000010ff0e7819 */ /* 0x000fe40000011615 */
[----:B------:R-:W-:Y:S02]  /*13be0*/  SHF.R.U32.HI R10, RZ, 0x10, R9 ;  /* 0x00000010ff0a7819 */ /* 0x000fe40000011609 */
[----:B------:R-:W-:Y:S02]  /*13bf0*/  LOP3.LUT R0, R8, 0xff, RZ, 0xc0, !PT ;  /* 0x000000ff08007812 */ /* 0x000fe400078ec0ff */
[----:B------:R-:W-:Y:S02]  /*13c00*/  LOP3.LUT R3, R3, 0xff, RZ, 0xc0, !PT ;  /* 0x000000ff03037812 */ /* 0x000fe400078ec0ff */
[----:B------:R-:W-:Y:S02]  /*13c10*/  PRMT R13, R13, 0x7604, R12 ;  /* 0x000076040d0d7816 */ /* 0x000fe4000000000c */
[----:B------:R-:W-:-:S02]  /*13c20*/  SHF.R.U32.HI R12, RZ, 0x10, R20 ;  /* 0x00000010ff0c7819 */ /* 0x000fc40000011614 */
[----:B------:R-:W-:Y:S02]  /*13c30*/  LOP3.LUT R14, R14, 0xff, RZ, 0xc0, !PT ;  /* 0x000000ff0e0e7812 */ /* 0x000fe400078ec0ff */
[----:B------:R-:W-:Y:S02]  /*13c40*/  LOP3.LUT R10, R10, 0xff, RZ, 0xc0, !PT ;  /* 0x000000ff0a0a7812 */ /* 0x000fe400078ec0ff */
[----:B------:R-:W-:Y:S02]  /*13c50*/  PRMT R3, R3, 0x7604, R0 ;  /* 0x0000760403037816 */ /* 0x000fe40000000000 */
[----:B------:R-:W-:Y:S02]  /*13c60*/  SHF.R.U32.HI R0, RZ, 0x10, R8 ;  /* 0x00000010ff007819 */ /* 0x000fe40000011608 */
[----:B------:R-:W-:Y:S02]  /*13c70*/  LOP3.LUT R12, R12, 0xff, RZ, 0xc0, !PT ;  /* 0x000000ff0c0c7812 */ /* 0x000fe400078ec0ff */
[----:B------:R-:W-:-:S02]  /*13c80*/  PRMT R25, R14, 0x7054, R15 ;  /* 0x000070540e197816 */ /* 0x000fc4000000000f */
[----:B------:R-:W-:Y:S02]  /*13c90*/  PRMT R11, R10, 0x7054, R11 ;  /* 0x000070540a0b7816 */ /* 0x000fe4000000000b */
[----:B------:R-:W-:Y:S02]  /*13ca0*/  LOP3.LUT R0, R0, 0xff, RZ, 0xc0, !PT ;  /* 0x000000ff00007812 */ /* 0x000fe400078ec0ff */
[----:B------:R-:W-:Y:S02]  /*13cb0*/  PRMT R15, R12, 0x7054, R13 ;  /* 0x000070540c0f7816 */ /* 0x000fe4000000000d */
[----:B------:R-:W-:Y:S02]  /*13cc0*/  LOP3.LUT R25, R25, 0xff000000, R21, 0xf8, !PT ;  /* 0xff00000019197812 */ /* 0x000fe400078ef815 */
[----:B------:R-:W-:Y:S02]  /*13cd0*/  LOP3.LUT R13, R11, 0xff000000, R9, 0xf8, !PT ;  /* 0xff0000000b0d7812 */ /* 0x000fe400078ef809 */
[----:B------:R-:W-:-:S02]  /*13ce0*/  PRMT R3, R0, 0x7054, R3 ;  /* 0x0000705400037816 */ /* 0x000fc40000000003 */
[-C--:B-1----:R-:W-:Y:S02]  /*13cf0*/  F2FP.F16.E4M3.UNPACK_B R0, R6.reuse.H1 ;  /* 0x00000006ff00723e */ /* 0x082fe400030006ff */
[----:B------:R-:W-:Y:S02]  /*13d00*/  F2FP.F16.E4M3.UNPACK_B R21, R25 ;  /* 0x00000019ff15723e */ /* 0x000fe400020006ff */
[----:B------:R-:W-:Y:S01]  /*13d10*/  F2FP.F16.E4M3.UNPACK_B R14, R13 ;  /* 0x0000000dff0e723e */ /* 0x000fe200020006ff */
[----:B------:R-:W-:Y:S01]  /*13d20*/  HADD2.F32 R9, -RZ, R0.H1_H1 ;  /* 0x30000000ff097230 */ /* 0x000fe20000004100 */
[----:B------:R-:W-:Y:S01]  /*13d30*/  LOP3.LUT R20, R15, 0xff000000, R20, 0xf8, !PT ;  /* 0xff0000000f147812 */ /* 0x000fe200078ef814 */
[----:B------:R-:W-:Y:S01]  /*13d40*/  HADD2.F32 R24, -RZ, R21.H1_H1 ;  /* 0x30000015ff187230 */ /* 0x000fe20000004100 */
[----:B------:R-:W-:Y:S01]  /*13d50*/  LOP3.LUT R12, R3, 0xff000000, R8, 0xf8, !PT ;  /* 0xff000000030c7812 */ /* 0x000fe200078ef808 */
[----:B------:R-:W-:Y:S01]  /*13d60*/  HADD2.F32 R15, -RZ, R14.H1_H1 ;  /* 0x3000000eff0f7230 */ /* 0x000fe20000004100 */
[----:B------:R-:W-:Y:S01]  /*13d70*/  F2FP.F16.E4M3.UNPACK_B R3, R6 ;  /* 0x00000006ff03723e */ /* 0x000fe200020006ff */
[----:B------:R-:W-:-:S02]  /*13d80*/  HADD2.F32 R8, -RZ, R0.H0_H0 ;  /* 0x20000000ff087230 */ /* 0x000fc40000004100 */
[CC--:B------:R-:W-:Y:S01]  /*13d90*/  FMUL.FTZ R27, R9.reuse, R24.reuse ;  /* 0x00000018091b7220 */ /* 0x0c0fe20000410000 */
[----:B------:R-:W-:Y:S01]  /*13da0*/  F2FP.F16.E4M3.UNPACK_B R10, R7 ;  /* 0x00000007ff0a723e */ /* 0x000fe200020006ff */
[----:B------:R-:W-:Y:S01]  /*13db0*/  FMUL.FTZ R9, R9, R15 ;  /* 0x0000000f09097220 */ /* 0x000fe20000410000 */
[----:B------:R-:W-:Y:S01]  /*13dc0*/  F2FP.F16.E4M3.UNPACK_B R11, R7.H1 ;  /* 0x00000007ff0b723e */ /* 0x000fe200030006ff */
[C---:B------:R-:W-:Y:S01]  /*13dd0*/  FFMA.FTZ R27, R8.reuse, R15, -R27 ;  /* 0x0000000f081b7223 */ /* 0x040fe2000001081b */
[-C--:B------:R-:W-:Y:S01]  /*13de0*/  F2FP.F16.E4M3.UNPACK_B R6, R5.reuse ;  /* 0x00000005ff06723e */ /* 0x080fe200020006ff */
[----:B------:R-:W-:Y:S01]  /*13df0*/  FFMA.FTZ R26, R8, R24, R9 ;  /* 0x00000018081a7223 */ /* 0x000fe20000010009 */
[----:B------:R-:W-:Y:S01]  /*13e00*/  F2FP.F16.E4M3.UNPACK_B R7, R5.H1 ;  /* 0x00000005ff07723e */ /* 0x000fe200030006ff */
[----:B------:R-:W-:Y:S01]  /*13e10*/  HADD2.F32 R8, -RZ, R21.H0_H0 ;  /* 0x20000015ff087230 */ /* 0x000fe20000004100 */
[----:B------:R-:W-:Y:S01]  /*13e20*/  F2FP.F16.E4M3.UNPACK_B R25, R25.H1 ;  /* 0x00000019ff19723e */ /* 0x000fe200030006ff */
[--C-:B------:R-:W-:Y:S01]  /*13e30*/  HADD2.F32 R5, -RZ, R3.reuse.H1_H1 ;  /* 0x30000003ff057230 */ /* 0x100fe20000004100 */
[----:B------:R-:W-:Y:S01]  /*13e40*/  F2FP.F16.E4M3.UNPACK_B R13, R13.H1 ;  /* 0x0000000dff0d723e */ /* 0x000fe200030006ff */
[----:B------:R-:W-:Y:S01]  /*13e50*/  HADD2.F32 R14, -RZ, R14.H0_H0 ;  /* 0x2000000eff0e7230 */ /* 0x000fe20000004100 */
[----:B------:R-:W-:Y:S01]  /*13e60*/  F2FP.F16.E4M3.UNPACK_B R0, R4 ;  /* 0x00000004ff00723e */ /* 0x000fe200020006ff */
[----:B------:R-:W-:-:S02]  /*13e70*/  HADD2.F32 R3, -RZ, R3.H0_H0 ;  /* 0x20000003ff037230 */ /* 0x000fc40000004100 */
[C---:B------:R-:W-:Y:S01]  /*13e80*/  FMUL.FTZ R24, R5.reuse, R8 ;  /* 0x0000000805187220 */ /* 0x040fe20000410000 */
[----:B------:R-:W-:Y:S02]  /*13e90*/  HADD2.F32 R9, -RZ, R25.H0_H0 ;  /* 0x20000019ff097230 */ /* 0x000fe40000004100 */
[-C--:B------:R-:W-:Y:S01]  /*13ea0*/  FMUL.FTZ R15, R5, R14.reuse ;  /* 0x0000000e050f7220 */ /* 0x080fe20000410000 */
[--C-:B------:R-:W-:Y:S02]  /*13eb0*/  HADD2.F32 R5, -RZ, R10.reuse.H1_H1 ;  /* 0x3000000aff057230 */ /* 0x100fe40000004100 */
[C---:B------:R-:W-:Y:S01]  /*13ec0*/  FFMA.FTZ R24, R3.reuse, R14, -R24 ;  /* 0x0000000e03187223 */ /* 0x040fe20000010818 */
[----:B------:R-:W-:Y:S02]  /*13ed0*/  HADD2.F32 R10, -RZ, R10.H0_H0 ;  /* 0x2000000aff0a7230 */ /* 0x000fe40000004100 */
[----:B------:R-:W-:Y:S01]  /*13ee0*/  FFMA.FTZ R21, R3, R8, R15 ;  /* 0x0000000803157223 */ /* 0x000fe2000001000f */
[----:B------:R-:W-:-:S02]  /*13ef0*/  HADD2.F32 R8, -RZ, R13.H0_H0 ;  /* 0x2000000dff087230 */ /* 0x000fc40000004100 */
[CC--:B------:R-:W-:Y:S01]  /*13f00*/  FMUL.FTZ R15, R5.reuse, R9.reuse ;  /* 0x00000009050f7220 */ /* 0x0c0fe20000410000 */
[----:B------:R-:W-:Y:S01]  /*13f10*/  HADD2.F32 R14, -RZ, R25.H1_H1 ;  /* 0x30000019ff0e7230 */ /* 0x000fe20000004100 */
[----:B------:R-:W-:Y:S01]  /*13f20*/  F2FP.F16.E4M3.UNPACK_B R4, R4.H1 ;  /* 0x00000004ff04723e */ /* 0x000fe200030006ff */
[----:B------:R-:W-:Y:S02]  /*13f30*/  HADD2.F32 R3, -RZ, R11.H1_H1 ;  /* 0x3000000bff037230 */ /* 0x000fe40000004100 */
[-C--:B------:R-:W-:Y:S01]  /*13f40*/  FMUL.FTZ R5, R5, R8.reuse ;  /* 0x0000000805057220 */ /* 0x080fe20000410000 */
[C---:B------:R-:W-:Y:S01]  /*13f50*/  FFMA.FTZ R25, R10.reuse, R8, -R15 ;  /* 0x000000080a197223 */ /* 0x040fe2000001080f */
[----:B------:R-:W-:Y:S02]  /*13f60*/  HADD2.F32 R8, -RZ, R13.H1_H1 ;  /* 0x3000000dff087230 */ /* 0x000fe40000004100 */
[----:B------:R-:W-:Y:S02]  /*13f70*/  HADD2.F32 R11, -RZ, R11.H0_H0 ;  /* 0x2000000bff0b7230 */ /* 0x000fe40000004100 */
[C---:B------:R-:W-:Y:S01]  /*13f80*/  FMUL.FTZ R30, R3.reuse, R14 ;  /* 0x0000000e031e7220 */ /* 0x040fe20000410000 */
[----:B------:R-:W-:Y:S01]  /*13f90*/  FFMA.FTZ R28, R10, R9, R5 ;  /* 0x000000090a1c7223 */ /* 0x000fe20000010005 */
[----:B------:R-:W-:Y:S01]  /*13fa0*/  F2FP.F16.E4M3.UNPACK_B R9, R20 ;  /* 0x00000014ff09723e */ /* 0x000fe200020006ff */
[-C--:B------:R-:W-:Y:S01]  /*13fb0*/  FMUL.FTZ R10, R3, R8.reuse ;  /* 0x00000008030a7220 */ /* 0x080fe20000410000 */
[----:B------:R-:W-:Y:S01]  /*13fc0*/  FFMA.FTZ R30, R11, R8, -R30 ;  /* 0x000000080b1e7223 */ /* 0x000fe2000001081e */
[----:B------:R-:W-:Y:S01]  /*13fd0*/  F2FP.F16.E4M3.UNPACK_B R8, R12 ;  /* 0x0000000cff08723e */ /* 0x000fe200020006ff */
[----:B------:R-:W-:-:S02]  /*13fe0*/  HADD2.F32 R5, -RZ, R4.H1_H1 ;  /* 0x30000004ff057230 */ /* 0x000fc40000004100 */
[----:B------:R-:W-:Y:S01]  /*13ff0*/  FFMA.FTZ R29, R11, R14, R10 ;  /* 0x0000000e0b1d7223 */ /* 0x000fe2000001000a */
[--C-:B------:R-:W-:Y:S01]  /*14000*/  HADD2.F32 R13, -RZ, R9.reuse.H1_H1 ;  /* 0x30000009ff0d7230 */ /* 0x100fe20000004100 */
[----:B------:R-:W-:Y:S01]  /*14010*/  F2FP.F16.E4M3.UNPACK_B R12, R12.H1 ;  /* 0x0000000cff0c723e */ /* 0x000fe200030006ff */
[----:B------:R-:W-:Y:S01]  /*14020*/  HADD2.F32 R10, -RZ, R9.H0_H0 ;  /* 0x20000009ff0a7230 */ /* 0x000fe20000004100 */
[----:B------:R-:W-:Y:S01]  /*14030*/  F2FP.F16.E4M3.UNPACK_B R20, R20.H1 ;  /* 0x00000014ff14723e */ /* 0x000fe200030006ff */
[----:B------:R-:W-:Y:S02]  /*14040*/  HADD2.F32 R9, -RZ, R8.H1_H1 ;  /* 0x30000008ff097230 */ /* 0x000fe40000004100 */
[----:B------:R-:W-:Y:S01]  /*14050*/  FMUL.FTZ R11, R5, R13 ;  /* 0x0000000d050b7220 */ /* 0x000fe20000410000 */
[----:B------:R-:W-:Y:S02]  /*14060*/  HADD2.F32 R3, -RZ, R0.H1_H1 ;  /* 0x30000000ff037230 */ /* 0x000fe40000004100 */
        /* <DEDUP_REMOVED lines=10> */
[----:B------:R-:W-:-:S02]  /*14110*/  HADD2.F32 R4, -RZ, R12.H1_H1 ;  /* 0x3000000cff047230 */ /* 0x000fc40000004100 */
[--C-:B------:R-:W-:Y:S02]  /*14120*/  HADD2.F32 R3, -RZ, R7.reuse.H1_H1 ;  /* 0x30000007ff037230 */ /* 0x100fe40000004100 */
[--C-:B------:R-:W-:Y:S02]  /*14130*/  HADD2.F32 R8, -RZ, R20.reuse.H1_H1 ;  /* 0x30000014ff087230 */ /* 0x100fe40000004100 */
[----:B------:R-:W-:Y:S02]  /*14140*/  HADD2.F32 R9, -RZ, R20.H0_H0 ;  /* 0x20000014ff097230 */ /* 0x000fe40000004100 */
[C---:B------:R-:W-:Y:S01]  /*14150*/  FMUL.FTZ R13, R3.reuse, R4 ;  /* 0x00000004030d7220 */ /* 0x040fe20000410000 */
[----:B------:R-:W-:Y:S02]  /*14160*/  HADD2.F32 R0, -RZ, R6.H1_H1 ;  /* 0x30000006ff007230 */ /* 0x000fe40000004100 */
[----:B------:R-:W-:Y:S02]  /*14170*/  HADD2.F32 R5, -RZ, R12.H0_H0 ;  /* 0x2000000cff057230 */ /* 0x000fe40000004100 */
[----:B------:R-:W-:Y:S01]  /*14180*/  FMUL.FTZ R12, R3, R8 ;  /* 0x00000008030c7220 */ /* 0x000fe20000410000 */
[----:B------:R-:W-:-:S02]  /*14190*/  HADD2.F32 R7, -RZ, R7.H0_H0 ;  /* 0x20000007ff077230 */ /* 0x000fc40000004100 */
[C---:B------:R-:W-:Y:S01]  /*141a0*/  FMUL.FTZ R3, R0.reuse, R9 ;  /* 0x0000000900037220 */ /* 0x040fe20000410000 */
[----:B------:R-:W-:Y:S02]  /*141b0*/  HADD2.F32 R6, -RZ, R6.H0_H0 ;  /* 0x20000006ff067230 */ /* 0x000fe40000004100 */
[-C--:B------:R-:W-:Y:S01]  /*141c0*/  FMUL.FTZ R0, R0, R5.reuse ;  /* 0x0000000500007220 */ /* 0x080fe20000410000 */
[C---:B------:R-:W-:Y:S01]  /*141d0*/  FFMA.FTZ R12, R7.reuse, R4, -R12 ;  /* 0x00000004070c7223 */ /* 0x040fe2000001080c */
[----:B------:R-:W-:Y:S01]  /*141e0*/  FFMA.FTZ R13, R7, R8, R13 ;  /* 0x00000008070d7223 */ /* 0x000fe2000001000d */
[C---:B------:R-:W-:Y:S01]  /*141f0*/  FFMA.FTZ R5, R6.reuse, R5, -R3 ;  /* 0x0000000506057223 */ /* 0x040fe20000010803 */
[----:B------:R-:W-:Y:S01]  /*14200*/  FFMA.FTZ R0, R6, R9, R0 ;  /* 0x0000000906007223 */ /* 0x000fe20000010000 */
[----:B------:R-:W-:Y:S02]  /*14210*/  F2FP.SATFINITE.E4M3.F32.PACK_AB_MERGE_C R6, R26, R27, RZ ;  /* 0x0000001b1a06723e */ /* 0x000fe400048070ff */
[----:B------:R-:W-:-:S02]  /*14220*/  F2FP.SATFINITE.E4M3.F32.PACK_AB_MERGE_C R7, R29, R30, RZ ;  /* 0x0000001e1d07723e */ /* 0x000fc400048070ff */
[----:B------:R-:W-:Y:S02]  /*14230*/  F2FP.SATFINITE.E4M3.F32.PACK_AB_MERGE_C R4, R15, R14, RZ ;  /* 0x0000000e0f04723e */ /* 0x000fe400048070ff */
[----:B------:R-:W-:Y:S02]  /*14240*/  F2FP.SATFINITE.E4M3.F32.PACK_AB_MERGE_C R12, R13, R12, RZ ;  /* 0x0000000c0d0c723e */ /* 0x000fe400048070ff */
[----:B------:R-:W-:Y:S02]  /*14250*/  F2FP.SATFINITE.E4M3.F32.PACK_AB_MERGE_C R6, R21, R24, R6 ;  /* 0x000000181506723e */ /* 0x000fe40004807006 */
[----:B------:R-:W-:Y:S02]  /*14260*/  F2FP.SATFINITE.E4M3.F32.PACK_AB_MERGE_C R7, R28, R25, R7 ;  /* 0x000000191c07723e */ /* 0x000fe40004807007 */
[----:B------:R-:W-:Y:S02]  /*14270*/  F2FP.SATFINITE.E4M3.F32.PACK_AB_MERGE_C R4, R10, R11, R4 ;  /* 0x0000000b0a04723e */ /* 0x000fe40004807004 */
[----:B------:R-:W-:-:S05]  /*14280*/  F2FP.SATFINITE.E4M3.F32.PACK_AB_MERGE_C R5, R0, R5, R12 ;  /* 0x000000050005723e */ /* 0x000fca000480700c */
[----:B------:R1:W-:Y:S01]  /*14290*/  STS.128 [R224+0x4000], R4 ;  /* 0x00400004e0007388 */ /* 0x0003e20000000c00 */
[----:B------:R-:W-:Y:S05]  /*142a0*/  BRA `(.L_x_1462) ;  /* 0x0000003400787947 */ /* 0x000fea0003800000 */
.L_x_1453:
[----:B------:R-:W1:Y:S01]  /*142b0*/  LDC R0, c[0x0][0x428] ;  /* 0x00010a00ff007b82 */ /* 0x000e620000000800 */
[----:B------:R-:W-:Y:S01]  /*142c0*/  ISETP.GE.AND P0, PT, R191, R4, PT ;  /* 0x00000004bf00720c */ /* 0x000fe20003f06270 */
[----:B------:R-:W-:Y:S01]  /*142d0*/  IMAD R3, R193, 0x80, R191 ;  /* 0x00000080c1037824 */ /* 0x000fe200078e02bf */
[----:B------:R-:W-:Y:S01]  /*142e0*/  BSSY B1, `(.L_x_1473) ;  /* 0x0000041000017945 */ /* 0x000fe20003800000 */
[----:B------:R-:W-:Y:S01]  /*142f0*/  IMAD.MOV.U32 R20, RZ, RZ, R46 ;  /* 0x000000ffff147224 */ /* 0x000fe200078e002e */
[----:B------:R-:W-:Y:S01]  /*14300*/  CS2R R40, SRZ ;  /* 0x0000000000287805 */ /* 0x000fe2000001ff00 */
[----:B------:R-:W-:Y:S01]  /*14310*/  IMAD.MOV.U32 R21, RZ, RZ, R53 ;  /* 0x000000ffff157224 */ /* 0x000fe200078e0035 */
[----:B------:R-:W-:Y:S01]  /*14320*/  CS2R R42, SRZ ;  /* 0x00000000002a7805 */ /* 0x000fe2000001ff00 */
[----:B------:R-:W-:Y:S01]  /*14330*/  IMAD.MOV.U32 R50, RZ, RZ, R48 ;  /* 0x000000ffff327224 */ /* 0x000fe200078e0030 */
        /* <DEDUP_REMOVED lines=9> */
[----:B-1----:R-:W-:-:S13]  /*143d0*/  ISETP.NE.AND P1, PT, R0, 0x1, PT ;  /* 0x000000010000780c */ /* 0x002fda0003f25270 */
[----:B------:R-:W1:Y:S08]  /*143e0*/  @P1 LDC R0, c[0x0][0x42c] ;  /* 0x00010b00ff001b82 */ /* 0x000e700000000800 */
[----:B------:R-:W2:Y:S01]  /*143f0*/  @P1 LDC R5, c[0x0][0x430] ;  /* 0x00010c00ff051b82 */ /* 0x000ea20000000800 */
[----:B-1----:R-:W-:-:S05]  /*14400*/  @P1 IMAD.HI.U32 R0, R3, R0, RZ ;  /* 0x0000000003001227 */ /* 0x002fca00078e00ff */
[----:B--2---:R-:W-:Y:S02]  /*14410*/  @P1 SHF.R.U32.HI R3, RZ, R5, R0 ;  /* 0x00000005ff031219 */ /* 0x004fe40000011600 */
[----:B------:R-:W-:Y:S02]  /*14420*/  CS2R R4, SRZ ;  /* 0x0000000000047805 */ /* 0x000fe4000001ff00 */
[----:B------:R-:W-:Y:S01]  /*14430*/  SHF.R.S32.HI R45, RZ, 0x1f, R3 ;  /* 0x0000001fff2d7819 */ /* 0x000fe20000011403 */
[----:B------:R-:W-:Y:S06]  /*14440*/  @P0 BRA `(.L_x_1474) ;  /* 0x0000000000a80947 */ /* 0x000fec0003800000 */
[C---:B------:R-:W-:Y:S01]  /*14450*/  IMAD R0, R221.reuse, R12, RZ ;  /* 0x0000000cdd007224 */ /* 0x040fe200078e02ff */
[----:B------:R-:W-:Y:S01]  /*14460*/  ULDC.64 UR4, c[0x0][0x3c8] ;  /* 0x0000f20000047ab9 */ /* 0x000fe20000000a00 */
[----:B------:R-:W-:Y:S01]  /*14470*/  IMAD.MOV.U32 R4, RZ, RZ, R22 ;  /* 0x000000ffff047224 */ /* 0x000fe200078e0016 */
[----:B------:R-:W-:Y:S01]  /*14480*/  ULDC.64 UR6, c[0x0][0x3e0] ;  /* 0x0000f80000067ab9 */ /* 0x000fe20000000a00 */
[----:B------:R-:W-:Y:S01]  /*14490*/  IMAD.MOV.U32 R5, RZ, RZ, R59 ;  /* 0x000000ffff057224 */ /* 0x000fe200078e003b */
[----:B------:R-:W-:Y:S01]  /*144a0*/  CS2R R28, SRZ ;  /* 0x00000000001c7805 */ /* 0x000fe2000001ff00 */
[----:B------:R-:W-:Y:S01]  /*144b0*/  IMAD R8, R221, R10, RZ ;  /* 0x0000000add087224 */ /* 0x000fe200078e02ff */
[----:B------:R-:W-:Y:S01]  /*144c0*/  CS2R R30, SRZ ;  /* 0x00000000001e7805 */ /* 0x000fe2000001ff00 */
[----:B------:R-:W-:Y:S01]  /*144d0*/  IMAD.WIDE.U32 R6, R191, R12, R4 ;  /* 0x0000000cbf067225 */ /* 0x000fe200078e0004 */
[----:B------:R-:W-:Y:S02]  /*144e0*/  CS2R R24, SRZ ;  /* 0x0000000000187805 */ /* 0x000fe4000001ff00 */
[----:B------:R-:W-:-:S02]  /*144f0*/  CS2R R26, SRZ ;  /* 0x00000000001a7805 */ /* 0x000fc4000001ff00 */
[----:B------:R-:W-:Y:S01]  /*14500*/  CS2R R40, SRZ ;  /* 0x0000000000287805 */ /* 0x000fe2000001ff00 */
[C---:B------:R-:W-:Y:S01]  /*14510*/  IMAD R9, R191.reuse, R13, R0 ;  /* 0x0000000dbf097224 */ /* 0x040fe200078e0200 */
[----:B------:R-:W-:Y:S01]  /*14520*/  CS2R R42, SRZ ;  /* 0x00000000002a7805 */ /* 0x000fe2000001ff00 */
[C---:B------:R-:W-:Y:S01]  /*14530*/  IMAD.WIDE.U32 R4, R191.reuse, R10, R4 ;  /* 0x0000000abf047225 */ /* 0x040fe200078e0004 */
[----:B------:R-:W-:Y:S02]  /*14540*/  CS2R R36, SRZ ;  /* 0x0000000000247805 */ /* 0x000fe4000001ff00 */
[----:B------:R-:W-:Y:S02]  /*14550*/  CS2R R38, SRZ ;  /* 0x0000000000267805 */ /* 0x000fe4000001ff00 */
[----:B------:R-:W-:Y:S01]  /*14560*/  CS2R R32, SRZ ;  /* 0x0000000000207805 */ /* 0x000fe2000001ff00 */
[----:B------:R-:W-:Y:S01]  /*14570*/  IMAD R15, R191, R11, R8 ;  /* 0x0000000bbf0f7224 */ /* 0x000fe200078e0208 */
[----:B------:R-:W-:Y:S01]  /*14580*/  IADD3 R8, P1, P2, R55, R46, R6 ;  /* 0x0000002e37087210 */ /* 0x000fe20007a3e006 */
[----:B------:R-:W-:Y:S01]  /*14590*/  IMAD.IADD R9, R9, 0x1, R7 ;  /* 0x0000000109097824 */ /* 0x000fe200078e0207 */
[----:B------:R-:W-:Y:S01]  /*145a0*/  IADD3 R14, P3, P4, R57, R48, R4 ;  /* 0x00000030390e7210 */ /* 0x000fe20007c7e004 */
[----:B------:R-:W-:Y:S01]  /*145b0*/  IMAD.IADD R0, R15, 0x1, R5 ;  /* 0x000000010f007824 */ /* 0x000fe200078e0205 */
[----:B------:R-:W-:-:S02]  /*145c0*/  CS2R R6, SRZ ;  /* 0x0000000000067805 */ /* 0x000fc4000001ff00 */
[----:B------:R-:W-:Y:S02]  /*145d0*/  CS2R R34, SRZ ;  /* 0x0000000000227805 */ /* 0x000fe4000001ff00 */
[----:B------:R-:W-:Y:S02]  /*145e0*/  IADD3.X R4, R52, R53, R9, P1, P2 ;  /* 0x0000003534047210 */ /* 0x000fe40000fe4409 */
[----:B------:R-:W-:Y:S01]  /*145f0*/  IADD3 R8, P1, R8, UR4, RZ ;  /* 0x0000000408087c10 */ /* 0x000fe2000ff3e0ff */
[----:B------:R-:W-:Y:S01]  /*14600*/  ULDC UR4, c[0x0][0x3d4] ;  /* 0x0000f50000047ab9 */ /* 0x000fe20000000800 */
[----:B------:R-:W-:Y:S02]  /*14610*/  IADD3.X R0, R54, R51, R0, P3, P4 ;  /* 0x0000003336007210 */ /* 0x000fe40001fe8400 */
[----:B------:R-:W-:Y:S02]  /*14620*/  IADD3 R14, P2, R14, UR6, RZ ;  /* 0x000000060e0e7c10 */ /* 0x000fe4000ff5e0ff */
[----:B------:R-:W-:-:S02]  /*14630*/  IADD3.X R9, R4, UR5, RZ, P1, !PT ;  /* 0x0000000504097c10 */ /* 0x000fc40008ffe4ff */
[----:B------:R-:W-:Y:S02]  /*14640*/  CS2R R4, SRZ ;  /* 0x0000000000047805 */ /* 0x000fe4000001ff00 */
[----:B------:R-:W-:Y:S02]  /*14650*/  IADD3.X R15, R0, UR7, RZ, P2, !PT ;  /* 0x00000007000f7c10 */ /* 0x000fe400097fe4ff */
[----:B------:R-:W-:Y:S02]  /*14660*/  ISETP.GE.AND P1, PT, R22, UR4, PT ;  /* 0x0000000416007c0c */ /* 0x000fe4000bf26270 */
[----:B------:R-:W-:Y:S02]  /*14670*/  ISETP.GE.AND P2, PT, R197, UR4, PT ;  /* 0x00000004c5007c0c */ /* 0x000fe4000bf46270 */
[----:B------:R-:W-:-:S09]  /*14680*/  ISETP.GE.AND P3, PT, R199, UR4, PT ;  /* 0x00000004c7007c0c */ /* 0x000fd2000bf66270 */
[----:B------:R1:W5:Y:S04]  /*14690*/  @!P1 LDG.E.128 R28, desc[UR60][R8.64] ;  /* 0x0000003c081c9981 */ /* 0x000368000c1e1d00 */
[----:B------:R1:W5:Y:S04]  /*146a0*/  @!P2 LDG.E.128 R24, desc[UR60][R8.64+0x20] ;  /* 0x0000203c0818a981 */ /* 0x000368000c1e1d00 */
[----:B------:R1:W5:Y:S04]  /*146b0*/  @!P3 LDG.E.128 R4, desc[UR60][R8.64+0x40] ;  /* 0x0000403c0804b981 */ /* 0x000368000c1e1d00 */
[----:B------:R1:W5:Y:S04]  /*146c0*/  @!P1 LDG.E.128 R40, desc[UR60][R14.64] ;  /* 0x0000003c0e289981 */ /* 0x000368000c1e1d00 */
[----:B------:R1:W5:Y:S04]  /*146d0*/  @!P2 LDG.E.128 R36, desc[UR60][R14.64+0x20] ;  /* 0x0000203c0e24a981 */ /* 0x000368000c1e1d00 */
[----:B------:R1:W5:Y:S02]  /*146e0*/  @!P3 LDG.E.128 R32, desc[UR60][R14.64+0x40] ;  /* 0x0000403c0e20b981 */ /* 0x000364000c1e1d00 */
.L_x_1474:
[----:B------:R-:W-:Y:S05]  /*146f0*/  BSYNC B1 ;  /* 0x0000000000017941 */ /* 0x000fea0003800000 */
.L_x_1473:
[----:B------:R-:W-:Y:S01]  /*14700*/  IMAD R0, R45, R12, RZ ;  /* 0x0000000c2d007224 */ /* 0x000fe200078e02ff */
[----:B------:R-:W-:Y:S01]  /*14710*/  ULDC.64 UR4, c[0x0][0x3c8] ;  /* 0x0000f20000047ab9 */ /* 0x000fe20000000a00 */
[----:B-1----:R-:W-:Y:S01]  /*14720*/  IMAD.WIDE.U32 R14, R3, R10, R50 ;  /* 0x0000000a030e7225 */ /* 0x002fe200078e0032 */
        /* <DEDUP_REMOVED lines=11> */
.L_x_1751:
[----:B------:R-:W-:-:S03]  /*147e0*/  UMOV UR4, 0xffffffff ;  /* 0xffffffff00047882 */ /* 0x000fc60000000000 */
[----:B------:R-:W-:Y:S05]  /*147f0*/  BRA.DIV UR4, `(.L_x_1476) ;  /* 0x000001ee04687947 */ /* 0x000fea000b800000 */
.L_x_1754:
[----:B------:R-:W-:-:S03]  /*14800*/  UMOV UR4, 0xffffffff ;  /* 0xffffffff00047882 */ /* 0x000fc60000000000 */
[----:B------:R-:W-:Y:S05]  /*14810*/  BRA.DIV UR4, `(.L_x_1477) ;  /* 0x000001ee04887947 */ /* 0x000fea000b800000 */
.L_x_1757:
[----:B------:R-:W-:-:S03]  /*14820*/  UMOV UR4, 0xffffffff ;  /* 0xffffffff00047882 */ /* 0x000fc60000000000 */
[----:B------:R-:W-:Y:S05]  /*14830*/  BRA.DIV UR4, `(.L_x_1478) ;  /* 0x000001ee04a87947 */ /* 0x000fea000b800000 */
.L_x_1760:
[----:B------:R-:W-:Y:S01]  /*14840*/  ULEA.HI UR4, UR43, UR43, URZ, 0x1 ;  /* 0x0000002b2b047291 */ /* 0x000fe2000f8f083f */
[----:B------:R-:W-:Y:S03]  /*14850*/  BSSY B1, `(.L_x_1479) ;  /* 0x0000007000017945 */ /* 0x000fe60003800000 */
[----:B------:R-:W-:-:S04]  /*14860*/  ULOP3.LUT UR4, UR4, 0xfffffffe, URZ, 0xc0, !UPT ;  /* 0xfffffffe04047892 */ /* 0x000fc8000f8ec03f */
[----:B------:R-:W-:-:S06]  /*14870*/  UIADD3 UR4, UR43, -UR4, URZ ;  /* 0x800000042b047290 */ /* 0x000fcc000fffe03f */
[----:B------:R-:W-:-:S05]  /*14880*/  IMAD.U32 R0, RZ, RZ, UR4 ;  /* 0x00000004ff007e24 */ /* 0x000fca000f8e00ff */
[----:B------:R-:W-:-:S04]  /*14890*/  SHF.L.U32 R0, R0, 0x1f, RZ ;  /* 0x0000001f00007819 */ /* 0x000fc800000006ff */
[----:B------:R-:W1:Y:S02]  /*148a0*/  SYNCS.PHASECHK.TRANS64.TRYWAIT P1, [R17+URZ+0x29800], R0 ;  /* 0x02980000110075a7 */ /* 0x000e64000802017f */
[----:B-1----:R-:W-:Y:S05]  /*148b0*/  @!P1 BRA `(.L_x_1480) ;  /* 0x000001ec00b09947 */ /* 0x002fea0003800000 */
.L_x_1761:
[----:B------:R-:W-:Y:S05]  /*148c0*/  BSYNC B1 ;  /* 0x0000000000017941 */ /* 0x000fea0003800000 */
.L_x_1479:
[----:B------:R-:W-:Y:S05]  /*148d0*/  @P0 BRA `(.L_x_1462) ;  /* 0x0000002c00ec0947 */ /* 0x000fea0003800000 */
[----:B-1----:R-:W1:Y:S01]  /*148e0*/  LDC R0, c[0x0][0x3d4] ;  /* 0x0000f500ff007b82 */ /* 0x002e620000000800 */
[----:B------:R-:W-:Y:S01]  /*148f0*/  BSSY B1, `(.L_x_1481) ;  /* 0x00000fb000017945 */ /* 0x000fe20003800000 */
[-C--:B-1----:R-:W-:Y:S02]  /*14900*/  ISETP.GE.AND P0, PT, R22, R0.reuse, PT ;  /* 0x000000001600720c */ /* 0x082fe40003f06270 */
        /* <DEDUP_REMOVED lines=24> */
[----:B------:R-:W-:Y:S02]  /*14a90*/  PRMT R20, R10, 0x7604, R11 ;  /* 0x000076040a147816 */ /* 0x000fe4000000000b */
[----:B------:R-:W-:Y:S02]  /*14aa0*/  IADD3 R12, R3, R205, R12 ;  /* 0x000000cd030c7210 */ /* 0x000fe40007ffe00c */
[----:B------:R-:W-:Y:S02]  /*14ab0*/  SHF.R.U32.HI R10, RZ, 0x8, R40 ;  /* 0x00000008ff0a7819 */ /* 0x000fe40000011628 */
[----:B------:R-:W-:Y:S01]  /*14ac0*/  LOP3.LUT R13, R40, 0xff, RZ, 0xc0, !PT ;  /* 0x000000ff280d7812 */ /* 0x000fe200078ec0ff */
[----:B------:R-:W-:Y:S01]  /*14ad0*/  IMAD.IADD R3, R17, 0x1, R12 ;  /* 0x0000000111037824 */ /* 0x000fe200078e020c */
[----:B------:R-:W-:Y:S02]  /*14ae0*/  LOP3.LUT R10, R10, 0xff, RZ, 0xc0, !PT ;  /* 0x000000ff0a0a7812 */ /* 0x000fe400078ec0ff */
[----:B------:R-:W-:-:S02]  /*14af0*/  LOP3.LUT R11, R31, 0xff, RZ, 0xc0, !PT ;  /* 0x000000ff1f0b7812 */ /* 0x000fc400078ec0ff */
[----:B------:R-:W-:Y:S02]  /*14b00*/  PRMT R53, R10, 0x7604, R13 ;  /* 0x000076040a357816 */ /* 0x000fe4000000000d */
[----:B------:R-:W1:Y:S01]  /*14b10*/  LDS.128 R12, [R3+0x14400] ;  /* 0x01440000030c7984 */ /* 0x000e620000000c00 */
[----:B------:R-:W-:Y:S02]  /*14b20*/  PRMT R46, R8, 0x7604, R11 ;  /* 0x00007604082e7816 */ /* 0x000fe4000000000b */
[----:B------:R-:W-:Y:S01]  /*14b30*/  SHF.R.U32.HI R49, RZ, 0x8, R42 ;  /* 0x00000008ff317819 */ /* 0x000fe2000001162a */
[----:B------:R-:W2:Y:S01]  /*14b40*/  LDS.128 R8, [R228+0x14400] ;  /* 0x01440000e4087984 */ /* 0x000ea20000000c00 */
[----:B------:R-:W-:Y:S02]  /*14b50*/  SHF.R.U32.HI R45, RZ, 0x8, R41 ;  /* 0x00000008ff2d7819 */ /* 0x000fe40000011629 */
[----:B------:R-:W-:Y:S02]  /*14b60*/  LOP3.LUT R50, R42, 0xff, RZ, 0xc0, !PT ;  /* 0x000000ff2a327812 */ /* 0x000fe400078ec0ff */
[----:B------:R-:W-:-:S02]  /*14b70*/  LOP3.LUT R49, R49, 0xff, RZ, 0xc0, !PT ;  /* 0x000000ff31317812 */ /* 0x000fc400078ec0ff */
[----:B------:R-:W-:Y:S02]  /*14b80*/  LOP3.LUT R48, R41, 0xff, RZ, 0xc0, !PT ;  /* 0x000000ff29307812 */ /* 0x000fe400078ec0ff */
[----:B------:R-:W-:Y:S02]  /*14b90*/  LOP3.LUT R45, R45, 0xff, RZ, 0xc0, !PT ;  /* 0x000000ff2d2d7812 */ /* 0x000fe400078ec0ff */
[----:B------:R-:W-:Y:S02]  /*14ba0*/  PRMT R57, R49, 0x7604, R50 ;  /* 0x0000760431397816 */ /* 0x000fe40000000032 */
[----:B------:R-:W-:Y:S02]  /*14bb0*/  PRMT R48, R45, 0x7604, R48 ;  /* 0x000076042d307816 */ /* 0x000fe40000000030 */
[----:B------:R-:W-:Y:S02]  /*14bc0*/  SHF.R.U32.HI R49, RZ, 0x10, R31 ;  /* 0x00000010ff317819 */ /* 0x000fe4000001161f */
[----:B------:R-:W-:-:S02]  /*14bd0*/  SHF.R.U32.HI R55, RZ, 0x10, R41 ;  /* 0x00000010ff377819 */ /* 0x000fc40000011629 */
[----:B------:R-:W-:Y:S01]  /*14be0*/  SHF.R.U32.HI R51, RZ, 0x8, R43 ;  /* 0x00000008ff337819 */ /* 0x000fe2000001162b */
[----:B------:R-:W-:Y:S01]  /*14bf0*/  IMAD.U32 R49, R49, 0x10000, RZ ;  /* 0x0001000031317824 */ /* 0x000fe200078e00ff */
[----:B------:R-:W-:Y:S01]  /*14c00*/  SHF.R.U32.HI R45, RZ, 0x10, R29 ;  /* 0x00000010ff2d7819 */ /* 0x000fe2000001161d */
[----:B------:R-:W-:Y:S01]  /*14c10*/  IMAD.U32 R55, R55, 0x10000, RZ ;  /* 0x0001000037377824 */ /* 0x000fe200078e00ff */
[----:B------:R-:W-:Y:S02]  /*14c20*/  LOP3.LUT R52, R43, 0xff, RZ, 0xc0, !PT ;  /* 0x000000ff2b347812 */ /* 0x000fe400078ec0ff */
[----:B------:R-:W-:Y:S01]  /*14c30*/  LOP3.LUT R51, R51, 0xff, RZ, 0xc0, !PT ;  /* 0x000000ff33337812 */ /* 0x000fe200078ec0ff */
[----:B------:R-:W-:Y:S01]  /*14c40*/  IMAD.U32 R45, R45, 0x10000, RZ ;  /* 0x000100002d2d7824 */ /* 0x000fe200078e00ff */
[----:B------:R-:W-:Y:S02]  /*14c50*/  SHF.R.U32.HI R59, RZ, 0x10, R43 ;  /* 0x00000010ff3b7819 */ /* 0x000fe4000001162b */
[----:B------:R-:W-:-:S02]  /*14c60*/  LOP3.LUT R21, R21, 0xff0000, R28, 0xf8, !PT ;  /* 0x00ff000015157812 */ /* 0x000fc400078ef81c */
[----:B------:R-:W-:Y:S01]  /*14c70*/  PRMT R52, R51, 0x7604, R52 ;  /* 0x0000760433347816 */ /* 0x000fe20000000034 */
[----:B------:R-:W-:Y:S01]  /*14c80*/  IMAD.U32 R59, R59, 0x10000, RZ ;  /* 0x000100003b3b7824 */ /* 0x000fe200078e00ff */
[----:B------:R-:W-:Y:S02]  /*14c90*/  LOP3.LUT R51, R46, 0xff0000, R49, 0xf8, !PT ;  /* 0x00ff00002e337812 */ /* 0x000fe400078ef831 */
[----:B------:R-:W-:Y:S02]  /*14ca0*/  LOP3.LUT R55, R48, 0xff0000, R55, 0xf8, !PT ;  /* 0x00ff000030377812 */ /* 0x000fe400078ef837 */
[----:B------:R-:W-:Y:S02]  /*14cb0*/  LOP3.LUT R45, R20, 0xff0000, R45, 0xf8, !PT ;  /* 0x00ff0000142d7812 */ /* 0x000fe400078ef82d */
[----:B------:R-:W-:Y:S02]  /*14cc0*/  LOP3.LUT R49, R47, 0xff0000, R30, 0xf8, !PT ;  /* 0x00ff00002f317812 */ /* 0x000fe400078ef81e */
[----:B------:R-:W-:-:S02]  /*14cd0*/  LOP3.LUT R47, R21, 0xff000000, R28, 0xf8, !PT ;  /* 0xff000000152f7812 */ /* 0x000fc400078ef81c */
[--C-:B------:R-:W-:Y:S02]  /*14ce0*/  LOP3.LUT R21, R53, 0xff0000, R40.reuse, 0xf8, !PT ;  /* 0x00ff000035157812 */ /* 0x100fe400078ef828 */
[----:B------:R-:W-:Y:S02]  /*14cf0*/  LOP3.LUT R55, R55, 0xff000000, R41, 0xf8, !PT ;  /* 0xff00000037377812 */ /* 0x000fe400078ef829 */
[----:B------:R-:W-:Y:S02]  /*14d00*/  LOP3.LUT R48, R45, 0xff000000, R29, 0xf8, !PT ;  /* 0xff0000002d307812 */ /* 0x000fe400078ef81d */
[----:B------:R-:W-:Y:S02]  /*14d10*/  LOP3.LUT R59, R52, 0xff0000, R59, 0xf8, !PT ;  /* 0x00ff0000343b7812 */ /* 0x000fe400078ef83b */
[----:B------:R-:W-:Y:S02]  /*14d20*/  LOP3.LUT R53, R51, 0xff000000, R31, 0xf8, !PT ;  /* 0xff00000033357812 */ /* 0x000fe400078ef81f */
[----:B------:R-:W-:-:S02]  /*14d30*/  LOP3.LUT R54, R21, 0xff000000, R40, 0xf8, !PT ;  /* 0xff00000015367812 */ /* 0x000fc400078ef828 */
[----:B------:R-:W-:Y:S02]  /*14d40*/  LOP3.LUT R52, R49, 0xff000000, R30, 0xf8, !PT ;  /* 0xff00000031347812 */ /* 0x000fe400078ef81e */
[----:B------:R-:W-:Y:S02]  /*14d50*/  F2FP.F16.E4M3.UNPACK_B R51, R55 ;  /* 0x00000037ff33723e */ /* 0x000fe400020006ff */
[----:B-1----:R-:W-:Y:S02]  /*14d60*/  F2FP.F16.E4M3.UNPACK_B R40, R13 ;  /* 0x0000000dff28723e */ /* 0x002fe400020006ff */
[----:B------:R-:W-:Y:S01]  /*14d70*/  F2FP.F16.E4M3.UNPACK_B R49, R48 ;  /* 0x00000030ff31723e */ /* 0x000fe200020006ff */
[----:B------:R-:W-:Y:S01]  /*14d80*/  HADD2.F32 R56, -RZ, R51.H0_H0 ;  /* 0x20000033ff387230 */ /* 0x000fe20000004100 */
[-C--:B--2---:R-:W-:Y:S02]  /*14d90*/  F2FP.F16.E4M3.UNPACK_B R20, R9.reuse ;  /* 0x00000009ff14723e */ /* 0x084fe400020006ff */
[----:B------:R-:W-:Y:S01]  /*14da0*/  F2FP.F16.E4M3.UNPACK_B R21, R9.H1 ;  /* 0x00000009ff15723e */ /* 0x000fe200030006ff */
[--C-:B------:R-:W-:Y:S01]  /*14db0*/  HADD2.F32 R9, -RZ, R40.reuse.H0_H0 ;  /* 0x20000028ff097230 */ /* 0x100fe20000004100 */
[--C-:B------:R-:W-:Y:S01]  /*14dc0*/  LOP3.LUT R57, R57, 0xff0000, R42.reuse, 0xf8, !PT ;  /* 0x00ff000039397812 */ /* 0x100fe200078ef82a */
[----:B------:R-:W-:Y:S01]  /*14dd0*/  HADD2.F32 R50, -RZ, R49.H0_H0 ;  /* 0x20000031ff327230 */ /* 0x000fe20000004100 */
[-C--:B------:R-:W-:Y:S01]  /*14de0*/  F2FP.F16.E4M3.UNPACK_B R28, R10.reuse ;  /* 0x0000000aff1c723e */ /* 0x080fe200020006ff */
[----:B------:R-:W-:Y:S01]  /*14df0*/  HADD2.F32 R40, -RZ, R40.H1_H1 ;  /* 0x30000028ff287230 */ /* 0x000fe20000004100 */
[----:B------:R-:W-:Y:S01]  /*14e00*/  F2FP.F16.E4M3.UNPACK_B R29, R10.H1 ;  /* 0x0000000aff1d723e */ /* 0x000fe200030006ff */
[----:B------:R-:W-:Y:S01]  /*14e10*/  HADD2.F32 R10, -RZ, R20.H0_H0 ;  /* 0x20000014ff0a7230 */ /* 0x000fe20000004100 */
[----:B------:R-:W-:Y:S01]  /*14e20*/  F2FP.F16.E4M3.UNPACK_B R41, R13.H1 ;  /* 0x0000000dff29723e */ /* 0x000fe200030006ff */
[----:B------:R-:W-:Y:S01]  /*14e30*/  FMUL.FTZ R13, R9, R56 ;  /* 0x00000038090d7220 */ /* 0x000fe20000410000 */
[----:B------:R-:W-:Y:S01]  /*14e40*/  LOP3.LUT R58, R57, 0xff000000, R42, 0xf8, !PT ;  /* 0xff000000393a7812 */ /* 0x000fe200078ef82a */
[-C--:B------:R-:W-:Y:S01]  /*14e50*/  FMUL.FTZ R57, R9, R50.reuse ;  /* 0x0000003209397220 */ /* 0x080fe20000410000 */
[----:B------:R-:W-:Y:S01]  /*14e60*/  F2FP.F16.E4M3.UNPACK_B R55, R55.H1 ;  /* 0x00000037ff37723e */ /* 0x000fe200030006ff */
[C---:B------:R-:W-:Y:S01]  /*14e70*/  FFMA.FTZ R9, R10.reuse, R50, -R13 ;  /* 0x000000320a097223 */ /* 0x040fe2000001080d */
[----:B------:R-:W-:Y:S01]  /*14e80*/  F2FP.F16.E4M3.UNPACK_B R48, R48.H1 ;  /* 0x00000030ff30723e */ /* 0x000fe200030006ff */
[----:B------:R-:W-:Y:S01]  /*14e90*/  FFMA.FTZ R13, R10, R56, R57 ;  /* 0x000000380a0d7223 */ /* 0x000fe20000010039 */
[----:B------:R-:W-:Y:S01]  /*14ea0*/  HADD2.F32 R57, -RZ, R51.H1_H1 ;  /* 0x30000033ff397230 */ /* 0x000fe20000004100 */
[----:B------:R-:W-:Y:S01]  /*14eb0*/  LOP3.LUT R60, R59, 0xff000000, R43, 0xf8, !PT ;  /* 0xff0000003b3c7812 */ /* 0x000fe200078ef82b */
[----:B------:R-:W-:Y:S01]  /*14ec0*/  HADD2.F32 R49, -RZ, R49.H1_H1 ;  /* 0x30000031ff317230 */ /* 0x000fe20000004100 */
[-C--:B------:R-:W-:Y:S01]  /*14ed0*/  F2FP.F16.E4M3.UNPACK_B R42, R14.reuse ;  /* 0x0000000eff2a723e */ /* 0x080fe200020006ff */
[----:B------:R-:W-:Y:S01]  /*14ee0*/  HADD2.F32 R59, -RZ, R55.H0_H0 ;  /* 0x20000037ff3b7230 */ /* 0x000fe20000004100 */
[----:B------:R-:W-:Y:S01]  /*14ef0*/  F2FP.F16.E4M3.UNPACK_B R43, R14.H1 ;  /* 0x0000000eff2b723e */ /* 0x000fe200030006ff */
[----:B------:R-:W-:-:S02]  /*14f00*/  HADD2.F32 R14, -RZ, R41.H0_H0 ;  /* 0x20000029ff0e7230 */ /* 0x000fc40000004100 */
[C---:B------:R-:W-:Y:S01]  /*14f10*/  FMUL.FTZ R61, R40.reuse, R57 ;  /* 0x00000039283d7220 */ /* 0x040fe20000410000 */
[----:B------:R-:W-:Y:S02]  /*14f20*/  HADD2.F32 R20, -RZ, R20.H1_H1 ;  /* 0x30000014ff147230 */ /* 0x000fe40000004100 */
[----:B------:R-:W-:Y:S01]  /*14f30*/  FMUL.FTZ R40, R40, R49 ;  /* 0x0000003128287220 */ /* 0x000fe20000410000 */
[----:B------:R-:W-:Y:S02]  /*14f40*/  HADD2.F32 R51, -RZ, R48.H0_H0 ;  /* 0x20000030ff337230 */ /* 0x000fe40000004100 */
[----:B------:R-:W-:Y:S01]  /*14f50*/  FMUL.FTZ R63, R14, R59 ;  /* 0x0000003b0e3f7220 */ /* 0x000fe20000410000 */
[----:B------:R-:W-:Y:S01]  /*14f60*/  HADD2.F32 R10, -RZ, R21.H0_H0 ;  /* 0x20000015ff0a7230 */ /* 0x000fe20000004100 */
[----:B------:R-:W-:Y:S01]  /*14f70*/  F2FP.F16.E4M3.UNPACK_B R45, R15 ;  /* 0x0000000fff2d723e */ /* 0x000fe200020006ff */
[----:B------:R-:W-:Y:S01]  /*14f80*/  FFMA.FTZ R56, R20, R49, -R61 ;  /* 0x0000003114387223 */ /* 0x000fe2000001083d */
[----:B------:R-:W-:Y:S01]  /*14f90*/  FMUL.FTZ R14, R14, R51 ;  /* 0x000000330e0e7220 */ /* 0x000fe20000410000 */
[----:B------:R-:W-:Y:S01]  /*14fa0*/  FFMA.FTZ R62, R20, R57, R40 ;  /* 0x00000039143e7223 */ /* 0x000fe20000010028 */
[-C--:B------:R-:W-:Y:S01]  /*14fb0*/  F2FP.F16.E4M3.UNPACK_B R50, R60.reuse ;  /* 0x0000003cff32723e */ /* 0x080fe200020006ff */
[C---:B------:R-:W-:Y:S01]  /*14fc0*/  FFMA.FTZ R63, R10.reuse, R51, -R63 ;  /* 0x000000330a3f7223 */ /* 0x040fe2000001083f */
[----:B------:R-:W-:Y:S01]  /*14fd0*/  F2FP.F16.E4M3.UNPACK_B R20, R53 ;  /* 0x00000035ff14723e */ /* 0x000fe200020006ff */
[----:B------:R-:W-:Y:S01]  /*14fe0*/  FFMA.FTZ R59, R10, R59, R14 ;  /* 0x0000003b0a3b7223 */ /* 0x000fe2000001000e */
[----:B------:R-:W-:Y:S01]  /*14ff0*/  F2FP.F16.E4M3.UNPACK_B R30, R11 ;  /* 0x0000000bff1e723e */ /* 0x000fe200020006ff */
[----:B------:R-:W-:Y:S01]  /*15000*/  HADD2.F32 R40, -RZ, R55.H1_H1 ;  /* 0x30000037ff287230 */ /* 0x000fe20000004100 */
[----:B------:R-:W-:Y:S01]  /*15010*/  F2FP.F16.E4M3.UNPACK_B R46, R15.H1 ;  /* 0x0000000fff2e723e */ /* 0x000fe200030006ff */
[----:B------:R-:W-:Y:S01]  /*15020*/  HADD2.F32 R41, -RZ, R41.H1_H1 ;  /* 0x30000029ff297230 */ /* 0x000fe20000004100 */
[----:B------:R-:W-:Y:S01]  /*15030*/  F2FP.F16.E4M3.UNPACK_B R60, R60.H1 ;  /* 0x0000003cff3c723e */ /* 0x000fe200030006ff */
[----:B------:R-:W-:Y:S01]  /*15040*/  HADD2.F32 R51, -RZ, R50.H0_H0 ;  /* 0x20000032ff337230 */ /* 0x000fe20000004100 */
[----:B------:R-:W-:Y:S01]  /*15050*/  F2FP.F16.E4M3.UNPACK_B R53, R53.H1 ;  /* 0x00000035ff35723e */ /* 0x000fe200030006ff */
        /* <DEDUP_REMOVED lines=20> */
[----:B------:R-:W-:Y:S01]  /*151a0*/  FMUL.FTZ R45, R45, R20 ;  /* 0x000000142d2d7220 */ /* 0x000fe20000410000 */
[----:B------:R-:W-:Y:S01]  /*151b0*/  HADD2.F32 R14, -RZ, R46.H0_H0 ;  /* 0x2000002eff0e7230 */ /* 0x000fe20000004100 */
[----:B------:R-:W-:Y:S01]  /*151c0*/  F2FP.F16.E4M3.UNPACK_B R15, R12 ;  /* 0x0000000cff0f723e */ /* 0x000fe200020006ff */
[----:B------:R-:W-:Y:S02]  /*151d0*/  HADD2.F32 R21, -RZ, R53.H0_H0 ;  /* 0x20000035ff157230 */ /* 0x000fe40000004100 */
[----:B------:R-:W-:Y:S01]  /*151e0*/  FFMA.FTZ R66, R30, R20, -R49 ;  /* 0x000000141e427223 */ /* 0x000fe20000010831 */
[----:B------:R-:W-:Y:S02]  /*151f0*/  HADD2.F32 R10, -RZ, R31.H0_H0 ;  /* 0x2000001fff0a7230 */ /* 0x000fe40000004100 */
[----:B------:R-:W-:Y:S01]  /*15200*/  FMUL.FTZ R51, R14, R41 ;  /* 0x000000290e337220 */ /* 0x000fe20000410000 */
[----:B------:R-:W-:Y:S01]  /*15210*/  FFMA.FTZ R68, R30, R50, R45 ;  /* 0x000000321e447223 */ /* 0x000fe2000001002d */
[----:B------:R-:W-:Y:S01]  /*15220*/  F2FP.F16.E4M3.UNPACK_B R12, R12.H1 ;  /* 0x0000000cff0c723e */ /* 0x000fe200030006ff */
[-C--:B------:R-:W-:Y:S01]  /*15230*/  FMUL.FTZ R14, R14, R21.reuse ;  /* 0x000000150e0e7220 */ /* 0x080fe20000410000 */
[----:B------:R-:W-:Y:S01]  /*15240*/  F2FP.F16.E4M3.UNPACK_B R30, R54.H1 ;  /* 0x00000036ff1e723e */ /* 0x000fe200030006ff */
[C---:B------:R-:W-:Y:S01]  /*15250*/  FFMA.FTZ R61, R10.reuse, R21, -R51 ;  /* 0x000000150a3d7223 */ /* 0x040fe20000010833 */
[----:B------:R-:W-:Y:S01]  /*15260*/  F2FP.F16.E4M3.UNPACK_B R20, R47.H1 ;  /* 0x0000002fff14723e */ /* 0x000fe200030006ff */
[----:B------:R-:W-:Y:S01]  /*15270*/  FFMA.FTZ R65, R10, R41, R14 ;  /* 0x000000290a417223 */ /* 0x000fe2000001000e */
[-C--:B------:R-:W-:Y:S01]  /*15280*/  F2FP.F16.E4M3.UNPACK_B R11, R8.reuse ;  /* 0x00000008ff0b723e */ /* 0x080fe200020006ff */
[----:B------:R-:W-:Y:S01]  /*15290*/  HADD2.F32 R41, -RZ, R30.H0_H0 ;  /* 0x2000001eff297230 */ /* 0x000fe20000004100 */
[----:B------:R-:W-:Y:S01]  /*152a0*/  F2FP.F16.E4M3.UNPACK_B R8, R8.H1 ;  /* 0x00000008ff08723e */ /* 0x000fe200030006ff */
[----:B------:R-:W-:Y:S01]  /*152b0*/  HADD2.F32 R14, -RZ, R12.H0_H0 ;  /* 0x2000000cff0e7230 */ /* 0x000fe20000004100 */
[----:B------:R-:W-:Y:S01]  /*152c0*/  F2FP.F16.E4M3.UNPACK_B R54, R54 ;  /* 0x00000036ff36723e */ /* 0x000fe200020006ff */
[----:B------:R-:W-:Y:S01]  /*152d0*/  HADD2.F32 R21, -RZ, R20.H0_H0 ;  /* 0x20000014ff157230 */ /* 0x000fe20000004100 */
[----:B------:R-:W-:Y:S01]  /*152e0*/  F2FP.F16.E4M3.UNPACK_B R47, R47 ;  /* 0x0000002fff2f723e */ /* 0x000fe200020006ff */
[----:B------:R-:W-:-:S02]  /*152f0*/  HADD2.F32 R53, -RZ, R53.H1_H1 ;  /* 0x30000035ff357230 */ /* 0x000fc40000004100 */
[C---:B------:R-:W-:Y:S01]  /*15300*/  FMUL.FTZ R45, R14.reuse, R41 ;  /* 0x000000290e2d7220 */ /* 0x040fe20000410000 */
[----:B------:R-:W-:Y:S02]  /*15310*/  HADD2.F32 R60, -RZ, R60.H1_H1 ;  /* 0x3000003cff3c7230 */ /* 0x000fe40000004100 */
[----:B------:R-:W-:Y:S01]  /*15320*/  FMUL.FTZ R14, R14, R21 ;  /* 0x000000150e0e7220 */ /* 0x000fe20000410000 */
[----:B------:R-:W-:Y:S01]  /*15330*/  HADD2.F32 R46, -RZ, R46.H1_H1 ;  /* 0x3000002eff2e7230 */ /* 0x000fe20000004100 */
[----:B------:R-:W-:Y:S01]  /*15340*/  F2FP.SATFINITE.E4M3.F32.PACK_AB_MERGE_C R63, R64, R63, RZ ;  /* 0x0000003f403f723e */ /* 0x000fe200048070ff */
[----:B------:R-:W-:Y:S01]  /*15350*/  HADD2.F32 R10, -RZ, R8.H0_H0 ;  /* 0x20000008ff0a7230 */ /* 0x000fe20000004100 */
[----:B------:R-:W-:Y:S01]  /*15360*/  F2FP.SATFINITE.E4M3.F32.PACK_AB_MERGE_C R48, R48, R59, RZ ;  /* 0x0000003b3030723e */ /* 0x000fe200048070ff */
[----:B------:R-:W-:Y:S02]  /*15370*/  HADD2.F32 R31, -RZ, R31.H1_H1 ;  /* 0x3000001fff1f7230 */ /* 0x000fe40000004100 */
[C---:B------:R-:W-:Y:S01]  /*15380*/  FMUL.FTZ R40, R46.reuse, R60 ;  /* 0x0000003c2e287220 */ /* 0x040fe20000410000 */
[----:B------:R-:W-:Y:S01]  /*15390*/  FMUL.FTZ R49, R46, R53 ;  /* 0x000000352e317220 */ /* 0x000fe20000410000 */
[----:B------:R-:W-:Y:S01]  /*153a0*/  FFMA.FTZ R46, R10, R41, R14 ;  /* 0x000000290a2e7223 */ /* 0x000fe2000001000e */
[----:B------:R-:W-:-:S02]  /*153b0*/  HADD2.F32 R41, -RZ, R30.H1_H1 ;  /* 0x3000001eff297230 */ /* 0x000fc40000004100 */
[C---:B------:R-:W-:Y:S01]  /*153c0*/  FFMA.FTZ R70, R31.reuse, R53, -R40 ;  /* 0x000000351f467223 */ /* 0x040fe20000010828 */
[----:B------:R-:W-:Y:S02]  /*153d0*/  HADD2.F32 R12, -RZ, R12.H1_H1 ;  /* 0x3000000cff0c7230 */ /* 0x000fe40000004100 */
[----:B------:R-:W-:Y:S01]  /*153e0*/  FFMA.FTZ R40, R10, R21, -R45 ;  /* 0x000000150a287223 */ /* 0x000fe2000001082d */
[----:B------:R-:W-:Y:S02]  /*153f0*/  HADD2.F32 R21, -RZ, R20.H1_H1 ;  /* 0x30000014ff157230 */ /* 0x000fe40000004100 */
        /* <DEDUP_REMOVED lines=10> */
[----:B------:R-:W-:Y:S01]  /*154a0*/  FMUL.FTZ R41, R10, R31 ;  /* 0x0000001f0a297220 */ /* 0x000fe20000410000 */
[----:B------:R-:W-:-:S02]  /*154b0*/  HADD2.F32 R54, -RZ, R54.H1_H1 ;  /* 0x30000036ff367230 */ /* 0x000fc40000004100 */
[-C--:B------:R-:W-:Y:S01]  /*154c0*/  FMUL.FTZ R45, R10, R21.reuse ;  /* 0x000000150a2d7220 */ /* 0x080fe20000410000 */
[----:B------:R-:W-:Y:S02]  /*154d0*/  HADD2.F32 R15, -RZ, R15.H1_H1 ;  /* 0x3000000fff0f7230 */ /* 0x000fe40000004100 */
[C---:B------:R-:W-:Y:S01]  /*154e0*/  FFMA.FTZ R41, R8.reuse, R21, -R41 ;  /* 0x0000001508297223 */ /* 0x040fe20000010829 */
[----:B------:R-:W-:Y:S02]  /*154f0*/  HADD2.F32 R10, -RZ, R47.H1_H1 ;  /* 0x3000002fff0a7230 */ /* 0x000fe40000004100 */
[----:B------:R-:W-:Y:S01]  /*15500*/  FFMA.FTZ R45, R8, R31, R45 ;  /* 0x0000001f082d7223 */ /* 0x000fe2000001002d */
[----:B------:R-:W-:Y:S01]  /*15510*/  HADD2.F32 R11, -RZ, R11.H1_H1 ;  /* 0x3000000bff0b7230 */ /* 0x000fe20000004100 */
[----:B------:R-:W-:Y:S01]  /*15520*/  F2FP.F16.E4M3.UNPACK_B R14, R58.H1 ;  /* 0x0000003aff0e723e */ /* 0x000fe200030006ff */
[C---:B------:R-:W-:Y:S01]  /*15530*/  FMUL.FTZ R12, R15.reuse, R54 ;  /* 0x000000360f0c7220 */ /* 0x040fe20000410000 */
[----:B------:R-:W-:Y:S01]  /*15540*/  F2FP.F16.E4M3.UNPACK_B R8, R52.H1 ;  /* 0x00000034ff08723e */ /* 0x000fe200030006ff */
[----:B------:R-:W-:Y:S01]  /*15550*/  FMUL.FTZ R21, R15, R10 ;  /* 0x0000000a0f157220 */ /* 0x000fe20000410000 */
[----:B------:R-:W-:Y:S01]  /*15560*/  F2FP.F16.E4M3.UNPACK_B R52, R52 ;  /* 0x00000034ff34723e */ /* 0x000fe200020006ff */
[----:B------:R-:W-:Y:S01]  /*15570*/  FFMA.FTZ R20, R11, R10, -R12 ;  /* 0x0000000a0b147223 */ /* 0x000fe2000001080c */
[----:B------:R-:W-:-:S02]  /*15580*/  HADD2.F32 R15, -RZ, R14.H0_H0 ;  /* 0x2000000eff0f7230 */ /* 0x000fc40000004100 */
[----:B------:R-:W-:Y:S01]  /*15590*/  FFMA.FTZ R54, R11, R54, R21 ;  /* 0x000000360b367223 */ /* 0x000fe20000010015 */
[--C-:B------:R-:W-:Y:S01]  /*155a0*/  HADD2.F32 R10, -RZ, R43.reuse.H0_H0 ;  /* 0x2000002bff0a7230 */ /* 0x100fe20000004100 */
[----:B------:R-:W-:Y:S01]  /*155b0*/  F2FP.F16.E4M3.UNPACK_B R58, R58 ;  /* 0x0000003aff3a723e */ /* 0x000fe200020006ff */
[----:B------:R-:W-:Y:S01]  /*155c0*/  HADD2.F32 R11, -RZ, R8.H0_H0 ;  /* 0x20000008ff0b7230 */ /* 0x000fe20000004100 */
[----:B------:R-:W-:Y:S01]  /*155d0*/  F2FP.SATFINITE.E4M3.F32.PACK_AB_MERGE_C R9, R56, R9, R63 ;  /* 0x000000093809723e */ /* 0x000fe2000480703f */
[----:B------:R-:W-:Y:S02]  /*155e0*/  HADD2.F32 R14, -RZ, R14.H1_H1 ;  /* 0x3000000eff0e7230 */ /* 0x000fe40000004100 */
[C---:B------:R-:W-:Y:S01]  /*155f0*/  FMUL.FTZ R21, R10.reuse, R15 ;  /* 0x0000000f0a157220 */ /* 0x040fe20000410000 */
[----:B------:R-:W-:Y:S02]  /*15600*/  HADD2.F32 R43, -RZ, R43.H1_H1 ;  /* 0x3000002bff2b7230 */ /* 0x000fe40000004100 */
[----:B------:R-:W-:Y:S01]  /*15610*/  FMUL.FTZ R31, R10, R11 ;  /* 0x0000000b0a1f7220 */ /* 0x000fe20000410000 */
[----:B------:R-:W-:Y:S01]  /*15620*/  HADD2.F32 R12, -RZ, R8.H1_H1 ;  /* 0x30000008ff0c7230 */ /* 0x000fe20000004100 */
[----:B------:R-:W-:Y:S01]  /*15630*/  F2FP.SATFINITE.E4M3.F32.PACK_AB_MERGE_C R13, R62, R13, R48 ;  /* 0x0000000d3e0d723e */ /* 0x000fe20004807030 */
[----:B------:R-:W-:-:S02]  /*15640*/  HADD2.F32 R8, -RZ, R29.H0_H0 ;  /* 0x2000001dff087230 */ /* 0x000fc40000004100 */
[C---:B------:R-:W-:Y:S01]  /*15650*/  FMUL.FTZ R10, R43.reuse, R14 ;  /* 0x0000000e2b0a7220 */ /* 0x040fe20000410000 */
[----:B------:R-:W-:Y:S02]  /*15660*/  HADD2.F32 R29, -RZ, R29.H1_H1 ;  /* 0x3000001dff1d7230 */ /* 0x000fe40000004100 */
[-C--:B------:R-:W-:Y:S01]  /*15670*/  FMUL.FTZ R43, R43, R12.reuse ;  /* 0x0000000c2b2b7220 */ /* 0x080fe20000410000 */
[C---:B------:R-:W-:Y:S01]  /*15680*/  FFMA.FTZ R30, R8.reuse, R11, -R21 ;  /* 0x0000000b081e7223 */ /* 0x040fe20000010815 */
[----:B------:R-:W-:Y:S01]  /*15690*/  FFMA.FTZ R47, R8, R15, R31 ;  /* 0x0000000f082f7223 */ /* 0x000fe2000001001f */
[C---:B------:R-:W-:Y:S01]  /*156a0*/  FFMA.FTZ R53, R29.reuse, R12, -R10 ;  /* 0x0000000c1d357223 */ /* 0x040fe2000001080a */
[----:B------:R-:W-:Y:S01]  /*156b0*/  FFMA.FTZ R50, R29, R14, R43 ;  /* 0x0000000e1d327223 */ /* 0x000fe2000001002b */
[----:B------:R-:W-:Y:S02]  /*156c0*/  HADD2.F32 R10, -RZ, R42.H0_H0 ;  /* 0x2000002aff0a7230 */ /* 0x000fe40000004100 */
[----:B------:R-:W-:Y:S01]  /*156d0*/  HADD2.F32 R11, -RZ, R52.H0_H0 ;  /* 0x20000034ff0b7230 */ /* 0x000fe20000004100 */
[----:B------:R-:W-:Y:S01]  /*156e0*/  F2FP.SATFINITE.E4M3.F32.PACK_AB_MERGE_C R30, R53, R30, RZ ;  /* 0x0000001e351e723e */ /* 0x000fe200048070ff */
[--C-:B------:R-:W-:Y:S01]  /*156f0*/  HADD2.F32 R21, -RZ, R58.reuse.H0_H0 ;  /* 0x2000003aff157230 */ /* 0x100fe20000004100 */
[----:B------:R-:W-:Y:S01]  /*15700*/  F2FP.SATFINITE.E4M3.F32.PACK_AB_MERGE_C R47, R50, R47, RZ ;  /* 0x0000002f322f723e */ /* 0x000fe200048070ff */
[----:B------:R-:W-:-:S02]  /*15710*/  HADD2.F32 R29, -RZ, R58.H1_H1 ;  /* 0x3000003aff1d7230 */ /* 0x000fc40000004100 */
[C---:B------:R-:W-:Y:S01]  /*15720*/  FMUL.FTZ R12, R10.reuse, R11 ;  /* 0x0000000b0a0c7220 */ /* 0x040fe20000410000 */
[----:B------:R-:W-:Y:S02]  /*15730*/  HADD2.F32 R42, -RZ, R42.H1_H1 ;  /* 0x3000002aff2a7230 */ /* 0x000fe40000004100 */
[----:B------:R-:W-:Y:S01]  /*15740*/  FMUL.FTZ R31, R10, R21 ;  /* 0x000000150a1f7220 */ /* 0x000fe20000410000 */
[----:B------:R-:W-:Y:S02]  /*15750*/  HADD2.F32 R15, -RZ, R52.H1_H1 ;  /* 0x30000034ff0f7230 */ /* 0x000fe40000004100 */
        /* <DEDUP_REMOVED lines=15> */
[----:B------:R-:W-:Y:S02]  /*15850*/  F2FP.SATFINITE.E4M3.F32.PACK_AB_MERGE_C R15, R68, R57, R15 ;  /* 0x00000039440f723e */ /* 0x000fe4000480700f */
[----:B------:R-:W-:Y:S01]  /*15860*/  F2FP.SATFINITE.E4M3.F32.PACK_AB_MERGE_C R12, R54, R45, R12 ;  /* 0x0000002d360c723e */ /* 0x000fe2000480700c */
[----:B------:R1:W-:Y:S01]  /*15870*/  STS.128 [R228+0x14400], R8 ;  /* 0x01440008e4007388 */ /* 0x0003e20000000c00 */
[----:B------:R-:W-:-:S05]  /*15880*/  F2FP.SATFINITE.E4M3.F32.PACK_AB_MERGE_C R14, R29, R14, R47 ;  /* 0x0000000e1d0e723e */ /* 0x000fca000480702f */
[----:B------:R1:W-:Y:S02]  /*15890*/  STS.128 [R3+0x14400], R12 ;  /* 0x0144000c03007388 */ /* 0x0003e40000000c00 */
.L_x_1482:
[----:B------:R-:W-:Y:S05]  /*158a0*/  BSYNC B1 ;  /* 0x0000000000017941 */ /* 0x000fea0003800000 */
.L_x_1481:
[----:B------:R-:W-:Y:S04]  /*158b0*/  BSSY B1, `(.L_x_1483) ;  /* 0x0000103000017945 */ /* 0x000fe80003800000 */
[----:B------:R-:W-:Y:S05]  /*158c0*/  @P1 BRA `(.L_x_1484) ;  /* 0x0000001000041947 */ /* 0x000fea0003800000 */
[----:B-1----:R-:W-:Y:S02]  /*158d0*/  SHF.R.S32.HI R8, RZ, 0x1f, R197 ;  /* 0x0000001fff087819 */ /* 0x002fe400000114c5 */
[----:B-----5:R-:W-:Y:S02]  /*158e0*/  SHF.R.U32.HI R3, RZ, 0x8, R24 ;  /* 0x00000008ff037819 */ /* 0x020fe40000011618 */
[----:B------:R-:W-:Y:S02]  /*158f0*/  LEA.HI R9, R8, R197, RZ, 0x4 ;  /* 0x000000c508097211 */ /* 0x000fe400078f20ff */
[----:B------:R-:W-:Y:S02]  /*15900*/  LOP3.LUT R8, R24, 0xff, RZ, 0xc0, !PT ;  /* 0x000000ff18087812 */ /* 0x000fe400078ec0ff */
[----:B------:R-:W-:Y:S02]  /*15910*/  SHF.R.S32.HI R13, RZ, 0x4, R9 ;  /* 0x00000004ff0d7819 */ /* 0x000fe40000011409 */
[----:B------:R-:W-:-:S02]  /*15920*/  LOP3.LUT R9, R3, 0xff, RZ, 0xc0, !PT ;  /* 0x000000ff03097812 */ /* 0x000fc400078ec0ff */
[----:B------:R-:W-:Y:S02]  /*15930*/  LEA.HI R3, R0, R13, RZ, 0x1c ;  /* 0x0000000d00037211 */ /* 0x000fe400078fe0ff */
[----:B------:R-:W-:Y:S02]  /*15940*/  PRMT R21, R9, 0x7604, R8 ;  /* 0x0000760409157816 */ /* 0x000fe40000000008 */
[----:B------:R-:W-:Y:S02]  /*15950*/  SHF.R.S32.HI R8, RZ, 0x1f, R3 ;  /* 0x0000001fff087819 */ /* 0x000fe40000011403 */
[----:B------:R-:W-:Y:S02]  /*15960*/  SHF.R.U32.HI R15, RZ, 0x8, R36 ;  /* 0x00000008ff0f7819 */ /* 0x000fe40000011624 */
[----:B------:R-:W-:Y:S01]  /*15970*/  LEA.HI R9, R8, R3, RZ, 0x2 ;  /* 0x0000000308097211 */ /* 0x000fe200078f10ff */
[----:B------:R-:W-:Y:S01]  /*15980*/  IMAD.SHL.U32 R8, R3, 0x10, RZ ;  /* 0x0000001003087824 */ /* 0x000fe200078e00ff */
[----:B------:R-:W-:-:S02]  /*15990*/  SHF.R.U32.HI R13, RZ, 0x8, R27 ;  /* 0x00000008ff0d7819 */ /* 0x000fc4000001161b */
[----:B------:R-:W-:Y:S01]  /*159a0*/  LOP3.LUT R14, R36, 0xff, RZ, 0xc0, !PT ;  /* 0x000000ff240e7812 */ /* 0x000fe200078ec0ff */
[----:B------:R-:W-:Y:S01]  /*159b0*/  IMAD.SHL.U32 R9, R9, 0x800, RZ ;  /* 0x0000080009097824 */ /* 0x000fe200078e00ff */
[----:B------:R-:W-:Y:S02]  /*159c0*/  LOP3.LUT R3, R201, 0x30, R8, 0xf8, !PT ;  /* 0x00000030c9037812 */ /* 0x000fe400078ef808 */
[----:B------:R-:W-:Y:S02]  /*159d0*/  LOP3.LUT R15, R15, 0xff, RZ, 0xc0, !PT ;  /* 0x000000ff0f0f7812 */ /* 0x000fe400078ec0ff */
[----:B------:R-:W-:Y:S02]  /*159e0*/  LOP3.LUT R12, R27, 0xff, RZ, 0xc0, !PT ;  /* 0x000000ff1b0c7812 */ /* 0x000fe400078ec0ff */
[----:B------:R-:W-:Y:S02]  /*159f0*/  LOP3.LUT R13, R13, 0xff, RZ, 0xc0, !PT ;  /* 0x000000ff0d0d7812 */ /* 0x000fe400078ec0ff */
[----:B------:R-:W-:-:S02]  /*15a00*/  SHF.R.U32.HI R11, RZ, 0x8, R25 ;  /* 0x00000008ff0b7819 */ /* 0x000fc40000011619 */
[----:B------:R-:W-:Y:S02]  /*15a10*/  LOP3.LUT R3, R3, R204, RZ, 0x3c, !PT ;  /* 0x000000cc03037212 */ /* 0x000fe400078e3cff */
[----:B------:R-:W-:Y:S02]  /*15a20*/  LOP3.LUT R8, R9, 0xffffe000, RZ, 0xc0, !PT ;  /* 0xffffe00009087812 */ /* 0x000fe400078ec0ff */
[----:B------:R-:W-:Y:S02]  /*15a30*/  PRMT R45, R15, 0x7604, R14 ;  /* 0x000076040f2d7816 */ /* 0x000fe4000000000e */
[----:B------:R-:W-:Y:S02]  /*15a40*/  SHF.R.U32.HI R14, RZ, 0x8, R37 ;  /* 0x00000008ff0e7819 */ /* 0x000fe40000011625 */
[----:B------:R-:W-:Y:S02]  /*15a50*/  PRMT R41, R13, 0x7604, R12 ;  /* 0x000076040d297816 */ /* 0x000fe4000000000c */
[----:B------:R-:W-:-:S02]  /*15a60*/  LOP3.LUT R10, R25, 0xff, RZ, 0xc0, !PT ;  /* 0x000000ff190a7812 */ /* 0x000fc400078ec0ff */
[----:B------:R-:W-:Y:S02]  /*15a70*/  LOP3.LUT R11, R11, 0xff, RZ, 0xc0, !PT ;  /* 0x000000ff0b0b7812 */ /* 0x000fe400078ec0ff */
[----:B------:R-:W-:Y:S02]  /*15a80*/  IADD3 R12, R3, R205, R8 ;  /* 0x000000cd030c7210 */ /* 0x000fe40007ffe008 */
[----:B------:R-:W-:Y:S02]  /*15a90*/  SHF.R.U32.HI R15, RZ, 0x8, R38 ;  /* 0x00000008ff0f7819 */ /* 0x000fe40000011626 */
[----:B------:R-:W-:Y:S02]  /*15aa0*/  LOP3.LUT R3, R37, 0xff, RZ, 0xc0, !PT ;  /* 0x000000ff25037812 */ /* 0x000fe400078ec0ff */
[----:B------:R-:W-:Y:S02]  /*15ab0*/  LOP3.LUT R14, R14, 0xff, RZ, 0xc0, !PT ;  /* 0x000000ff0e0e7812 */ /* 0x000fe400078ec0ff */
[----:B------:R-:W-:-:S02]  /*15ac0*/  SHF.R.U32.HI R28, RZ, 0x8, R39 ;  /* 0x00000008ff1c7819 */ /* 0x000fc40000011627 */
[----:B------:R-:W-:Y:S02]  /*15ad0*/  PRMT R29, R11, 0x7604, R10 ;  /* 0x000076040b1d7816 */ /* 0x000fe4000000000a */
[----:B------:R-:W-:Y:S02]  /*15ae0*/  LOP3.LUT R20, R15, 0xff, RZ, 0xc0, !PT ;  /* 0x000000ff0f147812 */ /* 0x000fe400078ec0ff */
[----:B------:R-:W-:Y:S02]  /*15af0*/  SHF.R.U32.HI R11, RZ, 0x8, R26 ;  /* 0x00000008ff0b7819 */ /* 0x000fe4000001161a */
[----:B------:R-:W-:Y:S02]  /*15b00*/  LOP3.LUT R13, R38, 0xff, RZ, 0xc0, !PT ;  /* 0x000000ff260d7812 */ /* 0x000fe400078ec0ff */
[----:B------:R-:W-:Y:S02]  /*15b10*/  LOP3.LUT R15, R39, 0xff, RZ, 0xc0, !PT ;  /* 0x000000ff270f7812 */ /* 0x000fe400078ec0ff */
[----:B------:R-:W-:Y:S01]  /*15b20*/  PRMT R47, R14, 0x7604, R3 ;  /* 0x000076040e2f7816 */ /* 0x000fe20000000003 */
[----:B------:R-:W-:Y:S01]  /*15b30*/  IMAD.IADD R3, R17, 0x1, R12 ;  /* 0x0000000111037824 */ /* 0x000fe200078e020c */
[----:B------:R-:W-:-:S02]  /*15b40*/  LOP3.LUT R28, R28, 0xff, RZ, 0xc0, !PT ;  /* 0x000000ff1c1c7812 */ /* 0x000fc400078ec0ff */
[----:B------:R-:W-:Y:S02]  /*15b50*/  LOP3.LUT R10, R26, 0xff, RZ, 0xc0, !PT ;  /* 0x000000ff1a0a7812 */ /* 0x000fe400078ec0ff */
[----:B------:R-:W-:Y:S02]  /*15b60*/  LOP3.LUT R11, R11, 0xff, RZ, 0xc0, !PT ;  /* 0x000000ff0b0b7812 */ /* 0x000fe400078ec0ff */
[----:B------:R-:W-:Y:S02]  /*15b70*/  PRMT R49, R20, 0x7604, R13 ;  /* 0x0000760414317816 */ /* 0x000fe4000000000d */
[----:B------:R-:W-:Y:S02]  /*15b80*/  PRMT R51, R28, 0x7604, R15 ;  /* 0x000076041c337816 */ /* 0x000fe4000000000f */
[----:B------:R-:W1:Y:S01]  /*15b90*/  LDS.128 R12, [R3+0x14400] ;  /* 0x01440000030c7984 */ /* 0x000e620000000c00 */
[----:B------:R-:W-:Y:S02]  /*15ba0*/  PRMT R31, R11, 0x7604, R10 ;  /* 0x000076040b1f7816 */ /* 0x000fe4000000000a */
[----:B------:R-:W-:Y:S01]  /*15bb0*/  SHF.R.U32.HI R28, RZ, 0x10, R25 ;  /* 0x00000010ff1c7819 */ /* 0x000fe20000011619 */
[----:B------:R-:W2:Y:S01]  /*15bc0*/  LDS.128 R8, [R227+0x14400] ;  /* 0x01440000e3087984 */ /* 0x000ea20000000c00 */
[----:B------:R-:W-:-:S02]  /*15bd0*/  SHF.R.U32.HI R20, RZ, 0x10, R24 ;  /* 0x00000010ff147819 */ /* 0x000fc40000011618 */
[----:B------:R-:W-:Y:S02]  /*15be0*/  SHF.R.U32.HI R30, RZ, 0x10, R26 ;  /* 0x00000010ff1e7819 */ /* 0x000fe4000001161a */
[----:B------:R-:W-:Y:S02]  /*15bf0*/  LOP3.LUT R28, R28, 0xff, RZ, 0xc0, !PT ;  /* 0x000000ff1c1c7812 */ /* 0x000fe400078ec0ff */
[----:B------:R-:W-:Y:S02]  /*15c00*/  LOP3.LUT R20, R20, 0xff, RZ, 0xc0, !PT ;  /* 0x000000ff14147812 */ /* 0x000fe400078ec0ff */
[----:B------:R-:W-:Y:S02]  /*15c10*/  LOP3.LUT R30, R30, 0xff, RZ, 0xc0, !PT ;  /* 0x000000ff1e1e7812 */ /* 0x000fe400078ec0ff */
[----:B------:R-:W-:Y:S02]  /*15c20*/  SHF.R.U32.HI R40, RZ, 0x10, R27 ;  /* 0x00000010ff287819 */ /* 0x000fe4000001161b */
[----:B------:R-:W-:-:S02]  /*15c30*/  PRMT R29, R28, 0x7054, R29 ;  /* 0x000070541c1d7816 */ /* 0x000fc4000000001d */
[----:B------:R-:W-:Y:S02]  /*15c40*/  SHF.R.U32.HI R28, RZ, 0x10, R37 ;  /* 0x00000010ff1c7819 */ /* 0x000fe40000011625 */
[----:B------:R-:W-:Y:S02]  /*15c50*/  PRMT R21, R20, 0x7054, R21 ;  /* 0x0000705414157816 */ /* 0x000fe40000000015 */
[----:B------:R-:W-:Y:S02]  /*15c60*/  PRMT R31, R30, 0x7054, R31 ;  /* 0x000070541e1f7816 */ /* 0x000fe4000000001f */
[----:B------:R-:W-:Y:S02]  /*15c70*/  SHF.R.U32.HI R20, RZ, 0x10, R36 ;  /* 0x00000010ff147819 */ /* 0x000fe40000011624 */
[----:B------:R-:W-:Y:S02]  /*15c80*/  LOP3.LUT R40, R40, 0xff, RZ, 0xc0, !PT ;  /* 0x000000ff28287812 */ /* 0x000fe400078ec0ff */
[----:B------:R-:W-:-:S02]  /*15c90*/  SHF.R.U32.HI R30, RZ, 0x10, R38 ;  /* 0x00000010ff1e7819 */ /* 0x000fc40000011626 */
[----:B------:R-:W-:Y:S02]  /*15ca0*/  LOP3.LUT R28, R28, 0xff, RZ, 0xc0, !PT ;  /* 0x000000ff1c1c7812 */ /* 0x000fe400078ec0ff */
[----:B------:R-:W-:Y:S02]  /*15cb0*/  LOP3.LUT R20, R20, 0xff, RZ, 0xc0, !PT ;  /* 0x000000ff14147812 */ /* 0x000fe400078ec0ff */
[----:B------:R-:W-:Y:S02]  /*15cc0*/  PRMT R43, R40, 0x7054, R41 ;  /* 0x00007054282b7816 */ /* 0x000fe40000000029 */
[----:B------:R-:W-:Y:S02]  /*15cd0*/  LOP3.LUT R30, R30, 0xff, RZ, 0xc0, !PT ;  /* 0x000000ff1e1e7812 */ /* 0x000fe400078ec0ff */
[----:B------:R-:W-:Y:S02]  /*15ce0*/  SHF.R.U32.HI R40, RZ, 0x10, R39 ;  /* 0x00000010ff287819 */ /* 0x000fe40000011627 */
[----:B------:R-:W-:-:S02]  /*15cf0*/  PRMT R47, R28, 0x7054, R47 ;  /* 0x000070541c2f7816 */ /* 0x000fc4000000002f */
[----:B------:R-:W-:Y:S02]  /*15d00*/  PRMT R45, R20, 0x7054, R45 ;  /* 0x00007054142d7816 */ /* 0x000fe4000000002d */
[----:B------:R-:W-:Y:S02]  /*15d10*/  PRMT R49, R30, 0x7054, R49 ;  /* 0x000070541e317816 */ /* 0x000fe40000000031 */
[----:B------:R-:W-:Y:S02]  /*15d20*/  LOP3.LUT R41, R29, 0xff000000, R25, 0xf8, !PT ;  /* 0xff0000001d297812 */ /* 0x000fe400078ef819 */
[----:B------:R-:W-:Y:S02]  /*15d30*/  LOP3.LUT R40, R40, 0xff, RZ, 0xc0, !PT ;  /* 0x000000ff28287812 */ /* 0x000fe400078ec0ff */
[----:B------:R-:W-:Y:S02]  /*15d40*/  LOP3.LUT R47, R47, 0xff000000, R37, 0xf8, !PT ;  /* 0xff0000002f2f7812 */ /* 0x000fe400078ef825 */
[----:B------:R-:W-:-:S02]  /*15d50*/  LOP3.LUT R43, R43, 0xff000000, R27, 0xf8, !PT ;  /* 0xff0000002b2b7812 */ /* 0x000fc400078ef81b */
[----:B------:R-:W-:Y:S02]  /*15d60*/  LOP3.LUT R45, R45, 0xff000000, R36, 0xf8, !PT ;  /* 0xff0000002d2d7812 */ /* 0x000fe400078ef824 */
[----:B------:R-:W-:Y:S02]  /*15d70*/  LOP3.LUT R49, R49, 0xff000000, R38, 0xf8, !PT ;  /* 0xff00000031317812 */ /* 0x000fe400078ef826 */
[----:B------:R-:W-:Y:S02]  /*15d80*/  F2FP.F16.E4M3.UNPACK_B R36, R41 ;  /* 0x00000029ff24723e */ /* 0x000fe400020006ff */
[----:B-1----:R-:W-:Y:S02]  /*15d90*/  F2FP.F16.E4M3.UNPACK_B R27, R13 ;  /* 0x0000000dff1b723e */ /* 0x002fe400020006ff */
[----:B------:R-:W-:Y:S01]  /*15da0*/  PRMT R51, R40, 0x7054, R51 ;  /* 0x0000705428337816 */ /* 0x000fe20000000033 */
[----:B------:R-:W-:Y:S01]  /*15db0*/  HADD2.F32 R37, -RZ, R36.H0_H0 ;  /* 0x20000024ff257230 */ /* 0x000fe20000004100 */
[----:B------:R-:W-:Y:S01]  /*15dc0*/  F2FP.F16.E4M3.UNPACK_B R38, R47 ;  /* 0x0000002fff26723e */ /* 0x000fe200020006ff */
[--C-:B------:R-:W-:Y:S01]  /*15dd0*/  HADD2.F32 R29, -RZ, R27.reuse.H0_H0 ;  /* 0x2000001bff1d7230 */ /* 0x100fe20000004100 */
[----:B--2---:R-:W-:Y:S01]  /*15de0*/  F2FP.F16.E4M3.UNPACK_B R20, R9 ;  /* 0x00000009ff14723e */ /* 0x004fe200020006ff */
[----:B------:R-:W-:Y:S01]  /*15df0*/  HADD2.F32 R27, -RZ, R27.H1_H1 ;  /* 0x3000001bff1b7230 */ /* 0x000fe20000004100 */
[----:B------:R-:W-:Y:S01]  /*15e00*/  LOP3.LUT R51, R51, 0xff000000, R39, 0xf8, !PT ;  /* 0xff00000033337812 */ /* 0x000fe200078ef827 */
[--C-:B------:R-:W-:Y:S01]  /*15e10*/  HADD2.F32 R39, -RZ, R38.reuse.H0_H0 ;  /* 0x20000026ff277230 */ /* 0x100fe20000004100 */
[----:B------:R-:W-:Y:S01]  /*15e20*/  LOP3.LUT R42, R31, 0xff000000, R26, 0xf8, !PT ;  /* 0xff0000001f2a7812 */ /* 0x000fe200078ef81a */
[----:B------:R-:W-:Y:S01]  /*15e30*/  FMUL.FTZ R46, R29, R37 ;  /* 0x000000251d2e7220 */ /* 0x000fe20000410000 */
[----:B------:R-:W-:Y:S01]  /*15e40*/  LOP3.LUT R40, R21, 0xff000000, R24, 0xf8, !PT ;  /* 0xff00000015287812 */ /* 0x000fe200078ef818 */
[----:B------:R-:W-:Y:S01]  /*15e50*/  HADD2.F32 R38, -RZ, R38.H1_H1 ;  /* 0x30000026ff267230 */ /* 0x000fe20000004100 */
[----:B------:R-:W-:Y:S01]  /*15e60*/  F2FP.F16.E4M3.UNPACK_B R25, R11 ;  /* 0x0000000bff19723e */ /* 0x000fe200020006ff */
[----:B------:R-:W-:Y:S01]  /*15e70*/  FMUL.FTZ R53, R29, R39 ;  /* 0x000000271d357220 */ /* 0x000fe20000410000 */
[----:B------:R-:W-:Y:S01]  /*15e80*/  F2FP.F16.E4M3.UNPACK_B R26, R11.H1 ;  /* 0x0000000bff1a723e */ /* 0x000fe200030006ff */
[----:B------:R-:W-:Y:S01]  /*15e90*/  HADD2.F32 R36, -RZ, R36.H1_H1 ;  /* 0x30000024ff247230 */ /* 0x000fe20000004100 */
[----:B------:R-:W-:Y:S01]  /*15ea0*/  F2FP.F16.E4M3.UNPACK_B R11, R10 ;  /* 0x0000000aff0b723e */ /* 0x000fe200020006ff */
[C---:B------:R-:W-:Y:S01]  /*15eb0*/  FMUL.FTZ R55, R27.reuse, R38 ;  /* 0x000000261b377220 */ /* 0x040fe20000410000 */
[----:B------:R-:W-:Y:S01]  /*15ec0*/  F2FP.F16.E4M3.UNPACK_B R24, R10.H1 ;  /* 0x0000000aff18723e */ /* 0x000fe200030006ff */
[--C-:B------:R-:W-:Y:S01]  /*15ed0*/  HADD2.F32 R10, -RZ, R20.reuse.H0_H0 ;  /* 0x20000014ff0a7230 */ /* 0x100fe20000004100 */
[----:B------:R-:W-:Y:S01]  /*15ee0*/  F2FP.F16.E4M3.UNPACK_B R28, R13.H1 ;  /* 0x0000000dff1c723e */ /* 0x000fe200030006ff */
[----:B------:R-:W-:Y:S01]  /*15ef0*/  HADD2.F32 R20, -RZ, R20.H1_H1 ;  /* 0x30000014ff147230 */ /* 0x000fe20000004100 */
[----:B------:R-:W-:Y:S01]  /*15f00*/  F2FP.F16.E4M3.UNPACK_B R47, R47.H1 ;  /* 0x0000002fff2f723e */ /* 0x000fe200030006ff */
[----:B------:R-:W-:Y:S01]  /*15f10*/  FMUL.FTZ R27, R27, R36 ;  /* 0x000000241b1b7220 */ /* 0x000fe20000410000 */
[----:B------:R-:W-:Y:S01]  /*15f20*/  F2FP.F16.E4M3.UNPACK_B R41, R41.H1 ;  /* 0x00000029ff29723e */ /* 0x000fe200030006ff */
[C---:B------:R-:W-:Y:S01]  /*15f30*/  FFMA.FTZ R46, R10.reuse, R39, R46 ;  /* 0x000000270a2e7223 */ /* 0x040fe2000001002e */
[----:B------:R-:W-:Y:S01]  /*15f40*/  F2FP.F16.E4M3.UNPACK_B R30, R15 ;  /* 0x0000000fff1e723e */ /* 0x000fe200020006ff */
[----:B------:R-:W-:Y:S01]  /*15f50*/  FFMA.FTZ R53, R10, R37, -R53 ;  /* 0x000000250a357223 */ /* 0x000fe20000010835 */
[----:B------:R-:W-:Y:S01]  /*15f60*/  F2FP.F16.E4M3.UNPACK_B R31, R15.H1 ;  /* 0x0000000fff1f723e */ /* 0x000fe200030006ff */
[----:B------:R-:W-:Y:S01]  /*15f70*/  HADD2.F32 R39, -RZ, R47.H0_H0 ;  /* 0x2000002fff277230 */ /* 0x000fe20000004100 */
[-C--:B------:R-:W-:Y:S01]  /*15f80*/  F2FP.F16.E4M3.UNPACK_B R15, R14.reuse ;  /* 0x0000000eff0f723e */ /* 0x080fe200020006ff */
[----:B------:R-:W-:Y:S01]  /*15f90*/  HADD2.F32 R37, -RZ, R41.H0_H0 ;  /* 0x20000029ff257230 */ /* 0x000fe20000004100 */
[----:B------:R-:W-:Y:S01]  /*15fa0*/  F2FP.F16.E4M3.UNPACK_B R29, R14.H1 ;  /* 0x0000000eff1d723e */ /* 0x000fe200030006ff */
[----:B------:R-:W-:Y:S01]  /*15fb0*/  HADD2.F32 R14, -RZ, R28.H0_H0 ;  /* 0x2000001cff0e7230 */ /* 0x000fe20000004100 */
[----:B------:R-:W-:Y:S01]  /*15fc0*/  F2FP.F16.E4M3.UNPACK_B R21, R9.H1 ;  /* 0x00000009ff15723e */ /* 0x000fe200030006ff */
[C---:B------:R-:W-:Y:S01]  /*15fd0*/  FFMA.FTZ R48, R20.reuse, R36, -R55 ;  /* 0x0000002414307223 */ /* 0x040fe20000010837 */
[----:B------:R-:W-:Y:S01]  /*15fe0*/  FFMA.FTZ R55, R20, R38, R27 ;  /* 0x0000002614377223 */ /* 0x000fe2000001001b */
[----:B------:R-:W-:Y:S01]  /*15ff0*/  F2FP.F16.E4M3.UNPACK_B R36, R51 ;  /* 0x00000033ff24723e */ /* 0x000fe200020006ff */
[----:B------:R-:W-:Y:S01]  /*16000*/  FMUL.FTZ R57, R14, R39 ;  /* 0x000000270e397220 */ /* 0x000fe20000410000 */
[----:B------:R-:W-:-:S02]  /*16010*/  HADD2.F32 R10, -RZ, R21.H0_H0 ;  /* 0x20000015ff0a7230 */ /* 0x000fc40000004100 */
[----:B------:R-:W-:Y:S01]  /*16020*/  FMUL.FTZ R14, R14, R37 ;  /* 0x000000250e0e7220 */ /* 0x000fe20000410000 */
[----:B------:R-:W-:Y:S01]  /*16030*/  F2FP.F16.E4M3.UNPACK_B R20, R43 ;  /* 0x0000002bff14723e */ /* 0x000fe200020006ff */
[----:B------:R-:W-:Y:S01]  /*16040*/  HADD2.F32 R47, -RZ, R47.H1_H1 ;  /* 0x3000002fff2f7230 */ /* 0x000fe20000004100 */
[----:B------:R-:W-:Y:S01]  /*16050*/  F2FP.F16.E4M3.UNPACK_B R51, R51.H1 ;  /* 0x00000033ff33723e */ /* 0x000fe200030006ff */
[C---:B------:R-:W-:Y:S01]  /*16060*/  FFMA.FTZ R57, R10.reuse, R37, -R57 ;  /* 0x000000250a397223 */ /* 0x040fe20000010839 */
[----:B------:R-:W-:Y:S01]  /*16070*/  FFMA.FTZ R38, R10, R39, R14 ;  /* 0x000000270a267223 */ /* 0x000fe2000001000e */
[----:B------:R-:W-:Y:S01]  /*16080*/  HADD2.F32 R37, -RZ, R36.H0_H0 ;  /* 0x20000024ff257230 */ /* 0x000fe20000004100 */
[----:B------:R-:W-:Y:S01]  /*16090*/  F2FP.F16.E4M3.UNPACK_B R43, R43.H1 ;  /* 0x0000002bff2b723e */ /* 0x000fe200030006ff */
[----:B------:R-:W-:Y:S01]  /*160a0*/  HADD2.F32 R14, -RZ, R30.H0_H0 ;  /* 0x2000001eff0e7230 */ /* 0x000fe20000004100 */
[-C--:B------:R-:W-:Y:S01]  /*160b0*/  F2FP.F16.E4M3.UNPACK_B R13, R12.reuse ;  /* 0x0000000cff0d723e */ /* 0x080fe200020006ff */
[----:B------:R-:W-:Y:S01]  /*160c0*/  HADD2.F32 R28, -RZ, R28.H1_H1 ;  /* 0x3000001cff1c7230 */ /* 0x000fe20000004100 */
[----:B------:R-:W-:Y:S01]  /*160d0*/  F2FP.F16.E4M3.UNPACK_B R12, R12.H1 ;  /* 0x0000000cff0c723e */ /* 0x000fe200030006ff */
[----:B------:R-:W-:-:S02]  /*160e0*/  HADD2.F32 R27, -RZ, R20.H0_H0 ;  /* 0x20000014ff1b7230 */ /* 0x000fc40000004100 */
[----:B------:R-:W-:Y:S01]  /*160f0*/  FMUL.FTZ R39, R14, R37 ;  /* 0x000000250e277220 */ /* 0x000fe20000410000 */
[----:B------:R-:W-:Y:S02]  /*16100*/  HADD2.F32 R41, -RZ, R41.H1_H1 ;  /* 0x30000029ff297230 */ /* 0x000fe40000004100 */
[----:B------:R-:W-:Y:S01]  /*16110*/  FMUL.FTZ R50, R28, R47 ;  /* 0x0000002f1c327220 */ /* 0x000fe20000410000 */
[----:B------:R-:W-:Y:S02]  /*16120*/  HADD2.F32 R10, -RZ, R25.H0_H0 ;  /* 0x20000019ff0a7230 */ /* 0x000fe40000004100 */
[----:B------:R-:W-:Y:S01]  /*16130*/  FMUL.FTZ R14, R14, R27 ;  /* 0x0000001b0e0e7220 */ /* 0x000fe20000410000 */
[----:B------:R-:W-:Y:S02]  /*16140*/  HADD2.F32 R21, -RZ, R21.H1_H1 ;  /* 0x30000015ff157230 */ /* 0x000fe40000004100 */
        /* <DEDUP_REMOVED lines=8> */
[----:B------:R-:W-:Y:S01]  /*161d0*/  HADD2.F32 R25, -RZ, R25.H1_H1 ;  /* 0x30000019ff197230 */ /* 0x000fe20000004100 */
[----:B------:R-:W-:Y:S01]  /*161e0*/  F2FP.F16.E4M3.UNPACK_B R9, R8 ;  /* 0x00000008ff09723e */ /* 0x000fe200020006ff */
[----:B------:R-:W-:-:S02]  /*161f0*/  HADD2.F32 R27, -RZ, R51.H0_H0 ;  /* 0x20000033ff1b7230 */ /* 0x000fc40000004100 */
[C---:B------:R-:W-:Y:S01]  /*16200*/  FMUL.FTZ R28, R30.reuse, R36 ;  /* 0x000000241e1c7220 */ /* 0x040fe20000410000 */
[----:B------:R-:W-:Y:S02]  /*16210*/  HADD2.F32 R14, -RZ, R31.H0_H0 ;  /* 0x2000001fff0e7230 */ /* 0x000fe40000004100 */
[-C--:B------:R-:W-:Y:S01]  /*16220*/  FMUL.FTZ R37, R30, R20.reuse ;  /* 0x000000141e257220 */ /* 0x080fe20000410000 */
[--C-:B------:R-:W-:Y:S02]  /*16230*/  HADD2.F32 R21, -RZ, R43.reuse.H0_H0 ;  /* 0x2000002bff157230 */ /* 0x100fe40000004100 */
[C---:B------:R-:W-:Y:S01]  /*16240*/  FFMA.FTZ R59, R25.reuse, R20, -R28 ;  /* 0x00000014193b7223 */ /* 0x040fe2000001081c */
[----:B------:R-:W-:Y:S02]  /*16250*/  HADD2.F32 R10, -RZ, R26.H0_H0 ;  /* 0x2000001aff0a7230 */ /* 0x000fe40000004100 */
[C---:B------:R-:W-:Y:S01]  /*16260*/  FMUL.FTZ R39, R14.reuse, R27 ;  /* 0x0000001b0e277220 */ /* 0x040fe20000410000 */
[----:B------:R-:W-:Y:S01]  /*16270*/  FFMA.FTZ R61, R25, R36, R37 ;  /* 0x00000024193d7223 */ /* 0x000fe20000010025 */
[----:B------:R-:W-:Y:S01]  /*16280*/  FMUL.FTZ R14, R14, R21 ;  /* 0x000000150e0e7220 */ /* 0x000fe20000410000 */
[----:B------:R-:W-:Y:S01]  /*16290*/  F2FP.F16.E4M3.UNPACK_B R25, R45.H1 ;  /* 0x0000002dff19723e */ /* 0x000fe200030006ff */
[----:B------:R-:W-:Y:S01]  /*162a0*/  HADD2.F32 R43, -RZ, R43.H1_H1 ;  /* 0x3000002bff2b7230 */ /* 0x000fe20000004100 */
[----:B------:R-:W-:Y:S01]  /*162b0*/  F2FP.F16.E4M3.UNPACK_B R20, R40.H1 ;  /* 0x00000028ff14723e */ /* 0x000fe200030006ff */
[----:B------:R-:W-:Y:S01]  /*162c0*/  FFMA.FTZ R58, R10, R27, R14 ;  /* 0x0000001b0a3a7223 */ /* 0x000fe2000001000e */
        /* <DEDUP_REMOVED lines=33> */
[----:B------:R-:W-:Y:S01]  /*164e0*/  FMUL.FTZ R31, R10, R21 ;  /* 0x000000150a1f7220 */ /* 0x000fe20000410000 */
        /* <DEDUP_REMOVED lines=24> */
[--C-:B------:R-:W-:Y:S02]  /*16670*/  HADD2.F32 R10, -RZ, R42.reuse.H0_H0 ;  /* 0x2000002aff0a7230 */ /* 0x100fe40000004100 */
[C---:B------:R-:W-:Y:S01]  /*16680*/  FMUL.FTZ R9, R29.reuse, R14 ;  /* 0x0000000e1d097220 */ /* 0x040fe20000410000 */
[-C--:B------:R-:W-:Y:S01]  /*16690*/  FMUL.FTZ R21, R29, R12.reuse ;  /* 0x0000000c1d157220 */ /* 0x080fe20000410000 */
[----:B------:R-:W-:Y:S02]  /*166a0*/  HADD2.F32 R42, -RZ, R42.H1_H1 ;  /* 0x3000002aff2a7230 */ /* 0x000fe40000004100 */
[----:B------:R-:W-:Y:S01]  /*166b0*/  FFMA.FTZ R29, R8, R13, R25 ;  /* 0x0000000d081d7223 */ /* 0x000fe20000010019 */
[C---:B------:R-:W-:Y:S01]  /*166c0*/  FFMA.FTZ R41, R24.reuse, R12, -R9 ;  /* 0x0000000c18297223 */ /* 0x040fe20000010809 */
[----:B------:R-:W-:Y:S01]  /*166d0*/  FFMA.FTZ R36, R24, R14, R21 ;  /* 0x0000000e18247223 */ /* 0x000fe20000010015 */
[----:B------:R-:W-:-:S02]  /*166e0*/  HADD2.F32 R9, -RZ, R15.H0_H0 ;  /* 0x2000000fff097230 */ /* 0x000fc40000004100 */
[--C-:B------:R-:W-:Y:S01]  /*166f0*/  HADD2.F32 R12, -RZ, R49.reuse.H0_H0 ;  /* 0x20000031ff0c7230 */ /* 0x100fe20000004100 */
[----:B------:R-:W-:Y:S01]  /*16700*/  F2FP.SATFINITE.E4M3.F32.PACK_AB_MERGE_C R30, R41, R30, RZ ;  /* 0x0000001e291e723e */ /* 0x000fe200048070ff */
[----:B------:R-:W-:Y:S01]  /*16710*/  HADD2.F32 R14, -RZ, R49.H1_H1 ;  /* 0x30000031ff0e7230 */ /* 0x000fe20000004100 */
[----:B------:R-:W-:Y:S01]  /*16720*/  F2FP.SATFINITE.E4M3.F32.PACK_AB_MERGE_C R29, R36, R29, RZ ;  /* 0x0000001d241d723e */ /* 0x000fe200048070ff */
[----:B------:R-:W-:Y:S02]  /*16730*/  HADD2.F32 R15, -RZ, R15.H1_H1 ;  /* 0x3000000fff0f7230 */ /* 0x000fe40000004100 */
[C---:B------:R-:W-:Y:S01]  /*16740*/  FMUL.FTZ R13, R9.reuse, R12 ;  /* 0x0000000c090d7220 */ /* 0x040fe20000410000 */
[--C-:B------:R-:W-:Y:S02]  /*16750*/  HADD2.F32 R8, -RZ, R11.reuse.H0_H0 ;  /* 0x2000000bff087230 */ /* 0x100fe40000004100 */
[----:B------:R-:W-:Y:S01]  /*16760*/  FMUL.FTZ R9, R9, R10 ;  /* 0x0000000a09097220 */ /* 0x000fe20000410000 */
[----:B------:R-:W-:-:S02]  /*16770*/  HADD2.F32 R11, -RZ, R11.H1_H1 ;  /* 0x3000000bff0b7230 */ /* 0x000fc40000004100 */
[C---:B------:R-:W-:Y:S01]  /*16780*/  FMUL.FTZ R24, R15.reuse, R14 ;  /* 0x0000000e0f187220 */ /* 0x040fe20000410000 */
[----:B------:R-:W-:Y:S01]  /*16790*/  FMUL.FTZ R15, R15, R42 ;  /* 0x0000002a0f0f7220 */ /* 0x000fe20000410000 */
        /* <DEDUP_REMOVED lines=14> */
[----:B------:R-:W-:Y:S02]  /*16880*/  F2FP.SATFINITE.E4M3.F32.PACK_AB_MERGE_C R13, R55, R46, R13 ;  /* 0x0000002e370d723e */ /* 0x000fe4000480700d */
[----:B------:R-:W-:Y:S01]  /*16890*/  F2FP.SATFINITE.E4M3.F32.PACK_AB_MERGE_C R15, R61, R54, R15 ;  /* 0x000000363d0f723e */ /* 0x000fe2000480700f */
[----:B------:R2:W-:Y:S01]  /*168a0*/  STS.128 [R227+0x14400], R8 ;  /* 0x01440008e3007388 */ /* 0x0005e20000000c00 */
[----:B------:R-:W-:Y:S02]  /*168b0*/  F2FP.SATFINITE.E4M3.F32.PACK_AB_MERGE_C R12, R20, R31, R12 ;  /* 0x0000001f140c723e */ /* 0x000fe4000480700c */
[----:B------:R-:W-:-:S05]  /*168c0*/  F2FP.SATFINITE.E4M3.F32.PACK_AB_MERGE_C R14, R14, R21, R29 ;  /* 0x000000150e0e723e */ /* 0x000fca000480701d */
[----:B------:R2:W-:Y:S02]  /*168d0*/  STS.128 [R3+0x14400], R12 ;  /* 0x0144000c03007388 */ /* 0x0005e40000000c00 */
.L_x_1484:
[----:B------:R-:W-:Y:S05]  /*168e0*/  BSYNC B1 ;  /* 0x0000000000017941 */ /* 0x000fea0003800000 */
.L_x_1483:
[----:B------:R-:W-:Y:S05]  /*168f0*/  @P2 BRA `(.L_x_1462) ;  /* 0x0000000c00e42947 */ /* 0x000fea0003800000 */
[----:B-12---:R-:W-:Y:S02]  /*16900*/  SHF.R.S32.HI R8, RZ, 0x1f, R199 ;  /* 0x0000001fff087819 */ /* 0x006fe400000114c7 */
        /* <DEDUP_REMOVED lines=16> */
[----:B------:R-:W-:Y:S02]  /*16a10*/  LOP3.LUT R3, R3, R204, RZ, 0x3c, !PT ;  /* 0x000000cc03037212 */ /* 0x000fe400078e3cff */
[----:B------:R-:W-:Y:S02]  /*16a20*/  LOP3.LUT R0, R8, 0xffffe000, RZ, 0xc0, !PT ;  /* 0xffffe00008007812 */ /* 0x000fe400078ec0ff */
[----:B------:R-:W-:-:S02]  /*16a30*/  LOP3.LUT R10, R5, 0xff, RZ, 0xc0, !PT ;  /* 0x000000ff050a7812 */ /* 0x000fc400078ec0ff */
[----:B------:R-:W-:Y:S02]  /*16a40*/  LOP3.LUT R9, R9, 0xff, RZ, 0xc0, !PT ;  /* 0x000000ff09097812 */ /* 0x000fe400078ec0ff */
[----:B------:R-:W-:Y:S02]  /*16a50*/  PRMT R25, R11, 0x7604, R12 ;  /* 0x000076040b197816 */ /* 0x000fe4000000000c */
[----:B------:R-:W-:Y:S02]  /*16a60*/  IADD3 R0, R3, R205, R0 ;  /* 0x000000cd03007210 */ /* 0x000fe40007ffe000 */
[----:B------:R-:W-:Y:S02]  /*16a70*/  SHF.R.U32.HI R11, RZ, 0x8, R32 ;  /* 0x00000008ff0b7819 */ /* 0x000fe40000011620 */
[----:B------:R-:W-:Y:S01]  /*16a80*/  PRMT R20, R9, 0x7604, R10 ;  /* 0x0000760409147816 */ /* 0x000fe2000000000a */
[----:B------:R-:W-:Y:S01]  /*16a90*/  IMAD.IADD R0, R17, 0x1, R0 ;  /* 0x0000000111007824 */ /* 0x000fe200078e0200 */
[----:B------:R-:W-:-:S02]  /*16aa0*/  SHF.R.U32.HI R9, RZ, 0x8, R7 ;  /* 0x00000008ff097819 */ /* 0x000fc40000011607 */
[----:B------:R-:W-:Y:S02]  /*16ab0*/  LOP3.LUT R12, R32, 0xff, RZ, 0xc0, !PT ;  /* 0x000000ff200c7812 */ /* 0x000fe400078ec0ff */
[----:B------:R-:W-:Y:S02]  /*16ac0*/  LOP3.LUT R11, R11, 0xff, RZ, 0xc0, !PT ;  /* 0x000000ff0b0b7812 */ /* 0x000fe400078ec0ff */
[----:B------:R-:W-:Y:S02]  /*16ad0*/  LOP3.LUT R10, R7, 0xff, RZ, 0xc0, !PT ;  /* 0x000000ff070a7812 */ /* 0x000fe400078ec0ff */
[----:B------:R-:W-:Y:S02]  /*16ae0*/  LOP3.LUT R9, R9, 0xff, RZ, 0xc0, !PT ;  /* 0x000000ff09097812 */ /* 0x000fe400078ec0ff */
[----:B------:R-:W-:Y:S02]  /*16af0*/  PRMT R31, R11, 0x7604, R12 ;  /* 0x000076040b1f7816 */ /* 0x000fe4000000000c */
[----:B------:R-:W1:Y:S01]  /*16b00*/  LDS.128 R12, [R0+0x14400] ;  /* 0x01440000000c7984 */ /* 0x000e620000000c00 */
[----:B------:R-:W-:-:S02]  /*16b10*/  PRMT R24, R9, 0x7604, R10 ;  /* 0x0000760409187816 */ /* 0x000fc4000000000a */
[----:B------:R-:W-:Y:S01]  /*16b20*/  SHF.R.U32.HI R3, RZ, 0x8, R33 ;  /* 0x00000008ff037819 */ /* 0x000fe20000011621 */
[----:B------:R-:W2:Y:S01]  /*16b30*/  LDS.128 R8, [R226+0x14400] ;  /* 0x01440000e2087984 */ /* 0x000ea20000000c00 */
[----:B------:R-:W-:Y:S02]  /*16b40*/  SHF.R.U32.HI R27, RZ, 0x8, R34 ;  /* 0x00000008ff1b7819 */ /* 0x000fe40000011622 */
[----:B------:R-:W-:Y:S02]  /*16b50*/  LOP3.LUT R26, R33, 0xff, RZ, 0xc0, !PT ;  /* 0x000000ff211a7812 */ /* 0x000fe400078ec0ff */
[----:B------:R-:W-:Y:S02]  /*16b60*/  LOP3.LUT R3, R3, 0xff, RZ, 0xc0, !PT ;  /* 0x000000ff03037812 */ /* 0x000fe400078ec0ff */
[----:B------:R-:W-:Y:S02]  /*16b70*/  LOP3.LUT R28, R34, 0xff, RZ, 0xc0, !PT ;  /* 0x000000ff221c7812 */ /* 0x000fe400078ec0ff */
[----:B------:R-:W-:-:S02]  /*16b80*/  LOP3.LUT R27, R27, 0xff, RZ, 0xc0, !PT ;  /* 0x000000ff1b1b7812 */ /* 0x000fc400078ec0ff */
[----:B------:R-:W-:Y:S02]  /*16b90*/  PRMT R26, R3, 0x7604, R26 ;  /* 0x00007604031a7816 */ /* 0x000fe4000000001a */
[----:B------:R-:W-:Y:S02]  /*16ba0*/  SHF.R.U32.HI R3, RZ, 0x10, R5 ;  /* 0x00000010ff037819 */ /* 0x000fe40000011605 */
[----:B------:R-:W-:Y:S02]  /*16bb0*/  SHF.R.U32.HI R37, RZ, 0x10, R33 ;  /* 0x00000010ff257819 */ /* 0x000fe40000011621 */
[----:B------:R-:W-:Y:S01]  /*16bc0*/  PRMT R39, R27, 0x7604, R28 ;  /* 0x000076041b277816 */ /* 0x000fe2000000001c */
[----:B------:R-:W-:Y:S01]  /*16bd0*/  IMAD.U32 R3, R3, 0x10000, RZ ;  /* 0x0001000003037824 */ /* 0x000fe200078e00ff */
[----:B------:R-:W-:Y:S01]  /*16be0*/  SHF.R.U32.HI R27, RZ, 0x10, R7 ;  /* 0x00000010ff1b7819 */ /* 0x000fe20000011607 */
[----:B------:R-:W-:Y:S01]  /*16bf0*/  IMAD.U32 R37, R37, 0x10000, RZ ;  /* 0x0001000025257824 */ /* 0x000fe200078e00ff */
[----:B------:R-:W-:-:S02]  /*16c00*/  SHF.R.U32.HI R29, RZ, 0x8, R35 ;  /* 0x00000008ff1d7819 */ /* 0x000fc40000011623 */
[----:B------:R-:W-:Y:S01]  /*16c10*/  LOP3.LUT R30, R35, 0xff, RZ, 0xc0, !PT ;  /* 0x000000ff231e7812 */ /* 0x000fe200078ec0ff */
[----:B------:R-:W-:Y:S01]  /*16c20*/  IMAD.U32 R27, R27, 0x10000, RZ ;  /* 0x000100001b1b7824 */ /* 0x000fe200078e00ff */
[----:B------:R-:W-:Y:S02]  /*16c30*/  LOP3.LUT R29, R29, 0xff, RZ, 0xc0, !PT ;  /* 0x000000ff1d1d7812 */ /* 0x000fe400078ec0ff */
[----:B------:R-:W-:Y:S02]  /*16c40*/  LOP3.LUT R3, R20, 0xff0000, R3, 0xf8, !PT ;  /* 0x00ff000014037812 */ /* 0x000fe400078ef803 */
[----:B------:R-:W-:Y:S02]  /*16c50*/  LOP3.LUT R37, R26, 0xff0000, R37, 0xf8, !PT ;  /* 0x00ff00001a257812 */ /* 0x000fe400078ef825 */
[----:B------:R-:W-:Y:S02]  /*16c60*/  PRMT R30, R29, 0x7604, R30 ;  /* 0x000076041d1e7816 */ /* 0x000fe4000000001e */
[----:B------:R-:W-:-:S02]  /*16c70*/  SHF.R.U32.HI R41, RZ, 0x10, R35 ;  /* 0x00000010ff297819 */ /* 0x000fc40000011623 */
[----:B------:R-:W-:Y:S02]  /*16c80*/  LOP3.LUT R29, R24, 0xff0000, R27, 0xf8, !PT ;  /* 0x00ff0000181d7812 */ /* 0x000fe400078ef81b */
[----:B------:R-:W-:Y:S01]  /*16c90*/  LOP3.LUT R28, R3, 0xff000000, R5, 0xf8, !PT ;  /* 0xff000000031c7812 */ /* 0x000fe200078ef805 */
[----:B------:R-:W-:Y:S01]  /*16ca0*/  IMAD.U32 R41, R41, 0x10000, RZ ;  /* 0x0001000029297824 */ /* 0x000fe200078e00ff */
[----:B------:R-:W-:Y:S02]  /*16cb0*/  LOP3.LUT R37, R37, 0xff000000, R33, 0xf8, !PT ;  /* 0xff00000025257812 */ /* 0x000fe400078ef821 */
[----:B------:R-:W-:Y:S02]  /*16cc0*/  LOP3.LUT R21, R21, 0xff0000, R4, 0xf8, !PT ;  /* 0x00ff000015157812 */ /* 0x000fe400078ef804 */
[----:B------:R-:W-:Y:S02]  /*16cd0*/  LOP3.LUT R36, R29, 0xff000000, R7, 0xf8, !PT ;  /* 0xff0000001d247812 */ /* 0x000fe400078ef807 */
[----:B------:R-:W-:-:S02]  /*16ce0*/  LOP3.LUT R39, R39, 0xff0000, R34, 0xf8, !PT ;  /* 0x00ff000027277812 */ /* 0x000fc400078ef822 */
[----:B------:R-:W-:Y:S02]  /*16cf0*/  F2FP.F16.E4M3.UNPACK_B R29, R28 ;  /* 0x0000001cff1d723e */ /* 0x000fe400020006ff */
[----:B------:R-:W-:Y:S02]  /*16d00*/  F2FP.F16.E4M3.UNPACK_B R33, R37 ;  /* 0x00000025ff21723e */ /* 0x000fe400020006ff */
[----:B-1----:R-:W-:Y:S02]  /*16d10*/  F2FP.F16.E4M3.UNPACK_B R20, R13 ;  /* 0x0000000dff14723e */ /* 0x002fe400020006ff */
[----:B------:R-:W-:Y:S02]  /*16d20*/  LOP3.LUT R27, R21, 0xff000000, R4, 0xf8, !PT ;  /* 0xff000000151b7812 */ /* 0x000fe400078ef804 */
[----:B------:R-:W-:Y:S01]  /*16d30*/  LOP3.LUT R41, R30, 0xff0000, R41, 0xf8, !PT ;  /* 0x00ff00001e297812 */ /* 0x000fe200078ef829 */
[----:B------:R-:W-:Y:S01]  /*16d40*/  HADD2.F32 R30, -RZ, R29.H0_H0 ;  /* 0x2000001dff1e7230 */ /* 0x000fe20000004100 */
[----:B------:R-:W-:Y:S01]  /*16d50*/  LOP3.LUT R39, R39, 0xff000000, R34, 0xf8, !PT ;  /* 0xff00000027277812 */ /* 0x000fe200078ef822 */
[--C-:B------:R-:W-:Y:S01]  /*16d60*/  HADD2.F32 R34, -RZ, R33.reuse.H0_H0 ;  /* 0x20000021ff227230 */ /* 0x100fe20000004100 */
[----:B--2---:R-:W-:Y:S01]  /*16d70*/  F2FP.F16.E4M3.UNPACK_B R4, R9 ;  /* 0x00000009ff04723e */ /* 0x004fe200020006ff */
[----:B------:R-:W-:Y:S01]  /*16d80*/  HADD2.F32 R24, -RZ, R20.H0_H0 ;  /* 0x20000014ff187230 */ /* 0x000fe20000004100 */
[----:B------:R-:W-:Y:S01]  /*16d90*/  LOP3.LUT R25, R25, 0xff0000, R6, 0xf8, !PT ;  /* 0x00ff000019197812 */ /* 0x000fe200078ef806 */
[----:B------:R-:W-:Y:S01]  /*16da0*/  HADD2.F32 R33, -RZ, R33.H1_H1 ;  /* 0x30000021ff217230 */ /* 0x000fe20000004100 */
[----:B------:R-:W-:Y:S01]  /*16db0*/  LOP3.LUT R41, R41, 0xff000000, R35, 0xf8, !PT ;  /* 0xff00000029297812 */ /* 0x000fe200078ef823 */
[----:B------:R-:W-:Y:S01]  /*16dc0*/  HADD2.F32 R5, -RZ, R4.H0_H0 ;  /* 0x20000004ff057230 */ /* 0x000fe20000004100 */
[----:B------:R-:W-:Y:S01]  /*16dd0*/  F2FP.F16.E4M3.UNPACK_B R21, R13.H1 ;  /* 0x0000000dff15723e */ /* 0x000fe200030006ff */
[C---:B------:R-:W-:Y:S01]  /*16de0*/  FMUL.FTZ R38, R24.reuse, R34 ;  /* 0x0000002218267220 */ /* 0x040fe20000410000 */
[----:B------:R-:W-:Y:S01]  /*16df0*/  FMUL.FTZ R35, R24, R30 ;  /* 0x0000001e18237220 */ /* 0x000fe20000410000 */
[----:B------:R-:W-:Y:S01]  /*16e00*/  F2FP.F16.E4M3.UNPACK_B R37, R37.H1 ;  /* 0x00000025ff25723e */ /* 0x000fe200030006ff */
[----:B------:R-:W-:Y:S01]  /*16e10*/  HADD2.F32 R20, -RZ, R20.H1_H1 ;  /* 0x30000014ff147230 */ /* 0x000fe20000004100 */
[----:B------:R-:W-:Y:S01]  /*16e20*/  F2FP.F16.E4M3.UNPACK_B R28, R28.H1 ;  /* 0x0000001cff1c723e */ /* 0x000fe200030006ff */
[----:B------:R-:W-:Y:S01]  /*16e30*/  FFMA.FTZ R38, R5, R30, -R38 ;  /* 0x0000001e05267223 */ /* 0x000fe20000010826 */
[----:B------:R-:W-:Y:S01]  /*16e40*/  LOP3.LUT R3, R31, 0xff0000, R32, 0xf8, !PT ;  /* 0x00ff00001f037812 */ /* 0x000fe200078ef820 */
[----:B------:R-:W-:Y:S01]  /*16e50*/  FFMA.FTZ R35, R5, R34, R35 ;  /* 0x0000002205237223 */ /* 0x000fe20000010023 */
[----:B------:R-:W-:Y:S01]  /*16e60*/  LOP3.LUT R31, R25, 0xff000000, R6, 0xf8, !PT ;  /* 0xff000000191f7812 */ /* 0x000fe200078ef806 */
[----:B------:R-:W-:Y:S01]  /*16e70*/  HADD2.F32 R29, -RZ, R29.H1_H1 ;  /* 0x3000001dff1d7230 */ /* 0x000fe20000004100 */
[-C--:B------:R-:W-:Y:S01]  /*16e80*/  F2FP.F16.E4M3.UNPACK_B R25, R15.reuse ;  /* 0x0000000fff19723e */ /* 0x080fe200020006ff */
[----:B------:R-:W-:Y:S01]  /*16e90*/  HADD2.F32 R4, -RZ, R4.H1_H1 ;  /* 0x30000004ff047230 */ /* 0x000fe20000004100 */
[----:B------:R-:W-:Y:S01]  /*16ea0*/  F2FP.F16.E4M3.UNPACK_B R26, R15.H1 ;  /* 0x0000000fff1a723e */ /* 0x000fe200030006ff */
[----:B------:R-:W-:Y:S01]  /*16eb0*/  HADD2.F32 R34, -RZ, R37.H0_H0 ;  /* 0x20000025ff227230 */ /* 0x000fe20000004100 */
[----:B------:R-:W-:Y:S01]  /*16ec0*/  F2FP.F16.E4M3.UNPACK_B R9, R9.H1 ;  /* 0x00000009ff09723e */ /* 0x000fe200030006ff */
[----:B------:R-:W-:Y:S01]  /*16ed0*/  HADD2.F32 R30, -RZ, R28.H0_H0 ;  /* 0x2000001cff1e7230 */ /* 0x000fe20000004100 */
[-C--:B------:R-:W-:Y:S01]  /*16ee0*/  F2FP.F16.E4M3.UNPACK_B R15, R14.reuse ;  /* 0x0000000eff0f723e */ /* 0x080fe200020006ff */
[----:B------:R-:W-:Y:S01]  /*16ef0*/  FMUL.FTZ R43, R20, R33 ;  /* 0x00000021142b7220 */ /* 0x000fe20000410000 */
[----:B------:R-:W-:Y:S01]  /*16f00*/  F2FP.F16.E4M3.UNPACK_B R24, R14.H1 ;  /* 0x0000000eff18723e */ /* 0x000fe200030006ff */
[----:B------:R-:W-:-:S02]  /*16f10*/  HADD2.F32 R14, -RZ, R21.H0_H0 ;  /* 0x20000015ff0e7230 */ /* 0x000fc40000004100 */
[-C--:B------:R-:W-:Y:S01]  /*16f20*/  FMUL.FTZ R20, R20, R29.reuse ;  /* 0x0000001d14147220 */ /* 0x080fe20000410000 */
[----:B------:R-:W-:Y:S02]  /*16f30*/  HADD2.F32 R5, -RZ, R9.H0_H0 ;  /* 0x20000009ff057230 */ /* 0x000fe40000004100 */
[----:B------:R-:W-:Y:S01]  /*16f40*/  FFMA.FTZ R43, R4, R29, -R43 ;  /* 0x0000001d042b7223 */ /* 0x000fe2000001082b */
[----:B------:R-:W-:Y:S01]  /*16f50*/  F2FP.F16.E4M3.UNPACK_B R29, R41 ;  /* 0x00000029ff1d723e */ /* 0x000fe200020006ff */
[C---:B------:R-:W-:Y:S01]  /*16f60*/  FMUL.FTZ R42, R14.reuse, R34 ;  /* 0x000000220e2a7220 */ /* 0x040fe20000410000 */
[-C--:B------:R-:W-:Y:S01]  /*16f70*/  FMUL.FTZ R45, R14, R30.reuse ;  /* 0x0000001e0e2d7220 */ /* 0x080fe20000410000 */
[----:B------:R-:W-:Y:S01]  /*16f80*/  F2FP.F16.E4M3.UNPACK_B R7, R11 ;  /* 0x0000000bff07723e */ /* 0x000fe200020006ff */
[----:B------:R-:W-:Y:S01]  /*16f90*/  FFMA.FTZ R40, R4, R33, R20 ;  /* 0x0000002104287223 */ /* 0x000fe20000010014 */
[C---:B------:R-:W-:Y:S01]  /*16fa0*/  FFMA.FTZ R42, R5.reuse, R30, -R42 ;  /* 0x0000001e052a7223 */ /* 0x040fe2000001082a */
[----:B------:R-:W-:Y:S01]  /*16fb0*/  FFMA.FTZ R45, R5, R34, R45 ;  /* 0x00000022052d7223 */ /* 0x000fe2000001002d */
        /* <DEDUP_REMOVED lines=8> */
[C---:B------:R-:W-:Y:S01]  /*17040*/  FMUL.FTZ R47, R5.reuse, R33 ;  /* 0x00000021052f7220 */ /* 0x040fe20000410000 */
[----:B------:R-:W-:Y:S02]  /*17050*/  HADD2.F32 R30, -RZ, R37.H1_H1 ;  /* 0x30000025ff1e7230 */ /* 0x000fe40000004100 */
[-C--:B------:R-:W-:Y:S01]  /*17060*/  FMUL.FTZ R46, R5, R20.reuse ;  /* 0x00000014052e7220 */ /* 0x080fe20000410000 */
[----:B------:R-:W-:Y:S02]  /*17070*/  HADD2.F32 R21, -RZ, R21.H1_H1 ;  /* 0x30000015ff157230 */ /* 0x000fe40000004100 */
[----:B------:R-:W-:Y:S01]  /*17080*/  FFMA.FTZ R47, R4, R20, -R47 ;  /* 0x00000014042f7223 */ /* 0x000fe2000001082f */
[----:B------:R-:W-:Y:S01]  /*17090*/  HADD2.F32 R28, -RZ, R28.H1_H1 ;  /* 0x3000001cff1c7230 */ /* 0x000fe20000004100 */
[----:B------:R-:W-:Y:S01]  /*170a0*/  LOP3.LUT R32, R3, 0xff000000, R32, 0xf8, !PT ;  /* 0xff00000003207812 */ /* 0x000fe200078ef820 */
[----:B------:R-:W-:Y:S02]  /*170b0*/  HADD2.F32 R9, -RZ, R9.H1_H1 ;  /* 0x30000009ff097230 */ /* 0x000fe40000004100 */
[----:B------:R-:W-:Y:S01]  /*170c0*/  FMUL.FTZ R34, R21, R30 ;  /* 0x0000001e15227220 */ /* 0x000fe20000410000 */
[----:B------:R-:W-:-:S02]  /*170d0*/  HADD2.F32 R20, -RZ, R29.H1_H1 ;  /* 0x3000001dff147230 */ /* 0x000fc40000004100 */
[-C--:B------:R-:W-:Y:S01]  /*170e0*/  FMUL.FTZ R21, R21, R28.reuse ;  /* 0x0000001c15157220 */ /* 0x080fe20000410000 */
[----:B------:R-:W-:Y:S02]  /*170f0*/  HADD2.F32 R25, -RZ, R25.H1_H1 ;  /* 0x30000019ff197230 */ /* 0x000fe40000004100 */
[C---:B------:R-:W-:Y:S01]  /*17100*/  FFMA.FTZ R37, R9.reuse, R28, -R34 ;  /* 0x0000001c09257223 */ /* 0x040fe20000010822 */
[----:B------:R-:W-:Y:S02]  /*17110*/  HADD2.F32 R14, -RZ, R14.H1_H1 ;  /* 0x3000000eff0e7230 */ /* 0x000fe40000004100 */
[----:B------:R-:W-:Y:S01]  /*17120*/  FFMA.FTZ R30, R9, R30, R21 ;  /* 0x0000001e091e7223 */ /* 0x000fe20000010015 */
[----:B------:R-:W-:Y:S02]  /*17130*/  HADD2.F32 R7, -RZ, R7.H1_H1 ;  /* 0x30000007ff077230 */ /* 0x000fe40000004100 */
[----:B------:R-:W-:Y:S01]  /*17140*/  FMUL.FTZ R28, R25, R20 ;  /* 0x00000014191c7220 */ /* 0x000fe20000410000 */
[----:B------:R-:W-:-:S02]  /*17150*/  HADD2.F32 R21, -RZ, R41.H0_H0 ;  /* 0x20000029ff157230 */ /* 0x000fc40000004100 */
[----:B------:R-:W-:Y:S01]  /*17160*/  FMUL.FTZ R25, R25, R14 ;  /* 0x0000000e19197220 */ /* 0x000fe20000410000 */
[----:B------:R-:W-:Y:S01]  /*17170*/  HADD2.F32 R5, -RZ, R26.H0_H0 ;  /* 0x2000001aff057230 */ /* 0x000fe20000004100 */
[----:B------:R-:W-:Y:S01]  /*17180*/  F2FP.F16.E4M3.UNPACK_B R13, R12 ;  /* 0x0000000cff0d723e */ /* 0x000fe200020006ff */
[----:B------:R-:W-:Y:S01]  /*17190*/  FFMA.FTZ R46, R4, R33, R46 ;  /* 0x00000021042e7223 */ /* 0x000fe2000001002e */
[----:B------:R-:W-:Y:S02]  /*171a0*/  HADD2.F32 R9, -RZ, R36.H0_H0 ;  /* 0x20000024ff097230 */ /* 0x000fe40000004100 */
[C---:B------:R-:W-:Y:S01]  /*171b0*/  FFMA.FTZ R34, R7.reuse, R14, -R28 ;  /* 0x0000000e07227223 */ /* 0x040fe2000001081c */
[----:B------:R-:W-:Y:S01]  /*171c0*/  HADD2.F32 R41, -RZ, R41.H1_H1 ;  /* 0x30000029ff297230 */ /* 0x000fe20000004100 */
[----:B------:R-:W-:Y:S01]  /*171d0*/  F2FP.F16.E4M3.UNPACK_B R12, R12.H1 ;  /* 0x0000000cff0c723e */ /* 0x000fe200030006ff */
[----:B------:R-:W-:Y:S02]  /*171e0*/  HADD2.F32 R26, -RZ, R26.H1_H1 ;  /* 0x3000001aff1a7230 */ /* 0x000fe40000004100 */
[----:B------:R-:W-:Y:S01]  /*171f0*/  FFMA.FTZ R33, R7, R20, R25 ;  /* 0x0000001407217223 */ /* 0x000fe20000010019 */
[----:B------:R-:W-:Y:S01]  /*17200*/  HADD2.F32 R4, -RZ, R11.H0_H0 ;  /* 0x2000000bff047230 */ /* 0x000fe20000004100 */
[----:B------:R-:W-:Y:S01]  /*17210*/  F2FP.F16.E4M3.UNPACK_B R14, R32.H1 ;  /* 0x00000020ff0e723e */ /* 0x000fe200030006ff */
[----:B------:R-:W-:-:S02]  /*17220*/  HADD2.F32 R36, -RZ, R36.H1_H1 ;  /* 0x30000024ff247230 */ /* 0x000fc40000004100 */
[C---:B------:R-:W-:Y:S01]  /*17230*/  FMUL.FTZ R29, R5.reuse, R21 ;  /* 0x00000015051d7220 */ /* 0x040fe20000410000 */
[----:B------:R-:W-:Y:S01]  /*17240*/  F2FP.F16.E4M3.UNPACK_B R7, R27.H1 ;  /* 0x0000001bff07723e */ /* 0x000fe200030006ff */
[----:B------:R-:W-:Y:S01]  /*17250*/  FMUL.FTZ R50, R5, R9 ;  /* 0x0000000905327220 */ /* 0x000fe20000410000 */
[-C--:B------:R-:W-:Y:S01]  /*17260*/  F2FP.F16.E4M3.UNPACK_B R3, R8.reuse ;  /* 0x00000008ff03723e */ /* 0x080fe200020006ff */
[----:B------:R-:W-:Y:S01]  /*17270*/  HADD2.F32 R11, -RZ, R11.H1_H1 ;  /* 0x3000000bff0b7230 */ /* 0x000fe20000004100 */
[----:B------:R-:W-:Y:S01]  /*17280*/  F2FP.F16.E4M3.UNPACK_B R8, R8.H1 ;  /* 0x00000008ff08723e */ /* 0x000fe200030006ff */
[----:B------:R-:W-:Y:S01]  /*17290*/  FMUL.FTZ R28, R26, R41 ;  /* 0x000000291a1c7220 */ /* 0x000fe20000410000 */
[----:B------:R-:W-:Y:S01]  /*172a0*/  FFMA.FTZ R48, R4, R9, -R29 ;  /* 0x0000000904307223 */ /* 0x000fe2000001081d */
[----:B------:R-:W-:Y:S02]  /*172b0*/  HADD2.F32 R20, -RZ, R14.H0_H0 ;  /* 0x2000000eff147230 */ /* 0x000fe40000004100 */
[----:B------:R-:W-:Y:S01]  /*172c0*/  FMUL.FTZ R26, R26, R36 ;  /* 0x000000241a1a7220 */ /* 0x000fe20000410000 */
[----:B------:R-:W-:-:S02]  /*172d0*/  HADD2.F32 R5, -RZ, R12.H0_H0 ;  /* 0x2000000cff057230 */ /* 0x000fc40000004100 */
[----:B------:R-:W-:Y:S01]  /*172e0*/  FFMA.FTZ R50, R4, R21, R50 ;  /* 0x0000001504327223 */ /* 0x000fe20000010032 */
[--C-:B------:R-:W-:Y:S02]  /*172f0*/  HADD2.F32 R9, -RZ, R7.reuse.H0_H0 ;  /* 0x20000007ff097230 */ /* 0x100fe40000004100 */
[C---:B------:R-:W-:Y:S01]  /*17300*/  FFMA.FTZ R49, R11.reuse, R36, -R28 ;  /* 0x000000240b317223 */ /* 0x040fe2000001081c */
[----:B------:R-:W-:Y:S02]  /*17310*/  HADD2.F32 R4, -RZ, R8.H0_H0 ;  /* 0x20000008ff047230 */ /* 0x000fe40000004100 */
[----:B------:R-:W-:Y:S01]  /*17320*/  FFMA.FTZ R41, R11, R41, R26 ;  /* 0x000000290b297223 */ /* 0x000fe2000001001a */
[C---:B------:R-:W-:Y:S01]  /*17330*/  FMUL.FTZ R21, R5.reuse, R20 ;  /* 0x0000001405157220 */ /* 0x040fe20000410000 */
[----:B------:R-:W-:Y:S02]  /*17340*/  HADD2.F32 R11, -RZ, R14.H1_H1 ;  /* 0x3000000eff0b7230 */ /* 0x000fe40000004100 */
[----:B------:R-:W-:Y:S01]  /*17350*/  FMUL.FTZ R5, R5, R9 ;  /* 0x0000000905057220 */ /* 0x000fe20000410000 */
[----:B------:R-:W-:Y:S01]  /*17360*/  HADD2.F32 R12, -RZ, R12.H1_H1 ;  /* 0x3000000cff0c7230 */ /* 0x000fe20000004100 */
[----:B------:R-:W-:Y:S01]  /*17370*/  F2FP.F16.E4M3.UNPACK_B R32, R32 ;  /* 0x00000020ff20723e */ /* 0x000fe200020006ff */
[----:B------:R-:W-:-:S02]  /*17380*/  HADD2.F32 R7, -RZ, R7.H1_H1 ;  /* 0x30000007ff077230 */ /* 0x000fc40000004100 */
[C---:B------:R-:W-:Y:S01]  /*17390*/  FFMA.FTZ R25, R4.reuse, R9, -R21 ;  /* 0x0000000904197223 */ /* 0x040fe20000010815 */
[----:B------:R-:W-:Y:S02]  /*173a0*/  HADD2.F32 R8, -RZ, R8.H1_H1 ;  /* 0x30000008ff087230 */ /* 0x000fe40000004100 */
[----:B------:R-:W-:Y:S01]  /*173b0*/  FFMA.FTZ R26, R4, R20, R5 ;  /* 0x00000014041a7223 */ /* 0x000fe20000010005 */
[----:B------:R-:W-:Y:S01]  /*173c0*/  F2FP.F16.E4M3.UNPACK_B R27, R27 ;  /* 0x0000001bff1b723e */ /* 0x000fe200020006ff */
[C---:B------:R-:W-:Y:S01]  /*173d0*/  FMUL.FTZ R21, R12.reuse, R11 ;  /* 0x0000000b0c157220 */ /* 0x040fe20000410000 */
[-C--:B------:R-:W-:Y:S01]  /*173e0*/  FMUL.FTZ R12, R12, R7.reuse ;  /* 0x000000070c0c7220 */ /* 0x080fe20000410000 */
[----:B------:R-:W-:Y:S01]  /*173f0*/  HADD2.F32 R9, -RZ, R32.H0_H0 ;  /* 0x20000020ff097230 */ /* 0x000fe20000004100 */
[-C--:B------:R-:W-:Y:S01]  /*17400*/  F2FP.F16.E4M3.UNPACK_B R6, R10.reuse ;  /* 0x0000000aff06723e */ /* 0x080fe200020006ff */
[----:B------:R-:W-:Y:S02]  /*17410*/  HADD2.F32 R5, -RZ, R13.H0_H0 ;  /* 0x2000000dff057230 */ /* 0x000fe40000004100 */
[C---:B------:R-:W-:Y:S01]  /*17420*/  FFMA.FTZ R28, R8.reuse, R7, -R21 ;  /* 0x00000007081c7223 */ /* 0x040fe20000010815 */
[----:B------:R-:W-:Y:S01]  /*17430*/  FFMA.FTZ R29, R8, R11, R12 ;  /* 0x0000000b081d7223 */ /* 0x000fe2000001000c */
[----:B------:R-:W-:Y:S01]  /*17440*/  HADD2.F32 R7, -RZ, R27.H0_H0 ;  /* 0x2000001bff077230 */ /* 0x000fe20000004100 */
[----:B------:R-:W-:Y:S01]  /*17450*/  F2FP.F16.E4M3.UNPACK_B R10, R10.H1 ;  /* 0x0000000aff0a723e */ /* 0x000fe200030006ff */
[----:B------:R-:W-:-:S02]  /*17460*/  HADD2.F32 R4, -RZ, R3.H0_H0 ;  /* 0x20000003ff047230 */ /* 0x000fc40000004100 */
[C---:B------:R-:W-:Y:S01]  /*17470*/  FMUL.FTZ R11, R5.reuse, R9 ;  /* 0x00000009050b7220 */ /* 0x040fe20000410000 */
[----:B------:R-:W-:Y:S02]  /*17480*/  HADD2.F32 R32, -RZ, R32.H1_H1 ;  /* 0x30000020ff207230 */ /* 0x000fe40000004100 */
[-C--:B------:R-:W-:Y:S01]  /*17490*/  FMUL.FTZ R5, R5, R7.reuse ;  /* 0x0000000705057220 */ /* 0x080fe20000410000 */
[----:B------:R-:W-:Y:S02]  /*174a0*/  HADD2.F32 R13, -RZ, R13.H1_H1 ;  /* 0x3000000dff0d7230 */ /* 0x000fe40000004100 */
[C---:B------:R-:W-:Y:S01]  /*174b0*/  FFMA.FTZ R12, R4.reuse, R7, -R11 ;  /* 0x00000007040c7223 */ /* 0x040fe2000001080b */
[----:B------:R-:W-:Y:S01]  /*174c0*/  HADD2.F32 R8, -RZ, R27.H1_H1 ;  /* 0x3000001bff087230 */ /* 0x000fe20000004100 */
[----:B------:R-:W-:Y:S01]  /*174d0*/  F2FP.F16.E4M3.UNPACK_B R11, R39.H1 ;  /* 0x00000027ff0b723e */ /* 0x000fe200030006ff */
[----:B------:R-:W-:Y:S02]  /*174e0*/  HADD2.F32 R3, -RZ, R3.H1_H1 ;  /* 0x30000003ff037230 */ /* 0x000fe40000004100 */
[C---:B------:R-:W-:Y:S01]  /*174f0*/  FMUL.FTZ R20, R13.reuse, R32 ;  /* 0x000000200d147220 */ /* 0x040fe20000410000 */
[----:B------:R-:W-:Y:S01]  /*17500*/  FFMA.FTZ R14, R4, R9, R5 ;  /* 0x00000009040e7223 */ /* 0x000fe20000010005 */
[-C--:B------:R-:W-:Y:S01]  /*17510*/  FMUL.FTZ R7, R13, R8.reuse ;  /* 0x000000080d077220 */ /* 0x080fe20000410000 */
[----:B------:R-:W-:Y:S01]  /*17520*/  F2FP.F16.E4M3.UNPACK_B R5, R31.H1 ;  /* 0x0000001fff05723e */ /* 0x000fe200030006ff */
[----:B------:R-:W-:Y:S01]  /*17530*/  FFMA.FTZ R13, R3, R8, -R20 ;  /* 0x00000008030d7223 */ /* 0x000fe20000010814 */
        /* <DEDUP_REMOVED lines=11> */
[----:B------:R-:W-:Y:S01]  /*175f0*/  FFMA.FTZ R27, R3, R7, -R20 ;  /* 0x00000007031b7223 */ /* 0x000fe20000010814 */
[----:B------:R-:W-:Y:S01]  /*17600*/  HADD2.F32 R5, -RZ, R5.H1_H1 ;  /* 0x30000005ff057230 */ /* 0x000fe20000004100 */
[----:B------:R-:W-:Y:S01]  /*17610*/  F2FP.SATFINITE.E4M3.F32.PACK_AB_MERGE_C R48, R49, R48, RZ ;  /* 0x000000303130723e */ /* 0x000fe200048070ff */
[----:B------:R-:W-:Y:S02]  /*17620*/  HADD2.F32 R10, -RZ, R10.H1_H1 ;  /* 0x3000000aff0a7230 */ /* 0x000fe40000004100 */
[C---:B------:R-:W-:Y:S01]  /*17630*/  FMUL.FTZ R7, R24.reuse, R11 ;  /* 0x0000000b18077220 */ /* 0x040fe20000410000 */
[-C--:B------:R-:W-:Y:S01]  /*17640*/  FMUL.FTZ R20, R24, R5.reuse ;  /* 0x0000000518147220 */ /* 0x080fe20000410000 */
[----:B------:R-:W-:Y:S02]  /*17650*/  FFMA.FTZ R24, R3, R8, R4 ;  /* 0x0000000803187223 */ /* 0x000fe40000010004 */
[----:B------:R-:W-:Y:S01]  /*17660*/  FFMA.FTZ R32, R10, R5, -R7 ;  /* 0x000000050a207223 */ /* 0x000fe20000010807 */
[----:B------:R-:W-:-:S02]  /*17670*/  HADD2.F32 R7, -RZ, R39.H0_H0 ;  /* 0x20000027ff077230 */ /* 0x000fc40000004100 */
[----:B------:R-:W-:Y:S01]  /*17680*/  FFMA.FTZ R11, R10, R11, R20 ;  /* 0x0000000b0a0b7223 */ /* 0x000fe20000010014 */
[----:B------:R-:W-:Y:S02]  /*17690*/  HADD2.F32 R4, -RZ, R15.H0_H0 ;  /* 0x2000000fff047230 */ /* 0x000fe40000004100 */
[----:B------:R-:W-:Y:S01]  /*176a0*/  HADD2.F32 R5, -RZ, R31.H0_H0 ;  /* 0x2000001fff057230 */ /* 0x000fe20000004100 */
[----:B------:R-:W-:Y:S01]  /*176b0*/  F2FP.SATFINITE.E4M3.F32.PACK_AB_MERGE_C R27, R32, R27, RZ ;  /* 0x0000001b201b723e */ /* 0x000fe200048070ff */
[----:B------:R-:W-:Y:S02]  /*176c0*/  HADD2.F32 R39, -RZ, R39.H1_H1 ;  /* 0x30000027ff277230 */ /* 0x000fe40000004100 */
[C---:B------:R-:W-:Y:S01]  /*176d0*/  FMUL.FTZ R8, R4.reuse, R7 ;  /* 0x0000000704087220 */ /* 0x040fe20000410000 */
[----:B------:R-:W-:Y:S02]  /*176e0*/  HADD2.F32 R15, -RZ, R15.H1_H1 ;  /* 0x3000000fff0f7230 */ /* 0x000fe40000004100 */
[----:B------:R-:W-:Y:S01]  /*176f0*/  FMUL.FTZ R4, R4, R5 ;  /* 0x0000000504047220 */ /* 0x000fe20000410000 */
[----:B------:R-:W-:Y:S01]  /*17700*/  HADD2.F32 R31, -RZ, R31.H1_H1 ;  /* 0x3000001fff1f7230 */ /* 0x000fe20000004100 */
[----:B------:R-:W-:Y:S01]  /*17710*/  F2FP.SATFINITE.E4M3.F32.PACK_AB_MERGE_C R24, R11, R24, RZ ;  /* 0x000000180b18723e */ /* 0x000fe200048070ff */
[----:B------:R-:W-:-:S02]  /*17720*/  HADD2.F32 R3, -RZ, R6.H0_H0 ;  /* 0x20000006ff037230 */ /* 0x000fc40000004100 */
[C---:B------:R-:W-:Y:S01]  /*17730*/  FMUL.FTZ R9, R15.reuse, R39 ;  /* 0x000000270f097220 */ /* 0x040fe20000410000 */
[----:B------:R-:W-:Y:S02]  /*17740*/  HADD2.F32 R6, -RZ, R6.H1_H1 ;  /* 0x30000006ff067230 */ /* 0x000fe40000004100 */
[----:B------:R-:W-:Y:S01]  /*17750*/  FMUL.FTZ R20, R15, R31 ;  /* 0x0000001f0f147220 */ /* 0x000fe20000410000 */
[----:B------:R-:W-:Y:S01]  /*17760*/  F2FP.SATFINITE.E4M3.F32.PACK_AB_MERGE_C R11, R34, R47, R48 ;  /* 0x0000002f220b723e */ /* 0x000fe20004807030 */
        /* <DEDUP_REMOVED lines=15> */
[----:B------:R-:W-:Y:S02]  /*17860*/  F2FP.SATFINITE.E4M3.F32.PACK_AB_MERGE_C R4, R21, R14, R4 ;  /* 0x0000000e1504723e */ /* 0x000fe40004807004 */
[----:B------:R-:W-:-:S05]  /*17870*/  F2FP.SATFINITE.E4M3.F32.PACK_AB_MERGE_C R6, R6, R3, R24 ;  /* 0x000000030606723e */ /* 0x000fca0004807018 */
[----:B------:R3:W-:Y:S02]  /*17880*/  STS.128 [R0+0x14400], R4 ;  /* 0x0144000400007388 */ /* 0x0007e40000000c00 */
.L_x_1462:
[----:B------:R-:W-:Y:S05]  /*17890*/  BSYNC B0 ;  /* 0x0000000000007941 */ /* 0x000fea0003800000 */
.L_x_1452:
        /* <DEDUP_REMOVED lines=8> */
.L_x_1450:
[----:B------:R-:W-:Y:S01]  /*17920*/  IMAD.U32 R220, RZ, RZ, UR53 ;  /* 0x00000035ffdc7e24 */ /* 0x000fe2000f8e00ff */
[----:B------:R-:W-:-:S04]  /*17930*/  LOP3.LUT R18, R18, 0xfffffff7, RZ, 0xc0, !PT ;  /* 0xfffffff712127812 */ /* 0x000fc800078ec0ff */
[----:B------:R-:W-:-:S13]  /*17940*/  ISETP.NE.AND P0, PT, R220, 0x3, PT ;  /* 0x00000003dc00780c */ /* 0x000fda0003f05270 */
[----:B------:R-:W-:Y:S01]  /*17950*/  @P0 LOP3.LUT R18, R18, 0x8, RZ, 0xfc, !PT ;  /* 0x0000000812120812 */ /* 0x000fe200078efcff */
[----:B------:R-:W-:Y:S06]  /*17960*/  @!P0 BRA `(.L_x_1485) ;  /* 0x0000000000048947 */ /* 0x000fec0003800000 */
[----:B------:R-:W-:Y:S01]  /*17970*/  BPT.TRAP 0x1 ;  /* 0x000000040000795c */ /* 0x000fe20000300000 */
.L_x_1485:
[----:B-12---:R-:W-:Y:S01]  /*17980*/  IMAD R3, R190, 0x8, R17 ;  /* 0x00000008be037824 */ /* 0x006fe200078e0211 */
[----:B---34-:R-:W-:-:S04]  /*17990*/  SHF.L.U32 R0, R189, 0x1f, RZ ;  /* 0x0000001fbd007819 */ /* 0x018fc800000006ff */
[----:B------:R1:W2:Y:S01]  /*179a0*/  SYNCS.PHASECHK.TRANS64.TRYWAIT P1, [R3+URZ+0x29830], R0 ;  /* 0x02983000030075a7 */ /* 0x0002a2000802017f */
[----:B------:R-:W-:Y:S05]  /*179b0*/  @!P0 BRA `(.L_x_1486) ;  /* 0x0000000000048947 */ /* 0x000fea0003800000 */
[----:B------:R-:W-:Y:S01]  /*179c0*/  BPT.TRAP 0x1 ;  /* 0x000000040000795c */ /* 0x000fe20000300000 */
.L_x_1486:
[----:B-----5:R-:W3:Y:S02]  /*179d0*/  S2R R4, SR_TID.X ;  /* 0x0000000000047919 */ /* 0x020ee40000002100 */
[----:B---3--:R-:W-:-:S04]  /*179e0*/  LOP3.LUT R4, R4, 0x7f, RZ, 0xc0, !PT ;  /* 0x0000007f04047812 */ /* 0x008fc800078ec0ff */
[----:B------:R-:W-:Y:S01]  /*179f0*/  ISETP.NE.AND P0, PT, R4, RZ, PT ;  /* 0x000000ff0400720c */ /* 0x000fe20003f05270 */
[----:B--2---:R-:W-:-:S12]  /*17a00*/  @P1 BRA `(.L_x_1487) ;  /* 0x0000000000081947 */ /* 0x004fd80003800000 */
[----:B------:R-:W2:Y:S02]  /*17a10*/  SYNCS.PHASECHK.TRANS64.TRYWAIT P1, [R3+URZ+0x29830], R0 ;  /* 0x02983000030075a7 */ /* 0x000ea4000802017f */
[----:B--2---:R-:W-:Y:S05]  /*17a20*/  @!P1 BRA `(.L_x_1488) ;  /* 0x000001bc00689947 */ /* 0x004fea0003800000 */
.L_x_1487:
        /* <DEDUP_REMOVED lines=11> */
[----:B------:R-:W-:Y:S01]  /*17ae0*/  IMAD.MOV.U32 R11, RZ, RZ, -0x7fffffe0 ;  /* 0x80000020ff0b7424 */ /* 0x000fe200078e00ff */
[----:B------:R-:W-:Y:S01]  /*17af0*/  R2UR UR11, R7 ;  /* 0x00000000070b72ca */ /* 0x000fe200000e0000 */
[----:B------:R-:W-:Y:S01]  /*17b00*/  UMOV UR13, UR5 ;  /* 0x00000005000d7c82 */ /* 0x000fe20008000000 */
[----:B------:R-:W-:Y:S01]  /*17b10*/  LOP3.LUT R9, R0, 0x10000, RZ, 0xfc, !PT ;  /* 0x0001000000097812 */ /* 0x000fe200078efcff */
[----:B------:R-:W-:Y:S01]  /*17b20*/  ULOP3.LUT UR4, UR4, 0x10000, URZ, 0xfc, !UPT ;  /* 0x0001000004047892 */ /* 0x000fe2000f8efc3f */
[----:B------:R-:W-:Y:S01]  /*17b30*/  R2UR UR15, R11 ;  /* 0x000000000b0f72ca */ /* 0x000fe200000e0000 */
[----:B------:R-:W-:Y:S01]  /*17b40*/  UMOV UR17, UR5 ;  /* 0x0000000500117c82 */ /* 0x000fe20008000000 */
[----:B------:R-:W-:Y:S01]  /*17b50*/  R2UR UR19, R7 ;  /* 0x00000000071372ca */ /* 0x000fe200000e0000 */
[----:B------:R-:W-:Y:S01]  /*17b60*/  IMAD R4, R190, 0x780, R9 ;  /* 0x00000780be047824 */ /* 0x000fe200078e0209 */
[----:B------:R-:W-:Y:S01]  /*17b70*/  R2UR UR23, R11 ;  /* 0x000000000b1772ca */ /* 0x000fe200000e0000 */
[----:B------:R-:W-:Y:S01]  /*17b80*/  UMOV UR21, UR5 ;  /* 0x0000000500157c82 */ /* 0x000fe20008000000 */
[----:B------:R-:W-:Y:S01]  /*17b90*/  UMOV UR8, UR4 ;  /* 0x0000000400087c82 */ /* 0x000fe20008000000 */
[C---:B------:R-:W-:Y:S01]  /*17ba0*/  VIADD R6, R4.reuse, 0x80 ;  /* 0x0000008004067836 */ /* 0x040fe20000000000 */
[C---:B------:R-:W-:Y:S01]  /*17bb0*/  R2UR UR6, R4.reuse ;  /* 0x00000000040672ca */ /* 0x040fe200000e0000 */
[----:B------:R-:W-:Y:S01]  /*17bc0*/  VIADD R10, R4, 0x100 ;  /* 0x00000100040a7836 */ /* 0x000fe20000000000 */
[----:B------:R-:W-:Y:S01]  /*17bd0*/  UMOV UR12, UR4 ;  /* 0x00000004000c7c82 */ /* 0x000fe20008000000 */
[----:B------:R-:W-:Y:S01]  /*17be0*/  UMOV UR16, UR4 ;  /* 0x0000000400107c82 */ /* 0x000fe20008000000 */
[----:B------:R-:W-:Y:S01]  /*17bf0*/  R2UR UR10, R6 ;  /* 0x00000000060a72ca */ /* 0x000fe200000e0000 */
[----:B------:R-:W-:Y:S01]  /*17c00*/  VIADD R6, R4, 0x180 ;  /* 0x0000018004067836 */ /* 0x000fe20000000000 */
[----:B------:R-:W-:Y:S01]  /*17c10*/  R2UR UR14, R10 ;  /* 0x000000000a0e72ca */ /* 0x000fe200000e0000 */
[----:B------:R-:W-:Y:S01]  /*17c20*/  VIADD R10, R4, 0x200 ;  /* 0x00000200040a7836 */ /* 0x000fe20000000000 */
[----:B------:R-:W-:Y:S01]  /*17c30*/  UMOV UR20, UR4 ;  /* 0x0000000400147c82 */ /* 0x000fe20008000000 */
[----:B------:R-:W-:Y:S01]  /*17c40*/  IMAD.MOV.U32 R7, RZ, RZ, -0x7fffffe0 ;  /* 0x80000020ff077424 */ /* 0x000fe200078e00ff */
[----:B------:R-:W-:Y:S01]  /*17c50*/  R2UR UR18, R6 ;  /* 0x00000000061272ca */ /* 0x000fe200000e0000 */
[----:B------:R-:W-:Y:S01]  /*17c60*/  VIADD R6, R4, 0x2 ;  /* 0x0000000204067836 */ /* 0x000fe20000000000 */
[----:B------:R-:W-:Y:S01]  /*17c70*/  R2UR UR22, R10 ;  /* 0x000000000a1672ca */ /* 0x000fe200000e0000 */
[----:B------:R-:W-:Y:S01]  /*17c80*/  QGMMA.64x32x32.F32.E4M3.E4M3 R88, gdesc[UR4], RZ, !UPT, gsb0 ;  /* 0x00600000045879f3 */ /* 0x000fe2000c0008ff */
[----:B------:R-:W-:Y:S01]  /*17c90*/  R2UR UR27, R7 ;  /* 0x00000000071b72ca */ /* 0x000fe200000e0000 */
[----:B------:R-:W-:Y:S01]  /*17ca0*/  UIADD3 UR24, UR4, 0x2, URZ ;  /* 0x0000000204187890 */ /* 0x000fe2000fffe03f */
[----:B------:R-:W-:Y:S01]  /*17cb0*/  R2UR UR26, R6 ;  /* 0x00000000061a72ca */ /* 0x000fe200000e0000 */
[----:B------:R-:W-:Y:S01]  /*17cc0*/  UMOV UR25, 0x80000020 ;  /* 0x8000002000197882 */ /* 0x000fe20000000000 */
[----:B------:R-:W-:Y:S01]  /*17cd0*/  VIADD R10, R4, 0x82 ;  /* 0x00000082040a7836 */ /* 0x000fe20000000000 */
[----:B------:R-:W-:Y:S01]  /*17ce0*/  ULDC UR6, c[0x0][0x9dc] ;  /* 0x0002770000067ab9 */ /* 0x000fe20000000800 */
[----:B------:R-:W-:Y:S01]  /*17cf0*/  IMAD.MOV.U32 R11, RZ, RZ, -0x7fffffe0 ;  /* 0x80000020ff0b7424 */ /* 0x000fe200078e00ff */
[----:B------:R-:W-:Y:S01]  /*17d00*/  LOP3.LUT R18, R18, 0xffffffef, RZ, 0xc0, !PT ;  /* 0xffffffef12127812 */ /* 0x000fe200078ec0ff */
[----:B------:R-:W-:-:S02]  /*17d10*/  VIADD R12, R4, 0x102 ;  /* 0x00000102040c7836 */ /* 0x000fc40000000000 */
[----:B------:R-:W-:Y:S02]  /*17d20*/  IMAD.MOV.U32 R13, RZ, RZ, -0x7fffffe0 ;  /* 0x80000020ff0d7424 */ /* 0x000fe400078e00ff */
[----:B------:R-:W-:Y:S02]  /*17d30*/  VIADD R6, R4, 0x182 ;  /* 0x0000018204067836 */ /* 0x000fe40000000000 */
[----:B------:R-:W-:Y:S02]  /*17d40*/  IMAD.MOV.U32 R7, RZ, RZ, -0x7fffffe0 ;  /* 0x80000020ff077424 */ /* 0x000fe400078e00ff */
[----:B------:R-:W-:Y:S02]  /*17d50*/  IMAD.MOV.U32 R5, RZ, RZ, -0x7fffffe0 ;  /* 0x80000020ff057424 */ /* 0x000fe400078e00ff */
[----:B------:R-:W-:Y:S02]  /*17d60*/  IMAD.MOV.U32 R125, RZ, RZ, -0xa0 ;  /* 0xffffff60ff7d7424 */ /* 0x000fe400078e00ff */
[----:B------:R-:W-:Y:S01]  /*17d70*/  @!P0 VIADD R0, R3, 0x29840 ;  /* 0x0002984003008836 */ /* 0x000fe20000000000 */
[----:B------:R-:W-:Y:S01]  /*17d80*/  R2UR UR51, R5 ;  /* 0x00000000053372ca */ /* 0x000fe200000e0000 */
[----:B------:R-:W-:-:S02]  /*17d90*/  IMAD R125, R156, R125, 0xa0 ;  /* 0x000000a09c7d7424 */ /* 0x000fc400078e027d */
[----:B------:R-:W-:Y:S01]  /*17da0*/  IMAD.U32 R8, RZ, RZ, UR6 ;  /* 0x00000006ff087e24 */ /* 0x000fe2000f8e00ff */
[----:B------:R-:W-:Y:S01]  /*17db0*/  @!P0 PRMT R0, RZ, 0x654, R0 ;  /* 0x00000654ff008816 */ /* 0x000fe20000000000 */
[----:B------:R-:W-:-:S05]  /*17dc0*/  IMAD.IADD R3, R192, 0x1, R125 ;  /* 0x00000001c0037824 */ /* 0x000fca00078e027d */
[----:B------:R-:W-:Y:S01]  /*17dd0*/  IADD3 R5, -R196, 0x1, R3 ;  /* 0x00000001c4057810 */ /* 0x000fe20007ffe103 */
        /* <DEDUP_REMOVED lines=61> */
[----:B------:R-:W-:Y:S01]  /*181b0*/  R2UR UR31, R11 ;  /* 0x000000000b1f72ca */ /* 0x000fe200000e0000 */
        /* <DEDUP_REMOVED lines=119> */
[C---:B------:R-:W-:Y:S01]  /*18930*/  VIADD R6, R4.reuse, 0x682 ;  /* 0x0000068204067836 */ /* 0x040fe20000000000 */
[----:B------:R-:W-:Y:S01]  /*18940*/  UMOV UR49, UR21 ;  /* 0x0000001500317c82 */ /* 0x000fe20008000000 */
[----:B------:R-:W-:Y:S02]  /*18950*/  IMAD.MOV.U32 R7, RZ, RZ, -0x7fffffe0 ;  /* 0x80000020ff077424 */ /* 0x000fe400078e00ff */
[----:B------:R-:W-:Y:S01]  /*18960*/  VIADD R4, R4, 0x702 ;  /* 0x0000070204047836 */ /* 0x000fe20000000000 */
[----:B------:R-:W-:-:S04]  /*18970*/  UMOV UR48, UR20 ;  /* 0x0000001400307c82 */ /* 0x000fc80008000000 */
[----:B------:R-:W-:Y:S01]  /*18980*/  R2UR UR50, R4 ;  /* 0x00000000043272ca */ /* 0x000fe200000e0000 */
[----:B------:R-:W-:Y:S02]  /*18990*/  WARPGROUP.DEPBAR.LE gsb0, 0x0 ;  /* 0x00008000000079c5 */ /* 0x000fe40000010000 */
[----:B------:R-:W-:-:S06]  /*189a0*/  WARPGROUP.ARRIVE ;  /* 0x00000000000079c5 */ /* 0x000fcc0000000000 */
[----:B------:R-:W-:Y:S01]  /*189b0*/  QGMMA.64x32x32.F32.E4M3.E4M3 R56, gdesc[UR28], R56, gsb0 ;  /* 0x006000001c3879f3 */ /* 0x000fe20008000838 */
[----:B------:R-:W-:Y:S01]  /*189c0*/  R2UR UR30, R10 ;  /* 0x000000000a1e72ca */ /* 0x000fe200000e0000 */
[----:B------:R-:W-:Y:S01]  /*189d0*/  UMOV UR28, UR20 ;  /* 0x00000014001c7c82 */ /* 0x000fe20008000000 */
[----:B------:R-:W-:Y:S01]  /*189e0*/  R2UR UR31, R11 ;  /* 0x000000000b1f72ca */ /* 0x000fe200000e0000 */
[----:B------:R-:W-:Y:S01]  /*189f0*/  UMOV UR29, UR21 ;  /* 0x00000015001d7c82 */ /* 0x000fe20008000000 */
[----:B------:R-:W1:Y:S02]  /*18a00*/  LDC.64 R10, c[0x0][0x9e0] ;  /* 0x00027800ff0a7b82 */ /* 0x000e640000000a00 */
[----:B-1----:R-:W-:-:S13]  /*18a10*/  ISETP.GE.AND P1, PT, R11, 0x1, PT ;  /* 0x000000010b00780c */ /* 0x002fda0003f26270 */
[----:B------:R-:W-:Y:S01]  /*18a20*/  @P1 LOP3.LUT R18, R18, 0x10, RZ, 0xfc, !PT ;  /* 0x0000001012121812 */ /* 0x000fe200078efcff */
[----:B------:R-:W-:Y:S02]  /*18a30*/  WARPGROUP.DEPBAR.LE gsb0, 0x0 ;  /* 0x00008000000079c5 */ /* 0x000fe40000010000 */
[----:B------:R-:W-:-:S06]  /*18a40*/  WARPGROUP.ARRIVE ;  /* 0x00000000000079c5 */ /* 0x000fcc0000000000 */
[----:B------:R-:W-:Y:S01]  /*18a50*/  QGMMA.64x32x32.F32.E4M3.E4M3 R40, gdesc[UR32], R40, gsb0 ;  /* 0x00600000202879f3 */ /* 0x000fe20008000828 */
[----:B------:R-:W-:Y:S01]  /*18a60*/  R2UR UR34, R12 ;  /* 0x000000000c2272ca */ /* 0x000fe200000e0000 */
[----:B------:R-:W-:Y:S01]  /*18a70*/  UMOV UR32, UR20 ;  /* 0x0000001400207c82 */ /* 0x000fe20008000000 */
[----:B------:R-:W-:Y:S01]  /*18a80*/  R2UR UR35, R13 ;  /* 0x000000000d2372ca */ /* 0x000fe200000e0000 */
[----:B------:R-:W-:Y:S01]  /*18a90*/  UMOV UR33, UR21 ;  /* 0x0000001500217c82 */ /* 0x000fe20008000000 */
[----:B------:R-:W-:Y:S01]  /*18aa0*/  IMAD R12, R200, -0x2, R125 ;  /* 0xfffffffec80c7824 */ /* 0x000fe200078e027d */
[----:B------:R-:W-:Y:S02]  /*18ab0*/  WARPGROUP.DEPBAR.LE gsb0, 0x0 ;  /* 0x00008000000079c5 */ /* 0x000fe40000010000 */
[----:B------:R-:W-:-:S06]  /*18ac0*/  WARPGROUP.ARRIVE ;  /* 0x00000000000079c5 */ /* 0x000fcc0000000000 */
[----:B------:R-:W-:Y:S01]  /*18ad0*/  QGMMA.64x32x32.F32.E4M3.E4M3 R24, gdesc[UR44], R24, gsb0 ;  /* 0x006000002c1879f3 */ /* 0x000fe20008000818 */
[----:B------:R-:W-:Y:S01]  /*18ae0*/  R2UR UR46, R6 ;  /* 0x00000000062e72ca */ /* 0x000fe200000e0000 */
[----:B------:R-:W-:Y:S01]  /*18af0*/  UMOV UR44, UR20 ;  /* 0x00000014002c7c82 */ /* 0x000fe20008000000 */
[----:B------:R-:W-:Y:S01]  /*18b00*/  R2UR UR47, R7 ;  /* 0x00000000072f72ca */ /* 0x000fe200000e0000 */
[----:B------:R-:W-:Y:S01]  /*18b10*/  UMOV UR45, UR21 ;  /* 0x00000015002d7c82 */ /* 0x000fe20008000000 */
[C---:B------:R-:W-:Y:S02]  /*18b20*/  IMAD R7, R200.reuse, -0x2, R5 ;  /* 0xfffffffec8077824 */ /* 0x040fe400078e0205 */
[----:B------:R-:W-:Y:S02]  /*18b30*/  IMAD R5, R193, 0x80, R211 ;  /* 0x00000080c1057824 */ /* 0x000fe400078e02d3 */
[----:B------:R-:W-:Y:S02]  /*18b40*/  IMAD R6, R200, -0x2, R3 ;  /* 0xfffffffec8067824 */ /* 0x000fe400078e0203 */
[----:B------:R-:W-:Y:S01]  /*18b50*/  IMAD.IADD R127, R7, 0x1, R10 ;  /* 0x00000001077f7824 */ /* 0x000fe200078e020a */
[----:B------:R-:W-:-:S02]  /*18b60*/  WARPGROUP.DEPBAR.LE gsb0, 0x0 ;  /* 0x00008000000079c5 */ /* 0x000fc40000010000 */
        /* <DEDUP_REMOVED lines=15> */
[----:B------:R1:W-:Y:S02]  /*18c60*/  @!P0 SYNCS.ARRIVE.TRANS64.RED.A1T0 RZ, [R0+URZ], RZ ;  /* 0x000000ff00ff89a7 */ /* 0x0003e4000810043f */
[----:B-1----:R-:W-:-:S05]  /*18c70*/  LOP3.LUT R0, RZ, R8, RZ, 0x33, !PT ;  /* 0x00000008ff007212 */ /* 0x002fca00078e33ff */
[----:B------:R-:W-:Y:S01]  /*18c80*/  IMAD.IADD R20, R7, 0x1, R0 ;  /* 0x0000000107147824 */ /* 0x000fe200078e0200 */
[----:B------:R-:W-:-:S03]  /*18c90*/  VIADDMNMX R0, R5, R127, R6, PT ;  /* 0x0000007f05007246 */ /* 0x000fc60003800106 */
[----:B------:R-:W-:Y:S01]  /*18ca0*/  IMAD.IADD R3, R20, 0x1, R5 ;  /* 0x0000000114037824 */ /* 0x000fe200078e0205 */
[----:B------:R-:W-:Y:S06]  /*18cb0*/  @!P1 BRA `(.L_x_1489) ;  /* 0x00000000004c9947 */ /* 0x000fec0003800000 */
[----:B------:R-:W-:Y:S01]  /*18cc0*/  IADD3 R7, -R196, R192, R5 ;  /* 0x000000c0c4077210 */ /* 0x000fe20007ffe105 */
[----:B------:R-:W-:Y:S03]  /*18cd0*/  BSSY B0, `(.L_x_1490) ;  /* 0x000000e000007945 */ /* 0x000fe60003800000 */
        /* <DEDUP_REMOVED lines=9> */
.L_x_1491:
[----:B------:R-:W-:-:S13]  /*18d70*/  ISETP.NE.AND P1, PT, R11, 0x1, PT ;  /* 0x000000010b00780c */ /* 0x000fda0003f25270 */
[----:B------:R-:W1:Y:S02]  /*18d80*/  @P1 LDC.64 R14, c[0x0][0x9e8] ;  /* 0x00027a00ff0e1b82 */ /* 0x000e640000000a00 */
[----:B-1----:R-:W-:-:S05]  /*18d90*/  @P1 IMAD.HI.U32 R4, R7, R14, RZ ;  /* 0x0000000e07041227 */ /* 0x002fca00078e00ff */
[----:B------:R-:W-:-:S07]  /*18da0*/  @P1 SHF.R.U32.HI R7, RZ, R15, R4 ;  /* 0x0000000fff071219 */ /* 0x000fce0000011604 */
.L_x_1492:
[----:B------:R-:W-:Y:S05]  /*18db0*/  BSYNC B0 ;  /* 0x0000000000007941 */ /* 0x000fea0003800000 */
.L_x_1490:
[----:B------:R-:W-:-:S05]  /*18dc0*/  IMAD R4, R7, R11, R12 ;  /* 0x0000000b07047224 */ /* 0x000fca00078e020c */
[----:B------:R-:W-:Y:S02]  /*18dd0*/  VIMNMX R3, R3, R4, !PT ;  /* 0x0000000403037248 */ /* 0x000fe40007fe0100 */
[----:B------:R-:W-:-:S07]  /*18de0*/  VIADDMNMX R0, R4, R11, R0, PT ;  /* 0x0000000b04007246 */ /* 0x000fce0003800100 */
.L_x_1489:
[C---:B------:R-:W-:Y:S02]  /*18df0*/  ISETP.GE.AND P1, PT, R125.reuse, 0x2, PT ;  /* 0x000000027d00780c */ /* 0x040fe40003f26270 */
[----:B------:R-:W-:Y:S02]  /*18e00*/  ISETP.GE.AND P2, PT, R125, 0x9, PT ;  /* 0x000000097d00780c */ /* 0x000fe40003f46270 */
[----:B------:R-:W-:Y:S02]  /*18e10*/  P2R R110, PR, RZ, 0x2 ;  /* 0x00000002ff6e7803 */ /* 0x000fe40000000000 */
[----:B------:R-:W-:Y:S02]  /*18e20*/  ISETP.GT.AND P1, PT, R3, 0x1, !P1 ;  /* 0x000000010300780c */ /* 0x000fe40004f24270 */
[----:B------:R-:W-:Y:S02]  /*18e30*/  P2R R104, PR, RZ, 0x4 ;  /* 0x00000004ff687803 */ /* 0x000fe40000000000 */
[----:B------:R-:W-:-:S02]  /*18e40*/  ISETP.LT.OR P1, PT, R0, 0x2, P1 ;  /* 0x000000020000780c */ /* 0x000fc40000f21670 */
[----:B------:R-:W-:Y:S02]  /*18e50*/  ISETP.GE.AND P4, PT, R125, 0x29, PT ;  /* 0x000000297d00780c */ /* 0x000fe40003f86270 */
[----:B------:R-:W-:Y:S02]  /*18e60*/  FSEL R157, R89, -INF , !P1 ;  /* 0xff800000599d7808 */ /* 0x000fe40004800000 */
[----:B------:R-:W-:Y:S02]  /*18e70*/  ISETP.GT.AND P1, PT, R3, 0x8, !P2 ;  /* 0x000000080300780c */ /* 0x000fe40005724270 */
[----:B------:R-:W-:Y:S02]  /*18e80*/  ISETP.GE.AND P2, PT, R125, 0xa, PT ;  /* 0x0000000a7d00780c */ /* 0x000fe40003f46270 */
[----:B------:R-:W-:Y:S02]  /*18e90*/  ISETP.LT.OR P1, PT, R0, 0x9, P1 ;  /* 0x000000090000780c */ /* 0x000fe40000f21670 */
[----:B------:R-:W-:-:S02]  /*18ea0*/  IADD3 R4, R20, 0x8, R5 ;  /* 0x0000000814047810 */ /* 0x000fc40007ffe005 */
        /* <DEDUP_REMOVED lines=9> */
[----:B------:R-:W-:Y:S02]  /*18f40*/  ISETP.GE.AND P2, PT, R125, 0x12, PT ;  /* 0x000000127d00780c */ /* 0x000fe40003f46270 */
[----:B------:R-:W-:Y:S02]  /*18f50*/  FSEL R149, R96, -INF , !P1 ;  /* 0xff80000060957808 */ /* 0x000fe40004800000 */
[----:B------:R-:W-:-:S02]  /*18f60*/  ISETP.GT.AND P1, PT, R3, 0x11, !P2 ;  /* 0x000000110300780c */ /* 0x000fc40005724270 */
[----:B------:R-:W-:Y:S02]  /*18f70*/  P2R R96, PR, RZ, 0x4 ;  /* 0x00000004ff607803 */ /* 0x000fe40000000000 */
[----:B------:R-:W-:Y:S02]  /*18f80*/  ISETP.LT.OR P1, PT, R0, 0x12, P1 ;  /* 0x000000120000780c */ /* 0x000fe40000f21670 */
[----:B------:R-:W-:Y:S02]  /*18f90*/  ISETP.GE.AND P2, PT, R125, 0x19, PT ;  /* 0x000000197d00780c */ /* 0x000fe40003f46270 */
[----:B------:R-:W-:Y:S02]  /*18fa0*/  FSEL R153, R97, -INF , !P1 ;  /* 0xff80000061997808 */ /* 0x000fe40004800000 */
[----:B------:R-:W-:Y:S02]  /*18fb0*/  ISETP.GT.AND P1, PT, R3, 0x18, !P2 ;  /* 0x000000180300780c */ /* 0x000fe40005724270 */
[----:B------:R-:W-:-:S02]  /*18fc0*/  P2R R108, PR, RZ, 0x4 ;  /* 0x00000004ff6c7803 */ /* 0x000fc40000000000 */
[----:B------:R-:W-:Y:S02]  /*18fd0*/  ISETP.LT.OR P1, PT, R0, 0x19, P1 ;  /* 0x000000190000780c */ /* 0x000fe40000f21670 */
[----:B------:R-:W-:Y:S02]  /*18fe0*/  ISETP.GE.AND P2, PT, R125, 0x1a, PT ;  /* 0x0000001a7d00780c */ /* 0x000fe40003f46270 */
[----:B------:R-:W-:Y:S02]  /*18ff0*/  FSEL R151, R100, -INF , !P1 ;  /* 0xff80000064977808 */ /* 0x000fe40004800000 */
[----:B------:R-:W-:Y:S02]  /*19000*/  ISETP.GT.AND P1, PT, R3, 0x19, !P2 ;  /* 0x000000190300780c */ /* 0x000fe40005724270 */
[----:B------:R-:W-:Y:S02]  /*19010*/  P2R R100, PR, RZ, 0x4 ;  /* 0x00000004ff647803 */ /* 0x000fe40000000000 */
[----:B------:R-:W-:-:S04]  /*19020*/  ISETP.LT.OR P1, PT, R0, 0x1a, P1 ;  /* 0x0000001a0000780c */ /* 0x000fc80000f21670 */
[----:B------:R-:W-:Y:S02]  /*19030*/  FSEL R145, R101, -INF , !P1 ;  /* 0xff80000065917808 */ /* 0x000fe40004800000 */
[----:B------:R-:W-:-:S04]  /*19040*/  ISETP.GE.AND P1, PT, R125, 0x21, PT ;  /* 0x000000217d00780c */ /* 0x000fc80003f26270 */
[----:B------:R-:W-:-:S04]  /*19050*/  ISETP.GT.AND P2, PT, R3, 0x20, !P1 ;  /* 0x000000200300780c */ /* 0x000fc80004f44270 */
[----:B------:R-:W-:-:S04]  /*19060*/  ISETP.LT.OR P2, PT, R0, 0x21, P2 ;  /* 0x000000210000780c */ /* 0x000fc80001741670 */
[----:B------:R-:W-:Y:S02]  /*19070*/  FSEL R123, R72, -INF , !P2 ;  /* 0xff800000487b7808 */ /* 0x000fe40005000000 */
[----:B------:R-:W-:Y:S02]  /*19080*/  ISETP.GE.AND P2, PT, R125, 0x22, PT ;  /* 0x000000227d00780c */ /* 0x000fe40003f46270 */
[----:B------:R-:W-:Y:S02]  /*19090*/  P2R R72, PR, RZ, 0x10 ;  /* 0x00000010ff487803 */ /* 0x000fe40000000000 */
[----:B------:R-:W-:-:S04]  /*190a0*/  ISETP.GT.AND P3, PT, R3, 0x21, !P2 ;  /* 0x000000210300780c */ /* 0x000fc80005764270 */
[----:B------:R-:W-:-:S04]  /*190b0*/  ISETP.LT.OR P3, PT, R0, 0x22, P3 ;  /* 0x000000220000780c */ /* 0x000fc80001f61670 */
[----:B------:R-:W-:Y:S02]  /*190c0*/  FSEL R115, R73, -INF , !P3 ;  /* 0xff80000049737808 */ /* 0x000fe40005800000 */
[----:B------:R-:W-:Y:S02]  /*190d0*/  ISETP.GT.AND P3, PT, R3, 0x28, !P4 ;  /* 0x000000280300780c */ /* 0x000fe40006764270 */
[----:B------:R-:W-:Y:S02]  /*190e0*/  ISETP.GE.AND P4, PT, R125, 0x2a, PT ;  /* 0x0000002a7d00780c */ /* 0x000fe40003f86270 */
[----:B------:R-:W-:-:S04]  /*190f0*/  ISETP.LT.OR P3, PT, R0, 0x29, P3 ;  /* 0x000000290000780c */ /* 0x000fc80001f61670 */
        /* <DEDUP_REMOVED lines=148> */
[----:B------:R-:W-:Y:S02]  /*19a40*/  ISETP.GE.AND P6, PT, R11, 0x1, PT ;  /* 0x000000010b00780c */ /* 0x000fe40003fc6270 */
[----:B------:R-:W-:-:S11]  /*19a50*/  VIADDMNMX R0, R0, R127, R6, PT ;  /* 0x0000007f00007246 */ /* 0x000fd60003800106 */
[----:B------:R-:W-:Y:S05]  /*19a60*/  @!P6 BRA `(.L_x_1493) ;  /* 0x000000000050e947 */ /* 0x000fea0003800000 */
[----:B------:R-:W-:Y:S01]  /*19a70*/  IADD3 R3, R192, 0x8, R5 ;  /* 0x00000008c0037810 */ /* 0x000fe20007ffe005 */
[----:B------:R-:W-:Y:S04]  /*19a80*/  BSSY B0, `(.L_x_1494) ;  /* 0x000000f000007945 */ /* 0x000fe80003800000 */
[----:B------:R-:W-:-:S05]  /*19a90*/  IMAD.IADD R3, R3, 0x1, -R196 ;  /* 0x0000000103037824 */ /* 0x000fca00078e0ac4 */
        /* <DEDUP_REMOVED lines=9> */
.L_x_1495:
[----:B------:R-:W-:-:S13]  /*19b30*/  ISETP.NE.AND P6, PT, R11, 0x1, PT ;  /* 0x000000010b00780c */ /* 0x000fda0003fc5270 */
[----:B------:R-:W1:Y:S02]  /*19b40*/  @P6 LDC.64 R6, c[0x0][0x9e8] ;  /* 0x00027a00ff066b82 */ /* 0x000e640000000a00 */
[----:B-1----:R-:W-:-:S05]  /*19b50*/  @P6 IMAD.HI.U32 R6, R3, R6, RZ ;  /* 0x0000000603066227 */ /* 0x002fca00078e00ff */
[----:B------:R-:W-:-:S07]  /*19b60*/  @P6 SHF.R.U32.HI R3, RZ, R7, R6 ;  /* 0x00000007ff036219 */ /* 0x000fce0000011606 */
.L_x_1496:
[----:B------:R-:W-:Y:S05]  /*19b70*/  BSYNC B0 ;  /* 0x0000000000007941 */ /* 0x000fea0003800000 */
.L_x_1494:
[----:B------:R-:W-:-:S05]  /*19b80*/  IMAD R3, R3, R11, R12 ;  /* 0x0000000b03037224 */ /* 0x000fca00078e020c */
[----:B------:R-:W-:Y:S02]  /*19b90*/  VIMNMX R4, R4, R3, !PT ;  /* 0x0000000304047248 */ /* 0x000fe40007fe0100 */
[----:B------:R-:W-:-:S07]  /*19ba0*/  VIADDMNMX R0, R3, R11, R0, PT ;  /* 0x0000000b03007246 */ /* 0x000fce0003800100 */
.L_x_1493:
[----:B------:R-:W-:Y:S01]  /*19bb0*/  ISETP.GT.AND P1, PT, R4, 0x20, !P1 ;  /* 0x000000200400780c */ /* 0x000fe20004f24270 */
[----:B------:R-:W-:Y:S01]  /*19bc0*/  IMAD.IADD R10, R105, 0x1, R10 ;  /* 0x00000001690a7824 */ /* 0x000fe200078e020a */
[----:B------:R-:W-:Y:S02]  /*19bd0*/  ISETP.NE.AND P6, PT, R72, RZ, PT ;  /* 0x000000ff4800720c */ /* 0x000fe40003fc5270 */
[----:B------:R-:W-:Y:S02]  /*19be0*/  ISETP.LT.OR P1, PT, R0, 0x21, P1 ;  /* 0x000000210000780c */ /* 0x000fe40000f21670 */
[----:B------:R-:W-:Y:S02]  /*19bf0*/  ISETP.GT.AND P2, PT, R4, 0x21, !P2 ;  /* 0x000000210400780c */ /* 0x000fe40005744270 */
[----:B------:R-:W-:Y:S02]  /*19c00*/  FSEL R143, R74, -INF , !P1 ;  /* 0xff8000004a8f7808 */ /* 0x000fe40004800000 */
[----:B------:R-:W-:-:S02]  /*19c10*/  ISETP.GT.AND P1, PT, R4, 0x28, !P6 ;  /* 0x000000280400780c */ /* 0x000fc40007724270 */
[C---:B------:R-:W-:Y:S02]  /*19c20*/  ISETP.LT.OR P2, PT, R0.reuse, 0x22, P2 ;  /* 0x000000220000780c */ /* 0x040fe40001741670 */
[----:B------:R-:W-:Y:S02]  /*19c30*/  ISETP.LT.OR P1, PT, R0, 0x29, P1 ;  /* 0x000000290000780c */ /* 0x000fe40000f21670 */
[----:B------:R-:W-:Y:S02]  /*19c40*/  FSEL R135, R75, -INF , !P2 ;  /* 0xff8000004b877808 */ /* 0x000fe40005000000 */
[----:B------:R-:W-:Y:S02]  /*19c50*/  FSEL R133, R78, -INF , !P1 ;  /* 0xff8000004e857808 */ /* 0x000fe40004800000 */
[----:B------:R-:W-:Y:S02]  /*19c60*/  ISETP.NE.AND P1, PT, R76, RZ, PT ;  /* 0x000000ff4c00720c */ /* 0x000fe40003f25270 */
[----:B------:R-:W-:-:S02]  /*19c70*/  ISETP.NE.AND P2, PT, R120, RZ, PT ;  /* 0x000000ff7800720c */ /* 0x000fc40003f45270 */
        /* <DEDUP_REMOVED lines=99> */
[----:B------:R-:W-:Y:S01]  /*1a2b0*/  ISETP.NE.AND P1, PT, R126, RZ, PT ;  /* 0x000000ff7e00720c */ /* 0x000fe20003f25270 */
[----:B------:R-:W1:Y:S01]  /*1a2c0*/  SHFL.BFLY PT, R3, R6, 0x2, 0x1f ;  /* 0x0c401f0006037f89 */ /* 0x000e6200000e0000 */
[C---:B------:R-:W-:Y:S02]  /*1a2d0*/  ISETP.GT.AND P5, PT, R4.reuse, RZ, !P5 ;  /* 0x000000ff0400720c */ /* 0x040fe40006fa4270 */
[----:B------:R-:W-:-:S02]  /*1a2e0*/  ISETP.GT.AND P1, PT, R4, 0x68, !P1 ;  /* 0x000000680400780c */ /* 0x000fc40004f24270 */
[C---:B------:R-:W-:Y:S02]  /*1a2f0*/  ISETP.LT.OR P5, PT, R0.reuse, 0x1, P5 ;  /* 0x000000010000780c */ /* 0x040fe40002fa1670 */
[----:B------:R-:W-:Y:S02]  /*1a300*/  ISETP.LT.OR P1, PT, R0, 0x69, P1 ;  /* 0x000000690000780c */ /* 0x000fe40000f21670 */
[----:B------:R-:W-:Y:S02]  /*1a310*/  FSEL R90, R90, -INF , !P5 ;  /* 0xff8000005a5a7808 */ /* 0x000fe40006800000 */
[----:B------:R-:W-:Y:S02]  /*1a320*/  FSEL R7, R46, -INF , !P1 ;  /* 0xff8000002e077808 */ /* 0x000fe40004800000 */
[----:B------:R-:W-:Y:S02]  /*1a330*/  ISETP.NE.AND P1, PT, R44, RZ, PT ;  /* 0x000000ff2c00720c */ /* 0x000fe40003f25270 */
[----:B------:R-:W-:-:S02]  /*1a340*/  ISETP.NE.AND P5, PT, R24, RZ, PT ;  /* 0x000000ff1800720c */ /* 0x000fc40003fa5270 */
[C---:B------:R-:W-:Y:S02]  /*1a350*/  ISETP.GT.AND P1, PT, R4.reuse, 0x69, !P1 ;  /* 0x000000690400780c */ /* 0x040fe40004f24270 */
[----:B------:R-:W-:Y:S02]  /*1a360*/  ISETP.GT.AND P3, PT, R4, 0x91, !P3 ;  /* 0x000000910400780c */ /* 0x000fe40005f64270 */
[----:B------:R-:W-:Y:S02]  /*1a370*/  ISETP.LT.OR P1, PT, R0, 0x6a, P1 ;  /* 0x0000006a0000780c */ /* 0x000fe40000f21670 */
[----:B------:R-:W-:Y:S02]  /*1a380*/  ISETP.GT.AND P4, PT, R4, 0x98, !P4 ;  /* 0x000000980400780c */ /* 0x000fe40006784270 */
[----:B------:R-:W-:Y:S02]  /*1a390*/  FSEL R47, R47, -INF , !P1 ;  /* 0xff8000002f2f7808 */ /* 0x000fe40004800000 */
[----:B------:R-:W-:-:S02]  /*1a3a0*/  ISETP.NE.AND P1, PT, R128, RZ, PT ;  /* 0x000000ff8000720c */ /* 0x000fc40003f25270 */
[----:B-1----:R-:W-:Y:S02]  /*1a3b0*/  FMNMX.FTZ R12, R6, R3, !PT ;  /* 0x00000003060c7209 */ /* 0x002fe40007810000 */
[----:B------:R-:W-:Y:S02]  /*1a3c0*/  ISETP.GT.AND P1, PT, R4, 0x70, !P1 ;  /* 0x000000700400780c */ /* 0x000fe40004f24270 */
[C---:B------:R-:W-:Y:S01]  /*1a3d0*/  ISETP.LT.OR P3, PT, R0.reuse, 0x92, P3 ;  /* 0x000000920000780c */ /* 0x040fe20001f61670 */
[----:B------:R-:W1:Y:S01]  /*1a3e0*/  SHFL.BFLY PT, R3, R12, 0x1, 0x1f ;  /* 0x0c201f000c037f89 */ /* 0x000e6200000e0000 */
[C---:B------:R-:W-:Y:S02]  /*1a3f0*/  ISETP.LT.OR P1, PT, R0.reuse, 0x71, P1 ;  /* 0x000000710000780c */ /* 0x040fe40000f21670 */
[----:B------:R-:W-:Y:S02]  /*1a400*/  ISETP.LT.OR P4, PT, R0, 0x99, P4 ;  /* 0x000000990000780c */ /* 0x000fe40002781670 */
[----:B------:R-:W-:-:S02]  /*1a410*/  FSEL R159, R50, -INF , !P1 ;  /* 0xff800000329f7808 */ /* 0x000fc40004800000 */
[----:B------:R-:W-:Y:S02]  /*1a420*/  ISETP.NE.AND P1, PT, R48, RZ, PT ;  /* 0x000000ff3000720c */ /* 0x000fe40003f25270 */
[----:B------:R-:W-:Y:S02]  /*1a430*/  FSEL R35, R35, -INF , !P3 ;  /* 0xff80000023237808 */ /* 0x000fe40005800000 */
[----:B------:R-:W-:-:S04]  /*1a440*/  ISETP.GT.AND P1, PT, R4, 0x71, !P1 ;  /* 0x000000710400780c */ /* 0x000fc80004f24270 */
[----:B------:R-:W-:-:S04]  /*1a450*/  ISETP.LT.OR P1, PT, R0, 0x72, P1 ;  /* 0x000000720000780c */ /* 0x000fc80000f21670 */
[----:B------:R-:W-:Y:S02]  /*1a460*/  FSEL R51, R51, -INF , !P1 ;  /* 0xff80000033337808 */ /* 0x000fe40004800000 */
[----:B------:R-:W-:Y:S02]  /*1a470*/  ISETP.NE.AND P1, PT, R130, RZ, PT ;  /* 0x000000ff8200720c */ /* 0x000fe40003f25270 */
[----:B-1----:R-:W-:Y:S02]  /*1a480*/  FMNMX.FTZ R3, R12, R3, !PT ;  /* 0x000000030c037209 */ /* 0x002fe40007810000 */
[----:B------:R-:W-:-:S03]  /*1a490*/  ISETP.GT.AND P1, PT, R4, 0x78, !P1 ;  /* 0x000000780400780c */ /* 0x000fc60004f24270 */
[----:B------:R-:W-:Y:S01]  /*1a4a0*/  FFMA.FTZ R173, R2, R3, -8 ;  /* 0xc100000002ad7423 */ /* 0x000fe20000010003 */
[----:B------:R-:W-:-:S04]  /*1a4b0*/  ISETP.LT.OR P1, PT, R0, 0x79, P1 ;  /* 0x000000790000780c */ /* 0x000fc80000f21670 */
[----:B------:R-:W-:Y:S02]  /*1a4c0*/  FSEL R43, R54, -INF , !P1 ;  /* 0xff800000362b7808 */ /* 0x000fe40004800000 */
[----:B------:R-:W-:Y:S02]  /*1a4d0*/  ISETP.GT.AND P1, PT, R4, 0x79, !P2 ;  /* 0x000000790400780c */ /* 0x000fe40005724270 */
[----:B------:R-:W-:Y:S02]  /*1a4e0*/  ISETP.NE.AND P2, PT, R134, RZ, PT ;  /* 0x000000ff8600720c */ /* 0x000fe40003f45270 */
[----:B------:R-:W-:-:S04]  /*1a4f0*/  ISETP.LT.OR P1, PT, R0, 0x7a, P1 ;  /* 0x0000007a0000780c */ /* 0x000fc80000f21670 */
[----:B------:R-:W-:Y:S02]  /*1a500*/  FSEL R55, R55, -INF , !P1 ;  /* 0xff80000037377808 */ /* 0x000fe40004800000 */
[----:B------:R-:W-:Y:S02]  /*1a510*/  ISETP.GT.AND P1, PT, R4, 0x1, !P6 ;  /* 0x000000010400780c */ /* 0x000fe40007724270 */
[----:B------:R-:W-:Y:S02]  /*1a520*/  ISETP.NE.AND P6, PT, R28, RZ, PT ;  /* 0x000000ff1c00720c */ /* 0x000fe40003fc5270 */
[----:B------:R-:W-:-:S04]  /*1a530*/  ISETP.LT.OR P1, PT, R0, 0x2, P1 ;  /* 0x000000020000780c */ /* 0x000fc80000f21670 */
[----:B------:R-:W-:Y:S02]  /*1a540*/  FSEL R167, R91, -INF , !P1 ;  /* 0xff8000005ba77808 */ /* 0x000fe40004800000 */
[----:B------:R-:W-:Y:S02]  /*1a550*/  ISETP.NE.AND P1, PT, R104, RZ, PT ;  /* 0x000000ff6800720c */ /* 0x000fe40003f25270 */
[----:B------:R-:W-:Y:S02]  /*1a560*/  FMNMX.FTZ R24, R90, R167, !PT ;  /* 0x000000a75a187209 */ /* 0x000fe40007810000 */
        /* <DEDUP_REMOVED lines=27> */
[----:B------:R-:W-:Y:S02]  /*1a720*/  FMNMX.FTZ R26, R165, R24, !PT ;  /* 0x00000018a51a7209 */ /* 0x000fe40007810000 */
[----:B------:R-:W-:Y:S02]  /*1a730*/  ISETP.GT.AND P1, PT, R4, 0x81, !P5 ;  /* 0x000000810400780c */ /* 0x000fe40006f24270 */
[----:B------:R-:W-:Y:S02]  /*1a740*/  FMNMX.FTZ R26, R161, R26, !PT ;  /* 0x0000001aa11a7209 */ /* 0x000fe40007810000 */
[----:B------:R-:W-:Y:S02]  /*1a750*/  ISETP.LT.OR P1, PT, R0, 0x82, P1 ;  /* 0x000000820000780c */ /* 0x000fe40000f21670 */
[----:B------:R-:W-:-:S02]  /*1a760*/  FMNMX.FTZ R26, R169, R26, !PT ;  /* 0x0000001aa91a7209 */ /* 0x000fc40007810000 */
        /* <DEDUP_REMOVED lines=13> */
[----:B------:R-:W-:Y:S02]  /*1a840*/  FSETP.NEU.FTZ.AND P1, PT, R3, -INF , PT ;  /* 0xff8000000300780b */ /* 0x000fe40003f3d000 */
[----:B------:R-:W-:Y:S02]  /*1a850*/  FMNMX.FTZ R30, R79, R30, !PT ;  /* 0x0000001e4f1e7209 */ /* 0x000fe40007810000 */
[----:B------:R-:W-:Y:S02]  /*1a860*/  FSEL R173, R173, RZ, P1 ;  /* 0x000000ffadad7208 */ /* 0x000fe40000800000 */
[----:B------:R-:W-:Y:S02]  /*1a870*/  FMNMX.FTZ R30, R141, R30, !PT ;  /* 0x0000001e8d1e7209 */ /* 0x000fe40007810000 */
[----:B------:R-:W-:Y:S01]  /*1a880*/  ISETP.NE.AND P6, PT, R136, RZ, PT ;  /* 0x000000ff8800720c */ /* 0x000fe20003fc5270 */
[C-C-:B------:R-:W-:Y:S01]  /*1a890*/  FFMA.FTZ R32, R2.reuse, R89, -R173.reuse ;  /* 0x0000005902207223 */ /* 0x140fe200000108ad */
[----:B------:R-:W-:Y:S01]  /*1a8a0*/  FMNMX.FTZ R30, R131, R30, !PT ;  /* 0x0000001e831e7209 */ /* 0x000fe20007810000 */
[--C-:B------:R-:W-:Y:S01]  /*1a8b0*/  FFMA.FTZ R36, R2, R81, -R173.reuse ;  /* 0x0000005102247223 */ /* 0x100fe200000108ad */
[----:B------:R-:W-:Y:S01]  /*1a8c0*/  ISETP.GT.AND P1, PT, R4, 0x90, !P6 ;  /* 0x000000900400780c */ /* 0x000fe20007724270 */
[----:B------:R1:W-:Y:S01]  /*1a8d0*/  MUFU.EX2 R26, R32 ;  /* 0x00000020001a7308 */ /* 0x0003e20000000800 */
[----:B------:R-:W-:-:S01]  /*1a8e0*/  FFMA.FTZ R42, R2, R77, -R173 ;  /* 0x0000004d022a7223 */ /* 0x000fc200000108ad */
[----:B------:R-:W-:Y:S01]  /*1a8f0*/  ISETP.NE.AND P6, PT, R14, RZ, PT ;  /* 0x000000ff0e00720c */ /* 0x000fe20003fc5270 */
[----:B------:R-:W-:-:S01]  /*1a900*/  FFMA.FTZ R93, R2, R93, -R173 ;  /* 0x0000005d025d7223 */ /* 0x000fc200000108ad */
[----:B------:R-:W-:Y:S01]  /*1a910*/  ISETP.LT.OR P1, PT, R0, 0x91, P1 ;  /* 0x000000910000780c */ /* 0x000fe20000f21670 */
[----:B------:R-:W-:-:S01]  /*1a920*/  FFMA.FTZ R157, R2, R157, -R173 ;  /* 0x0000009d029d7223 */ /* 0x000fc200000108ad */
[C-C-:B------:R-:W-:Y:S01]  /*1a930*/  FFMA.FTZ R88, R2.reuse, R88, -R173.reuse ;  /* 0x0000005802587223 */ /* 0x140fe200000108ad */
[----:B------:R-:W-:-:S01]  /*1a940*/  FFMA.FTZ R12, R2, R155, -R173 ;  /* 0x0000009b020c7223 */ /* 0x000fc200000108ad */
[----:B------:R-:W-:Y:S01]  /*1a950*/  FSEL R171, R34, -INF , !P1 ;  /* 0xff80000022ab7808 */ /* 0x000fe20004800000 */
[----:B------:R-:W-:-:S01]  /*1a960*/  FFMA.FTZ R147, R2, R147, -R173 ;  /* 0x0000009302937223 */ /* 0x000fc200000108ad */
[----:B-1----:R-:W-:Y:S01]  /*1a970*/  FMNMX.FTZ R32, R129, R30, !PT ;  /* 0x0000001e81207209 */ /* 0x002fe20007810000 */
[----:B------:R-:W-:Y:S01]  /*1a980*/  MUFU.EX2 R6, R88 ;  /* 0x0000005800067308 */ /* 0x000fe20000000800 */
[----:B------:R-:W-:Y:S01]  /*1a990*/  ISETP.GT.AND P1, PT, R4, 0x99, !P6 ;  /* 0x000000990400780c */ /* 0x000fe20007724270 */
[C-C-:B------:R-:W-:Y:S01]  /*1a9a0*/  FFMA.FTZ R14, R2.reuse, R149, -R173.reuse ;  /* 0x00000095020e7223 */ /* 0x140fe200000108ad */
[----:B------:R-:W-:Y:S01]  /*1a9b0*/  FMNMX.FTZ R32, R87, R32, !PT ;  /* 0x0000002057207209 */ /* 0x000fe20007810000 */
[--C-:B------:R-:W-:Y:S01]  /*1a9c0*/  FFMA.FTZ R48, R2, R29, -R173.reuse ;  /* 0x0000001d02307223 */ /* 0x100fe200000108ad */
[----:B------:R-:W-:Y:S01]  /*1a9d0*/  ISETP.LT.OR P1, PT, R0, 0x9a, P1 ;  /* 0x0000009a0000780c */ /* 0x000fe20000f21670 */
[C-C-:B------:R-:W-:Y:S01]  /*1a9e0*/  FFMA.FTZ R149, R2.reuse, R153, -R173.reuse ;  /* 0x0000009902957223 */ /* 0x140fe200000108ad */
[----:B------:R-:W-:Y:S01]  /*1a9f0*/  FMNMX.FTZ R32, R139, R32, !PT ;  /* 0x000000208b207209 */ /* 0x000fe20007810000 */
[----:B------:R1:W-:Y:S01]  /*1aa00*/  MUFU.EX2 R30, R36 ;  /* 0x00000024001e7308 */ /* 0x0003e20000000800 */
[----:B------:R-:W-:Y:S01]  /*1aa10*/  FSEL R39, R39, -INF , !P1 ;  /* 0xff80000027277808 */ /* 0x000fe20004800000 */
[C-C-:B------:R-:W-:Y:S01]  /*1aa20*/  FFMA.FTZ R50, R2.reuse, R33, -R173.reuse ;  /* 0x0000002102327223 */ /* 0x140fe200000108ad */
[----:B------:R-:W-:Y:S01]  /*1aa30*/  FMNMX.FTZ R32, R127, R32, !PT ;  /* 0x000000207f207209 */ /* 0x000fe20007810000 */
[C-C-:B------:R-:W-:Y:S01]  /*1aa40*/  FFMA.FTZ R20, R2.reuse, R151, -R173.reuse ;  /* 0x0000009702147223 */ /* 0x140fe200000108ad */
[----:B------:R-:W-:-:S01]  /*1aa50*/  FFMA.FTZ R145, R2, R145, -R173 ;  /* 0x0000009102917223 */ /* 0x000fc200000108ad */
[C-C-:B------:R-:W-:Y:S01]  /*1aa60*/  FFMA.FTZ R52, R2.reuse, R37, -R173.reuse ;  /* 0x0000002502347223 */ /* 0x140fe200000108ad */
[----:B------:R-:W-:Y:S01]  /*1aa70*/  FMNMX.FTZ R34, R125, R32, !PT ;  /* 0x000000207d227209 */ /* 0x000fe20007810000 */
[----:B------:R-:W-:Y:S01]  /*1aa80*/  MUFU.EX2 R157, R157 ;  /* 0x0000009d009d7308 */ /* 0x000fe20000000800 */
[----:B------:R-:W-:-:S01]  /*1aa90*/  FFMA.FTZ R44, R2, R85, -R173 ;  /* 0x00000055022c7223 */ /* 0x000fc200000108ad */
        /* <DEDUP_REMOVED lines=13> */
[----:B-1----:R-:W-:Y:S01]  /*1ab70*/  FMNMX.FTZ R36, R59, R34, !PT ;  /* 0x000000223b247209 */ /* 0x002fe20007810000 */
[----:B------:R-:W1:Y:S01]  /*1ab80*/  MUFU.EX2 R147, R147 ;  /* 0x0000009300937308 */ /* 0x000e620000000800 */
[----:B------:R-:W-:-:S01]  /*1ab90*/  FFMA.FTZ R77, R2, R109, -R173 ;  /* 0x0000006d024d7223 */ /* 0x000fc200000108ad */
[C-C-:B------:R-:W-:Y:S01]  /*1aba0*/  FFMA.FTZ R85, R2.reuse, R97, -R173.reuse ;  /* 0x0000006102557223 */ /* 0x140fe200000108ad */
[----:B------:R-:W-:Y:S01]  /*1abb0*/  FMNMX.FTZ R36, R71, R36, !PT ;  /* 0x0000002447247209 */ /* 0x000fe20007810000 */
[C-C-:B------:R-:W-:Y:S01]  /*1abc0*/  FFMA.FTZ R73, R2.reuse, R73, -R173.reuse ;  /* 0x0000004902497223 */ /* 0x140fe200000108ad */
[----:B------:R-:W-:-:S01]  /*1abd0*/  FFMA.FTZ R45, R2, R45, -R173 ;  /* 0x0000002d022d7223 */ /* 0x000fc200000108ad */
[C-C-:B------:R-:W-:Y:S01]  /*1abe0*/  FFMA.FTZ R121, R2.reuse, R121, -R173.reuse ;  /* 0x0000007902797223 */ /* 0x140fe200000108ad */
[----:B------:R-:W-:Y:S01]  /*1abf0*/  FMNMX.FTZ R36, R75, R36, !PT ;  /* 0x000000244b247209 */ /* 0x000fe20007810000 */
[----:B------:R2:W-:Y:S01]  /*1ac00*/  MUFU.EX2 R34, R42 ;  /* 0x0000002a00227308 */ /* 0x0005e20000000800 */
        /* <DEDUP_REMOVED lines=8> */
[----:B-1----:R-:W-:Y:S01]  /*1ac90*/  F2FP.SATFINITE.E4M3.F32.PACK_AB_MERGE_C R184, R147, R12, RZ ;  /* 0x0000000c93b8723e */ /* 0x002fe200048070ff */
[----:B------:R-:W-:Y:S01]  /*1aca0*/  FFMA.FTZ R25, R2, R25, -R173 ;  /* 0x0000001902197223 */ /* 0x000fe200000108ad */
[----:B------:R-:W-:-:S02]  /*1acb0*/  FMNMX.FTZ R40, R47, R40, !PT ;  /* 0x000000282f287209 */ /* 0x000fc40007810000 */
[----:B------:R-:W-:Y:S02]  /*1acc0*/  F2FP.SATFINITE.E4M3.F32.PACK_AB_MERGE_C R184, R157, R6, R184 ;  /* 0x000000069db8723e */ /* 0x000fe400048070b8 */
[----:B------:R-:W-:Y:S01]  /*1acd0*/  FMNMX.FTZ R40, R159, R40, !PT ;  /* 0x000000289f287209 */ /* 0x000fe20007810000 */
[----:B------:R-:W-:Y:S01]  /*1ace0*/  MUFU.EX2 R149, R149 ;  /* 0x0000009500957308 */ /* 0x000fe20000000800 */
[----:B------:R-:W-:Y:S02]  /*1acf0*/  ISETP.GE.AND P6, PT, R11, 0x1, PT ;  /* 0x000000010b00780c */ /* 0x000fe40003fc6270 */
[----:B------:R-:W-:-:S04]  /*1ad00*/  FMNMX.FTZ R40, R51, R40, !PT ;  /* 0x0000002833287209 */ /* 0x000fc80007810000 */
[----:B--2---:R-:W-:Y:S01]  /*1ad10*/  FMNMX.FTZ R42, R43, R40, !PT ;  /* 0x000000282b2a7209 */ /* 0x004fe20007810000 */
[----:B------:R-:W-:Y:S03]  /*1ad20*/  MUFU.EX2 R20, R20 ;  /* 0x0000001400147308 */ /* 0x000fe60000000800 */
[----:B------:R-:W-:-:S04]  /*1ad30*/  FMNMX.FTZ R42, R55, R42, !PT ;  /* 0x0000002a372a7209 */ /* 0x000fc80007810000 */
[----:B------:R-:W-:Y:S01]  /*1ad40*/  FMNMX.FTZ R42, R91, R42, !PT ;  /* 0x0000002a5b2a7209 */ /* 0x000fe20007810000 */
[----:B------:R1:W-:Y:S03]  /*1ad50*/  MUFU.EX2 R40, R93 ;  /* 0x0000005d00287308 */ /* 0x0003e60000000800 */
[----:B------:R-:W-:-:S04]  /*1ad60*/  FMNMX.FTZ R42, R27, R42, !PT ;  /* 0x0000002a1b2a7209 */ /* 0x000fc80007810000 */
[----:B------:R-:W-:Y:S01]  /*1ad70*/  FMNMX.FTZ R42, R95, R42, !PT ;  /* 0x0000002a5f2a7209 */ /* 0x000fe20007810000 */
[----:B------:R-:W2:Y:S01]  /*1ad80*/  MUFU.EX2 R145, R145 ;  /* 0x0000009100917308 */ /* 0x000ea20000000800 */
[----:B-1----:R-:W-:-:S01]  /*1ad90*/  FFMA.FTZ R93, R2, R69, -R173 ;  /* 0x00000045025d7223 */ /* 0x002fc200000108ad */
[----:B------:R-:W-:Y:S01]  /*1ada0*/  FSEL R69, R38, -INF , !P4 ;  /* 0xff80000026457808 */ /* 0x000fe20006000000 */
[----:B------:R-:W-:-:S01]  /*1adb0*/  FFMA.FTZ R38, R2, R65, -R173 ;  /* 0x0000004102267223 */ /* 0x000fc200000108ad */
[----:B------:R-:W-:-:S04]  /*1adc0*/  FMNMX.FTZ R42, R31, R42, !PT ;  /* 0x0000002a1f2a7209 */ /* 0x000fc80007810000 */
[----:B------:R-:W-:Y:S01]  /*1add0*/  FMNMX.FTZ R42, R171, R42, !PT ;  /* 0x0000002aab2a7209 */ /* 0x000fe20007810000 */
[----:B------:R1:W-:Y:S03]  /*1ade0*/  MUFU.EX2 R36, R44 ;  /* 0x0000002c00247308 */ /* 0x0003e60000000800 */
[----:B------:R-:W-:-:S04]  /*1adf0*/  FMNMX.FTZ R42, R35, R42, !PT ;  /* 0x0000002a232a7209 */ /* 0x000fc80007810000 */
[----:B------:R-:W-:Y:S01]  /*1ae00*/  FMNMX.FTZ R42, R69, R42, !PT ;  /* 0x0000002a452a7209 */ /* 0x000fe20007810000 */
[----:B------:R-:W-:Y:S01]  /*1ae10*/  MUFU.EX2 R24, R123 ;  /* 0x0000007b00187308 */ /* 0x000fe20000000800 */
[----:B-1----:R-:W-:-:S01]  /*1ae20*/  FFMA.FTZ R44, R2, R57, -R173 ;  /* 0x00000039022c7223 */ /* 0x002fc200000108ad */
[----:B--2---:R-:W-:Y:S02]  /*1ae30*/  F2FP.SATFINITE.E4M3.F32.PACK_AB_MERGE_C R186, R145, R20, RZ ;  /* 0x0000001491ba723e */ /* 0x004fe400048070ff */
[----:B------:R-:W-:Y:S01]  /*1ae40*/  FMNMX.FTZ R0, R39, R42, !PT ;  /* 0x0000002a27007209 */ /* 0x000fe20007810000 */
[----:B------:R-:W-:Y:S01]  /*1ae50*/  FFMA.FTZ R42, R2, R61, -R173 ;  /* 0x0000003d022a7223 */ /* 0x000fe200000108ad */
[----:B------:R-:W-:Y:S02]  /*1ae60*/  F2FP.SATFINITE.E4M3.F32.PACK_AB_MERGE_C R186, R149, R14, R186 ;  /* 0x0000000e95ba723e */ /* 0x000fe400048070ba */
[----:B------:R-:W-:Y:S01]  /*1ae70*/  MUFU.EX2 R115, R115 ;  /* 0x0000007300737308 */ /* 0x000fe20000000800 */
[----:B------:R-:W1:Y:S07]  /*1ae80*/  SHFL.BFLY PT, R65, R0, 0x2, 0x1f ;  /* 0x0c401f0000417f89 */ /* 0x000e6e00000e0000 */
[----:B------:R-:W2:Y:S08]  /*1ae90*/  MUFU.EX2 R89, R89 ;  /* 0x0000005900597308 */ /* 0x000eb00000000800 */
[----:B------:R-:W-:Y:S08]  /*1aea0*/  MUFU.EX2 R28, R113 ;  /* 0x00000071001c7308 */ /* 0x000ff00000000800 */
[----:B------:R-:W-:Y:S01]  /*1aeb0*/  MUFU.EX2 R111, R111 ;  /* 0x0000006f006f7308 */ /* 0x000fe20000000800 */
[----:B-1----:R-:W-:-:S02]  /*1aec0*/  FMNMX.FTZ R65, R0, R65, !PT ;  /* 0x0000004100417209 */ /* 0x002fc40007810000 */
[----:B--2---:R-:W-:-:S03]  /*1aed0*/  F2FP.SATFINITE.E4M3.F32.PACK_AB_MERGE_C R180, R89, R26, RZ ;  /* 0x0000001a59b4723e */ /* 0x004fc600048070ff */
[----:B------:R-:W1:Y:S01]  /*1aee0*/  SHFL.BFLY PT, R0, R65, 0x1, 0x1f ;  /* 0x0c201f0041007f89 */ /* 0x000e6200000e0000 */
[----:B------:R-:W-:Y:S01]  /*1aef0*/  F2FP.SATFINITE.E4M3.F32.PACK_AB_MERGE_C R180, R115, R24, R180 ;  /* 0x0000001873b4723e */ /* 0x000fe200048070b4 */
[----:B------:R-:W-:Y:S08]  /*1af00*/  MUFU.EX2 R81, R81 ;  /* 0x0000005100517308 */ /* 0x000ff00000000800 */
[----:B------:R-:W-:Y:S08]  /*1af10*/  MUFU.EX2 R32, R107 ;  /* 0x0000006b00207308 */ /* 0x000ff00000000800 */
[----:B------:R-:W-:Y:S01]  /*1af20*/  MUFU.EX2 R101, R101 ;  /* 0x0000006500657308 */ /* 0x000fe20000000800 */
[----:B-1----:R-:W-:-:S07]  /*1af30*/  FMNMX.FTZ R0, R65, R0, !PT ;  /* 0x0000000041007209 */ /* 0x002fce0007810000 */
[----:B------:R-:W-:Y:S01]  /*1af40*/  MUFU.EX2 R77, R77 ;  /* 0x0000004d004d7308 */ /* 0x000fe20000000800 */
[----:B------:R-:W-:Y:S01]  /*1af50*/  FSETP.NEU.FTZ.AND P1, PT, R0, -INF , PT ;  /* 0xff8000000000780b */ /* 0x000fe20003f3d000 */
[----:B------:R-:W-:-:S05]  /*1af60*/  FFMA.FTZ R54, R2, R0, -8 ;  /* 0xc100000002367423 */ /* 0x000fca0000010000 */
[----:B------:R-:W-:Y:S01]  /*1af70*/  FSEL R54, R54, RZ, P1 ;  /* 0x000000ff36367208 */ /* 0x000fe20000800000 */
[----:B------:R-:W-:Y:S04]  /*1af80*/  MUFU.EX2 R85, R85 ;  /* 0x0000005500557308 */ /* 0x000fe80000000800 */
[----:B------:R-:W-:-:S01]  /*1af90*/  FFMA.FTZ R29, R2, R90, -R54 ;  /* 0x0000005a021d7223 */ /* 0x000fc20000010836 */
[C-C-:B------:R-:W-:Y:S01]  /*1afa0*/  FFMA.FTZ R56, R2.reuse, R167, -R54.reuse ;  /* 0x000000a702387223 */ /* 0x140fe20000010836 */
[----:B------:R-:W-:-:S01]  /*1afb0*/  FFMA.FTZ R33, R2, R165, -R54 ;  /* 0x000000a502217223 */ /* 0x000fc20000010836 */
[C-C-:B------:R-:W-:Y:S01]  /*1afc0*/  FFMA.FTZ R60, R2.reuse, R161, -R54.reuse ;  /* 0x000000a1023c7223 */ /* 0x140fe20000010836 */
[----:B------:R-:W-:-:S01]  /*1afd0*/  FFMA.FTZ R76, R2, R83, -R54 ;  /* 0x00000053024c7223 */ /* 0x000fc20000010836 */
[----:B------:R-:W-:Y:S01]  /*1afe0*/  FADD.FTZ R83, R6, R157 ;  /* 0x0000009d06537221 */ /* 0x000fe20000010000 */
[----:B------:R-:W-:Y:S01]  /*1aff0*/  MUFU.EX2 R29, R29 ;  /* 0x0000001d001d7308 */ /* 0x000fe20000000800 */
[----:B------:R-:W-:-:S01]  /*1b000*/  FFMA.FTZ R37, R2, R169, -R54 ;  /* 0x000000a902257223 */ /* 0x000fc20000010836 */
[----:B------:R-:W-:Y:S01]  /*1b010*/  FFMA.FTZ R58, R2, R163, -R54 ;  /* 0x000000a3023a7223 */ /* 0x000fe20000010836 */
[----:B------:R-:W-:-:S01]  /*1b020*/  FADD.FTZ R78, R12, R83 ;  /* 0x000000530c4e7221 */ /* 0x000fc20000010000 */
[C-C-:B------:R-:W-:Y:S01]  /*1b030*/  FFMA.FTZ R80, R2.reuse, R59, -R54.reuse ;  /* 0x0000003b02507223 */ /* 0x140fe20000010836 */
[----:B------:R-:W-:-:S01]  /*1b040*/  FFMA.FTZ R57, R2, R99, -R54 ;  /* 0x0000006302397223 */ /* 0x000fc20000010836 */
[----:B------:R-:W-:Y:S01]  /*1b050*/  FFMA.FTZ R64, R2, R103, -R54 ;  /* 0x0000006702407223 */ /* 0x000fe20000010836 */
[----:B------:R-:W-:-:S01]  /*1b060*/  FADD.FTZ R59, R147, R78 ;  /* 0x0000004e933b7221 */ /* 0x000fc20000010000 */
[----:B------:R-:W1:Y:S01]  /*1b070*/  MUFU.EX2 R56, R56 ;  /* 0x0000003800387308 */ /* 0x000e620000000800 */
[----:B------:R-:W-:-:S01]  /*1b080*/  FFMA.FTZ R49, R2, R143, -R54 ;  /* 0x0000008f02317223 */ /* 0x000fc20000010836 */
[----:B------:R-:W-:Y:S01]  /*1b090*/  FFMA.FTZ R62, R2, R135, -R54 ;  /* 0x00000087023e7223 */ /* 0x000fe20000010836 */
[----:B------:R-:W-:-:S01]  /*1b0a0*/  FADD.FTZ R82, R14, R59 ;  /* 0x0000003b0e527221 */ /* 0x000fc20000010000 */
[C-C-:B------:R-:W-:Y:S01]  /*1b0b0*/  FFMA.FTZ R59, R2.reuse, R75, -R54.reuse ;  /* 0x0000004b023b7223 */ /* 0x140fe20000010836 */
[----:B------:R-:W-:-:S01]  /*1b0c0*/  FFMA.FTZ R61, R2, R133, -R54 ;  /* 0x00000085023d7223 */ /* 0x000fc20000010836 */
[----:B------:R-:W-:Y:S01]  /*1b0d0*/  FFMA.FTZ R68, R2, R79, -R54 ;  /* 0x0000004f02447223 */ /* 0x000fe20000010836 */
[----:B------:R-:W-:-:S01]  /*1b0e0*/  FADD.FTZ R99, R149, R82 ;  /* 0x0000005295637221 */ /* 0x000fc20000010000 */
[----:B------:R-:W2:Y:S01]  /*1b0f0*/  MUFU.EX2 R33, R33 ;  /* 0x0000002100217308 */ /* 0x000ea20000000800 */
[----:B------:R-:W-:-:S01]  /*1b100*/  FFMA.FTZ R65, R2, R141, -R54 ;  /* 0x0000008d02417223 */ /* 0x000fc20000010836 */
[----:B------:R-:W-:Y:S01]  /*1b110*/  FFMA.FTZ R66, R2, R131, -R54 ;  /* 0x0000008302427223 */ /* 0x000fe20000010836 */
[----:B------:R-:W-:-:S01]  /*1b120*/  FADD.FTZ R82, R20, R99 ;  /* 0x0000006314527221 */ /* 0x000fc20000010000 */
[C-C-:B------:R-:W-:Y:S01]  /*1b130*/  FFMA.FTZ R70, R2.reuse, R129, -R54.reuse ;  /* 0x0000008102467223 */ /* 0x140fe20000010836 */
[----:B------:R-:W-:-:S01]  /*1b140*/  FFMA.FTZ R79, R2, R87, -R54 ;  /* 0x00000057024f7223 */ /* 0x000fc20000010836 */
[C-C-:B------:R-:W-:Y:S01]  /*1b150*/  FFMA.FTZ R72, R2.reuse, R139, -R54.reuse ;  /* 0x0000008b02487223 */ /* 0x140fe20000010836 */
[----:B------:R-:W-:-:S01]  /*1b160*/  FFMA.FTZ R47, R2, R47, -R54 ;  /* 0x0000002f022f7223 */ /* 0x000fc20000010836 */
[----:B------:R-:W3:Y:S01]  /*1b170*/  MUFU.EX2 R60, R60 ;  /* 0x0000003c003c7308 */ /* 0x000ee20000000800 */
        /* <DEDUP_REMOVED lines=16> */
[----:B---3--:R-:W-:-:S01]  /*1b280*/  FADD.FTZ R78, R60, R83 ;  /* 0x000000533c4e7221 */ /* 0x008fc20000010000 */
[----:B------:R-:W-:Y:S01]  /*1b290*/  FADD.FTZ R83, R145, R82 ;  /* 0x0000005291537221 */ /* 0x000fe20000010000 */
[----:B------:R-:W-:-:S01]  /*1b2a0*/  FFMA.FTZ R95, R2, R95, -R54 ;  /* 0x0000005f025f7223 */ /* 0x000fc20000010836 */
[C-C-:B------:R-:W-:Y:S01]  /*1b2b0*/  FFMA.FTZ R31, R2.reuse, R31, -R54.reuse ;  /* 0x0000001f021f7223 */ /* 0x140fe20000010836 */
[----:B------:R-:W-:-:S01]  /*1b2c0*/  FFMA.FTZ R171, R2, R171, -R54 ;  /* 0x000000ab02ab7223 */ /* 0x000fc20000010836 */
[----:B------:R-:W-:Y:S01]  /*1b2d0*/  FADD.FTZ R84, R24, R83 ;  /* 0x0000005318547221 */ /* 0x000fe20000010000 */
[----:B------:R-:W-:-:S01]  /*1b2e0*/  FFMA.FTZ R35, R2, R35, -R54 ;  /* 0x0000002302237223 */ /* 0x000fc20000010836 */
[----:B------:R-:W3:Y:S01]  /*1b2f0*/  MUFU.EX2 R57, R57 ;  /* 0x0000003900397308 */ /* 0x000ee20000000800 */
[----:B-1----:R-:W-:-:S01]  /*1b300*/  FADD.FTZ R75, R37, R78 ;  /* 0x0000004e254b7221 */ /* 0x002fc20000010000 */
[C-C-:B------:R-:W-:Y:S01]  /*1b310*/  FFMA.FTZ R78, R2.reuse, R67, -R54.reuse ;  /* 0x00000043024e7223 */ /* 0x140fe20000010836 */
[----:B------:R-:W-:-:S01]  /*1b320*/  FFMA.FTZ R69, R2, R69, -R54 ;  /* 0x0000004502457223 */ /* 0x000fc20000010836 */
[----:B------:R-:W-:Y:S01]  /*1b330*/  FFMA.FTZ R39, R2, R39, -R54 ;  /* 0x0000002702277223 */ /* 0x000fe20000010836 */
[----:B------:R-:W-:-:S03]  /*1b340*/  F2FP.SATFINITE.E4M3.F32.PACK_AB_MERGE_C R33, R60, R33, RZ ;  /* 0x000000213c21723e */ /* 0x000fc600048070ff */
[----:B------:R-:W1:Y:S01]  /*1b350*/  MUFU.EX2 R64, R64 ;  /* 0x0000004000407308 */ /* 0x000e620000000800 */
[----:B--2---:R-:W-:-:S01]  /*1b360*/  FADD.FTZ R82, R58, R75 ;  /* 0x0000004b3a527221 */ /* 0x004fc20000010000 */
[----:B------:R-:W-:Y:S01]  /*1b370*/  FADD.FTZ R75, R115, R84 ;  /* 0x00000054734b7221 */ /* 0x000fe20000010000 */
[----:B------:R-:W-:-:S03]  /*1b380*/  F2FP.SATFINITE.E4M3.F32.PACK_AB_MERGE_C R185, R56, R29, R33 ;  /* 0x0000001d38b9723e */ /* 0x000fc60004807021 */
[----:B------:R-:W-:Y:S02]  /*1b390*/  FADD.FTZ R84, R26, R75 ;  /* 0x0000004b1a547221 */ /* 0x000fe40000010000 */
[----:B------:R-:W2:Y:S01]  /*1b3a0*/  MUFU.EX2 R49, R49 ;  /* 0x0000003100317308 */ /* 0x000ea20000000800 */
[----:B---3--:R-:W-:-:S01]  /*1b3b0*/  FADD.FTZ R67, R57, R82 ;  /* 0x0000005239437221 */ /* 0x008fc20000010000 */
[----:B------:R-:W-:-:S06]  /*1b3c0*/  FADD.FTZ R75, R89, R84 ;  /* 0x00000054594b7221 */ /* 0x000fcc0000010000 */
[----:B------:R-:W3:Y:S01]  /*1b3d0*/  MUFU.EX2 R62, R62 ;  /* 0x0000003e003e7308 */ /* 0x000ee20000000800 */
[----:B-1----:R-:W-:-:S01]  /*1b3e0*/  FADD.FTZ R82, R64, R67 ;  /* 0x0000004340527221 */ /* 0x002fc20000010000 */
[----:B------:R-:W-:-:S04]  /*1b3f0*/  F2FP.SATFINITE.E4M3.F32.PACK_AB_MERGE_C R57, R64, R57, RZ ;  /* 0x000000394039723e */ /* 0x000fc800048070ff */
[----:B------:R-:W-:Y:S02]  /*1b400*/  F2FP.SATFINITE.E4M3.F32.PACK_AB_MERGE_C R187, R58, R37, R57 ;  /* 0x000000253abb723e */ /* 0x000fe40004807039 */
[----:B------:R-:W1:Y:S01]  /*1b410*/  MUFU.EX2 R61, R61 ;  /* 0x0000003d003d7308 */ /* 0x000e620000000800 */
[----:B--2---:R-:W-:-:S01]  /*1b420*/  FADD.FTZ R67, R49, R82 ;  /* 0x0000005231437221 */ /* 0x004fc20000010000 */
[----:B------:R-:W-:-:S04]  /*1b430*/  FADD.FTZ R82, R28, R75 ;  /* 0x0000004b1c527221 */ /* 0x000fc80000010000 */
[----:B------:R-:W-:Y:S02]  /*1b440*/  FADD.FTZ R75, R111, R82 ;  /* 0x000000526f4b7221 */ /* 0x000fe40000010000 */
        /* <DEDUP_REMOVED lines=9> */
[----:B------:R-:W1:Y:S01]  /*1b4e0*/  MUFU.EX2 R66, R66 ;  /* 0x0000004200427308 */ /* 0x000e620000000800 */
[----:B--2---:R-:W-:-:S01]  /*1b4f0*/  FADD.FTZ R20, R68, R67 ;  /* 0x0000004344147221 */ /* 0x004fc20000010000 */
[----:B------:R-:W-:Y:S01]  /*1b500*/  FADD.FTZ R67, R101, R14 ;  /* 0x0000000e65437221 */ /* 0x000fe20000010000 */
[----:B------:R-:W-:-:S04]  /*1b510*/  F2FP.SATFINITE.E4M3.F32.PACK_AB_MERGE_C R61, R68, R61, RZ ;  /* 0x0000003d443d723e */ /* 0x000fc800048070ff */
[----:B------:R-:W-:Y:S01]  /*1b520*/  F2FP.SATFINITE.E4M3.F32.PACK_AB_MERGE_C R181, R62, R49, R61 ;  /* 0x000000313eb5723e */ /* 0x000fe2000480703d */
[----:B------:R-:W2:Y:S08]  /*1b530*/  MUFU.EX2 R70, R70 ;  /* 0x0000004600467308 */ /* 0x000eb00000000800 */
[----:B------:R-:W4:Y:S08]  /*1b540*/  MUFU.EX2 R79, R79 ;  /* 0x0000004f004f7308 */ /* 0x000f300000000800 */
[----:B------:R-:W5:Y:S08]  /*1b550*/  MUFU.EX2 R72, R72 ;  /* 0x0000004800487308 */ /* 0x000f700000000800 */
[----:B------:R3:W-:Y:S08]  /*1b560*/  MUFU.EX2 R12, R47 ;  /* 0x0000002f000c7308 */ /* 0x0007f00000000800 */
[----:B------:R-:W0:Y:S01]  /*1b570*/  MUFU.EX2 R87, R87 ;  /* 0x0000005700577308 */ /* 0x000e220000000800 */
[----:B---3--:R-:W-:-:S01]  /*1b580*/  FADD.FTZ R47, R65, R20 ;  /* 0x00000014412f7221 */ /* 0x008fc20000010000 */
[----:B------:R-:W-:Y:S01]  /*1b590*/  FADD.FTZ R20, R34, R67 ;  /* 0x0000004322147221 */ /* 0x000fe20000010000 */
[----:B------:R-:W-:-:S02]  /*1b5a0*/  F2FP.SATFINITE.E4M3.F32.PACK_AB_MERGE_C R34, R77, R34, RZ ;  /* 0x000000224d22723e */ /* 0x000fc400048070ff */
[----:B-1----:R-:W-:Y:S01]  /*1b5b0*/  FADD.FTZ R47, R66, R47 ;  /* 0x0000002f422f7221 */ /* 0x002fe20000010000 */
[----:B------:R-:W-:-:S01]  /*1b5c0*/  FADD.FTZ R77, R77, R20 ;  /* 0x000000144d4d7221 */ /* 0x000fc20000010000 */
[----:B------:R-:W-:Y:S01]  /*1b5d0*/  F2FP.SATFINITE.E4M3.F32.PACK_AB_MERGE_C R176, R101, R32, R34 ;  /* 0x0000002065b0723e */ /* 0x000fe20004807022 */
[----:B------:R-:W1:Y:S01]  /*1b5e0*/  MUFU.EX2 R74, R74 ;  /* 0x0000004a004a7308 */ /* 0x000e620000000800 */
[----:B--2---:R-:W-:-:S01]  /*1b5f0*/  FADD.FTZ R14, R70, R47 ;  /* 0x0000002f460e7221 */ /* 0x004fc20000010000 */
[----:B------:R-:W-:Y:S01]  /*1b600*/  FADD.FTZ R20, R36, R77 ;  /* 0x0000004d24147221 */ /* 0x000fe20000010000 */
[C---:B----4-:R-:W-:Y:S02]  /*1b610*/  F2FP.SATFINITE.E4M3.F32.PACK_AB_MERGE_C R70, R79.reuse, R70, RZ ;  /* 0x000000464f46723e */ /* 0x050fe400048070ff */
[----:B------:R-:W-:Y:S01]  /*1b620*/  FADD.FTZ R47, R79, R14 ;  /* 0x0000000e4f2f7221 */ /* 0x000fe20000010000 */
[----:B------:R-:W-:-:S01]  /*1b630*/  FADD.FTZ R67, R85, R20 ;  /* 0x0000001455437221 */ /* 0x000fc20000010000 */
[----:B------:R-:W-:Y:S01]  /*1b640*/  F2FP.SATFINITE.E4M3.F32.PACK_AB_MERGE_C R183, R66, R65, R70 ;  /* 0x0000004142b7723e */ /* 0x000fe20004807046 */
[----:B------:R-:W2:Y:S01]  /*1b650*/  MUFU.EX2 R97, R97 ;  /* 0x0000006100617308 */ /* 0x000ea20000000800 */
[----:B-----5:R-:W-:-:S04]  /*1b660*/  FADD.FTZ R14, R72, R47 ;  /* 0x0000002f480e7221 */ /* 0x020fc80000010000 */
[----:B0-----:R-:W-:-:S03]  /*1b670*/  FADD.FTZ R47, R87, R14 ;  /* 0x0000000e572f7221 */ /* 0x001fc60000010000 */
        /* <DEDUP_REMOVED lines=9> */
[----:B-1----:R-:W-:Y:S01]  /*1b710*/  F2FP.SATFINITE.E4M3.F32.PACK_AB_MERGE_C R24, R73, R40, RZ ;  /* 0x000000284918723e */ /* 0x002fe200048070ff */
[----:B------:R-:W-:-:S03]  /*1b720*/  FADD.FTZ R40, R40, R67 ;  /* 0x0000004328287221 */ /* 0x000fc60000010000 */
[----:B------:R-:W-:Y:S01]  /*1b730*/  F2FP.SATFINITE.E4M3.F32.PACK_AB_MERGE_C R178, R85, R36, R24 ;  /* 0x0000002455b2723e */ /* 0x000fe20004807018 */
[----:B------:R-:W-:-:S02]  /*1b740*/  FADD.FTZ R73, R73, R40 ;  /* 0x0000002849497221 */ /* 0x000fc40000010000 */
        /* <DEDUP_REMOVED lines=11> */
[----:B------:R-:W-:Y:S08]  /*1b800*/  MUFU.EX2 R59, R59 ;  /* 0x0000003b003b7308 */ /* 0x000ff00000000800 */
[----:B------:R-:W-:Y:S01]  /*1b810*/  MUFU.EX2 R78, R78 ;  /* 0x0000004e004e7308 */ /* 0x000fe20000000800 */
[----:B-1----:R-:W-:Y:S01]  /*1b820*/  F2FP.SATFINITE.E4M3.F32.PACK_AB_MERGE_C R172, R93, R4, R24 ;  /* 0x000000045dac723e */ /* 0x002fe20004807018 */
[----:B------:R-:W-:-:S04]  /*1b830*/  FADD.FTZ R24, R4, R73 ;  /* 0x0000004904187221 */ /* 0x000fc80000010000 */
[----:B------:R-:W-:Y:S02]  /*1b840*/  FADD.FTZ R93, R93, R24 ;  /* 0x000000185d5d7221 */ /* 0x000fe40000010000 */
[----:B------:R-:W-:Y:S02]  /*1b850*/  MUFU.EX2 R7, R7 ;  /* 0x0000000700077308 */ /* 0x000fe40000000800 */
[----:B------:R-:W-:-:S04]  /*1b860*/  FADD.FTZ R38, R38, R93 ;  /* 0x0000005d26267221 */ /* 0x000fc80000010000 */
[----:B------:R-:W-:Y:S02]  /*1b870*/  FADD.FTZ R38, R45, R38 ;  /* 0x000000262d267221 */ /* 0x000fe40000010000 */
[----:B------:R-:W-:Y:S08]  /*1b880*/  MUFU.EX2 R44, R44 ;  /* 0x0000002c002c7308 */ /* 0x000ff00000000800 */
[----:B------:R-:W0:Y:S08]  /*1b890*/  MUFU.EX2 R53, R53 ;  /* 0x0000003500357308 */ /* 0x000e300000000800 */
[----:B------:R-:W-:Y:S08]  /*1b8a0*/  MUFU.EX2 R21, R21 ;  /* 0x0000001500157308 */ /* 0x000ff00000000800 */
[----:B------:R-:W1:Y:S01]  /*1b8b0*/  MUFU.EX2 R42, R42 ;  /* 0x0000002a002a7308 */ /* 0x000e620000000800 */
[----:B0-----:R-:W-:-:S07]  /*1b8c0*/  F2FP.SATFINITE.E4M3.F32.PACK_AB_MERGE_C R26, R53, R44, RZ ;  /* 0x0000002c351a723e */ /* 0x001fce00048070ff */
[----:B------:R-:W0:Y:S08]  /*1b8d0*/  MUFU.EX2 R6, R159 ;  /* 0x0000009f00067308 */ /* 0x000e300000000800 */
[----:B------:R2:W-:Y:S01]  /*1b8e0*/  MUFU.EX2 R4, R27 ;  /* 0x0000001b00047308 */ /* 0x0005e20000000800 */
[----:B-1----:R-:W-:Y:S01]  /*1b8f0*/  F2FP.SATFINITE.E4M3.F32.PACK_AB_MERGE_C R174, R42, R21, R26 ;  /* 0x000000152aae723e */ /* 0x002fe2000480701a */
[----:B------:R-:W-:-:S04]  /*1b900*/  FADD.FTZ R21, R21, R38 ;  /* 0x0000002615157221 */ /* 0x000fc80000010000 */
[----:B------:R-:W-:Y:S02]  /*1b910*/  FADD.FTZ R21, R42, R21 ;  /* 0x000000152a157221 */ /* 0x000fe40000010000 */
[----:B------:R-:W1:Y:S01]  /*1b920*/  MUFU.EX2 R51, R51 ;  /* 0x0000003300337308 */ /* 0x000e620000000800 */
[----:B--2---:R-:W-:-:S01]  /*1b930*/  FADD.FTZ R27, R59, R20 ;  /* 0x000000143b1b7221 */ /* 0x004fc20000010000 */
[----:B------:R-:W-:-:S03]  /*1b940*/  FADD.FTZ R44, R44, R21 ;  /* 0x000000152c2c7221 */ /* 0x000fc60000010000 */
[----:B------:R-:W-:Y:S01]  /*1b950*/  FADD.FTZ R24, R78, R27 ;  /* 0x0000001b4e187221 */ /* 0x000fe20000010000 */
[----:B------:R-:W-:-:S02]  /*1b960*/  FADD.FTZ R44, R53, R44 ;  /* 0x0000002c352c7221 */ /* 0x000fc40000010000 */
[----:B------:R-:W2:Y:S01]  /*1b970*/  MUFU.EX2 R43, R43 ;  /* 0x0000002b002b7308 */ /* 0x000ea20000000800 */
[----:B------:R-:W-:-:S04]  /*1b980*/  FADD.FTZ R27, R7, R24 ;  /* 0x00000018071b7221 */ /* 0x000fc80000010000 */
[----:B------:R-:W-:-:S03]  /*1b990*/  FADD.FTZ R27, R12, R27 ;  /* 0x0000001b0c1b7221 */ /* 0x000fc60000010000 */
[----:B------:R-:W-:Y:S01]  /*1b9a0*/  MUFU.EX2 R41, R41 ;  /* 0x0000002900297308 */ /* 0x000fe20000000800 */
[----:B0-----:R-:W-:-:S04]  /*1b9b0*/  FADD.FTZ R24, R6, R27 ;  /* 0x0000001b06187221 */ /* 0x001fc80000010000 */
[----:B-1----:R-:W-:-:S03]  /*1b9c0*/  FADD.FTZ R26, R51, R24 ;  /* 0x00000018331a7221 */ /* 0x002fc60000010000 */
[----:B------:R-:W0:Y:S01]  /*1b9d0*/  MUFU.EX2 R48, R48 ;  /* 0x0000003000307308 */ /* 0x000e220000000800 */
[----:B--2---:R-:W-:-:S01]  /*1b9e0*/  FADD.FTZ R21, R43, R26 ;  /* 0x0000001a2b157221 */ /* 0x004fc20000010000 */
[----:B------:R-:W-:-:S04]  /*1b9f0*/  F2FP.SATFINITE.E4M3.F32.PACK_AB_MERGE_C R26, R12, R7, RZ ;  /* 0x000000070c1a723e */ /* 0x000fc800048070ff */
[----:B------:R-:W-:Y:S02]  /*1ba00*/  F2FP.SATFINITE.E4M3.F32.PACK_AB_MERGE_C R173, R78, R59, R26 ;  /* 0x0000003b4ead723e */ /* 0x000fe4000480701a */
[----:B------:R-:W1:Y:S08]  /*1ba10*/  MUFU.EX2 R14, R55 ;  /* 0x00000037000e7308 */ /* 0x000e700000000800 */
[----:B------:R-:W-:Y:S01]  /*1ba20*/  MUFU.EX2 R15, R15 ;  /* 0x0000000f000f7308 */ /* 0x000fe20000000800 */
[----:B0-----:R-:W-:-:S07]  /*1ba30*/  F2FP.SATFINITE.E4M3.F32.PACK_AB_MERGE_C R27, R48, R41, RZ ;  /* 0x00000029301b723e */ /* 0x001fce00048070ff */
[----:B------:R-:W0:Y:S01]  /*1ba40*/  MUFU.EX2 R46, R46 ;  /* 0x0000002e002e7308 */ /* 0x000e220000000800 */
[----:B-1----:R-:W-:-:S01]  /*1ba50*/  FADD.FTZ R12, R14, R21 ;  /* 0x000000150e0c7221 */ /* 0x002fc20000010000 */
[----:B------:R-:W-:-:S04]  /*1ba60*/  F2FP.SATFINITE.E4M3.F32.PACK_AB_MERGE_C R43, R14, R43, RZ ;  /* 0x0000002b0e2b723e */ /* 0x000fc800048070ff */
[----:B------:R-:W-:Y:S02]  /*1ba70*/  F2FP.SATFINITE.E4M3.F32.PACK_AB_MERGE_C R175, R51, R6, R43 ;  /* 0x0000000633af723e */ /* 0x000fe4000480702b */
[----:B------:R-:W1:Y:S08]  /*1ba80*/  MUFU.EX2 R91, R91 ;  /* 0x0000005b005b7308 */ /* 0x000e700000000800 */
[----:B------:R-:W2:Y:S01]  /*1ba90*/  MUFU.EX2 R95, R95 ;  /* 0x0000005f005f7308 */ /* 0x000ea20000000800 */
[----:B0-----:R-:W-:Y:S01]  /*1baa0*/  F2FP.SATFINITE.E4M3.F32.PACK_AB_MERGE_C R168, R46, R15, R27 ;  /* 0x0000000f2ea8723e */ /* 0x001fe2000480701b */
[----:B------:R-:W-:-:S04]  /*1bab0*/  FADD.FTZ R15, R15, R44 ;  /* 0x0000002c0f0f7221 */ /* 0x000fc80000010000 */
[----:B------:R-:W-:Y:S02]  /*1bac0*/  FADD.FTZ R46, R46, R15 ;  /* 0x0000000f2e2e7221 */ /* 0x000fe40000010000 */
[----:B------:R-:W-:Y:S01]  /*1bad0*/  MUFU.EX2 R13, R13 ;  /* 0x0000000d000d7308 */ /* 0x000fe20000000800 */
[----:B-1----:R-:W-:-:S01]  /*1bae0*/  FADD.FTZ R7, R91, R12 ;  /* 0x0000000c5b077221 */ /* 0x002fc20000010000 */
[----:B------:R-:W-:-:S03]  /*1baf0*/  FADD.FTZ R41, R41, R46 ;  /* 0x0000002e29297221 */ /* 0x000fc60000010000 */
[----:B------:R-:W-:Y:S01]  /*1bb00*/  FADD.FTZ R14, R4, R7 ;  /* 0x00000007040e7221 */ /* 0x000fe20000010000 */
[----:B------:R-:W-:-:S02]  /*1bb10*/  FADD.FTZ R48, R48, R41 ;  /* 0x0000002930307221 */ /* 0x000fc40000010000 */
[----:B------:R-:W0:Y:S01]  /*1bb20*/  MUFU.EX2 R52, R52 ;  /* 0x0000003400347308 */ /* 0x000e220000000800 */
[----:B--2---:R-:W-:-:S07]  /*1bb30*/  FADD.FTZ R7, R95, R14 ;  /* 0x0000000e5f077221 */ /* 0x004fce0000010000 */
[----:B------:R-:W1:Y:S08]  /*1bb40*/  MUFU.EX2 R20, R31 ;  /* 0x0000001f00147308 */ /* 0x000e700000000800 */
[----:B------:R-:W-:Y:S01]  /*1bb50*/  MUFU.EX2 R25, R25 ;  /* 0x0000001900197308 */ /* 0x000fe20000000800 */
[----:B0-----:R-:W-:-:S07]  /*1bb60*/  F2FP.SATFINITE.E4M3.F32.PACK_AB_MERGE_C R14, R52, R13, RZ ;  /* 0x0000000d340e723e */ /* 0x001fce00048070ff */
[----:B------:R-:W0:Y:S01]  /*1bb70*/  MUFU.EX2 R50, R50 ;  /* 0x0000003200327308 */ /* 0x000e220000000800 */
[C---:B-1----:R-:W-:Y:S01]  /*1bb80*/  F2FP.SATFINITE.E4M3.F32.PACK_AB_MERGE_C R95, R20.reuse, R95, RZ ;  /* 0x0000005f145f723e */ /* 0x042fe200048070ff */
[----:B------:R-:W-:-:S03]  /*1bb90*/  FADD.FTZ R20, R20, R7 ;  /* 0x0000000714147221 */ /* 0x000fc60000010000 */
[----:B------:R-:W-:Y:S01]  /*1bba0*/  F2FP.SATFINITE.E4M3.F32.PACK_AB_MERGE_C R169, R4, R91, R95 ;  /* 0x0000005b04a9723e */ /* 0x000fe2000480705f */
[----:B------:R-:W-:Y:S02]  /*1bbb0*/  VIADD R4, R156, 0xfffffffe ;  /* 0xfffffffe9c047836 */ /* 0x000fe40000000000 */
[----:B------:R-:W1:Y:S08]  /*1bbc0*/  MUFU.EX2 R171, R171 ;  /* 0x000000ab00ab7308 */ /* 0x000e700000000800 */
[----:B------:R-:W2:Y:S01]  /*1bbd0*/  MUFU.EX2 R24, R35 ;  /* 0x0000002300187308 */ /* 0x000ea20000000800 */
[----:B0-----:R-:W-:Y:S01]  /*1bbe0*/  F2FP.SATFINITE.E4M3.F32.PACK_AB_MERGE_C R170, R50, R25, R14 ;  /* 0x0000001932aa723e */ /* 0x001fe2000480700e */
[----:B------:R-:W-:-:S04]  /*1bbf0*/  FADD.FTZ R25, R25, R48 ;  /* 0x0000003019197221 */ /* 0x000fc80000010000 */
[----:B------:R-:W-:Y:S02]  /*1bc00*/  FADD.FTZ R50, R50, R25 ;  /* 0x0000001932327221 */ /* 0x000fe40000010000 */
[----:B------:R-:W-:Y:S01]  /*1bc10*/  MUFU.EX2 R69, R69 ;  /* 0x0000004500457308 */ /* 0x000fe20000000800 */
[----:B-1----:R-:W-:-:S07]  /*1bc20*/  FADD.FTZ R7, R171, R20 ;  /* 0x00000014ab077221 */ /* 0x002fce0000010000 */
[----:B------:R-:W0:Y:S01]  /*1bc30*/  MUFU.EX2 R12, R39 ;  /* 0x00000027000c7308 */ /* 0x000e220000000800 */
[----:B--2---:R-:W-:-:S01]  /*1bc40*/  FADD.FTZ R14, R24, R7 ;  /* 0x00000007180e7221 */ /* 0x004fc20000010000 */
[----:B------:R-:W-:-:S04]  /*1bc50*/  FADD.FTZ R7, R13, R50 ;  /* 0x000000320d077221 */ /* 0x000fc80000010000 */
[----:B------:R-:W-:Y:S01]  /*1bc60*/  FADD.FTZ R7, R52, R7 ;  /* 0x0000000734077221 */ /* 0x000fe20000010000 */
[----:B0-----:R-:W-:Y:S01]  /*1bc70*/  F2FP.SATFINITE.E4M3.F32.PACK_AB_MERGE_C R6, R12, R69, RZ ;  /* 0x000000450c06723e */ /* 0x001fe200048070ff */
[----:B------:R-:W-:-:S03]  /*1bc80*/  FADD.FTZ R69, R69, R14 ;  /* 0x0000000e45457221 */ /* 0x000fc60000010000 */
[----:B------:R-:W-:Y:S01]  /*1bc90*/  F2FP.SATFINITE.E4M3.F32.PACK_AB_MERGE_C R171, R24, R171, R6 ;  /* 0x000000ab18ab723e */ /* 0x000fe20004807006 */
[----:B------:R-:W-:-:S01]  /*1bca0*/  FADD.FTZ R6, R12, R69 ;  /* 0x000000450c067221 */ /* 0x000fc20000010000 */
        /* <DEDUP_REMOVED lines=12> */
.L_x_1499:
[----:B------:R-:W-:-:S13]  /*1bd70*/  ISETP.NE.AND P1, PT, R11, 0x1, PT ;  /* 0x000000010b00780c */ /* 0x000fda0003f25270 */
[----:B------:R-:W0:Y:S02]  /*1bd80*/  @P1 LDC.64 R14, c[0x0][0x9e8] ;  /* 0x00027a00ff0e1b82 */ /* 0x000e240000000a00 */
[----:B0-----:R-:W-:-:S05]  /*1bd90*/  @P1 IMAD.HI.U32 R14, R12, R14, RZ ;  /* 0x0000000e0c0e1227 */ /* 0x001fca00078e00ff */
[----:B------:R-:W-:-:S07]  /*1bda0*/  @P1 SHF.R.U32.HI R12, RZ, R15, R14 ;  /* 0x0000000fff0c1219 */ /* 0x000fce000001160e */
.L_x_1500:
[----:B------:R-:W-:Y:S05]  /*1bdb0*/  BSYNC B0 ;  /* 0x0000000000007941 */ /* 0x000fea0003800000 */
.L_x_1498:
[----:B------:R-:W-:-:S05]  /*1bdc0*/  IMAD R11, R12, R11, R11 ;  /* 0x0000000b0c0b7224 */ /* 0x000fca00078e020b */
[----:B------:R-:W-:-:S07]  /*1bdd0*/  VIMNMX R10, R10, R11, PT ;  /* 0x0000000b0a0a7248 */ /* 0x000fce0003fe0100 */
.L_x_1497:
[----:B------:R-:W-:Y:S01]  /*1bde0*/  IMAD.HI R10, R10, 0x66666667, RZ ;  /* 0x666666670a0a7827 */ /* 0x000fe200078e02ff */
[----:B------:R-:W-:Y:S01]  /*1bdf0*/  ULDC UR55, c[0x0][0x9e4] ;  /* 0x0002790000377ab9 */ /* 0x000fe20000000800 */
[----:B------:R-:W-:Y:S01]  /*1be00*/  ULDC UR54, c[0x0][0x9e4] ;  /* 0x0002790000367ab9 */ /* 0x000fe20000000800 */
[----:B------:R-:W-:Y:S01]  /*1be10*/  ULDC UR56, c[0x0][0x9dc] ;  /* 0x0002770000387ab9 */ /* 0x000fe20000000800 */
[----:B------:R-:W-:Y:S01]  /*1be20*/  ULDC UR58, c[0x0][0x9dc] ;  /* 0x00027700003a7ab9 */ /* 0x000fe20000000800 */
[----:B------:R-:W-:Y:S01]  /*1be30*/  SHF.R.U32.HI R11, RZ, 0x1f, R10 ;  /* 0x0000001fff0b7819 */ /* 0x000fe2000001160a */
[----:B------:R-:W-:Y:S01]  /*1be40*/  ULDC UR59, c[0x0][0x9e0] ;  /* 0x00027800003b7ab9 */ /* 0x000fe20000000800 */
[----:B------:R-:W-:Y:S01]  /*1be50*/  ULDC UR57, c[0x0][0x9e0] ;  /* 0x0002780000397ab9 */ /* 0x000fe20000000800 */
[----:B------:R-:W-:Y:S02]  /*1be60*/  CS2R R86, SRZ ;  /* 0x0000000000567805 */ /* 0x000fe4000001ff00 */
[----:B------:R-:W-:-:S02]  /*1be70*/  LEA.HI.SX32 R10, R10, R11, 0x1a ;  /* 0x0000000b0a0a7211 */ /* 0x000fc400078fd2ff */
[----:B------:R-:W-:Y:S02]  /*1be80*/  CS2R R84, SRZ ;  /* 0x0000000000547805 */ /* 0x000fe4000001ff00 */
[----:B------:R-:W-:Y:S02]  /*1be90*/  CS2R R82, SRZ ;  /* 0x0000000000527805 */ /* 0x000fe4000001ff00 */
[----:B------:R-:W-:Y:S02]  /*1bea0*/  CS2R R80, SRZ ;  /* 0x0000000000507805 */ /* 0x000fe4000001ff00 */
[----:B------:R-:W-:Y:S02]  /*1beb0*/  VIMNMX R10, R209, R10, !PT ;  /* 0x0000000ad10a7248 */ /* 0x000fe40007fe0100 */
[----:B------:R-:W-:Y:S02]  /*1bec0*/  CS2R R78, SRZ ;  /* 0x00000000004e7805 */ /* 0x000fe4000001ff00 */
[----:B------:R-:W-:-:S02]  /*1bed0*/  CS2R R76, SRZ ;  /* 0x00000000004c7805 */ /* 0x000fc4000001ff00 */
[----:B------:R-:W-:Y:S02]  /*1bee0*/  CS2R R74, SRZ ;  /* 0x00000000004a7805 */ /* 0x000fe4000001ff00 */
[----:B------:R-:W-:Y:S02]  /*1bef0*/  ISETP.GE.AND P1, PT, R4, R10, PT ;  /* 0x0000000a0400720c */ /* 0x000fe40003f26270 */
        /* <DEDUP_REMOVED lines=25> */
[----:B------:R-:W-:Y:S06]  /*1c090*/  @!P1 BRA `(.L_x_1501) ;  /* 0x0000004c009c9947 */ /* 0x000fec0003800000 */
[----:B------:R-:W-:Y:S02]  /*1c0a0*/  IMAD.IADD R11, R192, 0x1, -R196 ;  /* 0x00000001c00b7824 */ /* 0x000fe400078e0ac4 */
[----:B------:R-:W-:Y:S02]  /*1c0b0*/  IMAD.MOV.U32 R87, RZ, RZ, RZ ;  /* 0x000000ffff577224 */ /* 0x000fe400078e00ff */
[----:B------:R-:W-:-:S04]  /*1c0c0*/  IMAD.IADD R12, R5, 0x1, R11 ;  /* 0x00000001050c7824 */ /* 0x000fc800078e020b */
[----:B------:R-:W-:-:S07]  /*1c0d0*/  VIADD R13, R12, 0x8 ;  /* 0x000000080c0d7836 */ /* 0x000fce0000000000 */
.L_x_1520:
[----:B------:R-:W-:Y:S01]  /*1c0e0*/  ISETP.NE.AND P1, PT, R194, RZ, PT ;  /* 0x000000ffc200720c */ /* 0x000fe20003f25270 */
[----:B------:R-:W-:Y:S01]  /*1c0f0*/  VIADD R14, R190, 0x1 ;  /* 0x00000001be0e7836 */ /* 0x000fe20000000000 */
[----:B------:R-:W-:Y:S05]  /*1c100*/  YIELD ;  /* 0x0000000000007946 */ /* 0x000fea0003800000 */
[----:B------:R-:W-:-:S04]  /*1c110*/  ISETP.NE.AND P2, PT, R14, 0x2, PT ;  /* 0x000000020e00780c */ /* 0x000fc80003f45270 */
[----:B------:R-:W-:Y:S02]  /*1c120*/  SEL R8, RZ, 0x1, P2 ;  /* 0x00000001ff087807 */ /* 0x000fe40001000000 */
[----:B------:R-:W-:Y:S02]  /*1c130*/  SEL R14, R14, RZ, P2 ;  /* 0x000000ff0e0e7207 */ /* 0x000fe40001000000 */
[----:B------:R-:W-:Y:S01]  /*1c140*/  LOP3.LUT R15, R189, R8, RZ, 0x3c, !PT ;  /* 0x00000008bd0f7212 */ /* 0x000fe200078e3cff */
[----:B------:R-:W-:Y:S06]  /*1c150*/  @P1 BRA `(.L_x_1502) ;  /* 0x0000000000341947 */ /* 0x000fec0003800000 */
[----:B------:R-:W-:-:S13]  /*1c160*/  ISETP.NE.AND P3, PT, R220, 0x3, PT ;  /* 0x00000003dc00780c */ /* 0x000fda0003f65270 */
[----:B------:R-:W-:Y:S05]  /*1c170*/  @!P3 BRA `(.L_x_1503) ;  /* 0x000000000004b947 */ /* 0x000fea0003800000 */
[----:B------:R-:W-:Y:S01]  /*1c180*/  BPT.TRAP 0x1 ;  /* 0x000000040000795c */ /* 0x000fe20000300000 */
.L_x_1503:
[----:B------:R-:W-:Y:S01]  /*1c190*/  IMAD R21, R14, 0x8, R17 ;  /* 0x000000080e157824 */ /* 0x000fe200078e0211 */
[----:B------:R-:W-:-:S04]  /*1c1a0*/  SHF.L.U32 R8, R15, 0x1f, RZ ;  /* 0x0000001f0f087819 */ /* 0x000fc800000006ff */
[----:B------:R0:W1:Y:S01]  /*1c1b0*/  SYNCS.PHASECHK.TRANS64.TRYWAIT P2, [R21+URZ+0x29830], R8 ;  /* 0x02983008150075a7 */ /* 0x000062000804017f */
[----:B------:R-:W-:Y:S05]  /*1c1c0*/  @!P3 BRA `(.L_x_1504) ;  /* 0x000000000004b947 */ /* 0x000fea0003800000 */
[----:B------:R-:W-:Y:S01]  /*1c1d0*/  BPT.TRAP 0x1 ;  /* 0x000000040000795c */ /* 0x000fe20000300000 */
.L_x_1504:
[----:B------:R-:W-:Y:S04]  /*1c1e0*/  BSSY B0, `(.L_x_1502) ;  /* 0x0000004000007945 */ /* 0x000fe80003800000 */
[----:B-1----:R-:W-:Y:S05]  /*1c1f0*/  @P2 BRA `(.L_x_1505) ;  /* 0x0000000000082947 */ /* 0x002fea0003800000 */
[----:B------:R-:W1:Y:S02]  /*1c200*/  SYNCS.PHASECHK.TRANS64.TRYWAIT P2, [R21+URZ+0x29830], R8 ;  /* 0x02983008150075a7 */ /* 0x000e64000804017f */
[----:B-1----:R-:W-:Y:S05]  /*1c210*/  @!P2 BRA `(.L_x_1506) ;  /* 0x000001740080a947 */ /* 0x002fea0003800000 */
.L_x_1505:
[----:B------:R-:W-:Y:S05]  /*1c220*/  BSYNC B0 ;  /* 0x0000000000007941 */ /* 0x000fea0003800000 */
.L_x_1502:
[----:B01----:R-:W0:Y:S01]  /*1c230*/  S2R R8, SR_TID.X ;  /* 0x0000000000087919 */ /* 0x003e220000002100 */
[----:B------:R-:W-:Y:S05]  /*1c240*/  WARPSYNC.ALL ;  /* 0x0000000000007948 */ /* 0x000fea0003800000 */
[----:B------:R-:W-:Y:S01]  /*1c250*/  IMAD R20, R14, 0x780, R9 ;  /* 0x000007800e147824 */ /* 0x000fe200078e0209 */
[----:B------:R-:W-:Y:S01]  /*1c260*/  UMOV UR28, UR4 ;  /* 0x00000004001c7c82 */ /* 0x000fe20008000000 */
[----:B------:R-:W-:Y:S01]  /*1c270*/  IMAD.MOV.U32 R21, RZ, RZ, -0x7fffffe0 ;  /* 0x80000020ff157424 */ /* 0x000fe200078e00ff */
[----:B------:R-:W-:Y:S01]  /*1c280*/  UMOV UR29, UR5 ;  /* 0x00000005001d7c82 */ /* 0x000fe20008000000 */
[C---:B------:R-:W-:Y:S01]  /*1c290*/  VIADD R88, R20.reuse, 0x80 ;  /* 0x0000008014587836 */ /* 0x040fe20000000000 */
[C---:B------:R-:W-:Y:S01]  /*1c2a0*/  R2UR UR6, R20.reuse ;  /* 0x00000000140672ca */ /* 0x040fe200000e0000 */
[----:B------:R-:W-:Y:S01]  /*1c2b0*/  IMAD.MOV.U32 R89, RZ, RZ, -0x7fffffe0 ;  /* 0x80000020ff597424 */ /* 0x000fe200078e00ff */
[----:B------:R-:W-:Y:S01]  /*1c2c0*/  R2UR UR7, R21 ;  /* 0x00000000150772ca */ /* 0x000fe200000e0000 */
[----:B------:R-:W-:Y:S01]  /*1c2d0*/  VIADD R90, R20, 0x100 ;  /* 0x00000100145a7836 */ /* 0x000fe20000000000 */
[----:B------:R-:W-:Y:S01]  /*1c2e0*/  R2UR UR30, R88 ;  /* 0x00000000581e72ca */ /* 0x000fe200000e0000 */
[----:B------:R-:W-:Y:S01]  /*1c2f0*/  IMAD.MOV.U32 R91, RZ, RZ, -0x7fffffe0 ;  /* 0x80000020ff5b7424 */ /* 0x000fe200078e00ff */
[----:B------:R-:W-:Y:S01]  /*1c300*/  R2UR UR31, R89 ;  /* 0x00000000591f72ca */ /* 0x000fe200000e0000 */
[----:B------:R-:W-:Y:S01]  /*1c310*/  UMOV UR32, UR4 ;  /* 0x0000000400207c82 */ /* 0x000fe20008000000 */
[----:B------:R-:W-:Y:S01]  /*1c320*/  R2UR UR34, R90 ;  /* 0x000000005a2272ca */ /* 0x000fe200000e0000 */
[----:B------:R-:W-:Y:S01]  /*1c330*/  UMOV UR33, UR5 ;  /* 0x0000000500217c82 */ /* 0x000fe20008000000 */
[----:B------:R-:W-:Y:S01]  /*1c340*/  R2UR UR35, R91 ;  /* 0x000000005b2372ca */ /* 0x000fe200000e0000 */
[C---:B------:R-:W-:Y:S01]  /*1c350*/  VIADD R88, R20.reuse, 0x180 ;  /* 0x0000018014587836 */ /* 0x040fe20000000000 */
[----:B------:R-:W-:Y:S01]  /*1c360*/  R2UR UR47, R89 ;  /* 0x00000000592f72ca */ /* 0x000fe200000e0000 */
[----:B------:R-:W-:Y:S01]  /*1c370*/  UMOV UR44, UR4 ;  /* 0x00000004002c7c82 */ /* 0x000fe20008000000 */
[----:B------:R-:W-:Y:S01]  /*1c380*/  UMOV UR45, UR5 ;  /* 0x00000005002d7c82 */ /* 0x000fe20008000000 */
[----:B------:R-:W-:Y:S01]  /*1c390*/  VIADD R90, R20, 0x200 ;  /* 0x00000200145a7836 */ /* 0x000fe20000000000 */
[----:B------:R-:W-:Y:S01]  /*1c3a0*/  R2UR UR46, R88 ;  /* 0x00000000582e72ca */ /* 0x000fe200000e0000 */
[C---:B------:R-:W-:Y:S01]  /*1c3b0*/  VIADD R88, R20.reuse, 0x2 ;  /* 0x0000000214587836 */ /* 0x040fe20000000000 */
[----:B------:R-:W-:Y:S01]  /*1c3c0*/  UMOV UR48, UR24 ;  /* 0x0000001800307c82 */ /* 0x000fe20008000000 */
[----:B------:R-:W-:Y:S01]  /*1c3d0*/  IMAD.MOV.U32 R89, RZ, RZ, -0x7fffffe0 ;  /* 0x80000020ff597424 */ /* 0x000fe200078e00ff */
[----:B------:R-:W-:Y:S01]  /*1c3e0*/  UMOV UR49, UR25 ;  /* 0x0000001900317c82 */ /* 0x000fe20008000000 */
[----:B0-----:R-:W-:Y:S01]  /*1c3f0*/  SHF.R.U32.HI R8, RZ, 0x7, R8 ;  /* 0x00000007ff087819 */ /* 0x001fe20000011608 */
[----:B------:R-:W-:Y:S01]  /*1c400*/  VIADD R202, R20, 0x82 ;  /* 0x0000008214ca7836 */ /* 0x000fe20000000000 */
[----:B------:R-:W-:Y:S01]  /*1c410*/  R2UR UR26, R88 ;  /* 0x00000000581a72ca */ /* 0x000fe200000e0000 */
[----:B------:R-:W-:Y:S01]  /*1c420*/  IMAD.MOV.U32 R203, RZ, RZ, -0x7fffffe0 ;  /* 0x80000020ffcb7424 */ /* 0x000fe200078e00ff */
[----:B------:R-:W-:Y:S01]  /*1c430*/  R2UR UR27, R89 ;  /* 0x00000000591b72ca */ /* 0x000fe200000e0000 */
[----:B------:R-:W-:-:S02]  /*1c440*/  VIADD R8, R8, 0x8 ;  /* 0x0000000808087836 */ /* 0x000fc40000000000 */
[----:B------:R-:W-:-:S03]  /*1c450*/  IMAD.MOV.U32 R21, RZ, RZ, -0x7fffffe0 ;  /* 0x80000020ff157424 */ /* 0x000fc600078e00ff */
[----:B------:R0:W-:Y:S06]  /*1c460*/  BAR.SYNC.DEFER_BLOCKING R8, 0x100 ;  /* 0x000400080000751d */ /* 0x0001ec0000010000 */
[----:B------:R-:W-:-:S06]  /*1c470*/  WARPGROUP.ARRIVE ;  /* 0x00000000000079c5 */ /* 0x000fcc0000000000 */
[----:B------:R-:W-:Y:S01]  /*1c480*/  QGMMA.64x32x32.F32.E4M3.E4M3 R152, gdesc[UR4], RZ, !UPT, gsb0 ;  /* 0x00600000049879f3 */ /* 0x000fe2000c0008ff */
[----:B------:R-:W-:Y:S02]  /*1c490*/  R2UR UR6, R90 ;  /* 0x000000005a0672ca */ /* 0x000fe400000e0000 */
[----:B------:R-:W-:Y:S01]  /*1c4a0*/  R2UR UR7, R91 ;  /* 0x000000005b0772ca */ /* 0x000fe200000e0000 */
        /* <DEDUP_REMOVED lines=30> */
[----:B------:R-:W-:-:S03]  /*1c690*/  IMAD.MOV.U32 R203, RZ, RZ, -0x7fffffe0 ;  /* 0x80000020ffcb7424 */ /* 0x000fc600078e00ff */
[----:B------:R-:W-:Y:S01]  /*1c6a0*/  R2UR UR10, R202 ;  /* 0x00000000ca0a72ca */ /* 0x000fe200000e0000 */
[----:B------:R-:W-:Y:S01]  /*1c6b0*/  VIADD R202, R20, 0x300 ;  /* 0x0000030014ca7836 */ /* 0x000fe20000000000 */
[----:B------:R-:W-:Y:S01]  /*1c6c0*/  R2UR UR11, R203 ;  /* 0x00000000cb0b72ca */ /* 0x000fe200000e0000 */
[----:B------:R-:W-:Y:S01]  /*1c6d0*/  IMAD.MOV.U32 R203, RZ, RZ, -0x7fffffe0 ;  /* 0x80000020ffcb7424 */ /* 0x000fe200078e00ff */
[----:B------:R-:W-:Y:S02]  /*1c6e0*/  WARPGROUP.DEPBAR.LE gsb0, 0x0 ;  /* 0x00008000000079c5 */ /* 0x000fe40000010000 */
[----:B------:R-:W-:-:S06]  /*1c6f0*/  WARPGROUP.ARRIVE ;  /* 0x00000000000079c5 */ /* 0x000fcc0000000000 */
[----:B------:R-:W-:Y:S03]  /*1c700*/  QGMMA.64x32x32.F32.E4M3.E4M3 R88, gdesc[UR4], RZ, !UPT, gsb0 ;  /* 0x00600000045879f3 */ /* 0x000fe6000c0008ff */
        /* <DEDUP_REMOVED lines=182> */
[----:B------:R-:W-:-:S13]  /*1d270*/  ISETP.NE.AND P2, PT, R220, 0x3, PT ;  /* 0x00000003dc00780c */ /* 0x000fda0003f45270 */
[----:B------:R-:W-:Y:S05]  /*1d280*/  @!P2 BRA `(.L_x_1508) ;  /* 0x000000000004a947 */ /* 0x000fea0003800000 */
[----:B------:R-:W-:Y:S01]  /*1d290*/  BPT.TRAP 0x1 ;  /* 0x000000040000795c */ /* 0x000fe20000300000 */
.L_x_1508:
[----:B------:R-:W-:Y:S01]  /*1d2a0*/  SHF.L.U32 R8, R189, 0x1f, RZ ;  /* 0x0000001fbd087819 */ /* 0x000fe200000006ff */
[----:B------:R-:W-:-:S04]  /*1d2b0*/  IMAD R21, R190, 0x8, R17 ;  /* 0x00000008be157824 */ /* 0x000fc800078e0211 */
[----:B------:R0:W1:Y:S01]  /*1d2c0*/  SYNCS.PHASECHK.TRANS64.TRYWAIT P1, [R21+URZ+0x29850], R8 ;  /* 0x02985008150075a7 */ /* 0x000062000802017f */
[----:B------:R-:W-:Y:S05]  /*1d2d0*/  @!P2 BRA `(.L_x_1509) ;  /* 0x000000000004a947 */ /* 0x000fea0003800000 */
[----:B------:R-:W-:Y:S01]  /*1d2e0*/  BPT.TRAP 0x1 ;  /* 0x000000040000795c */ /* 0x000fe20000300000 */
.L_x_1509:
[----:B-1----:R-:W-:Y:S05]  /*1d2f0*/  @P1 BRA `(.L_x_1507) ;  /* 0x0000000000081947 */ /* 0x002fea0003800000 */
[----:B------:R-:W1:Y:S02]  /*1d300*/  SYNCS.PHASECHK.TRANS64.TRYWAIT P1, [R21+URZ+0x29850], R8 ;  /* 0x02985008150075a7 */ /* 0x000e64000802017f */
[----:B-1----:R-:W-:Y:S05]  /*1d310*/  @!P1 BRA `(.L_x_1510) ;  /* 0x0000016400549947 */ /* 0x002fea0003800000 */
.L_x_1507:
[----:B01----:R-:W-:Y:S01]  /*1d320*/  VIADD R8, R17, 0x400 ;  /* 0x0000040011087836 */ /* 0x003fe20000000000 */
[----:B------:R-:W-:Y:S05]  /*1d330*/  WARPSYNC.ALL ;  /* 0x0000000000007948 */ /* 0x000fea0003800000 */
[----:B------:R-:W-:Y:S01]  /*1d340*/  SHF.R.U32.HI R8, RZ, 0x4, R8 ;  /* 0x00000004ff087819 */ /* 0x000fe20000011608 */
[----:B------:R-:W-:-:S06]  /*1d350*/  WARPGROUP.ARRIVE ;  /* 0x00000000000079c5 */ /* 0x000fcc0000000000 */
[----:B------:R-:W0:Y:S01]  /*1d360*/  S2R R189, SR_TID.X ;  /* 0x0000000000bd7919 */ /* 0x000e220000002100 */
[----:B------:R-:W-:Y:S02]  /*1d370*/  LOP3.LUT P1, RZ, R18, 0x10, RZ, 0xc0, !PT ;  /* 0x0000001012ff7812 */ /* 0x000fe4000782c0ff */
[----:B------:R-:W-:-:S04]  /*1d380*/  LOP3.LUT R8, R8, 0x3fff, RZ, 0xc0, !PT ;  /* 0x00003fff08087812 */ /* 0x000fc800078ec0ff */
[----:B------:R-:W-:Y:S01]  /*1d390*/  LOP3.LUT R21, R8, 0x10000, RZ, 0xfc, !PT ;  /* 0x0001000008157812 */ /* 0x000fe200078efcff */
[----:B------:R-:W-:-:S04]  /*1d3a0*/  @!P0 IMAD R8, R14, 0x8, R17 ;  /* 0x000000080e088824 */ /* 0x000fc800078e0211 */
[----:B------:R-:W-:Y:S02]  /*1d3b0*/  IMAD R20, R190, 0x500, R21 ;  /* 0x00000500be147824 */ /* 0x000fe400078e0215 */
[----:B------:R-:W-:Y:S02]  /*1d3c0*/  IMAD.MOV.U32 R21, RZ, RZ, -0x3ffffff0 ;  /* 0xc0000010ff157424 */ /* 0x000fe400078e00ff */
[----:B------:R-:W-:Y:S01]  /*1d3d0*/  @!P0 VIADD R8, R8, 0x29840 ;  /* 0x0002984008088836 */ /* 0x000fe20000000000 */
[----:B------:R-:W-:Y:S02]  /*1d3e0*/  R2UR UR6, R20 ;  /* 0x00000000140672ca */ /* 0x000fe400000e0000 */
[----:B------:R-:W-:Y:S01]  /*1d3f0*/  R2UR UR7, R21 ;  /* 0x00000000150772ca */ /* 0x000fe200000e0000 */
[----:B------:R-:W-:Y:S01]  /*1d400*/  IMAD.MOV.U32 R21, RZ, RZ, -0x3ffffff0 ;  /* 0xc0000010ff157424 */ /* 0x000fe200078e00ff */
[----:B------:R-:W-:-:S11]  /*1d410*/  @!P0 PRMT R8, RZ, 0x654, R8 ;  /* 0x00000654ff088816 */ /* 0x000fd60000000008 */
[----:B------:R-:W-:Y:S01]  /*1d420*/  QGMMA.64x128x32.F32.E4M3.E4M3 R24, R184, gdesc[UR4], R24, gsb0 ;  /* 0x01e00004b8187df3 */ /* 0x000fe20008000818 */
[----:B0-----:R-:W-:Y:S02]  /*1d430*/  SHF.R.U32.HI R189, RZ, 0x7, R189 ;  /* 0x00000007ffbd7819 */ /* 0x001fe400000116bd */
[----:B------:R-:W-:Y:S02]  /*1d440*/  WARPGROUP.DEPBAR.LE gsb0, 0x0 ;  /* 0x00008000000079c5 */ /* 0x000fe40000010000 */
[----:B------:R-:W-:Y:S01]  /*1d450*/  VIADD R184, R20, 0x100 ;  /* 0x0000010014b87836 */ /* 0x000fe20000000000 */
[----:B------:R-:W-:Y:S01]  /*1d460*/  WARPGROUP.ARRIVE ;  /* 0x00000000000079c5 */ /* 0x000fe20000000000 */
[----:B------:R-:W-:-:S03]  /*1d470*/  IMAD.MOV.U32 R185, RZ, RZ, -0x3ffffff0 ;  /* 0xc0000010ffb97424 */ /* 0x000fc600078e00ff */
[----:B------:R-:W-:Y:S02]  /*1d480*/  R2UR UR6, R184 ;  /* 0x00000000b80672ca */ /* 0x000fe400000e0000 */
[----:B------:R-:W-:-:S13]  /*1d490*/  R2UR UR7, R185 ;  /* 0x00000000b90772ca */ /* 0x000fda00000e0000 */
[----:B------:R-:W-:Y:S03]  /*1d4a0*/  QGMMA.64x128x32.F32.E4M3.E4M3 R24, R180, gdesc[UR4], R24, gsb0 ;  /* 0x01e00004b4187df3 */ /* 0x000fe60008000818 */
        /* <DEDUP_REMOVED lines=8> */
[C---:B------:R-:W-:Y:S01]  /*1d530*/  VIADD R176, R20.reuse, 0x300 ;  /* 0x0000030014b07836 */ /* 0x040fe20000000000 */
[----:B------:R-:W-:Y:S01]  /*1d540*/  WARPGROUP.ARRIVE ;  /* 0x00000000000079c5 */ /* 0x000fe20000000000 */
[----:B------:R-:W-:Y:S02]  /*1d550*/  IMAD.MOV.U32 R177, RZ, RZ, -0x3ffffff0 ;  /* 0xc0000010ffb17424 */ /* 0x000fe400078e00ff */
[----:B------:R-:W-:Y:S01]  /*1d560*/  VIADD R20, R20, 0x400 ;  /* 0x0000040014147836 */ /* 0x000fe20000000000 */
[----:B------:R-:W-:-:S02]  /*1d570*/  R2UR UR6, R176 ;  /* 0x00000000b00672ca */ /* 0x000fc400000e0000 */
[----:B------:R-:W-:-:S13]  /*1d580*/  R2UR UR7, R177 ;  /* 0x00000000b10772ca */ /* 0x000fda00000e0000 */
[----:B------:R-:W-:Y:S01]  /*1d590*/  QGMMA.64x128x32.F32.E4M3.E4M3 R24, R172, gdesc[UR4], R24, gsb0 ;  /* 0x01e00004ac187df3 */ /* 0x000fe20008000818 */
[----:B------:R-:W-:Y:S02]  /*1d5a0*/  R2UR UR6, R20 ;  /* 0x00000000140672ca */ /* 0x000fe400000e0000 */
[----:B------:R-:W-:Y:S02]  /*1d5b0*/  R2UR UR7, R21 ;  /* 0x00000000150772ca */ /* 0x000fe400000e0000 */
[----:B------:R-:W-:Y:S01]  /*1d5c0*/  IADD3 R20, -R189, 0xb, RZ ;  /* 0x0000000bbd147810 */ /* 0x000fe20007ffe1ff */
[----:B------:R-:W-:Y:S02]  /*1d5d0*/  WARPGROUP.DEPBAR.LE gsb0, 0x0 ;  /* 0x00008000000079c5 */ /* 0x000fe40000010000 */
[----:B------:R-:W-:-:S08]  /*1d5e0*/  WARPGROUP.ARRIVE ;  /* 0x00000000000079c5 */ /* 0x000fd00000000000 */
[----:B------:R-:W-:Y:S03]  /*1d5f0*/  QGMMA.64x128x32.F32.E4M3.E4M3 R24, R168, gdesc[UR4], R24, gsb0 ;  /* 0x01e00004a8187df3 */ /* 0x000fe60008000818 */
[----:B------:R-:W-:Y:S02]  /*1d600*/  WARPGROUP.DEPBAR.LE gsb0, 0x0 ;  /* 0x00008000000079c5 */ /* 0x000fe40000010000 */
[----:B------:R-:W-:Y:S01]  /*1d610*/  IMAD R171, R4, -0xa0, RZ ;  /* 0xffffff6004ab7824 */ /* 0x000fe200078e02ff */
[----:B------:R0:W-:Y:S06]  /*1d620*/  BAR.ARV R20, 0x100 ;  /* 0x000400140000751d */ /* 0x0001ec0000002000 */
[----:B------:R-:W-:Y:S01]  /*1d630*/  IADD3 R21, R171, 0x1, R192 ;  /* 0x00000001ab157810 */ /* 0x000fe20007ffe0c0 */
[----:B------:R1:W-:Y:S01]  /*1d640*/  @!P0 SYNCS.ARRIVE.TRANS64.RED.A1T0 RZ, [R8+URZ], RZ ;  /* 0x000000ff08ff89a7 */ /* 0x0003e2000810043f */
[----:B------:R-:W-:-:S03]  /*1d650*/  IMAD R168, R200, -0x2, R171 ;  /* 0xfffffffec8a87824 */ /* 0x000fc600078e02ab */
[----:B------:R-:W-:Y:S02]  /*1d660*/  IMAD.IADD R21, R21, 0x1, -R196 ;  /* 0x0000000115157824 */ /* 0x000fe400078e0ac4 */
[----:B-1----:R-:W-:Y:S02]  /*1d670*/  IMAD.U32 R8, RZ, RZ, UR56 ;  /* 0x00000038ff087e24 */ /* 0x002fe4000f8e00ff */
[----:B------:R-:W-:-:S03]  /*1d680*/  IMAD R21, R200, -0x2, R21 ;  /* 0xfffffffec8157824 */ /* 0x000fc600078e0215 */
[----:B------:R-:W-:Y:S01]  /*1d690*/  LOP3.LUT R172, RZ, R8, RZ, 0x33, !PT ;  /* 0x00000008ffac7212 */ /* 0x000fe200078e33ff */
[----:B------:R-:W-:-:S04]  /*1d6a0*/  VIADD R174, R21, UR59 ;  /* 0x0000003b15ae7c36 */ /* 0x000fc80008000000 */
[----:B------:R-:W-:Y:S02]  /*1d6b0*/  IMAD.IADD R172, R172, 0x1, R21 ;  /* 0x00000001acac7824 */ /* 0x000fe400078e0215 */
[C---:B------:R-:W-:Y:S02]  /*1d6c0*/  IMAD.IADD R170, R5.reuse, 0x1, R174 ;  /* 0x0000000105aa7824 */ /* 0x040fe400078e02ae */
[----:B------:R-:W-:Y:S01]  /*1d6d0*/  IMAD.IADD R169, R5, 0x1, R172 ;  /* 0x0000000105a97824 */ /* 0x000fe200078e02ac */
[----:B0-----:R-:W-:Y:S06]  /*1d6e0*/  @!P1 BRA `(.L_x_1511) ;  /* 0x0000000000549947 */ /* 0x001fec0003800000 */
[----:B------:R-:W-:Y:S01]  /*1d6f0*/  IMAD.IADD R173, R5, 0x1, R11 ;  /* 0x0000000105ad7824 */ /* 0x000fe200078e020b */
[----:B------:R-:W-:Y:S04]  /*1d700*/  BSSY B0, `(.L_x_1512) ;  /* 0x0000010000007945 */ /* 0x000fe80003800000 */
[----:B------:R-:W-:-:S13]  /*1d710*/  ISETP.GT.AND P1, PT, R173, -0x1, PT ;  /* 0xffffffffad00780c */ /* 0x000fda0003f24270 */
[----:B------:R-:W-:Y:S05]  /*1d720*/  @P1 BRA `(.L_x_1513) ;  /* 0x0000000000201947 */ /* 0x000fea0003800000 */
[----:B------:R-:W-:Y:S01]  /*1d730*/  IMAD.U32 R175, RZ, RZ, UR55 ;  /* 0x00000037ffaf7e24 */ /* 0x000fe2000f8e00ff */
[----:B------:R-:W-:-:S04]  /*1d740*/  LOP3.LUT R173, RZ, R173, RZ, 0x33, !PT ;  /* 0x000000adffad7212 */ /* 0x000fc800078e33ff */
[----:B------:R-:W-:-:S13]  /*1d750*/  ISETP.NE.AND P1, PT, R175, 0x1, PT ;  /* 0x00000001af00780c */ /* 0x000fda0003f25270 */
[----:B------:R-:W0:Y:S02]  /*1d760*/  @P1 LDC.64 R20, c[0x0][0x9e8] ;  /* 0x00027a00ff141b82 */ /* 0x000e240000000a00 */
[----:B0-----:R-:W-:-:S05]  /*1d770*/  @P1 IMAD.HI.U32 R20, R173, R20, RZ ;  /* 0x00000014ad141227 */ /* 0x001fca00078e00ff */
[----:B------:R-:W-:-:S04]  /*1d780*/  @P1 SHF.R.U32.HI R173, RZ, R21, R20 ;  /* 0x00000015ffad1219 */ /* 0x000fc80000011614 */
[----:B------:R-:W-:Y:S01]  /*1d790*/  LOP3.LUT R173, RZ, R173, RZ, 0x33, !PT ;  /* 0x000000adffad7212 */ /* 0x000fe200078e33ff */
[----:B------:R-:W-:Y:S06]  /*1d7a0*/  BRA `(.L_x_1514) ;  /* 0x0000000000147947 */ /* 0x000fec0003800000 */
.L_x_1513:
[----:B------:R-:W-:-:S05]  /*1d7b0*/  IMAD.U32 R175, RZ, RZ, UR55 ;  /* 0x00000037ffaf7e24 */ /* 0x000fca000f8e00ff */
[----:B------:R-:W-:-:S13]  /*1d7c0*/  ISETP.NE.AND P1, PT, R175, 0x1, PT ;  /* 0x00000001af00780c */ /* 0x000fda0003f25270 */
[----:B------:R-:W0:Y:S02]  /*1d7d0*/  @P1 LDC.64 R20, c[0x0][0x9e8] ;  /* 0x00027a00ff141b82 */ /* 0x000e240000000a00 */
[----:B0-----:R-:W-:-:S05]  /*1d7e0*/  @P1 IMAD.HI.U32 R20, R173, R20, RZ ;  /* 0x00000014ad141227 */ /* 0x001fca00078e00ff */
[----:B------:R-:W-:-:S07]  /*1d7f0*/  @P1 SHF.R.U32.HI R173, RZ, R21, R20 ;  /* 0x00000015ffad1219 */ /* 0x000fce0000011614 */
.L_x_1514:
[----:B------:R-:W-:Y:S05]  /*1d800*/  BSYNC B0 ;  /* 0x0000000000007941 */ /* 0x000fea0003800000 */
.L_x_1512:
[----:B------:R-:W-:-:S05]  /*1d810*/  IMAD R173, R173, R175, R168 ;  /* 0x000000afadad7224 */ /* 0x000fca00078e02a8 */
[----:B------:R-:W-:Y:S02]  /*1d820*/  VIADDMNMX R170, R173, R175, R170, PT ;  /* 0x000000afadaa7246 */ /* 0x000fe400038001aa */
[----:B------:R-:W-:-:S07]  /*1d830*/  VIMNMX R169, R169, R173, !PT ;  /* 0x000000ada9a97248 */ /* 0x000fce0007fe0100 */
.L_x_1511:
[C---:B------:R-:W-:Y:S02]  /*1d840*/  ISETP.GE.AND P1, PT, R171.reuse, 0x2, PT ;  /* 0x00000002ab00780c */ /* 0x040fe40003f26270 */
[----:B------:R-:W-:Y:S02]  /*1d850*/  LOP3.LUT R16, R16, 0xefffffff, RZ, 0xc0, !PT ;  /* 0xefffffff10107812 */ /* 0x000fe400078ec0ff */
[C---:B------:R-:W-:Y:S02]  /*1d860*/  ISETP.GE.AND P2, PT, R171.reuse, 0x9, PT ;  /* 0x00000009ab00780c */ /* 0x040fe40003f46270 */
[----:B------:R-:W-:Y:S02]  /*1d870*/  LOP3.LUT R18, R18, 0xfffffffe, RZ, 0xc0, !PT ;  /* 0xfffffffe12127812 */ /* 0x000fe400078ec0ff */
[----:B------:R-:W-:Y:S02]  /*1d880*/  ISETP.GE.AND P3, PT, R171, 0x22, PT ;  /* 0x00000022ab00780c */ /* 0x000fe40003f66270 */
[----:B------:R-:W-:-:S02]  /*1d890*/  IADD3 R174, R174, 0x8, R5 ;  /* 0x00000008aeae7810 */ /* 0x000fc40007ffe005 */
[----:B------:R-:W-:Y:S02]  /*1d8a0*/  IADD3 R172, R172, 0x8, R5 ;  /* 0x00000008acac7810 */ /* 0x000fe40007ffe005 */
[----:B------:R-:W-:Y:S02]  /*1d8b0*/  @P1 LOP3.LUT R16, R16, 0x10000000, RZ, 0xfc, !PT ;  /* 0x1000000010101812 */ /* 0x000fe400078efcff */
[----:B------:R-:W-:Y:S02]  /*1d8c0*/  ISETP.GT.AND P1, PT, R169, 0x1, !P1 ;  /* 0x00000001a900780c */ /* 0x000fe40004f24270 */
[----:B------:R-:W-:Y:S02]  /*1d8d0*/  LOP3.LUT R16, R16, 0xdfffffff, RZ, 0xc0, !PT ;  /* 0xdfffffff10107812 */ /* 0x000fe400078ec0ff */
[----:B------:R-:W-:Y:S02]  /*1d8e0*/  ISETP.LT.OR P1, PT, R170, 0x2, P1 ;  /* 0x00000002aa00780c */ /* 0x000fe40000f21670 */
[----:B------:R-:W-:-:S02]  /*1d8f0*/  @P2 LOP3.LUT R16, R16, 0x20000000, RZ, 0xfc, !PT ;  /* 0x2000000010102812 */ /* 0x000fc400078efcff */
[----:B------:R-:W-:Y:S02]  /*1d900*/  FSEL R153, R153, -INF , !P1 ;  /* 0xff80000099997808 */ /* 0x000fe40004800000 */
[----:B------:R-:W-:Y:S02]  /*1d910*/  ISETP.GT.AND P1, PT, R169, 0x8, !P2 ;  /* 0x00000008a900780c */ /* 0x000fe40005724270 */
[----:B------:R-:W-:Y:S02]  /*1d920*/  ISETP.GE.AND P2, PT, R171, 0xa, PT ;  /* 0x0000000aab00780c */ /* 0x000fe40003f46270 */
[----:B------:R-:W-:Y:S02]  /*1d930*/  ISETP.LT.OR P1, PT, R170, 0x9, P1 ;  /* 0x00000009aa00780c */ /* 0x000fe40000f21670 */
[----:B------:R-:W-:Y:S02]  /*1d940*/  LOP3.LUT R16, R16, 0xbfffffff, RZ, 0xc0, !PT ;  /* 0xbfffffff10107812 */ /* 0x000fe400078ec0ff */
[----:B------:R-:W-:-:S02]  /*1d950*/  FSEL R173, R156, -INF , !P1 ;  /* 0xff8000009cad7808 */ /* 0x000fc40004800000 */
[----:B------:R-:W-:-:S04]  /*1d960*/  ISETP.GT.AND P1, PT, R169, 0x9, !P2 ;  /* 0x00000009a900780c */ /* 0x000fc80005724270 */
[----:B------:R-:W-:Y:S02]  /*1d970*/  ISETP.LT.OR P1, PT, R170, 0xa, P1 ;  /* 0x0000000aaa00780c */ /* 0x000fe40000f21670 */
[----:B------:R-:W-:Y:S02]  /*1d980*/  @P2 LOP3.LUT R16, R16, 0x40000000, RZ, 0xfc, !PT ;  /* 0x4000000010102812 */ /* 0x000fe400078efcff */
[----:B------:R-:W-:Y:S02]  /*1d990*/  ISETP.GE.AND P2, PT, R171, 0x11, PT ;  /* 0x00000011ab00780c */ /* 0x000fe40003f46270 */
[----:B------:R-:W-:Y:S02]  /*1d9a0*/  LOP3.LUT R16, R16, 0x7fffffff, RZ, 0xc0, !PT ;  /* 0x7fffffff10107812 */ /* 0x000fe400078ec0ff */
[----:B------:R-:W-:Y:S02]  /*1d9b0*/  FSEL R157, R157, -INF , !P1 ;  /* 0xff8000009d9d7808 */ /* 0x000fe40004800000 */
[----:B------:R-:W-:-:S04]  /*1d9c0*/  ISETP.GT.AND P1, PT, R169, 0x10, !P2 ;  /* 0x00000010a900780c */ /* 0x000fc80005724270 */
[----:B------:R-:W-:-:S03]  /*1d9d0*/  ISETP.LT.OR P1, PT, R170, 0x11, P1 ;  /* 0x00000011aa00780c */ /* 0x000fc60000f21670 */
[----:B------:R-:W-:Y:S02]  /*1d9e0*/  @P2 LOP3.LUT R16, R16, 0x80000000, RZ, 0xfc, !PT ;  /* 0x8000000010102812 */ /* 0x000fe400078efcff */
[----:B------:R-:W-:Y:S02]  /*1d9f0*/  ISETP.GE.AND P2, PT, R171, 0x12, PT ;  /* 0x00000012ab00780c */ /* 0x000fe40003f46270 */
[----:B------:R-:W-:Y:S02]  /*1da00*/  FSEL R175, R160, -INF , !P1 ;  /* 0xff800000a0af7808 */ /* 0x000fe40004800000 */
[----:B------:R-:W-:Y:S02]  /*1da10*/  ISETP.GT.AND P1, PT, R169, 0x11, !P2 ;  /* 0x00000011a900780c */ /* 0x000fe40005724270 */
[----:B------:R-:W-:Y:S02]  /*1da20*/  LOP3.LUT R16, R16, 0xfffffffd, RZ, 0xc0, !PT ;  /* 0xfffffffd10107812 */ /* 0x000fe400078ec0ff */
[----:B------:R-:W-:-:S02]  /*1da30*/  ISETP.LT.OR P1, PT, R170, 0x12, P1 ;  /* 0x00000012aa00780c */ /* 0x000fc40000f21670 */
[----:B------:R-:W-:Y:S02]  /*1da40*/  @P3 LOP3.LUT R16, R16, 0x2, RZ, 0xfc, !PT ;  /* 0x0000000210103812 */ /* 0x000fe400078efcff */
[----:B------:R-:W-:Y:S02]  /*1da50*/  FSEL R161, R161, -INF , !P1 ;  /* 0xff800000a1a17808 */ /* 0x000fe40004800000 */
[----:B------:R-:W-:Y:S02]  /*1da60*/  @P2 LOP3.LUT R18, R18, 0x1, RZ, 0xfc, !PT ;  /* 0x0000000112122812 */ /* 0x000fe400078efcff */
[----:B------:R-:W-:Y:S02]  /*1da70*/  ISETP.GE.AND P2, PT, R171, 0x19, PT ;  /* 0x00000019ab00780c */ /* 0x000fe40003f46270 */
[----:B------:R-:W-:Y:S02]  /*1da80*/  LOP3.LUT R18, R18, 0xfffffffb, RZ, 0xc0, !PT ;  /* 0xfffffffb12127812 */ /* 0x000fe400078ec0ff */
[----:B------:R-:W-:-:S02]  /*1da90*/  ISETP.GT.AND P1, PT, R169, 0x18, !P2 ;  /* 0x00000018a900780c */ /* 0x000fc40005724270 */
[----:B------:R-:W-:Y:S02]  /*1daa0*/  LOP3.LUT R16, R16, 0xfffffffb, RZ, 0xc0, !PT ;  /* 0xfffffffb10107812 */ /* 0x000fe400078ec0ff */
[----:B------:R-:W-:-:S04]  /*1dab0*/  ISETP.LT.OR P1, PT, R170, 0x19, P1 ;  /* 0x00000019aa00780c */ /* 0x000fc80000f21670 */
[----:B------:R-:W-:Y:S02]  /*1dac0*/  FSEL R177, R164, -INF , !P1 ;  /* 0xff800000a4b17808 */ /* 0x000fe40004800000 */
[----:B------:R-:W-:Y:S02]  /*1dad0*/  @P2 LOP3.LUT R18, R18, 0x4, RZ, 0xfc, !PT ;  /* 0x0000000412122812 */ /* 0x000fe400078efcff */
[----:B------:R-:W-:Y:S02]  /*1dae0*/  ISETP.GE.AND P2, PT, R171, 0x1a, PT ;  /* 0x0000001aab00780c */ /* 0x000fe40003f46270 */
[----:B------:R-:W-:Y:S02]  /*1daf0*/  LOP3.LUT R18, R18, 0xfffffffd, RZ, 0xc0, !PT ;  /* 0xfffffffd12127812 */ /* 0x000fe400078ec0ff */
[----:B------:R-:W-:-:S04]  /*1db00*/  ISETP.GT.AND P1, PT, R169, 0x19, !P2 ;  /* 0x00000019a900780c */ /* 0x000fc80005724270 */
[----:B------:R-:W-:-:S04]  /*1db10*/  ISETP.LT.OR P1, PT, R170, 0x1a, P1 ;  /* 0x0000001aaa00780c */ /* 0x000fc80000f21670 */
[----:B------:R-:W-:Y:S02]  /*1db20*/  FSEL R165, R165, -INF , !P1 ;  /* 0xff800000a5a57808 */ /* 0x000fe40004800000 */
[----:B------:R-:W-:Y:S02]  /*1db30*/  ISETP.GE.AND P1, PT, R171, 0x21, PT ;  /* 0x00000021ab00780c */ /* 0x000fe40003f26270 */
[----:B------:R-:W-:Y:S02]  /*1db40*/  @P2 LOP3.LUT R18, R18, 0x2, RZ, 0xfc, !PT ;  /* 0x0000000212122812 */ /* 0x000fe400078efcff */
[----:B------:R-:W-:-:S04]  /*1db50*/  ISETP.GT.AND P2, PT, R169, 0x20, !P1 ;  /* 0x00000020a900780c */ /* 0x000fc80004f44270 */
[----:B------:R-:W-:-:S04]  /*1db60*/  ISETP.LT.OR P2, PT, R170, 0x21, P2 ;  /* 0x00000021aa00780c */ /* 0x000fc80001741670 */
[----:B------:R-:W-:Y:S02]  /*1db70*/  FSEL R179, R136, -INF , !P2 ;  /* 0xff80000088b37808 */ /* 0x000fe40005000000 */
[----:B------:R-:W-:Y:S02]  /*1db80*/  ISETP.GT.AND P2, PT, R169, 0x21, !P3 ;  /* 0x00000021a900780c */ /* 0x000fe40005f44270 */
[----:B------:R-:W-:Y:S02]  /*1db90*/  ISETP.GE.AND P3, PT, R171, 0x29, PT ;  /* 0x00000029ab00780c */ /* 0x000fe40003f66270 */
[----:B------:R-:W-:-:S04]  /*1dba0*/  ISETP.LT.OR P2, PT, R170, 0x22, P2 ;  /* 0x00000022aa00780c */ /* 0x000fc80001741670 */
[----:B------:R-:W-:Y:S02]  /*1dbb0*/  FSEL R137, R137, -INF , !P2 ;  /* 0xff80000089897808 */ /* 0x000fe40005000000 */
        /* <DEDUP_REMOVED lines=137> */
[----:B------:R-:W-:Y:S02]  /*1e450*/  LOP3.LUT R16, R16, 0xfdffffff, RZ, 0xc0, !PT ;  /* 0xfdffffff10107812 */ /* 0x000fe400078ec0ff */
[----:B------:R-:W-:-:S04]  /*1e460*/  ISETP.GT.AND P2, PT, R169, 0x81, !P3 ;  /* 0x00000081a900780c */ /* 0x000fc80005f44270 */
[----:B------:R-:W-:-:S03]  /*1e470*/  ISETP.LT.OR P2, PT, R170, 0x82, P2 ;  /* 0x00000082aa00780c */ /* 0x000fc60001741670 */
[----:B------:R-:W-:Y:S02]  /*1e480*/  @P3 LOP3.LUT R16, R16, 0x2000000, RZ, 0xfc, !PT ;  /* 0x0200000010103812 */ /* 0x000fe400078efcff */
[----:B------:R-:W-:Y:S02]  /*1e490*/  ISETP.GE.AND P3, PT, R171, 0x89, PT ;  /* 0x00000089ab00780c */ /* 0x000fe40003f66270 */
[----:B------:R-:W-:Y:S02]  /*1e4a0*/  FSEL R89, R89, -INF , !P2 ;  /* 0xff80000059597808 */ /* 0x000fe40005000000 */
[----:B------:R-:W-:Y:S02]  /*1e4b0*/  ISETP.GT.AND P2, PT, R169, 0x88, !P3 ;  /* 0x00000088a900780c */ /* 0x000fe40005f44270 */
[----:B------:R-:W-:Y:S02]  /*1e4c0*/  LOP3.LUT R16, R16, 0xfeffffff, RZ, 0xc0, !PT ;  /* 0xfeffffff10107812 */ /* 0x000fe400078ec0ff */
[----:B------:R-:W-:-:S04]  /*1e4d0*/  ISETP.LT.OR P2, PT, R170, 0x89, P2 ;  /* 0x00000089aa00780c */ /* 0x000fc80001741670 */
[----:B------:R-:W-:Y:S02]  /*1e4e0*/  FSEL R92, R92, -INF , !P2 ;  /* 0xff8000005c5c7808 */ /* 0x000fe40005000000 */
[----:B------:R-:W-:Y:S02]  /*1e4f0*/  ISETP.GE.AND P2, PT, R171, 0x8a, PT ;  /* 0x0000008aab00780c */ /* 0x000fe40003f46270 */
[----:B------:R-:W-:Y:S02]  /*1e500*/  @P3 LOP3.LUT R16, R16, 0x1000000, RZ, 0xfc, !PT ;  /* 0x0100000010103812 */ /* 0x000fe400078efcff */
[----:B------:R-:W-:Y:S02]  /*1e510*/  ISETP.GT.AND P3, PT, R169, 0x89, !P2 ;  /* 0x00000089a900780c */ /* 0x000fe40005764270 */
[----:B------:R-:W-:Y:S02]  /*1e520*/  LOP3.LUT R16, R16, 0xfffffffe, RZ, 0xc0, !PT ;  /* 0xfffffffe10107812 */ /* 0x000fe400078ec0ff */
        /* <DEDUP_REMOVED lines=14> */
[----:B------:R-:W-:-:S13]  /*1e610*/  ISETP.GE.AND P6, PT, R171, 0x1, PT ;  /* 0x00000001ab00780c */ /* 0x000fda0003fc6270 */
[----:B------:R-:W-:Y:S02]  /*1e620*/  @P6 LOP3.LUT R16, R16, 0x1, RZ, 0xfc, !PT ;  /* 0x0000000110106812 */ /* 0x000fe400078efcff */
[----:B------:R-:W-:Y:S02]  /*1e630*/  ISETP.GT.AND P6, PT, R169, RZ, !P6 ;  /* 0x000000ffa900720c */ /* 0x000fe400077c4270 */
[----:B------:R-:W-:Y:S02]  /*1e640*/  LOP3.LUT R16, R16, 0xf7ffffff, RZ, 0xc0, !PT ;  /* 0xf7ffffff10107812 */ /* 0x000fe400078ec0ff */
[----:B------:R-:W-:-:S04]  /*1e650*/  ISETP.LT.OR P6, PT, R170, 0x1, P6 ;  /* 0x00000001aa00780c */ /* 0x000fc800037c1670 */
[----:B------:R-:W-:Y:S02]  /*1e660*/  FSEL R152, R152, -INF , !P6 ;  /* 0xff80000098987808 */ /* 0x000fe40007000000 */
[----:B------:R-:W-:-:S13]  /*1e670*/  ISETP.GE.AND P6, PT, R171, 0x9a, PT ;  /* 0x0000009aab00780c */ /* 0x000fda0003fc6270 */
[----:B------:R-:W-:Y:S02]  /*1e680*/  @P6 LOP3.LUT R16, R16, 0x8000000, RZ, 0xfc, !PT ;  /* 0x0800000010106812 */ /* 0x000fe400078efcff */
[----:B------:R-:W-:-:S04]  /*1e690*/  ISETP.GT.AND P6, PT, R169, 0x99, !P6 ;  /* 0x00000099a900780c */ /* 0x000fc800077c4270 */
[----:B------:R-:W-:-:S04]  /*1e6a0*/  ISETP.LT.OR P6, PT, R170, 0x9a, P6 ;  /* 0x0000009aaa00780c */ /* 0x000fc800037c1670 */
[----:B------:R-:W-:Y:S02]  /*1e6b0*/  FSEL R101, R101, -INF , !P6 ;  /* 0xff80000065657808 */ /* 0x000fe40007000000 */
[----:B------:R-:W-:-:S13]  /*1e6c0*/  LOP3.LUT P6, RZ, R18, 0x10, RZ, 0xc0, !PT ;  /* 0x0000001012ff7812 */ /* 0x000fda00078cc0ff */
[----:B------:R-:W-:Y:S05]  /*1e6d0*/  @!P6 BRA `(.L_x_1515) ;  /* 0x000000000058e947 */ /* 0x000fea0003800000 */
[----:B------:R-:W-:Y:S01]  /*1e6e0*/  ISETP.GT.AND P6, PT, R13, -0x1, PT ;  /* 0xffffffff0d00780c */ /* 0x000fe20003fc4270 */
[----:B------:R-:W-:-:S12]  /*1e6f0*/  BSSY B0, `(.L_x_1516) ;  /* 0x0000011000007945 */ /* 0x000fd80003800000 */
[----:B------:R-:W-:Y:S05]  /*1e700*/  @P6 BRA `(.L_x_1517) ;  /* 0x0000000000246947 */ /* 0x000fea0003800000 */
[----:B------:R-:W-:Y:S02]  /*1e710*/  IMAD.U32 R104, RZ, RZ, UR55 ;  /* 0x00000037ff687e24 */ /* 0x000fe4000f8e00ff */
[----:B------:R-:W-:-:S03]  /*1e720*/  VIADD R169, R12, 0x8 ;  /* 0x000000080ca97836 */ /* 0x000fc60000000000 */
[----:B------:R-:W-:Y:S02]  /*1e730*/  ISETP.NE.AND P6, PT, R104, 0x1, PT ;  /* 0x000000016800780c */ /* 0x000fe40003fc5270 */
[----:B------:R-:W-:-:S11]  /*1e740*/  LOP3.LUT R169, RZ, R169, RZ, 0x33, !PT ;  /* 0x000000a9ffa97212 */ /* 0x000fd600078e33ff */
[----:B------:R-:W0:Y:S02]  /*1e750*/  @P6 LDC.64 R20, c[0x0][0x9e8] ;  /* 0x00027a00ff146b82 */ /* 0x000e240000000a00 */
[----:B0-----:R-:W-:-:S05]  /*1e760*/  @P6 IMAD.HI.U32 R20, R169, R20, RZ ;  /* 0x00000014a9146227 */ /* 0x001fca00078e00ff */
[----:B------:R-:W-:-:S04]  /*1e770*/  @P6 SHF.R.U32.HI R169, RZ, R21, R20 ;  /* 0x00000015ffa96219 */ /* 0x000fc80000011614 */
[----:B------:R-:W-:Y:S01]  /*1e780*/  LOP3.LUT R169, RZ, R169, RZ, 0x33, !PT ;  /* 0x000000a9ffa97212 */ /* 0x000fe200078e33ff */
[----:B------:R-:W-:Y:S06]  /*1e790*/  BRA `(.L_x_1518) ;  /* 0x0000000000187947 */ /* 0x000fec0003800000 */
.L_x_1517:
[----:B------:R-:W-:Y:S02]  /*1e7a0*/  IMAD.U32 R104, RZ, RZ, UR55 ;  /* 0x00000037ff687e24 */ /* 0x000fe4000f8e00ff */
[----:B------:R-:W-:-:S03]  /*1e7b0*/  IMAD.MOV.U32 R169, RZ, RZ, R13 ;  /* 0x000000ffffa97224 */ /* 0x000fc600078e000d */
[----:B------:R-:W-:-:S13]  /*1e7c0*/  ISETP.NE.AND P6, PT, R104, 0x1, PT ;  /* 0x000000016800780c */ /* 0x000fda0003fc5270 */
[----:B------:R-:W0:Y:S02]  /*1e7d0*/  @P6 LDC.64 R20, c[0x0][0x9e8] ;  /* 0x00027a00ff146b82 */ /* 0x000e240000000a00 */
[----:B0-----:R-:W-:-:S05]  /*1e7e0*/  @P6 IMAD.HI.U32 R20, R13, R20, RZ ;  /* 0x000000140d146227 */ /* 0x001fca00078e00ff */
[----:B------:R-:W-:-:S07]  /*1e7f0*/  @P6 SHF.R.U32.HI R169, RZ, R21, R20 ;  /* 0x00000015ffa96219 */ /* 0x000fce0000011614 */
.L_x_1518:
[----:B------:R-:W-:Y:S05]  /*1e800*/  BSYNC B0 ;  /* 0x0000000000007941 */ /* 0x000fea0003800000 */
.L_x_1516:
[----:B------:R-:W-:-:S05]  /*1e810*/  IMAD R21, R169, R104, R168 ;  /* 0x00000068a9157224 */ /* 0x000fca00078e02a8 */
[----:B------:R-:W-:Y:S02]  /*1e820*/  VIADDMNMX R174, R21, R104, R174, PT ;  /* 0x0000006815ae7246 */ /* 0x000fe400038001ae */
[----:B------:R-:W-:-:S07]  /*1e830*/  VIMNMX R172, R172, R21, !PT ;  /* 0x00000015acac7248 */ /* 0x000fce0007fe0100 */
.L_x_1515:
[----:B------:R-:W-:Y:S02]  /*1e840*/  ISETP.GT.AND P1, PT, R172, 0x20, !P1 ;  /* 0x00000020ac00780c */ /* 0x000fe40004f24270 */
[----:B------:R-:W-:Y:S02]  /*1e850*/  LOP3.LUT P6, RZ, R16, 0x20000, RZ, 0xc0, !PT ;  /* 0x0002000010ff7812 */ /* 0x000fe400078cc0ff */
[----:B------:R-:W-:Y:S02]  /*1e860*/  ISETP.LT.OR P1, PT, R174, 0x21, P1 ;  /* 0x00000021ae00780c */ /* 0x000fe40000f21670 */
[----:B------:R-:W-:Y:S02]  /*1e870*/  FMNMX.FTZ R104, R152, R3, !PT ;  /* 0x0000000398687209 */ /* 0x000fe40007810000 */
[----:B------:R-:W-:Y:S02]  /*1e880*/  FSEL R21, R138, -INF , !P1 ;  /* 0xff8000008a157808 */ /* 0x000fe40004800000 */
[----:B------:R-:W-:-:S02]  /*1e890*/  LOP3.LUT P1, RZ, R16, 0x2, RZ, 0xc0, !PT ;  /* 0x0000000210ff7812 */ /* 0x000fc4000782c0ff */
[----:B------:R-:W-:Y:S02]  /*1e8a0*/  FMNMX.FTZ R104, R153, R104, !PT ;  /* 0x0000006899687209 */ /* 0x000fe40007810000 */
[----:B------:R-:W-:Y:S02]  /*1e8b0*/  ISETP.GT.AND P1, PT, R172, 0x21, !P1 ;  /* 0x00000021ac00780c */ /* 0x000fe40004f24270 */
[----:B------:R-:W-:Y:S02]  /*1e8c0*/  FMNMX.FTZ R104, R173, R104, !PT ;  /* 0x00000068ad687209 */ /* 0x000fe40007810000 */
[----:B------:R-:W-:Y:S02]  /*1e8d0*/  ISETP.LT.OR P1, PT, R174, 0x22, P1 ;  /* 0x00000022ae00780c */ /* 0x000fe40000f21670 */
[----:B------:R-:W-:Y:S02]  /*1e8e0*/  FMNMX.FTZ R104, R157, R104, !PT ;  /* 0x000000689d687209 */ /* 0x000fe40007810000 */
[----:B------:R-:W-:-:S02]  /*1e8f0*/  FSEL R139, R139, -INF , !P1 ;  /* 0xff8000008b8b7808 */ /* 0x000fc40004800000 */
[----:B------:R-:W-:Y:S02]  /*1e900*/  LOP3.LUT P1, RZ, R16, 0x4, RZ, 0xc0, !PT ;  /* 0x0000000410ff7812 */ /* 0x000fe4000782c0ff */
[----:B------:R-:W-:Y:S02]  /*1e910*/  FMNMX.FTZ R104, R175, R104, !PT ;  /* 0x00000068af687209 */ /* 0x000fe40007810000 */
[----:B------:R-:W-:Y:S02]  /*1e920*/  ISETP.GT.AND P1, PT, R172, 0x28, !P1 ;  /* 0x00000028ac00780c */ /* 0x000fe40004f24270 */
[----:B------:R-:W-:Y:S02]  /*1e930*/  FMNMX.FTZ R104, R161, R104, !PT ;  /* 0x00000068a1687209 */ /* 0x000fe40007810000 */
[----:B------:R-:W-:Y:S02]  /*1e940*/  ISETP.LT.OR P1, PT, R174, 0x29, P1 ;  /* 0x00000029ae00780c */ /* 0x000fe40000f21670 */
[----:B------:R-:W-:-:S02]  /*1e950*/  FMNMX.FTZ R104, R177, R104, !PT ;  /* 0x00000068b1687209 */ /* 0x000fc40007810000 */
[----:B------:R-:W-:Y:S02]  /*1e960*/  FSEL R169, R142, -INF , !P1 ;  /* 0xff8000008ea97808 */ /* 0x000fe40004800000 */
[----:B------:R-:W-:Y:S02]  /*1e970*/  LOP3.LUT P1, RZ, R16, 0x8, RZ, 0xc0, !PT ;  /* 0x0000000810ff7812 */ /* 0x000fe4000782c0ff */
[----:B------:R-:W-:Y:S02]  /*1e980*/  FMNMX.FTZ R104, R165, R104, !PT ;  /* 0x00000068a5687209 */ /* 0x000fe40007810000 */
[----:B------:R-:W-:Y:S02]  /*1e990*/  ISETP.GT.AND P1, PT, R172, 0x29, !P1 ;  /* 0x00000029ac00780c */ /* 0x000fe40004f24270 */
[----:B------:R-:W-:Y:S02]  /*1e9a0*/  FMNMX.FTZ R104, R179, R104, !PT ;  /* 0x00000068b3687209 */ /* 0x000fe40007810000 */
[----:B------:R-:W-:-:S02]  /*1e9b0*/  ISETP.LT.OR P1, PT, R174, 0x2a, P1 ;  /* 0x0000002aae00780c */ /* 0x000fc40000f21670 */
[----:B------:R-:W-:Y:S02]  /*1e9c0*/  FMNMX.FTZ R104, R137, R104, !PT ;  /* 0x0000006889687209 */ /* 0x000fe40007810000 */
[----:B------:R-:W-:Y:S02]  /*1e9d0*/  FSEL R143, R143, -INF , !P1 ;  /* 0xff8000008f8f7808 */ /* 0x000fe40004800000 */
[----:B------:R-:W-:Y:S02]  /*1e9e0*/  LOP3.LUT P1, RZ, R16, 0x10, RZ, 0xc0, !PT ;  /* 0x0000001010ff7812 */ /* 0x000fe4000782c0ff */
[----:B------:R-:W-:Y:S02]  /*1e9f0*/  FMNMX.FTZ R104, R181, R104, !PT ;  /* 0x00000068b5687209 */ /* 0x000fe40007810000 */
[----:B------:R-:W-:Y:S02]  /*1ea00*/  ISETP.GT.AND P1, PT, R172, 0x30, !P1 ;  /* 0x00000030ac00780c */ /* 0x000fe40004f24270 */
[----:B------:R-:W-:-:S02]  /*1ea10*/  FMNMX.FTZ R104, R141, R104, !PT ;  /* 0x000000688d687209 */ /* 0x000fc40007810000 */
[----:B------:R-:W-:Y:S02]  /*1ea20*/  ISETP.LT.OR P1, PT, R174, 0x31, P1 ;  /* 0x00000031ae00780c */ /* 0x000fe40000f21670 */
[----:B------:R-:W-:Y:S02]  /*1ea30*/  FMNMX.FTZ R104, R183, R104, !PT ;  /* 0x00000068b7687209 */ /* 0x000fe40007810000 */
[----:B------:R-:W-:Y:S02]  /*1ea40*/  FSEL R171, R146, -INF , !P1 ;  /* 0xff80000092ab7808 */ /* 0x000fe40004800000 */
[----:B------:R-:W-:Y:S02]  /*1ea50*/  LOP3.LUT P1, RZ, R16, 0x800000, RZ, 0xc0, !PT ;  /* 0x0080000010ff7812 */ /* 0x000fe4000782c0ff */
[----:B------:R-:W-:Y:S02]  /*1ea60*/  FMNMX.FTZ R104, R145, R104, !PT ;  /* 0x0000006891687209 */ /* 0x000fe40007810000 */
[----:B------:R-:W-:-:S02]  /*1ea70*/  ISETP.GT.AND P1, PT, R172, 0x31, !P1 ;  /* 0x00000031ac00780c */ /* 0x000fc40004f24270 */
[----:B------:R-:W-:Y:S02]  /*1ea80*/  FMNMX.FTZ R104, R185, R104, !PT ;  /* 0x00000068b9687209 */ /* 0x000fe40007810000 */
[----:B------:R-:W-:Y:S02]  /*1ea90*/  ISETP.LT.OR P1, PT, R174, 0x32, P1 ;  /* 0x00000032ae00780c */ /* 0x000fe40000f21670 */
[----:B------:R-:W-:Y:S02]  /*1eaa0*/  FMNMX.FTZ R104, R149, R104, !PT ;  /* 0x0000006895687209 */ /* 0x000fe40007810000 */
[----:B------:R-:W-:Y:S02]  /*1eab0*/  FSEL R147, R147, -INF , !P1 ;  /* 0xff80000093937808 */ /* 0x000fe40004800000 */
[----:B------:R-:W-:Y:S02]  /*1eac0*/  LOP3.LUT P1, RZ, R16, 0x400000, RZ, 0xc0, !PT ;  /* 0x0040000010ff7812 */ /* 0x000fe4000782c0ff */
[----:B------:R-:W-:-:S02]  /*1ead0*/  FMNMX.FTZ R104, R187, R104, !PT ;  /* 0x00000068bb687209 */ /* 0x000fc40007810000 */
[----:B------:R-:W-:Y:S02]  /*1eae0*/  ISETP.GT.AND P1, PT, R172, 0x38, !P1 ;  /* 0x00000038ac00780c */ /* 0x000fe40004f24270 */
[----:B------:R-:W-:Y:S02]  /*1eaf0*/  FMNMX.FTZ R104, R121, R104, !PT ;  /* 0x0000006879687209 */ /* 0x000fe40007810000 */
        /* <DEDUP_REMOVED lines=22> */
[----:B------:R-:W-:Y:S02]  /*1ec60*/  ISETP.GT.AND P2, PT, R172, 0x89, !P2 ;  /* 0x00000089ac00780c */ /* 0x000fe40005744270 */
[----:B------:R-:W-:Y:S02]  /*1ec70*/  FSEL R123, R123, -INF , !P1 ;  /* 0xff8000007b7b7808 */ /* 0x000fe40004800000 */
[----:B------:R-:W-:Y:S02]  /*1ec80*/  LOP3.LUT P1, RZ, R16, 0x40000, RZ, 0xc0, !PT ;  /* 0x0004000010ff7812 */ /* 0x000fe4000782c0ff */
[----:B------:R-:W-:Y:S02]  /*1ec90*/  ISETP.LT.OR P2, PT, R174, 0x8a, P2 ;  /* 0x0000008aae00780c */ /* 0x000fe40001741670 */
[C---:B------:R-:W-:Y:S02]  /*1eca0*/  ISETP.GT.AND P1, PT, R172.reuse, 0x48, !P1 ;  /* 0x00000048ac00780c */ /* 0x040fe40004f24270 */
[----:B------:R-:W-:-:S02]  /*1ecb0*/  ISETP.GT.AND P3, PT, R172, 0x90, !P3 ;  /* 0x00000090ac00780c */ /* 0x000fc40005f64270 */
[----:B------:R-:W-:Y:S02]  /*1ecc0*/  ISETP.LT.OR P1, PT, R174, 0x49, P1 ;  /* 0x00000049ae00780c */ /* 0x000fe40000f21670 */
[----:B------:R-:W-:Y:S02]  /*1ecd0*/  FSEL R95, R95, -INF , !P2 ;  /* 0xff8000005f5f7808 */ /* 0x000fe40005000000 */
[----:B------:R-:W-:Y:S02]  /*1ece0*/  FSEL R126, R126, -INF , !P1 ;  /* 0xff8000007e7e7808 */ /* 0x000fe40004800000 */
[----:B------:R-:W-:Y:S02]  /*1ecf0*/  ISETP.GT.AND P1, PT, R172, 0x49, !P6 ;  /* 0x00000049ac00780c */ /* 0x000fe40007724270 */
[----:B------:R-:W-:Y:S02]  /*1ed00*/  LOP3.LUT P6, RZ, R16, 0x40, RZ, 0xc0, !PT ;  /* 0x0000004010ff7812 */ /* 0x000fe400078cc0ff */
[----:B------:R-:W-:-:S02]  /*1ed10*/  ISETP.LT.OR P1, PT, R174, 0x4a, P1 ;  /* 0x0000004aae00780c */ /* 0x000fc40000f21670 */
[----:B------:R-:W-:Y:S02]  /*1ed20*/  ISETP.LT.OR P3, PT, R174, 0x91, P3 ;  /* 0x00000091ae00780c */ /* 0x000fe40001f61670 */
[----:B------:R-:W-:Y:S02]  /*1ed30*/  FSEL R127, R127, -INF , !P1 ;  /* 0xff8000007f7f7808 */ /* 0x000fe40004800000 */
[----:B------:R-:W-:Y:S02]  /*1ed40*/  LOP3.LUT P1, RZ, R16, 0x10000, RZ, 0xc0, !PT ;  /* 0x0001000010ff7812 */ /* 0x000fe4000782c0ff */
[C---:B------:R-:W-:Y:S02]  /*1ed50*/  ISETP.GT.AND P4, PT, R172.reuse, 0x91, !P4 ;  /* 0x00000091ac00780c */ /* 0x040fe40006784270 */
[----:B------:R-:W-:Y:S02]  /*1ed60*/  ISETP.GT.AND P1, PT, R172, 0x50, !P1 ;  /* 0x00000050ac00780c */ /* 0x000fe40004f24270 */
[----:B------:R-:W-:-:S02]  /*1ed70*/  FSEL R98, R98, -INF , !P3 ;  /* 0xff80000062627808 */ /* 0x000fc40005800000 */
[C---:B------:R-:W-:Y:S02]  /*1ed80*/  ISETP.LT.OR P1, PT, R174.reuse, 0x51, P1 ;  /* 0x00000051ae00780c */ /* 0x040fe40000f21670 */
[----:B------:R-:W-:Y:S02]  /*1ed90*/  ISETP.LT.OR P4, PT, R174, 0x92, P4 ;  /* 0x00000092ae00780c */ /* 0x000fe40002781670 */
[----:B------:R-:W-:Y:S02]  /*1eda0*/  FSEL R130, R130, -INF , !P1 ;  /* 0xff80000082827808 */ /* 0x000fe40004800000 */
[----:B------:R-:W-:Y:S02]  /*1edb0*/  LOP3.LUT P1, RZ, R16, 0x8000, RZ, 0xc0, !PT ;  /* 0x0000800010ff7812 */ /* 0x000fe4000782c0ff */
[C---:B------:R-:W-:Y:S02]  /*1edc0*/  ISETP.GT.AND P5, PT, R172.reuse, 0x98, !P5 ;  /* 0x00000098ac00780c */ /* 0x040fe40006fa4270 */
[----:B------:R-:W-:-:S02]  /*1edd0*/  ISETP.GT.AND P1, PT, R172, 0x51, !P1 ;  /* 0x00000051ac00780c */ /* 0x000fc40004f24270 */
[----:B------:R-:W-:Y:S02]  /*1ede0*/  FSEL R99, R99, -INF , !P4 ;  /* 0xff80000063637808 */ /* 0x000fe40006000000 */
[C---:B------:R-:W-:Y:S02]  /*1edf0*/  ISETP.LT.OR P1, PT, R174.reuse, 0x52, P1 ;  /* 0x00000052ae00780c */ /* 0x040fe40000f21670 */
[----:B------:R-:W-:Y:S02]  /*1ee00*/  ISETP.LT.OR P5, PT, R174, 0x99, P5 ;  /* 0x00000099ae00780c */ /* 0x000fe40002fa1670 */
[----:B------:R-:W-:Y:S02]  /*1ee10*/  FSEL R131, R131, -INF , !P1 ;  /* 0xff80000083837808 */ /* 0x000fe40004800000 */
[----:B------:R-:W-:Y:S02]  /*1ee20*/  LOP3.LUT P1, RZ, R16, 0x4000, RZ, 0xc0, !PT ;  /* 0x0000400010ff7812 */ /* 0x000fe4000782c0ff */
[----:B------:R-:W-:-:S02]  /*1ee30*/  ISETP.NE.AND P3, PT, R220, 0x3, PT ;  /* 0x00000003dc00780c */ /* 0x000fc40003f65270 */
[----:B------:R-:W-:-:S04]  /*1ee40*/  ISETP.GT.AND P1, PT, R172, 0x58, !P1 ;  /* 0x00000058ac00780c */ /* 0x000fc80004f24270 */
[----:B------:R-:W-:-:S04]  /*1ee50*/  ISETP.LT.OR P1, PT, R174, 0x59, P1 ;  /* 0x00000059ae00780c */ /* 0x000fc80000f21670 */
[----:B------:R-:W-:Y:S02]  /*1ee60*/  FSEL R134, R134, -INF , !P1 ;  /* 0xff80000086867808 */ /* 0x000fe40004800000 */
[----:B------:R-:W-:-:S04]  /*1ee70*/  LOP3.LUT P1, RZ, R16, 0x2000, RZ, 0xc0, !PT ;  /* 0x0000200010ff7812 */ /* 0x000fc8000782c0ff */
        /* <DEDUP_REMOVED lines=27> */
[----:B------:R-:W-:Y:S02]  /*1f030*/  ISETP.GT.AND P1, PT, R172, 0x78, !P6 ;  /* 0x00000078ac00780c */ /* 0x000fe40007724270 */
[----:B------:R-:W-:Y:S02]  /*1f040*/  LOP3.LUT P6, RZ, R16, 0x1000000, RZ, 0xc0, !PT ;  /* 0x0100000010ff7812 */ /* 0x000fe400078cc0ff */
        /* <DEDUP_REMOVED lines=47> */
[----:B------:R-:W-:Y:S02]  /*1f340*/  LOP3.LUT P6, RZ, R16, 0x1, RZ, 0xc0, !PT ;  /* 0x0000000110ff7812 */ /* 0x000fe400078cc0ff */
[----:B------:R-:W-:Y:S02]  /*1f350*/  FMNMX.FTZ R104, R116, R91, !PT ;  /* 0x0000005b74687209 */ /* 0x000fe40007810000 */
[----:B------:R-:W-:Y:S02]  /*1f360*/  FSEL R94, R94, -INF , !P1 ;  /* 0xff8000005e5e7808 */ /* 0x000fe40004800000 */
[----:B------:R-:W-:Y:S02]  /*1f370*/  FMNMX.FTZ R91, R117, R104, !PT ;  /* 0x00000068755b7209 */ /* 0x000fe40007810000 */
[----:B------:R-:W-:Y:S02]  /*1f380*/  ISETP.GT.AND P1, PT, R172, RZ, !P6 ;  /* 0x000000ffac00720c */ /* 0x000fe40007724270 */
[----:B------:R-:W-:-:S02]  /*1f390*/  FMNMX.FTZ R104, R88, R91, !PT ;  /* 0x0000005b58687209 */ /* 0x000fc40007810000 */
[----:B------:R-:W-:Y:S02]  /*1f3a0*/  ISETP.LT.OR P1, PT, R174, 0x1, P1 ;  /* 0x00000001ae00780c */ /* 0x000fe40000f21670 */
[----:B------:R-:W-:Y:S02]  /*1f3b0*/  FMNMX.FTZ R91, R89, R104, !PT ;  /* 0x00000068595b7209 */ /* 0x000fe40007810000 */
[----:B------:R-:W-:Y:S02]  /*1f3c0*/  FSEL R154, R154, -INF , !P1 ;  /* 0xff8000009a9a7808 */ /* 0x000fe40004800000 */
[----:B------:R-:W-:Y:S02]  /*1f3d0*/  FMNMX.FTZ R104, R92, R91, !PT ;  /* 0x0000005b5c687209 */ /* 0x000fe40007810000 */
[----:B------:R-:W-:Y:S02]  /*1f3e0*/  FMNMX.FTZ R136, R154, R0, !PT ;  /* 0x000000009a887209 */ /* 0x000fe40007810000 */
[----:B------:R-:W-:-:S02]  /*1f3f0*/  FMNMX.FTZ R91, R93, R104, !PT ;  /* 0x000000685d5b7209 */ /* 0x000fc40007810000 */
[----:B------:R-:W-:Y:S02]  /*1f400*/  LOP3.LUT P6, RZ, R16, 0x8000000, RZ, 0xc0, !PT ;  /* 0x0800000010ff7812 */ /* 0x000fe400078cc0ff */
[----:B------:R-:W-:Y:S02]  /*1f410*/  FMNMX.FTZ R104, R96, R91, !PT ;  /* 0x0000005b60687209 */ /* 0x000fe40007810000 */
[----:B------:R-:W-:Y:S02]  /*1f420*/  ISETP.GT.AND P2, PT, R172, 0x99, !P6 ;  /* 0x00000099ac00780c */ /* 0x000fe40007744270 */
[----:B------:R-:W-:Y:S02]  /*1f430*/  FMNMX.FTZ R91, R97, R104, !PT ;  /* 0x00000068615b7209 */ /* 0x000fe40007810000 */
[----:B------:R-:W-:Y:S02]  /*1f440*/  ISETP.LT.OR P2, PT, R174, 0x9a, P2 ;  /* 0x0000009aae00780c */ /* 0x000fe40001741670 */
[----:B------:R-:W-:-:S04]  /*1f450*/  FMNMX.FTZ R104, R100, R91, !PT ;  /* 0x0000005b64687209 */ /* 0x000fc80007810000 */
[----:B------:R-:W-:-:S05]  /*1f460*/  FMNMX.FTZ R104, R101, R104, !PT ;  /* 0x0000006865687209 */ /* 0x000fca0007810000 */
[----:B------:R-:W0:Y:S02]  /*1f470*/  SHFL.BFLY PT, R91, R104, 0x2, 0x1f ;  /* 0x0c401f00685b7f89 */ /* 0x000e2400000e0000 */
[----:B0-----:R-:W-:-:S05]  /*1f480*/  FMNMX.FTZ R120, R104, R91, !PT ;  /* 0x0000005b68787209 */ /* 0x001fca0007810000 */
[----:B------:R-:W0:Y:S02]  /*1f490*/  SHFL.BFLY PT, R91, R120, 0x1, 0x1f ;  /* 0x0c201f00785b7f89 */ /* 0x000e2400000e0000 */
[----:B0-----:R-:W-:-:S04]  /*1f4a0*/  FMNMX.FTZ R91, R120, R91, !PT ;  /* 0x0000005b785b7209 */ /* 0x001fc80007810000 */
[----:B------:R-:W-:Y:S01]  /*1f4b0*/  FSETP.NEU.FTZ.AND P1, PT, R91, -INF , PT ;  /* 0xff8000005b00780b */ /* 0x000fe20003f3d000 */
[----:B------:R-:W-:-:S05]  /*1f4c0*/  FFMA.FTZ R108, R2, R91, -8 ;  /* 0xc1000000026c7423 */ /* 0x000fca000001005b */
[----:B------:R-:W-:-:S05]  /*1f4d0*/  FSEL R108, R108, RZ, P1 ;  /* 0x000000ff6c6c7208 */ /* 0x000fca0000800000 */
[C-C-:B------:R-:W-:Y:S01]  /*1f4e0*/  FFMA.FTZ R120, R2.reuse, R173, -R108.reuse ;  /* 0x000000ad02787223 */ /* 0x140fe2000001086c */
[----:B------:R-:W-:Y:S01]  /*1f4f0*/  FMNMX.FTZ R173, R155, R136, !PT ;  /* 0x000000889bad7209 */ /* 0x000fe20007810000 */
[C-C-:B------:R-:W-:Y:S01]  /*1f500*/  FFMA.FTZ R152, R2.reuse, R152, -R108.reuse ;  /* 0x0000009802987223 */ /* 0x140fe2000001086c */
[----:B------:R-:W-:-:S01]  /*1f510*/  FFMA.FTZ R164, R2, R109, -R108 ;  /* 0x0000006d02a47223 */ /* 0x000fc2000001086c */
[----:B------:R-:W-:Y:S01]  /*1f520*/  FSEL R109, R103, -INF , !P2 ;  /* 0xff800000676d7808 */ /* 0x000fe20005000000 */
[----:B------:R-:W-:-:S01]  /*1f530*/  FFMA.FTZ R128, R2, R177, -R108 ;  /* 0x000000b102807223 */ /* 0x000fc2000001086c */
[----:B------:R-:W-:Y:S01]  /*1f540*/  FMNMX.FTZ R136, R158, R173, !PT ;  /* 0x000000ad9e887209 */ /* 0x000fe20007810000 */
[----:B------:R0:W-:Y:S01]  /*1f550*/  MUFU.EX2 R104, R152 ;  /* 0x0000009800687308 */ /* 0x0001e20000000800 */
[----:B------:R-:W-:-:S01]  /*1f560*/  FFMA.FTZ R124, R2, R175, -R108 ;  /* 0x000000af027c7223 */ /* 0x000fc2000001086c */
[C-C-:B------:R-:W-:Y:S01]  /*1f570*/  FFMA.FTZ R175, R2.reuse, R89, -R108.reuse ;  /* 0x0000005902af7223 */ /* 0x140fe2000001086c */
[----:B------:R-:W-:Y:S01]  /*1f580*/  FMNMX.FTZ R173, R159, R136, !PT ;  /* 0x000000889fad7209 */ /* 0x000fe20007810000 */
[C-C-:B------:R-:W-:Y:S01]  /*1f590*/  FFMA.FTZ R132, R2.reuse, R179, -R108.reuse ;  /* 0x000000b302847223 */ /* 0x140fe2000001086c */
[----:B------:R-:W-:-:S01]  /*1f5a0*/  FFMA.FTZ R153, R2, R153, -R108 ;  /* 0x0000009902997223 */ /* 0x000fc2000001086c */
[--C-:B------:R-:W-:Y:S01]  /*1f5b0*/  FFMA.FTZ R157, R2, R157, -R108.reuse ;  /* 0x0000009d029d7223 */ /* 0x100fe2000001086c */
[----:B------:R-:W-:Y:S01]  /*1f5c0*/  FMNMX.FTZ R138, R162, R173, !PT ;  /* 0x000000ada28a7209 */ /* 0x000fe20007810000 */
[----:B------:R-:W-:Y:S01]  /*1f5d0*/  MUFU.EX2 R103, R164 ;  /* 0x000000a400677308 */ /* 0x000fe20000000800 */
[----:B------:R-:W-:-:S01]  /*1f5e0*/  FFMA.FTZ R161, R2, R161, -R108 ;  /* 0x000000a102a17223 */ /* 0x000fc2000001086c */
[C-C-:B------:R-:W-:Y:S01]  /*1f5f0*/  FFMA.FTZ R165, R2.reuse, R165, -R108.reuse ;  /* 0x000000a502a57223 */ /* 0x140fe2000001086c */
[----:B------:R-:W-:Y:S01]  /*1f600*/  FMNMX.FTZ R173, R163, R138, !PT ;  /* 0x0000008aa3ad7209 */ /* 0x000fe20007810000 */
[C-C-:B------:R-:W-:Y:S01]  /*1f610*/  FFMA.FTZ R137, R2.reuse, R137, -R108.reuse ;  /* 0x0000008902897223 */ /* 0x140fe2000001086c */
[----:B------:R-:W-:-:S01]  /*1f620*/  FFMA.FTZ R181, R2, R181, -R108 ;  /* 0x000000b502b57223 */ /* 0x000fc2000001086c */
[--C-:B------:R-:W-:Y:S01]  /*1f630*/  FFMA.FTZ R141, R2, R141, -R108.reuse ;  /* 0x0000008d028d7223 */ /* 0x100fe2000001086c */
[----:B------:R-:W-:Y:S01]  /*1f640*/  FMNMX.FTZ R138, R166, R173, !PT ;  /* 0x000000ada68a7209 */ /* 0x000fe20007810000 */
[C-C-:B------:R-:W-:Y:S01]  /*1f650*/  FFMA.FTZ R183, R2.reuse, R183, -R108.reuse ;  /* 0x000000b702b77223 */ /* 0x140fe2000001086c */
[----:B------:R-:W-:-:S01]  /*1f660*/  FFMA.FTZ R145, R2, R145, -R108 ;  /* 0x0000009102917223 */ /* 0x000fc2000001086c */
[C-C-:B------:R-:W-:Y:S01]  /*1f670*/  FFMA.FTZ R185, R2.reuse, R185, -R108.reuse ;  /* 0x000000b902b97223 */ /* 0x140fe2000001086c */
        /* <DEDUP_REMOVED lines=27> */
[----:B------:R-:W-:Y:S01]  /*1f830*/  FFMA.FTZ R101, R2, R101, -R108 ;  /* 0x0000006502657223 */ /* 0x000fe2000001086c */
        /* <DEDUP_REMOVED lines=21> */
[----:B0-----:R-:W-:Y:S01]  /*1f990*/  FMNMX.FTZ R152, R114, R173, !PT ;  /* 0x000000ad72987209 */ /* 0x001fe20007810000 */
        /* <DEDUP_REMOVED lines=12> */
[----:B------:R-:W-:Y:S01]  /*1fa60*/  MUFU.EX2 R138, R183 ;  /* 0x000000b7008a7308 */ /* 0x000fe20000000800 */
[----:B------:R-:W-:Y:S01]  /*1fa70*/  FSEL R173, R102, -INF , !P5 ;  /* 0xff80000066ad7808 */ /* 0x000fe20006800000 */
[C-C-:B------:R-:W-:Y:S01]  /*1fa80*/  FFMA.FTZ R102, R2.reuse, R112, -R108.reuse ;  /* 0x0000007002667223 */ /* 0x140fe2000001086c */
[----:B------:R-:W-:Y:S01]  /*1fa90*/  FMNMX.FTZ R160, R99, R160, !PT ;  /* 0x000000a063a07209 */ /* 0x000fe20007810000 */
[----:B------:R-:W-:-:S03]  /*1faa0*/  FFMA.FTZ R112, R2, R116, -R108 ;  /* 0x0000007402707223 */ /* 0x000fc6000001086c */
[----:B------:R-:W-:Y:S01]  /*1fab0*/  FMNMX.FTZ R160, R173, R160, !PT ;  /* 0x000000a0ada07209 */ /* 0x000fe20007810000 */
[----:B------:R-:W-:Y:S03]  /*1fac0*/  MUFU.EX2 R145, R145 ;  /* 0x0000009100917308 */ /* 0x000fe60000000800 */
[----:B------:R-:W-:-:S05]  /*1fad0*/  FMNMX.FTZ R160, R109, R160, !PT ;  /* 0x000000a06da07209 */ /* 0x000fca0007810000 */
[----:B------:R-:W0:Y:S01]  /*1fae0*/  SHFL.BFLY PT, R177, R160, 0x2, 0x1f ;  /* 0x0c401f00a0b17f89 */ /* 0x000e2200000e0000 */
[----:B------:R-:W-:Y:S08]  /*1faf0*/  MUFU.EX2 R140, R185 ;  /* 0x000000b9008c7308 */ /* 0x000ff00000000800 */
[----:B------:R-:W-:Y:S08]  /*1fb00*/  MUFU.EX2 R149, R149 ;  /* 0x0000009500957308 */ /* 0x000ff00000000800 */
[----:B------:R-:W-:Y:S01]  /*1fb10*/  MUFU.EX2 R142, R187 ;  /* 0x000000bb008e7308 */ /* 0x000fe20000000800 */
[----:B0-----:R-:W-:-:S07]  /*1fb20*/  FMNMX.FTZ R177, R160, R177, !PT ;  /* 0x000000b1a0b17209 */ /* 0x001fce0007810000 */
[----:B------:R-:W-:Y:S01]  /*1fb30*/  MUFU.EX2 R121, R121 ;  /* 0x0000007900797308 */ /* 0x000fe20000000800 */
[----:B------:R-:W-:Y:S01]  /*1fb40*/  FSEL R160, R91, RZ, P1 ;  /* 0x000000ff5ba07208 */ /* 0x000fe20000800000 */
[----:B------:R-:W0:Y:S04]  /*1fb50*/  SHFL.BFLY PT, R116, R177, 0x1, 0x1f ;  /* 0x0c201f00b1747f89 */ /* 0x000e2800000e0000 */
[----:B------:R-:W-:-:S02]  /*1fb60*/  FADD.FTZ R3, -R160, R3 ;  /* 0x00000003a0037221 */ /* 0x000fc40000010100 */
[----:B------:R-:W-:Y:S02]  /*1fb70*/  MUFU.EX2 R144, R189 ;  /* 0x000000bd00907308 */ /* 0x000fe40000000800 */
[----:B------:R-:W-:-:S06]  /*1fb80*/  FMUL.FTZ R3, R2, R3 ;  /* 0x0000000302037220 */ /* 0x000fcc0000410000 */
[----:B------:R-:W1:Y:S08]  /*1fb90*/  MUFU.EX2 R3, R3 ;  /* 0x0000000300037308 */ /* 0x000e700000000800 */
[----:B------:R-:W-:Y:S01]  /*1fba0*/  MUFU.EX2 R125, R125 ;  /* 0x0000007d007d7308 */ /* 0x000fe20000000800 */
[----:B0-----:R-:W-:-:S04]  /*1fbb0*/  FMNMX.FTZ R89, R177, R116, !PT ;  /* 0x00000074b1597209 */ /* 0x001fc80007810000 */
[----:B------:R-:W-:Y:S01]  /*1fbc0*/  FSETP.NEU.FTZ.AND P1, PT, R89, -INF , PT ;  /* 0xff8000005900780b */ /* 0x000fe20003f3d000 */
[----:B------:R-:W-:-:S01]  /*1fbd0*/  FFMA.FTZ R177, R2, R89, -8 ;  /* 0xc100000002b17423 */ /* 0x000fc20000010059 */
[----:B-1----:R-:W-:Y:S01]  /*1fbe0*/  FFMA.FTZ R168, R3, R7, R104 ;  /* 0x0000000703a87223 */ /* 0x002fe20000010068 */
[----:B------:R-:W-:Y:S03]  /*1fbf0*/  MUFU.EX2 R146, R203 ;  /* 0x000000cb00927308 */ /* 0x000fe60000000800 */
[----:B------:R-:W-:-:S05]  /*1fc00*/  FSEL R177, R177, RZ, P1 ;  /* 0x000000ffb1b17208 */ /* 0x000fca0000800000 */
[C-C-:B------:R-:W-:Y:S01]  /*1fc10*/  FFMA.FTZ R164, R2.reuse, R147, -R177.reuse ;  /* 0x0000009302a47223 */ /* 0x140fe200000108b1 */
[----:B------:R-:W-:-:S01]  /*1fc20*/  FFMA.FTZ R147, R2, R150, -R177 ;  /* 0x0000009602937223 */ /* 0x000fc200000108b1 */
[C-C-:B------:R-:W-:Y:S01]  /*1fc30*/  FFMA.FTZ R150, R2.reuse, R151, -R177.reuse ;  /* 0x0000009702967223 */ /* 0x140fe200000108b1 */
[----:B------:R-:W-:Y:S01]  /*1fc40*/  FSEL R151, R89, RZ, P1 ;  /* 0x000000ff59977208 */ /* 0x000fe20000800000 */
[C-C-:B------:R-:W-:Y:S01]  /*1fc50*/  FFMA.FTZ R116, R2.reuse, R158, -R177.reuse ;  /* 0x0000009e02747223 */ /* 0x140fe200000108b1 */
[----:B------:R-:W-:-:S01]  /*1fc60*/  FFMA.FTZ R158, R2, R166, -R177 ;  /* 0x000000a6029e7223 */ /* 0x000fc200000108b1 */
[C-C-:B------:R-:W-:Y:S01]  /*1fc70*/  FFMA.FTZ R166, R2.reuse, R126, -R177.reuse ;  /* 0x0000007e02a67223 */ /* 0x140fe200000108b1 */
[----:B------:R-:W-:-:S01]  /*1fc80*/  FFMA.FTZ R179, R2, R154, -R177 ;  /* 0x0000009a02b37223 */ /* 0x000fc200000108b1 */
[----:B------:R-:W-:Y:S01]  /*1fc90*/  FADD.FTZ R151, -R151, R0 ;  /* 0x0000000097977221 */ /* 0x000fe20000010100 */
[----:B------:R-:W-:-:S01]  /*1fca0*/  FFMA.FTZ R108, R2, R155, -R177 ;  /* 0x0000009b026c7223 */ /* 0x000fc200000108b1 */
[C-C-:B------:R-:W-:Y:S01]  /*1fcb0*/  FFMA.FTZ R155, R2.reuse, R159, -R177.reuse ;  /* 0x0000009f029b7223 */ /* 0x140fe200000108b1 */
[----:B------:R-:W-:Y:S01]  /*1fcc0*/  MUFU.EX2 R116, R116 ;  /* 0x0000007400747308 */ /* 0x000fe20000000800 */
[C---:B------:R-:W-:Y:S01]  /*1fcd0*/  FMUL.FTZ R126, R2.reuse, R151 ;  /* 0x00000097027e7220 */ /* 0x040fe20000410000 */
[C-C-:B------:R-:W-:Y:S01]  /*1fce0*/  FFMA.FTZ R154, R2.reuse, R162, -R177.reuse ;  /* 0x000000a2029a7223 */ /* 0x140fe200000108b1 */
[----:B------:R-:W-:-:S01]  /*1fcf0*/  FFMA.FTZ R159, R2, R163, -R177 ;  /* 0x000000a3029f7223 */ /* 0x000fc200000108b1 */
[----:B------:R-:W-:Y:S01]  /*1fd00*/  FADD.FTZ R151, R153, R168 ;  /* 0x000000a899977221 */ /* 0x000fe20000010000 */
        /* <DEDUP_REMOVED lines=19> */
[----:B------:R-:W1:Y:S01]  /*1fe40*/  MUFU.EX2 R108, R108 ;  /* 0x0000006c006c7308 */ /* 0x000e620000000800 */
[----:B------:R-:W-:-:S01]  /*1fe50*/  FFMA.FTZ R114, R2, R114, -R177 ;  /* 0x0000007202727223 */ /* 0x000fc200000108b1 */
[C-C-:B------:R-:W-:Y:S01]  /*1fe60*/  FFMA.FTZ R115, R2.reuse, R115, -R177.reuse ;  /* 0x0000007302737223 */ /* 0x140fe200000108b1 */
[----:B------:R-:W-:-:S01]  /*1fe70*/  FFMA.FTZ R118, R2, R118, -R177 ;  /* 0x0000007602767223 */ /* 0x000fc200000108b1 */
[C-C-:B------:R-:W-:Y:S01]  /*1fe80*/  FFMA.FTZ R119, R2.reuse, R119, -R177.reuse ;  /* 0x0000007702777223 */ /* 0x140fe200000108b1 */
[----:B------:R-:W-:-:S01]  /*1fe90*/  FFMA.FTZ R90, R2, R90, -R177 ;  /* 0x0000005a025a7223 */ /* 0x000fc200000108b1 */
[C-C-:B------:R-:W-:Y:S01]  /*1fea0*/  FFMA.FTZ R95, R2.reuse, R95, -R177.reuse ;  /* 0x0000005f025f7223 */ /* 0x140fe200000108b1 */
[----:B------:R-:W-:-:S01]  /*1feb0*/  FFMA.FTZ R99, R2, R99, -R177 ;  /* 0x0000006302637223 */ /* 0x000fc200000108b1 */
[----:B------:R-:W2:Y:S01]  /*1fec0*/  MUFU.EX2 R155, R155 ;  /* 0x0000009b009b7308 */ /* 0x000ea20000000800 */
[----:B0-----:R-:W-:-:S01]  /*1fed0*/  FFMA.FTZ R7, R126, R6, R179 ;  /* 0x000000067e077223 */ /* 0x001fc200000100b3 */
[----:B------:R-:W-:Y:S01]  /*1fee0*/  FADD.FTZ R6, R120, R151 ;  /* 0x0000009778067221 */ /* 0x000fe20000010000 */
[----:B------:R-:W-:-:S05]  /*1fef0*/  FFMA.FTZ R109, R2, R109, -R177 ;  /* 0x0000006d026d7223 */ /* 0x000fca00000108b1 */
[----:B------:R-:W0:Y:S01]  /*1ff00*/  MUFU.EX2 R154, R154 ;  /* 0x0000009a009a7308 */ /* 0x000e220000000800 */
[----:B-1----:R-:W-:-:S07]  /*1ff10*/  FADD.FTZ R7, R108, R7 ;  /* 0x000000076c077221 */ /* 0x002fce0000010000 */
[----:B------:R-:W1:Y:S08]  /*1ff20*/  MUFU.EX2 R159, R159 ;  /* 0x0000009f009f7308 */ /* 0x000e700000000800 */
[----:B------:R-:W3:Y:S08]  /*1ff30*/  MUFU.EX2 R158, R158 ;  /* 0x0000009e009e7308 */ /* 0x000ef00000000800 */
[----:B------:R4:W-:Y:S08]  /*1ff40*/  MUFU.EX2 R0, R166 ;  /* 0x000000a600007308 */ /* 0x0009f00000000800 */
[----:B------:R-:W5:Y:S01]  /*1ff50*/  MUFU.EX2 R163, R163 ;  /* 0x000000a300a37308 */ /* 0x000f620000000800 */
[----:B----4-:R-:W-:-:S01]  /*1ff60*/  FADD.FTZ R166, R116, R7 ;  /* 0x0000000774a67221 */ /* 0x010fc20000010000 */
[----:B------:R-:W-:-:S03]  /*1ff70*/  FADD.FTZ R7, R157, R6 ;  /* 0x000000069d077221 */ /* 0x000fc60000010000 */
[----:B--2---:R-:W-:Y:S01]  /*1ff80*/  FADD.FTZ R151, R155, R166 ;  /* 0x000000a69b977221 */ /* 0x004fe20000010000 */
[----:B------:R-:W-:-:S02]  /*1ff90*/  FADD.FTZ R6, R124, R7 ;  /* 0x000000077c067221 */ /* 0x000fc40000010000 */
[----:B------:R-:W2:Y:S01]  /*1ffa0*/  MUFU.EX2 R21, R21 ;  /* 0x0000001500157308 */ /* 0x000ea20000000800 */
[----:B0-----:R-:W-:-:S01]  /*1ffb0*/  FADD.FTZ R166, R154, R151 ;  /* 0x000000979aa67221 */ /* 0x001fc20000010000 */
[----:B------:R-:W-:-:S03]  /*1ffc0*/  FADD.FTZ R7, R161, R6 ;  /* 0x00000006a1077221 */ /* 0x000fc60000010000 */
[----:B-1----:R-:W-:Y:S01]  /*1ffd0*/  FADD.FTZ R151, R159, R166 ;  /* 0x000000a69f977221 */ /* 0x002fe20000010000 */
[----:B------:R-:W-:-:S02]  /*1ffe0*/  FADD.FTZ R6, R128, R7 ;  /* 0x0000000780067221 */ /* 0x000fc40000010000 */
[----:B------:R-:W0:Y:S01]  /*1fff0*/  MUFU.EX2 R160, R160 ;  /* 0x000000a000a07308 */ /* 0x000e220000000800 */
[----:B---3--:R-:W-:-:S01]  /*20000*/  FADD.FTZ R166, R158, R151 ;  /* 0x000000979ea67221 */ /* 0x008fc20000010000 */
[----:B------:R-:W-:-:S03]  /*20010*/  FADD.FTZ R7, R165, R6 ;  /* 0x00000006a5077221 */ /* 0x000fc60000010000 */
[----:B-----5:R-:W-:Y:S01]  /*20020*/  FADD.FTZ R166, R163, R166 ;  /* 0x000000a6a3a67221 */ /* 0x020fe20000010000 */
[----:B------:R-:W-:-:S02]  /*20030*/  FADD.FTZ R6, R132, R7 ;  /* 0x0000000784067221 */ /* 0x000fc40000010000 */
        /* <DEDUP_REMOVED lines=20> */
[----:B--2---:R-:W-:-:S01]  /*20180*/  FADD.FTZ R7, R147, R6 ;  /* 0x0000000693077221 */ /* 0x004fc20000010000 */
[----:B------:R-:W-:-:S06]  /*20190*/  FADD.FTZ R6, R142, R151 ;  /* 0x000000978e067221 */ /* 0x000fcc0000010000 */
[----:B------:R-:W2:Y:S01]  /*201a0*/  MUFU.EX2 R123, R123 ;  /* 0x0000007b007b7308 */ /* 0x000ea20000000800 */
[----:B0-----:R-:W-:-:S07]  /*201b0*/  FADD.FTZ R7, R150, R7 ;  /* 0x0000000796077221 */ /* 0x001fce0000010000 */
[----:B------:R-:W0:Y:S01]  /*201c0*/  MUFU.EX2 R127, R127 ;  /* 0x0000007f007f7308 */ /* 0x000e220000000800 */
[----:B-1----:R-:W-:-:S01]  /*201d0*/  FADD.FTZ R166, R122, R7 ;  /* 0x000000077aa67221 */ /* 0x002fc20000010000 */
        /* <DEDUP_REMOVED lines=8> */
[----:B0-----:R-:W-:-:S07]  /*20260*/  FADD.FTZ R151, R127, R166 ;  /* 0x000000a67f977221 */ /* 0x001fce0000010000 */
[----:B------:R-:W0:Y:S01]  /*20270*/  MUFU.EX2 R131, R131 ;  /* 0x0000008300837308 */ /* 0x000e220000000800 */
[----:B-1----:R-:W-:-:S01]  /*20280*/  FADD.FTZ R166, R130, R151 ;  /* 0x0000009782a67221 */ /* 0x002fc20000010000 */
[----:B------:R-:W-:-:S06]  /*20290*/  FFMA.FTZ R151, R2, R20, -R177 ;  /* 0x0000001402977223 */ /* 0x000fcc00000108b1 */
        /* <DEDUP_REMOVED lines=25> */
[----:B-1----:R-:W-:-:S07]  /*20430*/  FADD.FTZ R94, R110, R167 ;  /* 0x000000a76e5e7221 */ /* 0x002fce0000010000 */
[----:B------:R-:W1:Y:S01]  /*20440*/  MUFU.EX2 R114, R114 ;  /* 0x0000007200727308 */ /* 0x000e620000000800 */
[----:B--2---:R-:W-:-:S01]  /*20450*/  FADD.FTZ R167, R111, R94 ;  /* 0x0000005e6fa77221 */ /* 0x004fc20000010000 */
[----:B------:R-:W-:-:S06]  /*20460*/  FFMA.FTZ R94, R2, R98, -R177 ;  /* 0x00000062025e7223 */ /* 0x000fcc00000108b1 */
        /* <DEDUP_REMOVED lines=45> */
[----:B-1----:R-:W-:-:S03]  /*20740*/  FADD.FTZ R7, R101, R6 ;  /* 0x0000000665077221 */ /* 0x002fc60000010000 */
[----:B--2---:R-:W-:Y:S01]  /*20750*/  FADD.FTZ R6, R109, R166 ;  /* 0x000000a66d067221 */ /* 0x004fe20000010000 */
[----:B------:R-:W-:Y:S06]  /*20760*/  @!P3 BRA `(.L_x_1519) ;  /* 0x000000000004b947 */ /* 0x000fec0003800000 */
[----:B------:R-:W-:Y:S01]  /*20770*/  BPT.TRAP 0x1 ;  /* 0x000000040000795c */ /* 0x000fe20000300000 */
.L_x_1519:
[----:B------:R-:W-:Y:S01]  /*20780*/  F2FP.SATFINITE.E4M3.F32.PACK_AB_MERGE_C R0, R127, R0, RZ ;  /* 0x000000007f00723e */ /* 0x000fe200048070ff */
[----:B------:R-:W-:Y:S01]  /*20790*/  FMUL.FTZ R24, R24, R3 ;  /* 0x0000000318187220 */ /* 0x000fe20000410000 */
[----:B------:R-:W-:Y:S01]  /*207a0*/  F2FP.SATFINITE.E4M3.F32.PACK_AB_MERGE_C R139, R162, R139, RZ ;  /* 0x0000008ba28b723e */ /* 0x000fe200048070ff */
[-C--:B------:R-:W-:Y:S01]  /*207b0*/  FMUL.FTZ R25, R25, R3.reuse ;  /* 0x0000000319197220 */ /* 0x080fe20000410000 */
[----:B------:R-:W-:Y:S01]  /*207c0*/  F2FP.SATFINITE.E4M3.F32.PACK_AB_MERGE_C R177, R123, R122, R0 ;  /* 0x0000007a7bb1723e */ /* 0x000fe20004807000 */
[----:B------:R-:W-:Y:S01]  /*207d0*/  IMAD R0, R190, 0x8, R17 ;  /* 0x00000008be007824 */ /* 0x000fe200078e0211 */
[----:B------:R-:W-:Y:S01]  /*207e0*/  ISETP.GT.AND P1, PT, R4, R10, PT ;  /* 0x0000000a0400720c */ /* 0x000fe20003f24270 */
[----:B------:R-:W-:Y:S01]  /*207f0*/  FMUL.FTZ R28, R28, R3 ;  /* 0x000000031c1c7220 */ /* 0x000fe20000410000 */
[----:B------:R-:W-:Y:S01]  /*20800*/  F2FP.SATFINITE.E4M3.F32.PACK_AB_MERGE_C R181, R160, R21, R139 ;  /* 0x00000015a0b5723e */ /* 0x000fe2000480708b */
[----:B------:R-:W-:Y:S01]  /*20810*/  IMAD.U32 R21, RZ, RZ, UR37 ;  /* 0x00000025ff157e24 */ /* 0x000fe2000f8e00ff */
[----:B------:R-:W-:Y:S01]  /*20820*/  F2FP.SATFINITE.E4M3.F32.PACK_AB_MERGE_C R118, R119, R118, RZ ;  /* 0x000000767776723e */ /* 0x000fe200048070ff */
[----:B------:R-:W-:Y:S01]  /*20830*/  VIADD R0, R0, 0x29860 ;  /* 0x0002986000007836 */ /* 0x000fe20000000000 */
[----:B------:R-:W-:Y:S01]  /*20840*/  F2FP.SATFINITE.E4M3.F32.PACK_AB_MERGE_C R116, R155, R116, RZ ;  /* 0x000000749b74723e */ /* 0x000fe200048070ff */
[-C--:B------:R-:W-:Y:S01]  /*20850*/  FMUL.FTZ R29, R29, R3.reuse ;  /* 0x000000031d1d7220 */ /* 0x080fe20000410000 */
[----:B------:R-:W-:Y:S01]  /*20860*/  F2FP.SATFINITE.E4M3.F32.PACK_AB_MERGE_C R92, R93, R92, RZ ;  /* 0x0000005c5d5c723e */ /* 0x000fe200048070ff */
[-C--:B------:R-:W-:Y:S01]  /*20870*/  FMUL.FTZ R32, R32, R3.reuse ;  /* 0x0000000320207220 */ /* 0x080fe20000410000 */
[----:B------:R-:W-:Y:S01]  /*20880*/  PRMT R0, R21, 0x654, R0 ;  /* 0x0000065415007816 */ /* 0x000fe20000000000 */
[-C--:B------:R-:W-:Y:S01]  /*20890*/  FMUL.FTZ R33, R33, R3.reuse ;  /* 0x0000000321217220 */ /* 0x080fe20000410000 */
[----:B------:R-:W-:Y:S01]  /*208a0*/  F2FP.SATFINITE.E4M3.F32.PACK_AB_MERGE_C R118, R115, R114, R118 ;  /* 0x000000727376723e */ /* 0x000fe20004807076 */
[-C--:B------:R-:W-:Y:S01]  /*208b0*/  FMUL.FTZ R36, R36, R3.reuse ;  /* 0x0000000324247220 */ /* 0x080fe20000410000 */
[----:B------:R-:W-:Y:S01]  /*208c0*/  F2FP.SATFINITE.E4M3.F32.PACK_AB_MERGE_C R120, R157, R120, RZ ;  /* 0x000000789d78723e */ /* 0x000fe200048070ff */
[----:B------:R0:W-:Y:S01]  /*208d0*/  SYNCS.ARRIVE.TRANS64.RED.A1T0 RZ, [R0+URZ], RZ ;  /* 0x000000ff00ff79a7 */ /* 0x0001e2000810043f */
        /* <DEDUP_REMOVED lines=89> */
[----:B0-----:R-:W-:Y:S02]  /*20e70*/  IMAD.MOV.U32 R0, RZ, RZ, R89 ;  /* 0x000000ffff007224 */ /* 0x001fe400078e0059 */
[----:B------:R-:W-:Y:S02]  /*20e80*/  IMAD.MOV.U32 R3, RZ, RZ, R91 ;  /* 0x000000ffff037224 */ /* 0x000fe400078e005b */
[----:B------:R-:W-:Y:S02]  /*20e90*/  IMAD.MOV.U32 R189, RZ, RZ, R15 ;  /* 0x000000ffffbd7224 */ /* 0x000fe400078e000f */
[----:B------:R-:W-:Y:S02]  /*20ea0*/  IMAD.MOV.U32 R190, RZ, RZ, R14 ;  /* 0x000000ffffbe7224 */ /* 0x000fe400078e000e */
[----:B------:R-:W-:Y:S01]  /*20eb0*/  IMAD.MOV.U32 R175, RZ, RZ, R118 ;  /* 0x000000ffffaf7224 */ /* 0x000fe200078e0076 */
[----:B------:R-:W-:Y:S06]  /*20ec0*/  @P1 BRA `(.L_x_1520) ;  /* 0xffffffb000841947 */ /* 0x000fec000383ffff */
[----:B------:R-:W-:Y:S02]  /*20ed0*/  IMAD.MOV.U32 R0, RZ, RZ, R89 ;  /* 0x000000ffff007224 */ /* 0x000fe400078e0059 */
[----:B------:R-:W-:Y:S02]  /*20ee0*/  IMAD.MOV.U32 R3, RZ, RZ, R91 ;  /* 0x000000ffff037224 */ /* 0x000fe400078e005b */
[----:B------:R-:W-:Y:S02]  /*20ef0*/  IMAD.MOV.U32 R190, RZ, RZ, R14 ;  /* 0x000000ffffbe7224 */ /* 0x000fe400078e000e */
[----:B------:R-:W-:-:S07]  /*20f00*/  IMAD.MOV.U32 R189, RZ, RZ, R15 ;  /* 0x000000ffffbd7224 */ /* 0x000fce00078e000f */
.L_x_1501:
[----:B------:R-:W0:Y:S01]  /*20f10*/  LDC R13, c[0x0][0x9e4] ;  /* 0x00027900ff0d7b82 */ /* 0x000e220000000800 */
[----:B------:R-:W-:Y:S01]  /*20f20*/  LOP3.LUT R18, R18, 0xffffffef, RZ, 0xc0, !PT ;  /* 0xffffffef12127812 */ /* 0x000fe200078ec0ff */
[----:B------:R-:W-:Y:S01]  /*20f30*/  IMAD.IADD R8, R208, 0x1, -R8 ;  /* 0x00000001d0087824 */ /* 0x000fe200078e0a08 */
[----:B0-----:R-:W-:-:S13]  /*20f40*/  ISETP.GE.AND P1, PT, R13, 0x1, PT ;  /* 0x000000010d00780c */ /* 0x001fda0003f26270 */
[----:B------:R-:W-:Y:S01]  /*20f50*/  @P1 LOP3.LUT R18, R18, 0x10, RZ, 0xfc, !PT ;  /* 0x0000001012121812 */ /* 0x000fe200078efcff */
        /* <DEDUP_REMOVED lines=11> */
.L_x_1523:
[----:B------:R-:W-:-:S13]  /*21010*/  ISETP.NE.AND P1, PT, R13, 0x1, PT ;  /* 0x000000010d00780c */ /* 0x000fda0003f25270 */
[----:B------:R-:W0:Y:S02]  /*21020*/  @P1 LDC.64 R10, c[0x0][0x9e8] ;  /* 0x00027a00ff0a1b82 */ /* 0x000e240000000a00 */
[----:B0-----:R-:W-:-:S05]  /*21030*/  @P1 IMAD.HI.U32 R10, R208, R10, RZ ;  /* 0x0000000ad00a1227 */ /* 0x001fca00078e00ff */
[----:B------:R-:W-:-:S07]  /*21040*/  @P1 SHF.R.U32.HI R208, RZ, R11, R10 ;  /* 0x0000000bffd01219 */ /* 0x000fce000001160a */
.L_x_1524:
[----:B------:R-:W-:Y:S05]  /*21050*/  BSYNC B0 ;  /* 0x0000000000007941 */ /* 0x000fea0003800000 */
.L_x_1522:
[----:B------:R-:W-:-:S05]  /*21060*/  IMAD R5, R208, R13, RZ ;  /* 0x0000000dd0057224 */ /* 0x000fca00078e02ff */
[----:B------:R-:W-:-:S07]  /*21070*/  VIMNMX R8, R8, R5, !PT ;  /* 0x0000000508087248 */ /* 0x000fce0007fe0100 */
.L_x_1521:
[----:B------:R-:W-:-:S04]  /*21080*/  VIADD R8, R8, 0x9f ;  /* 0x0000009f08087836 */ /* 0x000fc80000000000 */
[----:B------:R-:W-:-:S05]  /*21090*/  IMAD.HI R8, R8, 0x66666667, RZ ;  /* 0x6666666708087827 */ /* 0x000fca00078e02ff */
[----:B------:R-:W-:-:S04]  /*210a0*/  SHF.R.U32.HI R5, RZ, 0x1f, R8 ;  /* 0x0000001fff057819 */ /* 0x000fc80000011608 */
[----:B------:R-:W-:-:S04]  /*210b0*/  LEA.HI.SX32 R8, R8, R5, 0x1a ;  /* 0x0000000508087211 */ /* 0x000fc800078fd2ff */
[----:B------:R-:W-:-:S04]  /*210c0*/  VIMNMX R5, R209, R8, !PT ;  /* 0x00000008d1057248 */ /* 0x000fc80007fe0100 */
[----:B------:R-:W-:-:S13]  /*210d0*/  ISETP.GE.AND P1, PT, R4, R5, PT ;  /* 0x000000050400720c */ /* 0x000fda0003f26270 */
[----:B------:R-:W-:Y:S05]  /*210e0*/  @!P1 BRA `(.L_x_1525) ;  /* 0x00000030009c9947 */ /* 0x000fea0003800000 */
[----:B------:R-:W-:Y:S02]  /*210f0*/  IMAD.MOV.U32 R8, RZ, RZ, R0 ;  /* 0x000000ffff087224 */ /* 0x000fe400078e0000 */
[----:B------:R-:W-:Y:S02]  /*21100*/  IMAD.MOV.U32 R10, RZ, RZ, R3 ;  /* 0x000000ffff0a7224 */ /* 0x000fe400078e0003 */
[----:B------:R-:W-:-:S07]  /*21110*/  IMAD.MOV.U32 R11, RZ, RZ, R189 ;  /* 0x000000ffff0b7224 */ /* 0x000fce00078e00bd */
.L_x_1537:
[----:B------:R-:W-:Y:S01]  /*21120*/  ISETP.NE.AND P1, PT, R190, 0x1, PT ;  /* 0x00000001be00780c */ /* 0x000fe20003f25270 */
[----:B------:R-:W-:Y:S05]  /*21130*/  YIELD ;  /* 0x0000000000007946 */ /* 0x000fea0003800000 */
[----:B------:R-:W-:Y:S02]  /*21140*/  SEL R0, RZ, 0x1, P1 ;  /* 0x00000001ff007807 */ /* 0x000fe40000800000 */
[----:B------:R-:W-:Y:S02]  /*21150*/  ISETP.NE.AND P1, PT, R194, RZ, PT ;  /* 0x000000ffc200720c */ /* 0x000fe40003f25270 */
[----:B------:R-:W-:-:S11]  /*21160*/  LOP3.LUT R189, R11, R0, RZ, 0x3c, !PT ;  /* 0x000000000bbd7212 */ /* 0x000fd600078e3cff */
[----:B------:R-:W-:Y:S05]  /*21170*/  @P1 BRA `(.L_x_1526) ;  /* 0x0000000000401947 */ /* 0x000fea0003800000 */
[----:B------:R-:W-:-:S13]  /*21180*/  ISETP.NE.AND P3, PT, R220, 0x3, PT ;  /* 0x00000003dc00780c */ /* 0x000fda0003f65270 */
[----:B------:R-:W-:Y:S05]  /*21190*/  @!P3 BRA `(.L_x_1527) ;  /* 0x000000000004b947 */ /* 0x000fea0003800000 */
[----:B------:R-:W-:Y:S01]  /*211a0*/  BPT.TRAP 0x1 ;  /* 0x000000040000795c */ /* 0x000fe20000300000 */
.L_x_1527:
[----:B------:R-:W-:Y:S01]  /*211b0*/  VIADD R0, R190, 0x1 ;  /* 0x00000001be007836 */ /* 0x000fe20000000000 */
[----:B------:R-:W-:-:S04]  /*211c0*/  SHF.L.U32 R3, R189, 0x1f, RZ ;  /* 0x0000001fbd037819 */ /* 0x000fc800000006ff */
[----:B------:R-:W-:-:S04]  /*211d0*/  ISETP.NE.AND P2, PT, R0, 0x2, PT ;  /* 0x000000020000780c */ /* 0x000fc80003f45270 */
[----:B------:R-:W-:-:S05]  /*211e0*/  SEL R0, R0, RZ, P2 ;  /* 0x000000ff00007207 */ /* 0x000fca0001000000 */
[----:B------:R-:W-:-:S04]  /*211f0*/  IMAD R0, R0, 0x8, R17 ;  /* 0x0000000800007824 */ /* 0x000fc800078e0211 */
[----:B------:R0:W1:Y:S01]  /*21200*/  SYNCS.PHASECHK.TRANS64.TRYWAIT P2, [R0+URZ+0x29830], R3 ;  /* 0x02983003000075a7 */ /* 0x000062000804017f */
[----:B------:R-:W-:Y:S05]  /*21210*/  @!P3 BRA `(.L_x_1528) ;  /* 0x000000000004b947 */ /* 0x000fea0003800000 */
[----:B------:R-:W-:Y:S01]  /*21220*/  BPT.TRAP 0x1 ;  /* 0x000000040000795c */ /* 0x000fe20000300000 */
.L_x_1528:
[----:B------:R-:W-:Y:S04]  /*21230*/  BSSY B0, `(.L_x_1526) ;  /* 0x0000004000007945 */ /* 0x000fe80003800000 */
[----:B-1----:R-:W-:Y:S05]  /*21240*/  @P2 BRA `(.L_x_1529) ;  /* 0x0000000000082947 */ /* 0x002fea0003800000 */
[----:B------:R-:W1:Y:S02]  /*21250*/  SYNCS.PHASECHK.TRANS64.TRYWAIT P2, [R0+URZ+0x29830], R3 ;  /* 0x02983003000075a7 */ /* 0x000e64000804017f */
[----:B-1----:R-:W-:Y:S05]  /*21260*/  @!P2 BRA `(.L_x_1530) ;  /* 0x000001240094a947 */ /* 0x002fea0003800000 */
.L_x_1529:
[----:B------:R-:W-:Y:S05]  /*21270*/  BSYNC B0 ;  /* 0x0000000000007941 */ /* 0x000fea0003800000 */
.L_x_1526:
        /* <DEDUP_REMOVED lines=18> */
[----:B------:R-:W-:Y:S01]  /*213a0*/  VIADD R88, R14, 0x100 ;  /* 0x000001000e587836 */ /* 0x000fe20000000000 */
[----:B------:R-:W-:Y:S01]  /*213b0*/  R2UR UR47, R21 ;  /* 0x00000000152f72ca */ /* 0x000fe200000e0000 */
[----:B------:R-:W-:Y:S01]  /*213c0*/  UMOV UR44, UR4 ;  /* 0x00000004002c7c82 */ /* 0x000fe20008000000 */
[----:B------:R-:W-:Y:S01]  /*213d0*/  R2UR UR30, R20 ;  /* 0x00000000141e72ca */ /* 0x000fe200000e0000 */
[----:B------:R-:W-:Y:S01]  /*213e0*/  VIADD R20, R14, 0x180 ;  /* 0x000001800e147836 */ /* 0x000fe20000000000 */
[----:B------:R-:W-:Y:S01]  /*213f0*/  R2UR UR34, R88 ;  /* 0x00000000582272ca */ /* 0x000fe200000e0000 */
[----:B------:R-:W-:Y:S01]  /*21400*/  UMOV UR45, UR5 ;  /* 0x00000005002d7c82 */ /* 0x000fe20008000000 */
[----:B------:R-:W-:Y:S01]  /*21410*/  VIADD R88, R14, 0x200 ;  /* 0x000002000e587836 */ /* 0x000fe20000000000 */
[----:B------:R-:W-:Y:S01]  /*21420*/  R2UR UR51, R89 ;  /* 0x00000000593372ca */ /* 0x000fe200000e0000 */
[----:B------:R-:W-:Y:S01]  /*21430*/  UMOV UR48, UR4 ;  /* 0x0000000400307c82 */ /* 0x000fe20008000000 */
[----:B0-----:R-:W-:Y:S01]  /*21440*/  SHF.R.U32.HI R0, RZ, 0x7, R0 ;  /* 0x00000007ff007819 */ /* 0x001fe20000011600 */
[----:B------:R-:W-:Y:S01]  /*21450*/  UMOV UR49, UR5 ;  /* 0x0000000500317c82 */ /* 0x000fe20008000000 */
[----:B------:R-:W-:Y:S01]  /*21460*/  R2UR UR46, R20 ;  /* 0x00000000142e72ca */ /* 0x000fe200000e0000 */
[----:B------:R-:W-:Y:S01]  /*21470*/  VIADD R20, R14, 0x2 ;  /* 0x000000020e147836 */ /* 0x000fe20000000000 */
[----:B------:R-:W-:Y:S01]  /*21480*/  R2UR UR50, R88 ;  /* 0x00000000583272ca */ /* 0x000fe200000e0000 */
[----:B------:R-:W-:-:S02]  /*21490*/  VIADD R0, R0, 0x8 ;  /* 0x0000000800007836 */ /* 0x000fc40000000000 */
[----:B------:R-:W-:Y:S01]  /*214a0*/  IMAD.MOV.U32 R21, RZ, RZ, -0x7fffffe0 ;  /* 0x80000020ff157424 */ /* 0x000fe200078e00ff */
[----:B------:R-:W-:Y:S01]  /*214b0*/  R2UR UR26, R20 ;  /* 0x00000000141a72ca */ /* 0x000fe200000e0000 */
[----:B------:R-:W-:Y:S01]  /*214c0*/  VIADD R20, R14, 0x82 ;  /* 0x000000820e147836 */ /* 0x000fe20000000000 */
[----:B------:R0:W-:Y:S01]  /*214d0*/  BAR.SYNC.DEFER_BLOCKING R0, 0x100 ;  /* 0x000400000000751d */ /* 0x0001e20000010000 */
[----:B------:R-:W-:Y:S01]  /*214e0*/  IMAD.MOV.U32 R15, RZ, RZ, -0x7fffffe0 ;  /* 0x80000020ff0f7424 */ /* 0x000fe200078e00ff */
[----:B------:R-:W-:Y:S01]  /*214f0*/  R2UR UR27, R21 ;  /* 0x00000000151b72ca */ /* 0x000fe200000e0000 */
[----:B------:R-:W-:-:S03]  /*21500*/  IMAD.MOV.U32 R21, RZ, RZ, -0x7fffffe0 ;  /* 0x80000020ff157424 */ /* 0x000fc600078e00ff */
        /* <DEDUP_REMOVED lines=227> */
.L_x_1532:
[----:B------:R-:W-:Y:S01]  /*22340*/  SHF.L.U32 R0, R11, 0x1f, RZ ;  /* 0x0000001f0b007819 */ /* 0x000fe200000006ff */
[----:B------:R-:W-:-:S04]  /*22350*/  IMAD R3, R190, 0x8, R17 ;  /* 0x00000008be037824 */ /* 0x000fc800078e0211 */
[----:B------:R0:W1:Y:S01]  /*22360*/  SYNCS.PHASECHK.TRANS64.TRYWAIT P1, [R3+URZ+0x29850], R0 ;  /* 0x02985000030075a7 */ /* 0x000062000802017f */
[----:B------:R-:W-:Y:S05]  /*22370*/  @!P3 BRA `(.L_x_1533) ;  /* 0x000000000004b947 */ /* 0x000fea0003800000 */
[----:B------:R-:W-:Y:S01]  /*22380*/  BPT.TRAP 0x1 ;  /* 0x000000040000795c */ /* 0x000fe20000300000 */
.L_x_1533:
[----:B------:R-:W-:Y:S04]  /*22390*/  BSSY B0, `(.L_x_1531) ;  /* 0x0000004000007945 */ /* 0x000fe80003800000 */
[----:B-1----:R-:W-:Y:S05]  /*223a0*/  @P1 BRA `(.L_x_1534) ;  /* 0x0000000000081947 */ /* 0x002fea0003800000 */
[----:B------:R-:W1:Y:S02]  /*223b0*/  SYNCS.PHASECHK.TRANS64.TRYWAIT P1, [R3+URZ+0x29850], R0 ;  /* 0x02985000030075a7 */ /* 0x000e64000802017f */
[----:B-1----:R-:W-:Y:S05]  /*223c0*/  @!P1 BRA `(.L_x_1535) ;  /* 0x0000011400509947 */ /* 0x002fea0003800000 */
.L_x_1534:
[----:B------:R-:W-:Y:S05]  /*223d0*/  BSYNC B0 ;  /* 0x0000000000007941 */ /* 0x000fea0003800000 */
.L_x_1531:
[----:B01----:R-:W-:Y:S01]  /*223e0*/  FMNMX.FTZ R0, R152, R10, !PT ;  /* 0x0000000a98007209 */ /* 0x003fe20007810000 */
[----:B------:R-:W-:Y:S05]  /*223f0*/  WARPSYNC.ALL ;  /* 0x0000000000007948 */ /* 0x000fea0003800000 */
[----:B------:R-:W-:Y:S01]  /*22400*/  FMNMX.FTZ R3, R153, R0, !PT ;  /* 0x0000000099037209 */ /* 0x000fe20007810000 */
[----:B------:R-:W-:Y:S01]  /*22410*/  VIADD R15, R17, 0x400 ;  /* 0x00000400110f7836 */ /* 0x000fe20000000000 */
[----:B------:R-:W-:Y:S01]  /*22420*/  FMNMX.FTZ R0, R154, R8, !PT ;  /* 0x000000089a007209 */ /* 0x000fe20007810000 */
[----:B------:R-:W-:-:S06]  /*22430*/  WARPGROUP.ARRIVE ;  /* 0x00000000000079c5 */ /* 0x000fcc0000000000 */
[----:B------:R-:W0:Y:S01]  /*22440*/  S2R R202, SR_TID.X ;  /* 0x0000000000ca7919 */ /* 0x000e220000002100 */
[----:B------:R-:W-:Y:S02]  /*22450*/  ISETP.NE.AND P1, PT, R220, 0x3, PT ;  /* 0x00000003dc00780c */ /* 0x000fe40003f25270 */
        /* <DEDUP_REMOVED lines=75> */
[----:B------:R-:W-:Y:S02]  /*22910*/  SHF.R.U32.HI R15, RZ, 0x4, R15 ;  /* 0x00000004ff0f7819 */ /* 0x000fe4000001160f */
[----:B------:R-:W-:-:S02]  /*22920*/  FMNMX.FTZ R3, R103, R14, !PT ;  /* 0x0000000e67037209 */ /* 0x000fc40007810000 */
[----:B------:R-:W-:Y:S02]  /*22930*/  LOP3.LUT R15, R15, 0x3fff, RZ, 0xc0, !PT ;  /* 0x00003fff0f0f7812 */ /* 0x000fe400078ec0ff */
[----:B------:R-:W-:Y:S01]  /*22940*/  FMNMX.FTZ R0, R101, R0, !PT ;  /* 0x0000000065007209 */ /* 0x000fe20007810000 */
[----:B------:R-:W1:Y:S01]  /*22950*/  SHFL.BFLY PT, R14, R3, 0x2, 0x1f ;  /* 0x0c401f00030e7f89 */ /* 0x000e6200000e0000 */
[----:B------:R-:W-:Y:S02]  /*22960*/  LOP3.LUT R15, R15, 0x10000, RZ, 0xfc, !PT ;  /* 0x000100000f0f7812 */ /* 0x000fe400078efcff */
[----:B0-----:R-:W-:Y:S01]  /*22970*/  SHF.R.U32.HI R202, RZ, 0x7, R202 ;  /* 0x00000007ffca7819 */ /* 0x001fe200000116ca */
[----:B------:R-:W0:Y:S01]  /*22980*/  SHFL.BFLY PT, R11, R0, 0x2, 0x1f ;  /* 0x0c401f00000b7f89 */ /* 0x000e2200000e0000 */
[----:B-1----:R-:W-:Y:S01]  /*22990*/  FMNMX.FTZ R21, R3, R14, !PT ;  /* 0x0000000e03157209 */ /* 0x002fe20007810000 */
[----:B------:R-:W-:Y:S02]  /*229a0*/  IMAD R14, R190, 0x500, R15 ;  /* 0x00000500be0e7824 */ /* 0x000fe400078e020f */
[----:B------:R-:W-:Y:S01]  /*229b0*/  IMAD.MOV.U32 R15, RZ, RZ, -0x3ffffff0 ;  /* 0xc0000010ff0f7424 */ /* 0x000fe200078e00ff */
[----:B0-----:R-:W-:-:S02]  /*229c0*/  FMNMX.FTZ R20, R0, R11, !PT ;  /* 0x0000000b00147209 */ /* 0x001fc40007810000 */
[----:B------:R-:W-:Y:S01]  /*229d0*/  R2UR UR6, R14 ;  /* 0x000000000e0672ca */ /* 0x000fe200000e0000 */
[----:B------:R-:W0:Y:S01]  /*229e0*/  SHFL.BFLY PT, R0, R21, 0x1, 0x1f ;  /* 0x0c201f0015007f89 */ /* 0x000e2200000e0000 */
[----:B------:R-:W-:-:S03]  /*229f0*/  R2UR UR7, R15 ;  /* 0x000000000f0772ca */ /* 0x000fc600000e0000 */
[----:B------:R-:W1:Y:S10]  /*22a00*/  SHFL.BFLY PT, R11, R20, 0x1, 0x1f ;  /* 0x0c201f00140b7f89 */ /* 0x000e7400000e0000 */
[----:B------:R-:W-:Y:S01]  /*22a10*/  QGMMA.64x128x32.F32.E4M3.E4M3 R24, R184, gdesc[UR4], R24, gsb0 ;  /* 0x01e00004b8187df3 */ /* 0x000fe20008000818 */
[----:B0-----:R-:W-:-:S02]  /*22a20*/  FMNMX.FTZ R0, R21, R0, !PT ;  /* 0x0000000015007209 */ /* 0x001fc40007810000 */
[----:B-1----:R-:W-:-:S03]  /*22a30*/  FMNMX.FTZ R3, R20, R11, !PT ;  /* 0x0000000b14037209 */ /* 0x002fc60007810000 */
[----:B------:R-:W-:Y:S02]  /*22a40*/  FADD.FTZ R15, -R0, R8 ;  /* 0x00000008000f7221 */ /* 0x000fe40000010100 */
[----:B------:R-:W-:-:S01]  /*22a50*/  FADD.FTZ R11, -R3, R10 ;  /* 0x0000000a030b7221 */ /* 0x000fc20000010100 */
[----:B------:R-:W-:Y:S02]  /*22a60*/  VIADD R10, R14, 0x100 ;  /* 0x000001000e0a7836 */ /* 0x000fe40000000000 */
[----:B------:R-:W-:-:S03]  /*22a70*/  FMUL.FTZ R15, R2, R15 ;  /* 0x0000000f020f7220 */ /* 0x000fc60000410000 */
[----:B------:R-:W-:Y:S01]  /*22a80*/  R2UR UR6, R10 ;  /* 0x000000000a0672ca */ /* 0x000fe200000e0000 */
[----:B------:R-:W-:Y:S02]  /*22a90*/  VIADD R10, R14, 0x200 ;  /* 0x000002000e0a7836 */ /* 0x000fe40000000000 */
[----:B------:R-:W-:Y:S01]  /*22aa0*/  MUFU.EX2 R15, R15 ;  /* 0x0000000f000f7308 */ /* 0x000fe20000000800 */
[----:B------:R-:W-:Y:S02]  /*22ab0*/  WARPGROUP.DEPBAR.LE gsb0, 0x0 ;  /* 0x00008000000079c5 */ /* 0x000fe40000010000 */
[C---:B------:R-:W-:Y:S01]  /*22ac0*/  FMUL.FTZ R184, R2.reuse, R11 ;  /* 0x0000000b02b87220 */ /* 0x040fe20000410000 */
[----:B------:R-:W-:Y:S01]  /*22ad0*/  IMAD.MOV.U32 R11, RZ, RZ, -0x3ffffff0 ;  /* 0xc0000010ff0b7424 */ /* 0x000fe200078e00ff */
[----:B------:R-:W-:Y:S01]  /*22ae0*/  WARPGROUP.ARRIVE ;  /* 0x00000000000079c5 */ /* 0x000fe20000000000 */
[----:B------:R-:W-:-:S02]  /*22af0*/  FFMA.FTZ R185, R2, R3, -8 ;  /* 0xc100000002b97423 */ /* 0x000fc40000010003 */
[----:B------:R-:W-:Y:S01]  /*22b00*/  MUFU.EX2 R8, R184 ;  /* 0x000000b800087308 */ /* 0x000fe20000000800 */
[----:B------:R-:W-:Y:S01]  /*22b10*/  R2UR UR7, R11 ;  /* 0x000000000b0772ca */ /* 0x000fe200000e0000 */
[----:B------:R-:W-:-:S02]  /*22b20*/  IMAD.MOV.U32 R11, RZ, RZ, -0x3ffffff0 ;  /* 0xc0000010ff0b7424 */ /* 0x000fc400078e00ff */
[----:B------:R-:W-:-:S01]  /*22b30*/  FFMA.FTZ R20, R2, R153, -R185 ;  /* 0x0000009902147223 */ /* 0x000fc200000108b9 */
[C-C-:B------:R-:W-:Y:S01]  /*22b40*/  FFMA.FTZ R153, R2.reuse, R157, -R185.reuse ;  /* 0x0000009d02997223 */ /* 0x140fe200000108b9 */
[----:B------:R-:W-:-:S01]  /*22b50*/  FFMA.FTZ R157, R2, R161, -R185 ;  /* 0x000000a1029d7223 */ /* 0x000fc200000108b9 */
[C---:B------:R-:W-:Y:S01]  /*22b60*/  FFMA.FTZ R161, R2.reuse, R165, -R185 ;  /* 0x000000a502a17223 */ /* 0x040fe200000108b9 */
[----:B------:R-:W-:-:S01]  /*22b70*/  FFMA.FTZ R165, R2, R0, -8 ;  /* 0xc100000002a57423 */ /* 0x000fc20000010000 */
[C-C-:B------:R-:W-:Y:S01]  /*22b80*/  FFMA.FTZ R21, R2.reuse, R152, -R185.reuse ;  /* 0x0000009802157223 */ /* 0x140fe200000108b9 */
[----:B------:R-:W-:-:S01]  /*22b90*/  FFMA.FTZ R152, R2, R156, -R185 ;  /* 0x0000009c02987223 */ /* 0x000fc200000108b9 */
[----:B------:R-:W-:Y:S01]  /*22ba0*/  MUFU.EX2 R20, R20 ;  /* 0x0000001400147308 */ /* 0x000fe20000000800 */
[----:B------:R-:W-:-:S01]  /*22bb0*/  FFMA.FTZ R154, R2, R154, -R165 ;  /* 0x0000009a029a7223 */ /* 0x000fc200000108a5 */
[C---:B------:R-:W-:Y:S01]  /*22bc0*/  FFMA.FTZ R155, R2.reuse, R155, -R165 ;  /* 0x0000009b029b7223 */ /* 0x040fe200000108a5 */
[----:B------:R-:W-:-:S01]  /*22bd0*/  FFMA.FTZ R156, R2, R160, -R185 ;  /* 0x000000a0029c7223 */ /* 0x000fc200000108b9 */
[----:B------:R-:W-:Y:S01]  /*22be0*/  QGMMA.64x128x32.F32.E4M3.E4M3 R24, R180, gdesc[UR4], R24, gsb0 ;  /* 0x01e00004b4187df3 */ /* 0x000fe20008000818 */
[----:B------:R-:W-:Y:S01]  /*22bf0*/  R2UR UR6, R10 ;  /* 0x000000000a0672ca */ /* 0x000fe200000e0000 */
[----:B------:R-:W-:Y:S01]  /*22c00*/  VIADD R10, R14, 0x300 ;  /* 0x000003000e0a7836 */ /* 0x000fe20000000000 */
[----:B------:R-:W-:Y:S01]  /*22c10*/  R2UR UR7, R11 ;  /* 0x000000000b0772ca */ /* 0x000fe200000e0000 */
[----:B------:R-:W-:Y:S01]  /*22c20*/  IMAD.MOV.U32 R11, RZ, RZ, -0x3ffffff0 ;  /* 0xc0000010ff0b7424 */ /* 0x000fe200078e00ff */
[----:B------:R-:W0:Y:S01]  /*22c30*/  MUFU.EX2 R21, R21 ;  /* 0x0000001500157308 */ /* 0x000e220000000800 */
[----:B------:R-:W-:-:S01]  /*22c40*/  FFMA.FTZ R160, R2, R164, -R185 ;  /* 0x000000a402a07223 */ /* 0x000fc200000108b9 */
[C---:B------:R-:W-:Y:S01]  /*22c50*/  FFMA.FTZ R136, R2.reuse, R136, -R185 ;  /* 0x0000008802887223 */ /* 0x040fe200000108b9 */
[----:B------:R-:W-:-:S01]  /*22c60*/  FFMA.FTZ R158, R2, R158, -R165 ;  /* 0x0000009e029e7223 */ /* 0x000fc200000108a5 */
[C---:B------:R-:W-:Y:S01]  /*22c70*/  FFMA.FTZ R137, R2.reuse, R137, -R185 ;  /* 0x0000008902897223 */ /* 0x040fe200000108b9 */
[----:B------:R-:W-:-:S01]  /*22c80*/  FFMA.FTZ R159, R2, R159, -R165 ;  /* 0x0000009f029f7223 */ /* 0x000fc200000108a5 */
[C---:B------:R-:W-:Y:S01]  /*22c90*/  FFMA.FTZ R140, R2.reuse, R140, -R185 ;  /* 0x0000008c028c7223 */ /* 0x040fe200000108b9 */
[----:B------:R-:W-:-:S01]  /*22ca0*/  FFMA.FTZ R162, R2, R162, -R165 ;  /* 0x000000a202a27223 */ /* 0x000fc200000108a5 */
[----:B------:R-:W1:Y:S01]  /*22cb0*/  MUFU.EX2 R154, R154 ;  /* 0x0000009a009a7308 */ /* 0x000e620000000800 */
[----:B------:R-:W-:-:S01]  /*22cc0*/  FFMA.FTZ R141, R2, R141, -R185 ;  /* 0x0000008d028d7223 */ /* 0x000fc200000108b9 */
[C---:B------:R-:W-:Y:S01]  /*22cd0*/  FFMA.FTZ R163, R2.reuse, R163, -R165 ;  /* 0x000000a302a37223 */ /* 0x040fe200000108a5 */
[----:B------:R-:W-:-:S01]  /*22ce0*/  FFMA.FTZ R144, R2, R144, -R185 ;  /* 0x0000009002907223 */ /* 0x000fc200000108b9 */
[C-C-:B------:R-:W-:Y:S01]  /*22cf0*/  FFMA.FTZ R164, R2.reuse, R166, -R165.reuse ;  /* 0x000000a602a47223 */ /* 0x140fe200000108a5 */
[----:B------:R-:W-:-:S01]  /*22d00*/  FFMA.FTZ R167, R2, R167, -R165 ;  /* 0x000000a702a77223 */ /* 0x000fc200000108a5 */
[C-C-:B------:R-:W-:Y:S01]  /*22d10*/  FFMA.FTZ R138, R2.reuse, R138, -R165.reuse ;  /* 0x0000008a028a7223 */ /* 0x140fe200000108a5 */
[----:B------:R-:W-:-:S01]  /*22d20*/  FFMA.FTZ R139, R2, R139, -R165 ;  /* 0x0000008b028b7223 */ /* 0x000fc200000108a5 */
[----:B------:R-:W2:Y:S01]  /*22d30*/  MUFU.EX2 R155, R155 ;  /* 0x0000009b009b7308 */ /* 0x000ea20000000800 */
[----:B0-----:R-:W-:-:S01]  /*22d40*/  FFMA.FTZ R7, R8, R7, R21 ;  /* 0x0000000708077223 */ /* 0x001fc20000010015 */
[C-C-:B------:R-:W-:Y:S01]  /*22d50*/  FFMA.FTZ R142, R2.reuse, R142, -R165.reuse ;  /* 0x0000008e028e7223 */ /* 0x140fe200000108a5 */
[----:B------:R-:W-:-:S01]  /*22d60*/  FFMA.FTZ R143, R2, R143, -R165 ;  /* 0x0000008f028f7223 */ /* 0x000fc200000108a5 */
[----:B------:R-:W-:Y:S01]  /*22d70*/  FFMA.FTZ R146, R2, R146, -R165 ;  /* 0x0000009202927223 */ /* 0x000fe200000108a5 */
[----:B------:R-:W-:-:S01]  /*22d80*/  FADD.FTZ R7, R20, R7 ;  /* 0x0000000714077221 */ /* 0x000fc20000010000 */
[C---:B------:R-:W-:Y:S01]  /*22d90*/  FFMA.FTZ R145, R2.reuse, R145, -R185 ;  /* 0x0000009102917223 */ /* 0x040fe200000108b9 */
[----:B------:R-:W-:-:S01]  /*22da0*/  FFMA.FTZ R147, R2, R147, -R165 ;  /* 0x0000009302937223 */ /* 0x000fc200000108a5 */
[----:B------:R-:W0:Y:S01]  /*22db0*/  MUFU.EX2 R152, R152 ;  /* 0x0000009800987308 */ /* 0x000e220000000800 */
[----:B-1----:R-:W-:-:S01]  /*22dc0*/  FFMA.FTZ R6, R15, R6, R154 ;  /* 0x000000060f067223 */ /* 0x002fc2000001009a */
        /* <DEDUP_REMOVED lines=26> */
[C-C-:B------:R-:W-:Y:S01]  /*22f70*/  FFMA.FTZ R116, R2.reuse, R116, -R185.reuse ;  /* 0x0000007402747223 */ /* 0x140fe200000108b9 */
        /* <DEDUP_REMOVED lines=20> */
[----:B------:R-:W-:-:S07]  /*230c0*/  FFMA.FTZ R103, R2, R103, -R165 ;  /* 0x0000006702677223 */ /* 0x000fce00000108a5 */
[----:B------:R-:W1:Y:S08]  /*230d0*/  MUFU.EX2 R158, R158 ;  /* 0x0000009e009e7308 */ /* 0x000e700000000800 */
[----:B------:R-:W-:Y:S08]  /*230e0*/  MUFU.EX2 R137, R137 ;  /* 0x0000008900897308 */ /* 0x000ff00000000800 */
[----:B------:R-:W3:Y:S08]  /*230f0*/  MUFU.EX2 R159, R159 ;  /* 0x0000009f009f7308 */ /* 0x000ef00000000800 */
[----:B------:R-:W-:Y:S08]  /*23100*/  MUFU.EX2 R140, R140 ;  /* 0x0000008c008c7308 */ /* 0x000ff00000000800 */
[----:B------:R-:W4:Y:S08]  /*23110*/  MUFU.EX2 R162, R162 ;  /* 0x000000a200a27308 */ /* 0x000f300000000800 */
[----:B------:R-:W-:Y:S08]  /*23120*/  MUFU.EX2 R141, R141 ;  /* 0x0000008d008d7308 */ /* 0x000ff00000000800 */
[----:B------:R-:W5:Y:S08]  /*23130*/  MUFU.EX2 R163, R163 ;  /* 0x000000a300a37308 */ /* 0x000f700000000800 */
[----:B------:R-:W-:Y:S01]  /*23140*/  MUFU.EX2 R144, R144 ;  /* 0x0000009000907308 */ /* 0x000fe20000000800 */
[----:B------:R-:W-:-:S02]  /*23150*/  WARPGROUP.DEPBAR.LE gsb0, 0x0 ;  /* 0x00008000000079c5 */ /* 0x000fc40000010000 */
[----:B------:R-:W-:-:S05]  /*23160*/  WARPGROUP.ARRIVE ;  /* 0x00000000000079c5 */ /* 0x000fca0000000000 */
[----:B------:R-:W5:Y:S01]  /*23170*/  MUFU.EX2 R164, R164 ;  /* 0x000000a400a47308 */ /* 0x000f620000000800 */
[----:B------:R-:W-:Y:S01]  /*23180*/  QGMMA.64x128x32.F32.E4M3.E4M3 R24, R176, gdesc[UR4], R24, gsb0 ;  /* 0x01e00004b0187df3 */ /* 0x000fe20008000818 */
[----:B------:R-:W-:Y:S01]  /*23190*/  R2UR UR6, R10 ;  /* 0x000000000a0672ca */ /* 0x000fe200000e0000 */
[C-C-:B------:R-:W-:Y:S01]  /*231a0*/  FFMA.FTZ R10, R2.reuse, R122, -R165.reuse ;  /* 0x0000007a020a7223 */ /* 0x140fe200000108a5 */
[----:B------:R-:W-:Y:S01]  /*231b0*/  R2UR UR7, R11 ;  /* 0x000000000b0772ca */ /* 0x000fe200000e0000 */
[C-C-:B------:R-:W-:Y:S01]  /*231c0*/  FFMA.FTZ R122, R2.reuse, R126, -R165.reuse ;  /* 0x0000007e027a7223 */ /* 0x140fe200000108a5 */
[----:B------:R-:W-:-:S01]  /*231d0*/  FFMA.FTZ R126, R2, R130, -R165 ;  /* 0x00000082027e7223 */ /* 0x000fc200000108a5 */
[C-C-:B------:R-:W-:Y:S01]  /*231e0*/  FFMA.FTZ R130, R2.reuse, R134, -R165.reuse ;  /* 0x0000008602827223 */ /* 0x140fe200000108a5 */
[----:B------:R-:W-:-:S01]  /*231f0*/  FFMA.FTZ R11, R2, R123, -R165 ;  /* 0x0000007b020b7223 */ /* 0x000fc200000108a5 */
[C-C-:B------:R-:W-:Y:S01]  /*23200*/  FFMA.FTZ R123, R2.reuse, R127, -R165.reuse ;  /* 0x0000007f027b7223 */ /* 0x140fe200000108a5 */
[----:B------:R-:W-:-:S01]  /*23210*/  FFMA.FTZ R127, R2, R131, -R165 ;  /* 0x00000083027f7223 */ /* 0x000fc200000108a5 */
[----:B------:R-:W5:Y:S01]  /*23220*/  MUFU.EX2 R167, R167 ;  /* 0x000000a700a77308 */ /* 0x000f620000000800 */
[----:B------:R-:W-:-:S07]  /*23230*/  FFMA.FTZ R131, R2, R135, -R165 ;  /* 0x0000008702837223 */ /* 0x000fce00000108a5 */
[----:B------:R-:W5:Y:S08]  /*23240*/  MUFU.EX2 R138, R138 ;  /* 0x0000008a008a7308 */ /* 0x000f700000000800 */
        /* <DEDUP_REMOVED lines=14> */
[----:B------:R-:W5:Y:S01]  /*23330*/  MUFU.EX2 R124, R124 ;  /* 0x0000007c007c7308 */ /* 0x000f620000000800 */
[----:B------:R-:W-:-:S02]  /*23340*/  WARPGROUP.DEPBAR.LE gsb0, 0x0 ;  /* 0x00008000000079c5 */ /* 0x000fc40000010000 */
[----:B------:R-:W-:-:S05]  /*23350*/  WARPGROUP.ARRIVE ;  /* 0x00000000000079c5 */ /* 0x000fca0000000000 */
[----:B------:R-:W5:Y:S01]  /*23360*/  MUFU.EX2 R122, R122 ;  /* 0x0000007a007a7308 */ /* 0x000f620000000800 */
[----:B------:R-:W-:Y:S07]  /*23370*/  QGMMA.64x128x32.F32.E4M3.E4M3 R24, R172, gdesc[UR4], R24, gsb0 ;  /* 0x01e00004ac187df3 */ /* 0x000fee0008000818 */
        /* <DEDUP_REMOVED lines=19> */
[----:B--2---:R-:W-:Y:S01]  /*234b0*/  FADD.FTZ R173, R155, R6 ;  /* 0x000000069bad7221 */ /* 0x004fe20000010000 */
[----:B0-----:R-:W-:-:S01]  /*234c0*/  FADD.FTZ R6, R152, R7 ;  /* 0x0000000798067221 */ /* 0x001fc20000010000 */
[----:B------:R-:W-:Y:S02]  /*234d0*/  WARPGROUP.ARRIVE ;  /* 0x00000000000079c5 */ /* 0x000fe40000000000 */
[----:B-1----:R-:W-:-:S01]  /*234e0*/  FADD.FTZ R134, R158, R173 ;  /* 0x000000ad9e867221 */ /* 0x002fc20000010000 */
[----:B------:R-:W-:Y:S01]  /*234f0*/  FADD.FTZ R7, R153, R6 ;  /* 0x0000000699077221 */ /* 0x000fe20000010000 */
[----:B------:R-:W0:Y:S02]  /*23500*/  MUFU.EX2 R112, R112 ;  /* 0x0000007000707308 */ /* 0x000e240000000800 */
[----:B---3--:R-:W-:-:S01]  /*23510*/  FADD.FTZ R135, R159, R134 ;  /* 0x000000869f877221 */ /* 0x008fc20000010000 */
[----:B------:R-:W-:-:S03]  /*23520*/  FADD.FTZ R6, R156, R7 ;  /* 0x000000079c067221 */ /* 0x000fc60000010000 */
[----:B----4-:R-:W-:Y:S01]  /*23530*/  FADD.FTZ R134, R162, R135 ;  /* 0x00000087a2867221 */ /* 0x010fe20000010000 */
[----:B------:R-:W-:-:S01]  /*23540*/  FADD.FTZ R7, R157, R6 ;  /* 0x000000069d077221 */ /* 0x000fc20000010000 */
[----:B------:R-:W-:Y:S02]  /*23550*/  MUFU.EX2 R113, R113 ;  /* 0x0000007100717308 */ /* 0x000fe40000000800 */
[----:B-----5:R-:W-:-:S01]  /*23560*/  FADD.FTZ R135, R163, R134 ;  /* 0x00000086a3877221 */ /* 0x020fc20000010000 */
[----:B------:R-:W-:-:S03]  /*23570*/  FADD.FTZ R6, R160, R7 ;  /* 0x00000007a0067221 */ /* 0x000fc60000010000 */
[----:B------:R-:W-:Y:S01]  /*23580*/  FADD.FTZ R134, R164, R135 ;  /* 0x00000087a4867221 */ /* 0x000fe20000010000 */
[----:B------:R-:W-:-:S01]  /*23590*/  FADD.FTZ R7, R161, R6 ;  /* 0x00000006a1077221 */ /* 0x000fc20000010000 */
[----:B------:R-:W-:Y:S02]  /*235a0*/  MUFU.EX2 R115, R115 ;  /* 0x0000007300737308 */ /* 0x000fe40000000800 */
[----:B------:R-:W-:-:S01]  /*235b0*/  FADD.FTZ R135, R167, R134 ;  /* 0x00000086a7877221 */ /* 0x000fc20000010000 */
        /* <DEDUP_REMOVED lines=8> */
[----:B------:R-:W-:Y:S02]  /*23640*/  VIADD R6, R14, 0x400 ;  /* 0x000004000e067836 */ /* 0x000fe40000000000 */
[----:B------:R-:W-:-:S01]  /*23650*/  FFMA.FTZ R14, R2, R114, -R165 ;  /* 0x00000072020e7223 */ /* 0x000fc200000108a5 */
[----:B------:R-:W-:Y:S01]  /*23660*/  FADD.FTZ R135, R143, R134 ;  /* 0x000000868f877221 */ /* 0x000fe20000010000 */
[----:B------:R-:W-:-:S01]  /*23670*/  FADD.FTZ R114, R144, R7 ;  /* 0x0000000790727221 */ /* 0x000fc20000010000 */
[----:B------:R-:W-:Y:S01]  /*23680*/  IMAD.MOV.U32 R7, RZ, RZ, -0x3ffffff0 ;  /* 0xc0000010ff077424 */ /* 0x000fe200078e00ff */
[----:B------:R-:W-:Y:S01]  /*23690*/  R2UR UR6, R6 ;  /* 0x00000000060672ca */ /* 0x000fe200000e0000 */
[----:B------:R-:W-:Y:S01]  /*236a0*/  FADD.FTZ R134, R146, R135 ;  /* 0x0000008792867221 */ /* 0x000fe20000010000 */
[----:B------:R-:W-:-:S01]  /*236b0*/  FADD.FTZ R135, R145, R114 ;  /* 0x0000007291877221 */ /* 0x000fc20000010000 */
[----:B------:R-:W1:Y:S01]  /*236c0*/  MUFU.EX2 R14, R14 ;  /* 0x0000000e000e7308 */ /* 0x000e620000000800 */
[----:B------:R-:W-:Y:S01]  /*236d0*/  R2UR UR7, R7 ;  /* 0x00000000070772ca */ /* 0x000fe200000e0000 */
[----:B------:R-:W-:Y:S01]  /*236e0*/  FADD.FTZ R173, R147, R134 ;  /* 0x0000008693ad7221 */ /* 0x000fe20000010000 */
[----:B------:R-:W-:-:S03]  /*236f0*/  FADD.FTZ R114, R148, R135 ;  /* 0x0000008794727221 */ /* 0x000fc60000010000 */
[----:B------:R-:W-:Y:S01]  /*23700*/  FADD.FTZ R134, R150, R173 ;  /* 0x000000ad96867221 */ /* 0x000fe20000010000 */
[----:B------:R-:W-:-:S01]  /*23710*/  FADD.FTZ R7, R149, R114 ;  /* 0x0000007295077221 */ /* 0x000fc20000010000 */
[----:B------:R-:W-:Y:S01]  /*23720*/  FFMA.FTZ R114, R2, R118, -R165 ;  /* 0x0000007602727223 */ /* 0x000fe200000108a5 */
[----:B------:R-:W-:Y:S01]  /*23730*/  MUFU.EX2 R117, R117 ;  /* 0x0000007500757308 */ /* 0x000fe20000000800 */
[----:B------:R-:W-:-:S01]  /*23740*/  FADD.FTZ R135, R151, R134 ;  /* 0x0000008697877221 */ /* 0x000fc20000010000 */
[----:B------:R-:W-:Y:S01]  /*23750*/  FADD.FTZ R6, R120, R7 ;  /* 0x0000000778067221 */ /* 0x000fe20000010000 */
[----:B------:R-:W-:Y:S01]  /*23760*/  @!P0 IMAD R134, R12, 0x8, R17 ;  /* 0x000000080c868824 */ /* 0x000fe200078e0211 */
[----:B------:R-:W-:Y:S01]  /*23770*/  IADD3 R165, -R202, 0xb, RZ ;  /* 0x0000000bcaa57810 */ /* 0x000fe20007ffe1ff */
[----:B------:R-:W-:Y:S01]  /*23780*/  QGMMA.64x128x32.F32.E4M3.E4M3 R24, R168, gdesc[UR4], R24, gsb0 ;  /* 0x01e00004a8187df3 */ /* 0x000fe20008000818 */
[----:B------:R-:W-:-:S01]  /*23790*/  FADD.FTZ R118, R10, R135 ;  /* 0x000000870a767221 */ /* 0x000fc20000010000 */
[----:B------:R-:W-:Y:S01]  /*237a0*/  FADD.FTZ R7, R121, R6 ;  /* 0x0000000679077221 */ /* 0x000fe20000010000 */
[----:B------:R-:W2:Y:S02]  /*237b0*/  MUFU.EX2 R114, R114 ;  /* 0x0000007200727308 */ /* 0x000ea40000000800 */
[----:B------:R-:W-:-:S01]  /*237c0*/  FADD.FTZ R135, R11, R118 ;  /* 0x000000760b877221 */ /* 0x000fc20000010000 */
[----:B------:R-:W-:-:S03]  /*237d0*/  FADD.FTZ R6, R124, R7 ;  /* 0x000000077c067221 */ /* 0x000fc60000010000 */
[----:B------:R-:W-:Y:S01]  /*237e0*/  FADD.FTZ R118, R122, R135 ;  /* 0x000000877a767221 */ /* 0x000fe20000010000 */
[----:B------:R-:W-:-:S01]  /*237f0*/  FADD.FTZ R7, R125, R6 ;  /* 0x000000067d077221 */ /* 0x000fc20000010000 */
[----:B------:R-:W3:Y:S02]  /*23800*/  MUFU.EX2 R119, R119 ;  /* 0x0000007700777308 */ /* 0x000ee40000000800 */
[----:B------:R-:W-:-:S01]  /*23810*/  FADD.FTZ R135, R123, R118 ;  /* 0x000000767b877221 */ /* 0x000fc20000010000 */
[----:B------:R-:W-:-:S03]  /*23820*/  FADD.FTZ R6, R128, R7 ;  /* 0x0000000780067221 */ /* 0x000fc60000010000 */
[----:B------:R-:W-:Y:S01]  /*23830*/  FADD.FTZ R118, R126, R135 ;  /* 0x000000877e767221 */ /* 0x000fe20000010000 */
[----:B------:R-:W-:-:S01]  /*23840*/  FADD.FTZ R7, R129, R6 ;  /* 0x0000000681077221 */ /* 0x000fc20000010000 */
[----:B------:R-:W4:Y:S02]  /*23850*/  MUFU.EX2 R88, R88 ;  /* 0x0000005800587308 */ /* 0x000f240000000800 */
[----:B------:R-:W-:-:S01]  /*23860*/  FADD.FTZ R135, R127, R118 ;  /* 0x000000767f877221 */ /* 0x000fc20000010000 */
[----:B------:R-:W-:-:S03]  /*23870*/  FADD.FTZ R6, R132, R7 ;  /* 0x0000000784067221 */ /* 0x000fc60000010000 */
[----:B------:R-:W-:Y:S01]  /*23880*/  FADD.FTZ R118, R130, R135 ;  /* 0x0000008782767221 */ /* 0x000fe20000010000 */
[----:B------:R-:W-:-:S01]  /*23890*/  FADD.FTZ R7, R133, R6 ;  /* 0x0000000685077221 */ /* 0x000fc20000010000 */
[----:B------:R-:W5:Y:S02]  /*238a0*/  MUFU.EX2 R90, R90 ;  /* 0x0000005a005a7308 */ /* 0x000f640000000800 */
        /* <DEDUP_REMOVED lines=11> */
[----:B0-----:R-:W-:-:S03]  /*23960*/  FADD.FTZ R6, R112, R7 ;  /* 0x0000000770067221 */ /* 0x001fc60000010000 */
[----:B-1----:R-:W-:Y:S01]  /*23970*/  FADD.FTZ R118, R14, R135 ;  /* 0x000000870e767221 */ /* 0x002fe20000010000 */
[----:B------:R-:W-:-:S01]  /*23980*/  FADD.FTZ R7, R113, R6 ;  /* 0x0000000671077221 */ /* 0x000fc20000010000 */
[----:B------:R-:W0:Y:S02]  /*23990*/  MUFU.EX2 R92, R92 ;  /* 0x0000005c005c7308 */ /* 0x000e240000000800 */
[----:B------:R-:W-:-:S01]  /*239a0*/  FADD.FTZ R135, R115, R118 ;  /* 0x0000007673877221 */ /* 0x000fc20000010000 */
[----:B------:R-:W-:-:S03]  /*239b0*/  FADD.FTZ R6, R116, R7 ;  /* 0x0000000774067221 */ /* 0x000fc60000010000 */
[----:B--2---:R-:W-:Y:S01]  /*239c0*/  FADD.FTZ R118, R114, R135 ;  /* 0x0000008772767221 */ /* 0x004fe20000010000 */
[----:B------:R-:W-:-:S01]  /*239d0*/  FADD.FTZ R7, R117, R6 ;  /* 0x0000000675077221 */ /* 0x000fc20000010000 */
[----:B------:R-:W1:Y:S02]  /*239e0*/  MUFU.EX2 R94, R94 ;  /* 0x0000005e005e7308 */ /* 0x000e640000000800 */
[----:B---3--:R-:W-:-:S01]  /*239f0*/  FADD.FTZ R135, R119, R118 ;  /* 0x0000007677877221 */ /* 0x008fc20000010000 */
[----:B----4-:R-:W-:-:S03]  /*23a00*/  FADD.FTZ R6, R88, R7 ;  /* 0x0000000758067221 */ /* 0x010fc60000010000 */
[----:B-----5:R-:W-:Y:S01]  /*23a10*/  FADD.FTZ R118, R90, R135 ;  /* 0x000000875a767221 */ /* 0x020fe20000010000 */
[----:B------:R-:W-:-:S01]  /*23a20*/  FADD.FTZ R7, R89, R6 ;  /* 0x0000000659077221 */ /* 0x000fc20000010000 */
[----:B------:R-:W2:Y:S01]  /*23a30*/  MUFU.EX2 R93, R93 ;  /* 0x0000005d005d7308 */ /* 0x000ea20000000800 */
[----:B------:R-:W-:Y:S02]  /*23a40*/  @!P0 VIADD R6, R134, 0x29840 ;  /* 0x0002984086068836 */ /* 0x000fe40000000000 */
[----:B------:R-:W-:Y:S01]  /*23a50*/  FADD.FTZ R135, R91, R118 ;  /* 0x000000765b877221 */ /* 0x000fe20000010000 */
[----:B0-----:R-:W-:-:S02]  /*23a60*/  FADD.FTZ R118, R92, R7 ;  /* 0x000000075c767221 */ /* 0x001fc40000010000 */
[----:B------:R-:W-:Y:S02]  /*23a70*/  @!P0 PRMT R6, RZ, 0x654, R6 ;  /* 0x00000654ff068816 */ /* 0x000fe40000000006 */
[----:B------:R-:W0:Y:S01]  /*23a80*/  MUFU.EX2 R95, R95 ;  /* 0x0000005f005f7308 */ /* 0x000e220000000800 */
[----:B-1----:R-:W-:-:S07]  /*23a90*/  FADD.FTZ R134, R94, R135 ;  /* 0x000000875e867221 */ /* 0x002fce0000010000 */
[----:B------:R-:W-:Y:S01]  /*23aa0*/  MUFU.EX2 R96, R96 ;  /* 0x0000006000607308 */ /* 0x000fe20000000800 */
[----:B--2---:R-:W-:-:S07]  /*23ab0*/  FADD.FTZ R7, R93, R118 ;  /* 0x000000765d077221 */ /* 0x004fce0000010000 */
        /* <DEDUP_REMOVED lines=13> */
[----:B------:R3:W-:Y:S02]  /*23b90*/  @!P0 SYNCS.ARRIVE.TRANS64.RED.A1T0 RZ, [R6+URZ], RZ ;  /* 0x000000ff06ff89a7 */ /* 0x0007e4000810043f */
[----:B---3--:R-:W-:-:S04]  /*23ba0*/  FADD.FTZ R6, R96, R7 ;  /* 0x0000000760067221 */ /* 0x008fc80000010000 */
[----:B------:R-:W-:-:S04]  /*23bb0*/  FADD.FTZ R7, R97, R6 ;  /* 0x0000000661077221 */ /* 0x000fc80000010000 */
[----:B------:R-:W-:-:S04]  /*23bc0*/  FADD.FTZ R6, R100, R7 ;  /* 0x0000000764067221 */ /* 0x000fc80000010000 */
[----:B0-----:R-:W-:Y:S01]  /*23bd0*/  FADD.FTZ R7, R101, R6 ;  /* 0x0000000665077221 */ /* 0x001fe20000010000 */
[----:B--2---:R-:W-:-:S01]  /*23be0*/  FADD.FTZ R6, R103, R135 ;  /* 0x0000008767067221 */ /* 0x004fc20000010000 */
[----:B-1----:R-:W-:Y:S06]  /*23bf0*/  @!P1 BRA `(.L_x_1536) ;  /* 0x0000000000049947 */ /* 0x002fec0003800000 */
[----:B------:R-:W-:Y:S01]  /*23c00*/  BPT.TRAP 0x1 ;  /* 0x000000040000795c */ /* 0x000fe20000300000 */
.L_x_1536:
[----:B------:R-:W-:Y:S01]  /*23c10*/  F2FP.SATFINITE.E4M3.F32.PACK_AB_MERGE_C R122, R123, R122, RZ ;  /* 0x0000007a7b7a723e */ /* 0x000fe200048070ff */
[-C--:B------:R-:W-:Y:S01]  /*23c20*/  FMUL.FTZ R24, R24, R8.reuse ;  /* 0x0000000818187220 */ /* 0x080fe20000410000 */
[----:B------:R-:W-:Y:S01]  /*23c30*/  ISETP.GT.AND P1, PT, R4, R5, PT ;  /* 0x000000050400720c */ /* 0x000fe20003f24270 */
[----:B------:R-:W-:Y:S01]  /*23c40*/  FMUL.FTZ R25, R25, R8 ;  /* 0x0000000819197220 */ /* 0x000fe20000410000 */
[----:B------:R-:W-:Y:S01]  /*23c50*/  F2FP.SATFINITE.E4M3.F32.PACK_AB_MERGE_C R177, R11, R10, R122 ;  /* 0x0000000a0bb1723e */ /* 0x000fe2000480707a */
[----:B------:R-:W-:Y:S01]  /*23c60*/  IMAD R10, R190, 0x8, R17 ;  /* 0x00000008be0a7824 */ /* 0x000fe200078e0211 */
[----:B------:R-:W-:Y:S01]  /*23c70*/  F2FP.SATFINITE.E4M3.F32.PACK_AB_MERGE_C R152, R153, R152, RZ ;  /* 0x000000989998723e */ /* 0x000fe200048070ff */
[----:B------:R-:W-:Y:S01]  /*23c80*/  IMAD.U32 R11, RZ, RZ, UR37 ;  /* 0x00000025ff0b7e24 */ /* 0x000fe2000f8e00ff */
        /* <DEDUP_REMOVED lines=104> */
[----:B0-----:R-:W-:Y:S02]  /*24310*/  IMAD.MOV.U32 R10, RZ, RZ, R3 ;  /* 0x000000ffff0a7224 */ /* 0x001fe400078e0003 */
[----:B------:R-:W-:Y:S02]  /*24320*/  IMAD.MOV.U32 R11, RZ, RZ, R189 ;  /* 0x000000ffff0b7224 */ /* 0x000fe400078e00bd */
[----:B------:R-:W-:Y:S01]  /*24330*/  IMAD.MOV.U32 R190, RZ, RZ, R12 ;  /* 0x000000ffffbe7224 */ /* 0x000fe200078e000c */
[----:B------:R-:W-:Y:S06]  /*24340*/  @P1 BRA `(.L_x_1537) ;  /* 0xffffffcc00741947 */ /* 0x000fec000383ffff */
[----:B------:R-:W-:-:S07]  /*24350*/  IMAD.MOV.U32 R190, RZ, RZ, R12 ;  /* 0x000000ffffbe7224 */ /* 0x000fce00078e000c */
.L_x_1525:
[----:B------:R-:W-:-:S13]  /*24360*/  ISETP.GE.AND P1, PT, R4, R209, PT ;  /* 0x000000d10400720c */ /* 0x000fda0003f26270 */
[----:B------:R-:W-:Y:S05]  /*24370*/  @!P1 BRA `(.L_x_1538) ;  /* 0x0000004c00b49947 */ /* 0x000fea0003800000 */
[----:B------:R-:W-:Y:S02]  /*24380*/  IMAD R11, R193, 0x80, R211 ;  /* 0x00000080c10b7824 */ /* 0x000fe400078e02d3 */
[----:B------:R-:W-:Y:S02]  /*24390*/  IMAD.MOV.U32 R5, RZ, RZ, R0 ;  /* 0x000000ffff057224 */ /* 0x000fe400078e0000 */
[----:B------:R-:W-:Y:S02]  /*243a0*/  VIADD R11, R11, 0x8 ;  /* 0x000000080b0b7836 */ /* 0x000fe40000000000 */
[----:B------:R-:W-:Y:S02]  /*243b0*/  IMAD.MOV.U32 R8, RZ, RZ, R3 ;  /* 0x000000ffff087224 */ /* 0x000fe400078e0003 */
[----:B------:R-:W-:Y:S01]  /*243c0*/  IMAD.MOV.U32 R10, RZ, RZ, R189 ;  /* 0x000000ffff0a7224 */ /* 0x000fe200078e00bd */
[----:B------:R-:W-:-:S07]  /*243d0*/  IADD3 R11, R11, R192, -R196 ;  /* 0x000000c00b0b7210 */ /* 0x000fce0007ffe8c4 */
.L_x_1557:
        /* <DEDUP_REMOVED lines=9> */
.L_x_1540:
        /* <DEDUP_REMOVED lines=8> */
.L_x_1541:
[----:B------:R-:W-:Y:S04]  /*244f0*/  BSSY B0, `(.L_x_1539) ;  /* 0x0000004000007945 */ /* 0x000fe80003800000 */
[----:B-1----:R-:W-:Y:S05]  /*24500*/  @P2 BRA `(.L_x_1542) ;  /* 0x0000000000082947 */ /* 0x002fea0003800000 */
[----:B------:R-:W1:Y:S02]  /*24510*/  SYNCS.PHASECHK.TRANS64.TRYWAIT P2, [R0+URZ+0x29830], R3 ;  /* 0x02983003000075a7 */ /* 0x000e64000804017f */
[----:B-1----:R-:W-:Y:S05]  /*24520*/  @!P2 BRA `(.L_x_1543) ;  /* 0x000000f4000ca947 */ /* 0x002fea0003800000 */
.L_x_1542:
[----:B------:R-:W-:Y:S05]  /*24530*/  BSYNC B0 ;  /* 0x0000000000007941 */ /* 0x000fea0003800000 */
.L_x_1539:
        /* <DEDUP_REMOVED lines=268> */
.L_x_1545:
[----:B------:R-:W-:Y:S01]  /*25600*/  SHF.L.U32 R0, R10, 0x1f, RZ ;  /* 0x0000001f0a007819 */ /* 0x000fe200000006ff */
[----:B------:R-:W-:-:S04]  /*25610*/  IMAD R3, R190, 0x8, R17 ;  /* 0x00000008be037824 */ /* 0x000fc800078e0211 */
[----:B------:R0:W1:Y:S01]  /*25620*/  SYNCS.PHASECHK.TRANS64.TRYWAIT P1, [R3+URZ+0x29850], R0 ;  /* 0x02985000030075a7 */ /* 0x000062000802017f */
[----:B------:R-:W-:Y:S05]  /*25630*/  @!P3 BRA `(.L_x_1546) ;  /* 0x000000000004b947 */ /* 0x000fea0003800000 */
[----:B------:R-:W-:Y:S01]  /*25640*/  BPT.TRAP 0x1 ;  /* 0x000000040000795c */ /* 0x000fe20000300000 */
.L_x_1546:
[----:B-1----:R-:W-:Y:S05]  /*25650*/  @P1 BRA `(.L_x_1544) ;  /* 0x0000000000081947 */ /* 0x002fea0003800000 */
[----:B------:R-:W1:Y:S02]  /*25660*/  SYNCS.PHASECHK.TRANS64.TRYWAIT P1, [R3+URZ+0x29850], R0 ;  /* 0x02985000030075a7 */ /* 0x000e64000802017f */
[----:B-1----:R-:W-:Y:S05]  /*25670*/  @!P1 BRA `(.L_x_1547) ;  /* 0x000000e000cc9947 */ /* 0x002fea0003800000 */
.L_x_1544:
[----:B01----:R-:W-:Y:S01]  /*25680*/  VIADD R0, R17, 0x400 ;  /* 0x0000040011007836 */ /* 0x003fe20000000000 */
[----:B------:R-:W-:Y:S05]  /*25690*/  WARPSYNC.ALL ;  /* 0x0000000000007948 */ /* 0x000fea0003800000 */
[----:B------:R-:W-:Y:S01]  /*256a0*/  SHF.R.U32.HI R0, RZ, 0x4, R0 ;  /* 0x00000004ff007819 */ /* 0x000fe20000011600 */
[----:B------:R-:W-:Y:S01]  /*256b0*/  WARPGROUP.ARRIVE ;  /* 0x00000000000079c5 */ /* 0x000fe20000000000 */
[----:B------:R-:W-:-:S05]  /*256c0*/  IMAD.MOV.U32 R21, RZ, RZ, -0x3ffffff0 ;  /* 0xc0000010ff157424 */ /* 0x000fca00078e00ff */
[----:B------:R-:W0:Y:S01]  /*256d0*/  S2R R10, SR_TID.X ;  /* 0x00000000000a7919 */ /* 0x000e220000002100 */
[----:B------:R-:W-:Y:S02]  /*256e0*/  LOP3.LUT R0, R0, 0x3fff, RZ, 0xc0, !PT ;  /* 0x00003fff00007812 */ /* 0x000fe400078ec0ff */
[----:B------:R-:W-:Y:S02]  /*256f0*/  ISETP.GE.AND P1, PT, R13, 0x1, PT ;  /* 0x000000010d00780c */ /* 0x000fe40003f26270 */
[----:B------:R-:W-:Y:S01]  /*25700*/  LOP3.LUT R15, R0, 0x10000, RZ, 0xfc, !PT ;  /* 0x00010000000f7812 */ /* 0x000fe200078efcff */
[----:B------:R-:W-:-:S04]  /*25710*/  @!P0 IMAD R0, R12, 0x8, R17 ;  /* 0x000000080c008824 */ /* 0x000fc800078e0211 */
[----:B------:R-:W-:Y:S02]  /*25720*/  IMAD R14, R190, 0x500, R15 ;  /* 0x00000500be0e7824 */ /* 0x000fe400078e020f */
[----:B------:R-:W-:Y:S02]  /*25730*/  IMAD.MOV.U32 R15, RZ, RZ, -0x3ffffff0 ;  /* 0xc0000010ff0f7424 */ /* 0x000fe400078e00ff */
[C---:B------:R-:W-:Y:S01]  /*25740*/  VIADD R20, R14.reuse, 0x100 ;  /* 0x000001000e147836 */ /* 0x040fe20000000000 */
[----:B------:R-:W-:Y:S01]  /*25750*/  R2UR UR6, R14 ;  /* 0x000000000e0672ca */ /* 0x000fe200000e0000 */
[----:B------:R-:W-:Y:S01]  /*25760*/  @!P0 VIADD R0, R0, 0x29840 ;  /* 0x0002984000008836 */ /* 0x000fe20000000000 */
[----:B------:R-:W-:Y:S01]  /*25770*/  R2UR UR7, R15 ;  /* 0x000000000f0772ca */ /* 0x000fe200000e0000 */
[----:B------:R-:W-:-:S03]  /*25780*/  IMAD.MOV.U32 R15, RZ, RZ, -0x3ffffff0 ;  /* 0xc0000010ff0f7424 */ /* 0x000fc600078e00ff */
[----:B------:R-:W-:-:S09]  /*25790*/  @!P0 PRMT R0, RZ, 0x654, R0 ;  /* 0x00000654ff008816 */ /* 0x000fd20000000000 */
[----:B------:R-:W-:Y:S01]  /*257a0*/  QGMMA.64x128x32.F32.E4M3.E4M3 R24, R184, gdesc[UR4], R24, gsb0 ;  /* 0x01e00004b8187df3 */ /* 0x000fe20008000818 */
[----:B------:R-:W-:Y:S01]  /*257b0*/  R2UR UR6, R20 ;  /* 0x00000000140672ca */ /* 0x000fe200000e0000 */
[----:B------:R-:W-:Y:S01]  /*257c0*/  VIADD R20, R14, 0x200 ;  /* 0x000002000e147836 */ /* 0x000fe20000000000 */
[----:B------:R-:W-:Y:S01]  /*257d0*/  R2UR UR7, R21 ;  /* 0x00000000150772ca */ /* 0x000fe200000e0000 */
[----:B------:R-:W-:Y:S01]  /*257e0*/  IMAD.MOV.U32 R21, RZ, RZ, -0x3ffffff0 ;  /* 0xc0000010ff157424 */ /* 0x000fe200078e00ff */
[----:B0-----:R-:W-:Y:S01]  /*257f0*/  SHF.R.U32.HI R10, RZ, 0x7, R10 ;  /* 0x00000007ff0a7819 */ /* 0x001fe2000001160a */
[----:B------:R-:W-:Y:S02]  /*25800*/  WARPGROUP.DEPBAR.LE gsb0, 0x0 ;  /* 0x00008000000079c5 */ /* 0x000fe40000010000 */
[----:B------:R-:W-:-:S08]  /*25810*/  WARPGROUP.ARRIVE ;  /* 0x00000000000079c5 */ /* 0x000fd00000000000 */
[----:B------:R-:W-:Y:S01]  /*25820*/  QGMMA.64x128x32.F32.E4M3.E4M3 R24, R180, gdesc[UR4], R24, gsb0 ;  /* 0x01e00004b4187df3 */ /* 0x000fe20008000818 */
[----:B------:R-:W-:Y:S01]  /*25830*/  R2UR UR6, R20 ;  /* 0x00000000140672ca */ /* 0x000fe200000e0000 */
[C---:B------:R-:W-:Y:S01]  /*25840*/  VIADD R20, R14.reuse, 0x300 ;  /* 0x000003000e147836 */ /* 0x040fe20000000000 */
[----:B------:R-:W-:Y:S01]  /*25850*/  R2UR UR7, R21 ;  /* 0x00000000150772ca */ /* 0x000fe200000e0000 */
[----:B------:R-:W-:Y:S02]  /*25860*/  IMAD.MOV.U32 R21, RZ, RZ, -0x3ffffff0 ;  /* 0xc0000010ff157424 */ /* 0x000fe400078e00ff */
[----:B------:R-:W-:Y:S01]  /*25870*/  VIADD R14, R14, 0x400 ;  /* 0x000004000e0e7836 */ /* 0x000fe20000000000 */
[----:B------:R-:W-:Y:S02]  /*25880*/  WARPGROUP.DEPBAR.LE gsb0, 0x0 ;  /* 0x00008000000079c5 */ /* 0x000fe40000010000 */
[----:B------:R-:W-:-:S07]  /*25890*/  WARPGROUP.ARRIVE ;  /* 0x00000000000079c5 */ /* 0x000fce0000000000 */
[----:B------:R-:W-:Y:S01]  /*258a0*/  QGMMA.64x128x32.F32.E4M3.E4M3 R24, R176, gdesc[UR4], R24, gsb0 ;  /* 0x01e00004b0187df3 */ /* 0x000fe20008000818 */
[----:B------:R-:W-:Y:S02]  /*258b0*/  R2UR UR6, R20 ;  /* 0x00000000140672ca */ /* 0x000fe400000e0000 */
[----:B------:R-:W-:Y:S01]  /*258c0*/  R2UR UR7, R21 ;  /* 0x00000000150772ca */ /* 0x000fe200000e0000 */
[----:B------:R-:W-:-:S05]  /*258d0*/  IMAD R21, R4, -0xa0, RZ ;  /* 0xffffff6004157824 */ /* 0x000fca00078e02ff */
[----:B------:R-:W-:-:S05]  /*258e0*/  IADD3 R3, R21, 0x1, R192 ;  /* 0x0000000115037810 */ /* 0x000fca0007ffe0c0 */
[----:B------:R-:W-:Y:S01]  /*258f0*/  IMAD.IADD R3, R3, 0x1, -R196 ;  /* 0x0000000103037824 */ /* 0x000fe200078e0ac4 */
[----:B------:R-:W-:Y:S02]  /*25900*/  WARPGROUP.DEPBAR.LE gsb0, 0x0 ;  /* 0x00008000000079c5 */ /* 0x000fe40000010000 */
[----:B------:R-:W-:-:S06]  /*25910*/  WARPGROUP.ARRIVE ;  /* 0x00000000000079c5 */ /* 0x000fcc0000000000 */
[----:B------:R-:W-:Y:S01]  /*25920*/  QGMMA.64x128x32.F32.E4M3.E4M3 R24, R172, gdesc[UR4], R24, gsb0 ;  /* 0x01e00004ac187df3 */ /* 0x000fe20008000818 */
[----:B------:R-:W-:Y:S02]  /*25930*/  R2UR UR6, R14 ;  /* 0x000000000e0672ca */ /* 0x000fe400000e0000 */
[----:B------:R-:W-:Y:S02]  /*25940*/  R2UR UR7, R15 ;  /* 0x000000000f0772ca */ /* 0x000fe400000e0000 */
[----:B------:R-:W-:Y:S01]  /*25950*/  IADD3 R14, -R10, 0xb, RZ ;  /* 0x0000000b0a0e7810 */ /* 0x000fe20007ffe1ff */
[----:B------:R-:W-:Y:S02]  /*25960*/  WARPGROUP.DEPBAR.LE gsb0, 0x0 ;  /* 0x00008000000079c5 */ /* 0x000fe40000010000 */
[----:B------:R-:W-:-:S08]  /*25970*/  WARPGROUP.ARRIVE ;  /* 0x00000000000079c5 */ /* 0x000fd00000000000 */
[----:B------:R-:W-:Y:S01]  /*25980*/  QGMMA.64x128x32.F32.E4M3.E4M3 R24, R168, gdesc[UR4], R24, gsb0 ;  /* 0x01e00004a8187df3 */ /* 0x000fe20008000818 */
[----:B------:R-:W-:Y:S02]  /*25990*/  ULOP3.LUT UR6, URZ, UR58, URZ, 0x33, !UPT ;  /* 0x0000003a3f067292 */ /* 0x000fe4000f8e333f */
[----:B------:R-:W-:Y:S02]  /*259a0*/  WARPGROUP.DEPBAR.LE gsb0, 0x0 ;  /* 0x00008000000079c5 */ /* 0x000fe40000010000 */
[----:B------:R-:W-:Y:S01]  /*259b0*/  IMAD R168, R200, -0x2, R3 ;  /* 0xfffffffec8a87824 */ /* 0x000fe200078e0203 */
[----:B------:R0:W-:Y:S06]  /*259c0*/  BAR.ARV R14, 0x100 ;  /* 0x0004000e0000751d */ /* 0x0001ec0000002000 */
[----:B------:R-:W-:Y:S01]  /*259d0*/  VIADD R170, R168, UR57 ;  /* 0x00000039a8aa7c36 */ /* 0x000fe20008000000 */
[----:B------:R1:W-:Y:S01]  /*259e0*/  @!P0 SYNCS.ARRIVE.TRANS64.RED.A1T0 RZ, [R0+URZ], RZ ;  /* 0x000000ff00ff89a7 */ /* 0x0003e2000810043f */
[----:B------:R-:W-:-:S02]  /*259f0*/  IMAD R3, R193, 0x80, R211 ;  /* 0x00000080c1037824 */ /* 0x000fc400078e02d3 */
[----:B------:R-:W-:Y:S02]  /*25a00*/  VIADD R168, R168, UR6 ;  /* 0x00000006a8a87c36 */ /* 0x000fe40008000000 */
[C---:B------:R-:W-:Y:S02]  /*25a10*/  IMAD.IADD R20, R3.reuse, 0x1, R170 ;  /* 0x0000000103147824 */ /* 0x040fe400078e02aa */
[----:B------:R-:W-:Y:S02]  /*25a20*/  IMAD.IADD R10, R3, 0x1, R168 ;  /* 0x00000001030a7824 */ /* 0x000fe400078e02a8 */
[----:B-1----:R-:W-:Y:S01]  /*25a30*/  IMAD R0, R200, -0x2, R21 ;  /* 0xfffffffec8007824 */ /* 0x002fe200078e0215 */
[----:B0-----:R-:W-:Y:S06]  /*25a40*/  @!P1 BRA `(.L_x_1548) ;  /* 0x0000000000589947 */ /* 0x001fec0003800000 */
[----:B------:R-:W-:Y:S01]  /*25a50*/  IADD3 R169, R3, R192, -R196 ;  /* 0x000000c003a97210 */ /* 0x000fe20007ffe8c4 */
[----:B------:R-:W-:Y:S03]  /*25a60*/  BSSY B0, `(.L_x_1549) ;  /* 0x0000011000007945 */ /* 0x000fe60003800000 */
        /* <DEDUP_REMOVED lines=10> */
.L_x_1550:
[----:B------:R-:W-:Y:S01]  /*25b10*/  IMAD.U32 R171, RZ, RZ, UR54 ;  /* 0x00000036ffab7e24 */ /* 0x000fe2000f8e00ff */
[----:B------:R-:W-:-:S04]  /*25b20*/  IADD3 R169, R3, R192, -R196 ;  /* 0x000000c003a97210 */ /* 0x000fc80007ffe8c4 */
[----:B------:R-:W-:-:S13]  /*25b30*/  ISETP.NE.AND P1, PT, R171, 0x1, PT ;  /* 0x00000001ab00780c */ /* 0x000fda0003f25270 */
[----:B------:R-:W0:Y:S02]  /*25b40*/  @P1 LDC.64 R14, c[0x0][0x9e8] ;  /* 0x00027a00ff0e1b82 */ /* 0x000e240000000a00 */
[----:B0-----:R-:W-:-:S05]  /*25b50*/  @P1 IMAD.HI.U32 R14, R169, R14, RZ ;  /* 0x0000000ea90e1227 */ /* 0x001fca00078e00ff */
[----:B------:R-:W-:-:S07]  /*25b60*/  @P1 SHF.R.U32.HI R169, RZ, R15, R14 ;  /* 0x0000000fffa91219 */ /* 0x000fce000001160e */
.L_x_1551:
[----:B------:R-:W-:Y:S05]  /*25b70*/  BSYNC B0 ;  /* 0x0000000000007941 */ /* 0x000fea0003800000 */
.L_x_1549:
[----:B------:R-:W-:-:S05]  /*25b80*/  IMAD R169, R169, R171, R0 ;  /* 0x000000aba9a97224 */ /* 0x000fca00078e0200 */
[----:B------:R-:W-:Y:S02]  /*25b90*/  VIADDMNMX R20, R169, R171, R20, PT ;  /* 0x000000aba9147246 */ /* 0x000fe40003800114 */
[----:B------:R-:W-:-:S07]  /*25ba0*/  VIMNMX R10, R10, R169, !PT ;  /* 0x000000a90a0a7248 */ /* 0x000fce0007fe0100 */
.L_x_1548:
        /* <DEDUP_REMOVED lines=232> */
[----:B------:R-:W-:-:S13]  /*26a30*/  ISETP.GE.AND P6, PT, R13, 0x1, PT ;  /* 0x000000010d00780c */ /* 0x000fda0003fc6270 */
[----:B------:R-:W-:Y:S05]  /*26a40*/  @!P6 BRA `(.L_x_1552) ;  /* 0x00000000005ce947 */ /* 0x000fea0003800000 */
[----:B------:R-:W-:Y:S01]  /*26a50*/  ISETP.GT.AND P6, PT, R11, -0x1, PT ;  /* 0xffffffff0b00780c */ /* 0x000fe20003fc4270 */
[----:B------:R-:W-:-:S12]  /*26a60*/  BSSY B0, `(.L_x_1553) ;  /* 0x0000012000007945 */ /* 0x000fd80003800000 */
[----:B------:R-:W-:Y:S05]  /*26a70*/  @P6 BRA `(.L_x_1554) ;  /* 0x0000000000286947 */ /* 0x000fea0003800000 */
[----:B------:R-:W-:Y:S02]  /*26a80*/  IMAD.U32 R10, RZ, RZ, UR54 ;  /* 0x00000036ff0a7e24 */ /* 0x000fe4000f8e00ff */
[----:B------:R-:W-:-:S03]  /*26a90*/  VIADD R3, R3, 0x8 ;  /* 0x0000000803037836 */ /* 0x000fc60000000000 */
[----:B------:R-:W-:Y:S02]  /*26aa0*/  ISETP.NE.AND P6, PT, R10, 0x1, PT ;  /* 0x000000010a00780c */ /* 0x000fe40003fc5270 */
[----:B------:R-:W-:-:S04]  /*26ab0*/  IADD3 R3, R3, R192, -R196 ;  /* 0x000000c003037210 */ /* 0x000fc80007ffe8c4 */
[----:B------:R-:W-:-:S07]  /*26ac0*/  LOP3.LUT R3, RZ, R3, RZ, 0x33, !PT ;  /* 0x00000003ff037212 */ /* 0x000fce00078e33ff */
[----:B------:R-:W0:Y:S02]  /*26ad0*/  @P6 LDC.64 R14, c[0x0][0x9e8] ;  /* 0x00027a00ff0e6b82 */ /* 0x000e240000000a00 */
[----:B0-----:R-:W-:-:S05]  /*26ae0*/  @P6 IMAD.HI.U32 R14, R3, R14, RZ ;  /* 0x0000000e030e6227 */ /* 0x001fca00078e00ff */
[----:B------:R-:W-:-:S04]  /*26af0*/  @P6 SHF.R.U32.HI R3, RZ, R15, R14 ;  /* 0x0000000fff036219 */ /* 0x000fc8000001160e */
[----:B------:R-:W-:Y:S01]  /*26b00*/  LOP3.LUT R3, RZ, R3, RZ, 0x33, !PT ;  /* 0x00000003ff037212 */ /* 0x000fe200078e33ff */
[----:B------:R-:W-:Y:S06]  /*26b10*/  BRA `(.L_x_1555) ;  /* 0x0000000000187947 */ /* 0x000fec0003800000 */
.L_x_1554:
[----:B------:R-:W-:Y:S02]  /*26b20*/  IMAD.U32 R10, RZ, RZ, UR54 ;  /* 0x00000036ff0a7e24 */ /* 0x000fe4000f8e00ff */
[----:B------:R-:W-:-:S03]  /*26b30*/  IMAD.MOV.U32 R3, RZ, RZ, R11 ;  /* 0x000000ffff037224 */ /* 0x000fc600078e000b */
[----:B------:R-:W-:-:S13]  /*26b40*/  ISETP.NE.AND P6, PT, R10, 0x1, PT ;  /* 0x000000010a00780c */ /* 0x000fda0003fc5270 */
[----:B------:R-:W0:Y:S02]  /*26b50*/  @P6 LDC.64 R14, c[0x0][0x9e8] ;  /* 0x00027a00ff0e6b82 */ /* 0x000e240000000a00 */
[----:B0-----:R-:W-:-:S05]  /*26b60*/  @P6 IMAD.HI.U32 R14, R11, R14, RZ ;  /* 0x0000000e0b0e6227 */ /* 0x001fca00078e00ff */
[----:B------:R-:W-:-:S07]  /*26b70*/  @P6 SHF.R.U32.HI R3, RZ, R15, R14 ;  /* 0x0000000fff036219 */ /* 0x000fce000001160e */
.L_x_1555:
[----:B------:R-:W-:Y:S05]  /*26b80*/  BSYNC B0 ;  /* 0x0000000000007941 */ /* 0x000fea0003800000 */
.L_x_1553:
[----:B------:R-:W-:-:S05]  /*26b90*/  IMAD R3, R3, R10, R0 ;  /* 0x0000000a03037224 */ /* 0x000fca00078e0200 */
[----:B------:R-:W-:Y:S02]  /*26ba0*/  VIADDMNMX R170, R3, R10, R170, PT ;  /* 0x0000000a03aa7246 */ /* 0x000fe400038001aa */
[----:B------:R-:W-:-:S07]  /*26bb0*/  VIMNMX R168, R168, R3, !PT ;  /* 0x00000003a8a87248 */ /* 0x000fce0007fe0100 */
.L_x_1552:
        /* <DEDUP_REMOVED lines=75> */
[----:B------:R-:W-:Y:S02]  /*27070*/  ISETP.GT.AND P1, PT, R168, 0x49, !P6 ;  /* 0x00000049a800780c */ /* 0x000fe40007724270 */
[----:B------:R-:W-:Y:S02]  /*27080*/  LOP3.LUT P6, RZ, R16, 0x40, RZ, 0xc0, !PT ;  /* 0x0000004010ff7812 */ /* 0x000fe400078cc0ff */
        /* <DEDUP_REMOVED lines=22> */
[----:B------:R-:W-:Y:S01]  /*271f0*/  ISETP.GT.AND P2, PT, R168, 0x89, !P2 ;  /* 0x00000089a800780c */ /* 0x000fe20005744270 */
[----:B------:R-:W0:Y:S01]  /*27200*/  SHFL.BFLY PT, R3, R10, 0x2, 0x1f ;  /* 0x0c401f000a037f89 */ /* 0x000e2200000e0000 */
[----:B------:R-:W-:Y:S02]  /*27210*/  FSEL R134, R134, -INF , !P1 ;  /* 0xff80000086867808 */ /* 0x000fe40004800000 */
[----:B------:R-:W-:-:S02]  /*27220*/  LOP3.LUT P1, RZ, R16, 0x2000, RZ, 0xc0, !PT ;  /* 0x0000200010ff7812 */ /* 0x000fc4000782c0ff */
[----:B------:R-:W-:Y:S02]  /*27230*/  ISETP.LT.OR P2, PT, R170, 0x8a, P2 ;  /* 0x0000008aaa00780c */ /* 0x000fe40001741670 */
[C---:B------:R-:W-:Y:S02]  /*27240*/  ISETP.GT.AND P1, PT, R168.reuse, 0x59, !P1 ;  /* 0x00000059a800780c */ /* 0x040fe40004f24270 */
[----:B------:R-:W-:Y:S02]  /*27250*/  ISETP.GT.AND P3, PT, R168, 0x90, !P3 ;  /* 0x00000090a800780c */ /* 0x000fe40005f64270 */
[----:B------:R-:W-:Y:S02]  /*27260*/  ISETP.LT.OR P1, PT, R170, 0x5a, P1 ;  /* 0x0000005aaa00780c */ /* 0x000fe40000f21670 */
[----:B------:R-:W-:Y:S02]  /*27270*/  FSEL R95, R95, -INF , !P2 ;  /* 0xff8000005f5f7808 */ /* 0x000fe40005000000 */
[----:B------:R-:W-:-:S02]  /*27280*/  FSEL R135, R135, -INF , !P1 ;  /* 0xff80000087877808 */ /* 0x000fc40004800000 */
[----:B------:R-:W-:Y:S02]  /*27290*/  LOP3.LUT P1, RZ, R16, 0x1000, RZ, 0xc0, !PT ;  /* 0x0000100010ff7812 */ /* 0x000fe4000782c0ff */
[----:B------:R-:W-:Y:S02]  /*272a0*/  ISETP.LT.OR P3, PT, R170, 0x91, P3 ;  /* 0x00000091aa00780c */ /* 0x000fe40001f61670 */
[C---:B------:R-:W-:Y:S02]  /*272b0*/  ISETP.GT.AND P1, PT, R168.reuse, 0x60, !P1 ;  /* 0x00000060a800780c */ /* 0x040fe40004f24270 */
[----:B------:R-:W-:Y:S02]  /*272c0*/  ISETP.GT.AND P4, PT, R168, 0x91, !P4 ;  /* 0x00000091a800780c */ /* 0x000fe40006784270 */
[----:B------:R-:W-:Y:S02]  /*272d0*/  ISETP.LT.OR P1, PT, R170, 0x61, P1 ;  /* 0x00000061aa00780c */ /* 0x000fe40000f21670 */
[----:B0-----:R-:W-:-:S02]  /*272e0*/  FMNMX.FTZ R14, R10, R3, !PT ;  /* 0x000000030a0e7209 */ /* 0x001fc40007810000 */
[----:B------:R-:W-:Y:S02]  /*272f0*/  FSEL R106, R106, -INF , !P1 ;  /* 0xff8000006a6a7808 */ /* 0x000fe40004800000 */
[----:B------:R-:W-:Y:S01]  /*27300*/  LOP3.LUT P1, RZ, R16, 0x800, RZ, 0xc0, !PT ;  /* 0x0000080010ff7812 */ /* 0x000fe2000782c0ff */
[----:B------:R-:W0:Y:S01]  /*27310*/  SHFL.BFLY PT, R3, R14, 0x1, 0x1f ;  /* 0x0c201f000e037f89 */ /* 0x000e2200000e0000 */
[----:B------:R-:W-:Y:S02]  /*27320*/  FSEL R98, R98, -INF , !P3 ;  /* 0xff80000062627808 */ /* 0x000fe40005800000 */
[----:B------:R-:W-:Y:S02]  /*27330*/  ISETP.GT.AND P1, PT, R168, 0x61, !P1 ;  /* 0x00000061a800780c */ /* 0x000fe40004f24270 */
[C---:B------:R-:W-:Y:S02]  /*27340*/  ISETP.LT.OR P4, PT, R170.reuse, 0x92, P4 ;  /* 0x00000092aa00780c */ /* 0x040fe40002781670 */
[----:B------:R-:W-:-:S02]  /*27350*/  ISETP.LT.OR P1, PT, R170, 0x62, P1 ;  /* 0x00000062aa00780c */ /* 0x000fc40000f21670 */
[----:B------:R-:W-:Y:S02]  /*27360*/  ISETP.GT.AND P5, PT, R168, 0x98, !P5 ;  /* 0x00000098a800780c */ /* 0x000fe40006fa4270 */
[----:B------:R-:W-:Y:S02]  /*27370*/  FSEL R107, R107, -INF , !P1 ;  /* 0xff8000006b6b7808 */ /* 0x000fe40004800000 */
[----:B------:R-:W-:Y:S02]  /*27380*/  LOP3.LUT P1, RZ, R16, 0x400, RZ, 0xc0, !PT ;  /* 0x0000040010ff7812 */ /* 0x000fe4000782c0ff */
[----:B------:R-:W-:Y:S02]  /*27390*/  FSEL R99, R99, -INF , !P4 ;  /* 0xff80000063637808 */ /* 0x000fe40006000000 */
[----:B------:R-:W-:Y:S02]  /*273a0*/  ISETP.GT.AND P1, PT, R168, 0x68, !P1 ;  /* 0x00000068a800780c */ /* 0x000fe40004f24270 */
[----:B------:R-:W-:-:S02]  /*273b0*/  ISETP.LT.OR P5, PT, R170, 0x99, P5 ;  /* 0x00000099aa00780c */ /* 0x000fc40002fa1670 */
[----:B------:R-:W-:Y:S02]  /*273c0*/  ISETP.LT.OR P1, PT, R170, 0x69, P1 ;  /* 0x00000069aa00780c */ /* 0x000fe40000f21670 */
[----:B------:R-:W-:Y:S02]  /*273d0*/  ISETP.NE.AND P3, PT, R220, 0x3, PT ;  /* 0x00000003dc00780c */ /* 0x000fe40003f65270 */
[----:B------:R-:W-:Y:S02]  /*273e0*/  FSEL R110, R110, -INF , !P1 ;  /* 0xff8000006e6e7808 */ /* 0x000fe40004800000 */
[----:B------:R-:W-:Y:S02]  /*273f0*/  LOP3.LUT P1, RZ, R16, 0x200, RZ, 0xc0, !PT ;  /* 0x0000020010ff7812 */ /* 0x000fe4000782c0ff */
[----:B0-----:R-:W-:Y:S02]  /*27400*/  FMNMX.FTZ R3, R14, R3, !PT ;  /* 0x000000030e037209 */ /* 0x001fe40007810000 */
[----:B------:R-:W-:-:S03]  /*27410*/  ISETP.GT.AND P1, PT, R168, 0x69, !P1 ;  /* 0x00000069a800780c */ /* 0x000fc60004f24270 */
[----:B------:R-:W-:Y:S01]  /*27420*/  FFMA.FTZ R0, R2, R3, -8 ;  /* 0xc100000002007423 */ /* 0x000fe20000010003 */
        /* <DEDUP_REMOVED lines=58> */
[----:B------:R-:W-:Y:S02]  /*277d0*/  ISETP.GT.AND P1, PT, R168, RZ, !P6 ;  /* 0x000000ffa800720c */ /* 0x000fe40007724270 */
[----:B------:R-:W-:Y:S02]  /*277e0*/  LOP3.LUT P6, RZ, R16, 0x8000000, RZ, 0xc0, !PT ;  /* 0x0800000010ff7812 */ /* 0x000fe400078cc0ff */
[----:B------:R-:W-:Y:S02]  /*277f0*/  ISETP.LT.OR P1, PT, R170, 0x1, P1 ;  /* 0x00000001aa00780c */ /* 0x000fe40000f21670 */
[----:B------:R-:W-:Y:S02]  /*27800*/  ISETP.GT.AND P2, PT, R168, 0x99, !P6 ;  /* 0x00000099a800780c */ /* 0x000fe40007744270 */
[----:B------:R-:W-:-:S02]  /*27810*/  FSEL R154, R154, -INF , !P1 ;  /* 0xff8000009a9a7808 */ /* 0x000fc40004800000 */
[----:B------:R-:W-:Y:S02]  /*27820*/  FSETP.NEU.FTZ.AND P1, PT, R3, -INF , PT ;  /* 0xff8000000300780b */ /* 0x000fe40003f3d000 */
[----:B------:R-:W-:Y:S02]  /*27830*/  FMNMX.FTZ R112, R154, R5, !PT ;  /* 0x000000059a707209 */ /* 0x000fe40007810000 */
[----:B------:R-:W-:Y:S02]  /*27840*/  FSEL R0, R0, RZ, P1 ;  /* 0x000000ff00007208 */ /* 0x000fe40000800000 */
[----:B------:R-:W-:-:S03]  /*27850*/  ISETP.LT.OR P2, PT, R170, 0x9a, P2 ;  /* 0x0000009aaa00780c */ /* 0x000fc60001741670 */
[C-C-:B------:R-:W-:Y:S01]  /*27860*/  FFMA.FTZ R14, R2.reuse, R169, -R0.reuse ;  /* 0x000000a9020e7223 */ /* 0x140fe20000010800 */
[----:B------:R-:W-:Y:S01]  /*27870*/  FMNMX.FTZ R169, R155, R112, !PT ;  /* 0x000000709ba97209 */ /* 0x000fe20007810000 */
[C-C-:B------:R-:W-:Y:S01]  /*27880*/  FFMA.FTZ R148, R2.reuse, R109, -R0.reuse ;  /* 0x0000006d02947223 */ /* 0x140fe20000010800 */
[----:B------:R-:W-:Y:S01]  /*27890*/  FSEL R109, R103, -INF , !P2 ;  /* 0xff800000676d7808 */ /* 0x000fe20005000000 */
[--C-:B------:R-:W-:Y:S01]  /*278a0*/  FFMA.FTZ R20, R2, R171, -R0.reuse ;  /* 0x000000ab02147223 */ /* 0x100fe20000010800 */
[----:B------:R-:W-:Y:S01]  /*278b0*/  FMNMX.FTZ R112, R158, R169, !PT ;  /* 0x000000a99e707209 */ /* 0x000fe20007810000 */
[C-C-:B------:R-:W-:Y:S01]  /*278c0*/  FFMA.FTZ R104, R2.reuse, R173, -R0.reuse ;  /* 0x000000ad02687223 */ /* 0x140fe20000010800 */
        /* <DEDUP_REMOVED lines=47> */
[----:B0-----:R-:W-:-:S01]  /*27bc0*/  FFMA.FTZ R148, R2, R101, -R0 ;  /* 0x0000006502947223 */ /* 0x001fc20000010800 */
[----:B------:R-:W-:Y:S01]  /*27bd0*/  FSEL R173, R3, RZ, P1 ;  /* 0x000000ff03ad7208 */ /* 0x000fe20000800000 */
[----:B------:R-:W-:Y:S01]  /*27be0*/  MUFU.EX2 R10, R152 ;  /* 0x00000098000a7308 */ /* 0x000fe20000000800 */
[----:B------:R-:W-:-:S03]  /*27bf0*/  FMNMX.FTZ R169, R151, R128, !PT ;  /* 0x0000008097a97209 */ /* 0x000fc60007810000 */
[----:B------:R-:W-:Y:S01]  /*27c00*/  FADD.FTZ R173, -R173, R8 ;  /* 0x00000008adad7221 */ /* 0x000fe20000010100 */
[----:B------:R-:W-:-:S03]  /*27c10*/  FMNMX.FTZ R132, R122, R169, !PT ;  /* 0x000000a97a847209 */ /* 0x000fc60007810000 */
[----:B------:R-:W-:Y:S01]  /*27c20*/  FMUL.FTZ R101, R2, R173 ;  /* 0x000000ad02657220 */ /* 0x000fe20000410000 */
[----:B------:R-:W-:Y:S01]  /*27c30*/  FMNMX.FTZ R169, R123, R132, !PT ;  /* 0x000000847ba97209 */ /* 0x000fe20007810000 */
[----:B------:R-:W-:Y:S03]  /*27c40*/  MUFU.EX2 R153, R153 ;  /* 0x0000009900997308 */ /* 0x000fe60000000800 */
[----:B------:R-:W-:-:S04]  /*27c50*/  FMNMX.FTZ R132, R126, R169, !PT ;  /* 0x000000a97e847209 */ /* 0x000fc80007810000 */
[----:B------:R-:W-:Y:S01]  /*27c60*/  FMNMX.FTZ R169, R127, R132, !PT ;  /* 0x000000847fa97209 */ /* 0x000fe20007810000 */
[----:B------:R-:W0:Y:S03]  /*27c70*/  MUFU.EX2 R101, R101 ;  /* 0x0000006500657308 */ /* 0x000e260000000800 */
        /* <DEDUP_REMOVED lines=24> */
[----:B------:R-:W-:Y:S02]  /*27e00*/  FMNMX.FTZ R144, R98, R169, !PT ;  /* 0x000000a962907209 */ /* 0x000fe40007810000 */
[----:B------:R-:W-:Y:S01]  /*27e10*/  FSEL R169, R102, -INF , !P5 ;  /* 0xff80000066a97808 */ /* 0x000fe20006800000 */
[----:B------:R-:W-:-:S01]  /*27e20*/  FFMA.FTZ R102, R2, R237, -R0 ;  /* 0x000000ed02667223 */ /* 0x000fc20000010800 */
[----:B------:R-:W-:Y:S01]  /*27e30*/  FMNMX.FTZ R144, R99, R144, !PT ;  /* 0x0000009063907209 */ /* 0x000fe20007810000 */
[----:B------:R-:W-:Y:S03]  /*27e40*/  MUFU.EX2 R112, R177 ;  /* 0x000000b100707308 */ /* 0x000fe60000000800 */
[----:B------:R-:W-:-:S04]  /*27e50*/  FMNMX.FTZ R144, R169, R144, !PT ;  /* 0x00000090a9907209 */ /* 0x000fc80007810000 */
[----:B------:R-:W-:Y:S01]  /*27e60*/  FMNMX.FTZ R144, R109, R144, !PT ;  /* 0x000000906d907209 */ /* 0x000fe20007810000 */
[----:B------:R-:W-:Y:S04]  /*27e70*/  MUFU.EX2 R141, R141 ;  /* 0x0000008d008d7308 */ /* 0x000fe80000000800 */
[----:B------:R-:W1:Y:S04]  /*27e80*/  SHFL.BFLY PT, R171, R144, 0x2, 0x1f ;  /* 0x0c401f0090ab7f89 */ /* 0x000e6800000e0000 */
[----:B------:R-:W-:Y:S08]  /*27e90*/  MUFU.EX2 R120, R179 ;  /* 0x000000b300787308 */ /* 0x000ff00000000800 */
[----:B------:R-:W-:Y:S08]  /*27ea0*/  MUFU.EX2 R145, R145 ;  /* 0x0000009100917308 */ /* 0x000ff00000000800 */
[----:B------:R-:W-:Y:S01]  /*27eb0*/  MUFU.EX2 R124, R181 ;  /* 0x000000b5007c7308 */ /* 0x000fe20000000800 */
[----:B-1----:R-:W-:-:S07]  /*27ec0*/  FMNMX.FTZ R171, R144, R171, !PT ;  /* 0x000000ab90ab7209 */ /* 0x002fce0007810000 */
[----:B------:R-:W-:Y:S01]  /*27ed0*/  MUFU.EX2 R149, R149 ;  /* 0x0000009500957308 */ /* 0x000fe20000000800 */
[----:B------:R-:W1:Y:S07]  /*27ee0*/  SHFL.BFLY PT, R144, R171, 0x1, 0x1f ;  /* 0x0c201f00ab907f89 */ /* 0x000e6e00000e0000 */
[----:B------:R-:W-:Y:S08]  /*27ef0*/  MUFU.EX2 R128, R183 ;  /* 0x000000b700807308 */ /* 0x000ff00000000800 */
[----:B------:R-:W-:Y:S08]  /*27f00*/  MUFU.EX2 R121, R121 ;  /* 0x0000007900797308 */ /* 0x000ff00000000800 */
[----:B------:R-:W-:Y:S01]  /*27f10*/  MUFU.EX2 R132, R185 ;  /* 0x000000b900847308 */ /* 0x000fe20000000800 */
[----:B-1----:R-:W-:-:S04]  /*27f20*/  FMNMX.FTZ R0, R171, R144, !PT ;  /* 0x00000090ab007209 */ /* 0x002fc80007810000 */
[----:B------:R-:W-:Y:S01]  /*27f30*/  FSETP.NEU.FTZ.AND P1, PT, R0, -INF , PT ;  /* 0xff8000000000780b */ /* 0x000fe20003f3d000 */
[----:B------:R-:W-:-:S02]  /*27f40*/  FFMA.FTZ R8, R2, R0, -8 ;  /* 0xc100000002087423 */ /* 0x000fc40000010000 */
[----:B------:R1:W-:Y:S03]  /*27f50*/  MUFU.EX2 R171, R148 ;  /* 0x0000009400ab7308 */ /* 0x0003e60000000800 */
[----:B------:R-:W-:-:S05]  /*27f60*/  FSEL R173, R8, RZ, P1 ;  /* 0x000000ff08ad7208 */ /* 0x000fca0000800000 */
[--C-:B------:R-:W-:Y:S01]  /*27f70*/  FFMA.FTZ R144, R2, R158, -R173.reuse ;  /* 0x0000009e02907223 */ /* 0x100fe200000108ad */
[----:B------:R-:W-:Y:S01]  /*27f80*/  FSEL R158, R0, RZ, P1 ;  /* 0x000000ff009e7208 */ /* 0x000fe20000800000 */
[C-C-:B------:R-:W-:Y:S01]  /*27f90*/  FFMA.FTZ R175, R2.reuse, R154, -R173.reuse ;  /* 0x0000009a02af7223 */ /* 0x140fe200000108ad */
[----:B------:R-:W-:-:S01]  /*27fa0*/  FFMA.FTZ R154, R2, R139, -R173 ;  /* 0x0000008b029a7223 */ /* 0x000fc200000108ad */
[C-C-:B------:R-:W-:Y:S01]  /*27fb0*/  FFMA.FTZ R139, R2.reuse, R146, -R173.reuse ;  /* 0x00000092028b7223 */ /* 0x140fe200000108ad */
[----:B------:R-:W-:-:S01]  /*27fc0*/  FFMA.FTZ R146, R2, R147, -R173 ;  /* 0x0000009302927223 */ /* 0x000fc200000108ad */
[----:B------:R-:W-:Y:S01]  /*27fd0*/  FFMA.FTZ R156, R2, R143, -R173 ;  /* 0x0000008f029c7223 */ /* 0x000fe200000108ad */
[----:B------:R-:W-:-:S01]  /*27fe0*/  FADD.FTZ R147, -R158, R5 ;  /* 0x000000059e937221 */ /* 0x000fc20000010100 */
[C-C-:B------:R-:W-:Y:S01]  /*27ff0*/  FFMA.FTZ R143, R2.reuse, R150, -R173.reuse ;  /* 0x00000096028f7223 */ /* 0x140fe200000108ad */
[----:B------:R-:W-:-:S01]  /*28000*/  FFMA.FTZ R150, R2, R151, -R173 ;  /* 0x0000009702967223 */ /* 0x000fc200000108ad */
[C-C-:B------:R-:W-:Y:S01]  /*28010*/  FFMA.FTZ R151, R2.reuse, R126, -R173.reuse ;  /* 0x0000007e02977223 */ /* 0x140fe200000108ad */
[C---:B------:R-:W-:Y:S01]  /*28020*/  FMUL.FTZ R126, R2.reuse, R147 ;  /* 0x00000093027e7220 */ /* 0x040fe20000410000 */
[C-C-:B------:R-:W-:Y:S01]  /*28030*/  FFMA.FTZ R8, R2.reuse, R155, -R173.reuse ;  /* 0x0000009b02087223 */ /* 0x140fe200000108ad */
[----:B------:R-:W-:Y:S01]  /*28040*/  MUFU.EX2 R175, R175 ;  /* 0x000000af00af7308 */ /* 0x000fe20000000800 */
[----:B------:R-:W-:-:S01]  /*28050*/  FFMA.FTZ R155, R2, R159, -R173 ;  /* 0x0000009f029b7223 */ /* 0x000fc200000108ad */
[C-C-:B-1----:R-:W-:Y:S01]  /*28060*/  FFMA.FTZ R148, R2.reuse, R162, -R173.reuse ;  /* 0x000000a202947223 */ /* 0x142fe200000108ad */
[----:B------:R-:W-:-:S01]  /*28070*/  FFMA.FTZ R158, R2, R127, -R173 ;  /* 0x0000007f029e7223 */ /* 0x000fc200000108ad */
[C-C-:B------:R-:W-:Y:S01]  /*28080*/  FFMA.FTZ R127, R2.reuse, R130, -R173.reuse ;  /* 0x00000082027f7223 */ /* 0x140fe200000108ad */
[----:B------:R-:W-:-:S01]  /*28090*/  FFMA.FTZ R159, R2, R163, -R173 ;  /* 0x000000a3029f7223 */ /* 0x000fc200000108ad */
[C-C-:B------:R-:W-:Y:S01]  /*280a0*/  FFMA.FTZ R130, R2.reuse, R131, -R173.reuse ;  /* 0x0000008302827223 */ /* 0x140fe200000108ad */
[----:B------:R-:W-:-:S01]  /*280b0*/  FFMA.FTZ R131, R2, R134, -R173 ;  /* 0x0000008602837223 */ /* 0x000fc200000108ad */
[----:B------:R-:W1:Y:S01]  /*280c0*/  MUFU.EX2 R126, R126 ;  /* 0x0000007e007e7308 */ /* 0x000e620000000800 */
[----:B0-----:R-:W-:-:S01]  /*280d0*/  FFMA.FTZ R134, R101, R7, R10 ;  /* 0x0000000765867223 */ /* 0x001fc2000001000a */
[C-C-:B------:R-:W-:Y:S01]  /*280e0*/  FFMA.FTZ R152, R2.reuse, R166, -R173.reuse ;  /* 0x000000a602987223 */ /* 0x140fe200000108ad */
[----:B------:R-:W-:-:S01]  /*280f0*/  FFMA.FTZ R163, R2, R167, -R173 ;  /* 0x000000a702a37223 */ /* 0x000fc200000108ad */
[----:B------:R-:W-:Y:S01]  /*28100*/  FFMA.FTZ R15, R2, R15, -R173 ;  /* 0x0000000f020f7223 */ /* 0x000fe200000108ad */
[----:B------:R-:W-:-:S01]  /*28110*/  FADD.FTZ R147, R153, R134 ;  /* 0x0000008699937221 */ /* 0x000fc20000010000 */
        /* <DEDUP_REMOVED lines=11> */
[----:B-1----:R-:W-:-:S01]  /*281d0*/  FFMA.FTZ R7, R126, R6, R175 ;  /* 0x000000067e077223 */ /* 0x002fc200000100af */
[----:B------:R-:W-:Y:S01]  /*281e0*/  FADD.FTZ R6, R14, R147 ;  /* 0x000000930e067221 */ /* 0x000fe20000010000 */
[----:B------:R-:W-:-:S01]  /*281f0*/  FFMA.FTZ R115, R2, R115, -R173 ;  /* 0x0000007302737223 */ /* 0x000fc200000108ad */
[C-C-:B------:R-:W-:Y:S01]  /*28200*/  FFMA.FTZ R118, R2.reuse, R118, -R173.reuse ;  /* 0x0000007602767223 */ /* 0x140fe200000108ad */
[----:B------:R-:W-:-:S01]  /*28210*/  FFMA.FTZ R119, R2, R119, -R173 ;  /* 0x0000007702777223 */ /* 0x000fc200000108ad */
[C-C-:B------:R-:W-:Y:S01]  /*28220*/  FFMA.FTZ R90, R2.reuse, R90, -R173.reuse ;  /* 0x0000005a025a7223 */ /* 0x140fe200000108ad */
[----:B------:R-:W-:-:S01]  /*28230*/  FFMA.FTZ R91, R2, R91, -R173 ;  /* 0x0000005b025b7223 */ /* 0x000fc200000108ad */
[----:B------:R-:W1:Y:S01]  /*28240*/  MUFU.EX2 R155, R155 ;  /* 0x0000009b009b7308 */ /* 0x000e620000000800 */
[----:B0-----:R-:W-:-:S01]  /*28250*/  FADD.FTZ R7, R8, R7 ;  /* 0x0000000708077221 */ /* 0x001fc20000010000 */
[C-C-:B------:R-:W-:Y:S01]  /*28260*/  FFMA.FTZ R94, R2.reuse, R94, -R173.reuse ;  /* 0x0000005e025e7223 */ /* 0x140fe200000108ad */
[----:B------:R-:W-:-:S01]  /*28270*/  FFMA.FTZ R95, R2, R95, -R173 ;  /* 0x0000005f025f7223 */ /* 0x000fc200000108ad */
[C-C-:B------:R-:W-:Y:S01]  /*28280*/  FFMA.FTZ R98, R2.reuse, R98, -R173.reuse ;  /* 0x0000006202627223 */ /* 0x140fe200000108ad */
[----:B------:R-:W-:-:S01]  /*28290*/  FFMA.FTZ R99, R2, R99, -R173 ;  /* 0x0000006302637223 */ /* 0x000fc200000108ad */
[----:B------:R-:W-:-:S02]  /*282a0*/  FFMA.FTZ R109, R2, R109, -R173 ;  /* 0x0000006d026d7223 */ /* 0x000fc400000108ad */
[----:B------:R-:W0:Y:S01]  /*282b0*/  MUFU.EX2 R148, R148 ;  /* 0x0000009400947308 */ /* 0x000e220000000800 */
[----:B--2---:R-:W-:-:S01]  /*282c0*/  FADD.FTZ R160, R144, R7 ;  /* 0x0000000790a07221 */ /* 0x004fc20000010000 */
[----:B------:R-:W-:-:S04]  /*282d0*/  FADD.FTZ R7, R157, R6 ;  /* 0x000000069d077221 */ /* 0x000fc80000010000 */
[----:B------:R-:W-:Y:S02]  /*282e0*/  FADD.FTZ R6, R20, R7 ;  /* 0x0000000714067221 */ /* 0x000fe40000010000 */
[----:B------:R-:W2:Y:S01]  /*282f0*/  MUFU.EX2 R159, R159 ;  /* 0x0000009f009f7308 */ /* 0x000ea20000000800 */
[----:B-1----:R-:W-:-:S01]  /*28300*/  FADD.FTZ R135, R155, R160 ;  /* 0x000000a09b877221 */ /* 0x002fc20000010000 */
[----:B------:R-:W-:-:S04]  /*28310*/  FADD.FTZ R7, R161, R6 ;  /* 0x00000006a1077221 */ /* 0x000fc80000010000 */
[----:B------:R-:W-:Y:S02]  /*28320*/  FADD.FTZ R6, R104, R7 ;  /* 0x0000000768067221 */ /* 0x000fe40000010000 */
[----:B------:R-:W1:Y:S01]  /*28330*/  MUFU.EX2 R152, R152 ;  /* 0x0000009800987308 */ /* 0x000e620000000800 */
[----:B0-----:R-:W-:-:S01]  /*28340*/  FADD.FTZ R160, R148, R135 ;  /* 0x0000008794a07221 */ /* 0x001fc20000010000 */
[----:B------:R-:W-:-:S04]  /*28350*/  FADD.FTZ R7, R165, R6 ;  /* 0x00000006a5077221 */ /* 0x000fc80000010000 */
[----:B------:R-:W-:Y:S02]  /*28360*/  FADD.FTZ R6, R108, R7 ;  /* 0x000000076c067221 */ /* 0x000fe40000010000 */
[----:B------:R-:W0:Y:S01]  /*28370*/  MUFU.EX2 R163, R163 ;  /* 0x000000a300a37308 */ /* 0x000e220000000800 */
[----:B--2---:R-:W-:-:S07]  /*28380*/  FADD.FTZ R135, R159, R160 ;  /* 0x000000a09f877221 */ /* 0x004fce0000010000 */
[----:B------:R-:W2:Y:S01]  /*28390*/  MUFU.EX2 R15, R15 ;  /* 0x0000000f000f7308 */ /* 0x000ea20000000800 */
[----:B-1----:R-:W-:-:S01]  /*283a0*/  FADD.FTZ R160, R152, R135 ;  /* 0x0000008798a07221 */ /* 0x002fc20000010000 */
[----:B------:R-:W-:-:S06]  /*283b0*/  FADD.FTZ R135, R137, R6 ;  /* 0x0000000689877221 */ /* 0x000fcc0000010000 */
[----:B------:R-:W1:Y:S01]  /*283c0*/  MUFU.EX2 R154, R154 ;  /* 0x0000009a009a7308 */ /* 0x000e620000000800 */
[----:B0-----:R-:W-:-:S07]  /*283d0*/  FADD.FTZ R160, R163, R160 ;  /* 0x000000a0a3a07221 */ /* 0x001fce0000010000 */
        /* <DEDUP_REMOVED lines=20> */
[----:B------:R-:W-:-:S06]  /*28520*/  FADD.FTZ R6, R128, R135 ;  /* 0x0000008780067221 */ /* 0x000fcc0000010000 */
[----:B------:R-:W2:Y:S01]  /*28530*/  MUFU.EX2 R123, R123 ;  /* 0x0000007b007b7308 */ /* 0x000ea20000000800 */
[----:B-1----:R-:W-:-:S07]  /*28540*/  FADD.FTZ R7, R150, R7 ;  /* 0x0000000796077221 */ /* 0x002fce0000010000 */
        /* <DEDUP_REMOVED lines=37> */
[----:B-1----:R-:W-:-:S04]  /*287a0*/  FADD.FTZ R6, R142, R7 ;  /* 0x000000078e067221 */ /* 0x002fc80000010000 */
[----:B------:R-:W-:-:S03]  /*287b0*/  FADD.FTZ R7, R103, R6 ;  /* 0x0000000667077221 */ /* 0x000fc60000010000 */
        /* <DEDUP_REMOVED lines=16> */
[----:B------:R-:W-:-:S06]  /*288c0*/  FFMA.FTZ R135, R2, R169, -R173 ;  /* 0x000000a902877223 */ /* 0x000fcc00000108ad */
        /* <DEDUP_REMOVED lines=35> */
.L_x_1556:
[----:B------:R-:W-:Y:S01]  /*28b00*/  F2FP.SATFINITE.E4M3.F32.PACK_AB_MERGE_C R5, R158, R5, RZ ;  /* 0x000000059e05723e */ /* 0x000fe200048070ff */
[-C--:B------:R-:W-:Y:S01]  /*28b10*/  FMUL.FTZ R24, R24, R101.reuse ;  /* 0x0000006518187220 */ /* 0x080fe20000410000 */
[----:B------:R-:W-:Y:S01]  /*28b20*/  F2FP.SATFINITE.E4M3.F32.PACK_AB_MERGE_C R144, R155, R144, RZ ;  /* 0x000000909b90723e */ /* 0x000fe200048070ff */
[----:B------:R-:W-:Y:S01]  /*28b30*/  FMUL.FTZ R25, R25, R101 ;  /* 0x0000006519197220 */ /* 0x000fe20000410000 */
        /* <DEDUP_REMOVED lines=14> */
[----:B------:R-:W-:Y:S01]  /*28c20*/  F2FP.SATFINITE.E4M3.F32.PACK_AB_MERGE_C R112, R141, R112, RZ ;  /* 0x000000708d70723e */ /* 0x000fe200048070ff */
[----:B------:R-:W-:Y:S01]  /*28c30*/  FMUL.FTZ R36, R36, R101 ;  /* 0x0000006524247220 */ /* 0x000fe20000410000 */
[----:B------:R-:W-:Y:S01]  /*28c40*/  F2FP.SATFINITE.E4M3.F32.PACK_AB_MERGE_C R21, R156, R21, RZ ;  /* 0x000000159c15723e */ /* 0x000fe200048070ff */
[----:B------:R0:W-:Y:S01]  /*28c50*/  SYNCS.ARRIVE.TRANS64.RED.A1T0 RZ, [R5+URZ], RZ ;  /* 0x000000ff05ff79a7 */ /* 0x0001e2000810043f */
        /* <DEDUP_REMOVED lines=92> */
[----:B------:R-:W-:Y:S01]  /*29220*/  IMAD.MOV.U32 R190, RZ, RZ, R12 ;  /* 0x000000ffffbe7224 */ /* 0x000fe200078e000c */
[----:B------:R-:W-:Y:S06]  /*29230*/  @P1 BRA `(.L_x_1557) ;  /* 0xffffffb000681947 */ /* 0x000fec000383ffff */
[----:B------:R-:W-:-:S07]  /*29240*/  IMAD.MOV.U32 R190, RZ, RZ, R12 ;  /* 0x000000ffffbe7224 */ /* 0x000fce00078e000c */
.L_x_1538:
[----:B------:R-:W-:Y:S01]  /*29250*/  ISETP.NE.AND P1, PT, R220, 0x3, PT ;  /* 0x00000003dc00780c */ /* 0x000fe20003f25270 */
[----:B------:R-:W-:Y:S05]  /*29260*/  WARPSYNC.ALL ;  /* 0x0000000000007948 */ /* 0x000fea0003800000 */
[----:B------:R-:W-:Y:S07]  /*29270*/  BAR.ARV 0x8, 0x120 ;  /* 0x0204800000007b1d */ /* 0x000fee0000002000 */
[----:B------:R-:W-:Y:S05]  /*29280*/  @!P1 BRA `(.L_x_1558) ;  /* 0x0000000000049947 */ /* 0x000fea0003800000 */
[----:B------:R-:W-:Y:S01]  /*29290*/  BPT.TRAP 0x1 ;  /* 0x000000040000795c */ /* 0x000fe20000300000 */
.L_x_1558:
[----:B------:R-:W-:Y:S01]  /*292a0*/  IMAD R15, R190, 0x8, R17 ;  /* 0x00000008be0f7824 */ /* 0x000fe200078e0211 */
[----:B------:R-:W-:-:S04]  /*292b0*/  SHF.L.U32 R4, R189, 0x1f, RZ ;  /* 0x0000001fbd047819 */ /* 0x000fc800000006ff */
[----:B------:R0:W1:Y:S01]  /*292c0*/  SYNCS.PHASECHK.TRANS64.TRYWAIT P0, [R15+URZ+0x29850], R4 ;  /* 0x029850040f0075a7 */ /* 0x000062000800017f */
[----:B------:R-:W-:Y:S05]  /*292d0*/  @!P1 BRA `(.L_x_1559) ;  /* 0x0000000000049947 */ /* 0x000fea0003800000 */
[----:B------:R-:W-:Y:S01]  /*292e0*/  BPT.TRAP 0x1 ;  /* 0x000000040000795c */ /* 0x000fe20000300000 */
.L_x_1559:
[----:B------:R-:W-:-:S05]  /*292f0*/  VIADD R17, R17, 0x400 ;  /* 0x0000040011117836 */ /* 0x000fca0000000000 */
[----:B------:R-:W-:-:S04]  /*29300*/  SHF.R.U32.HI R17, RZ, 0x4, R17 ;  /* 0x00000004ff117819 */ /* 0x000fc80000011611 */
[----:B------:R-:W-:-:S04]  /*29310*/  LOP3.LUT R17, R17, 0x3fff, RZ, 0xc0, !PT ;  /* 0x00003fff11117812 */ /* 0x000fc800078ec0ff */
[----:B------:R-:W-:Y:S01]  /*29320*/  LOP3.LUT R17, R17, 0x10000, RZ, 0xfc, !PT ;  /* 0x0001000011117812 */ /* 0x000fe200078efcff */
[----:B-1----:R-:W-:Y:S06]  /*29330*/  @P0 BRA `(.L_x_1560) ;  /* 0x0000000000080947 */ /* 0x002fec0003800000 */
[----:B------:R-:W1:Y:S02]  /*29340*/  SYNCS.PHASECHK.TRANS64.TRYWAIT P0, [R15+URZ+0x29850], R4 ;  /* 0x029850040f0075a7 */ /* 0x000e64000800017f */
[----:B-1----:R-:W-:Y:S05]  /*29350*/  @!P0 BRA `(.L_x_1561) ;  /* 0x000000a400a88947 */ /* 0x002fea0003800000 */
.L_x_1560:
[----:B01----:R-:W-:Y:S01]  /*29360*/  IMAD R4, R190, 0x500, R17 ;  /* 0x00000500be047824 */ /* 0x003fe200078e0211 */
        /* <DEDUP_REMOVED lines=9> */
[----:B------:R-:W-:-:S02]  /*29400*/  VIADD R20, R4, 0x200 ;  /* 0x0000020004147836 */ /* 0x000fc40000000000 */
[----:B------:R-:W-:Y:S01]  /*29410*/  IMAD.MOV.U32 R21, RZ, RZ, -0x3ffffff0 ;  /* 0xc0000010ff157424 */ /* 0x000fe200078e00ff */
[----:B------:R-:W-:-:S07]  /*29420*/  ISETP.NE.AND.EX P0, PT, RZ, UR5, PT, P0 ;  /* 0x00000005ff007c0c */ /* 0x000fce000bf05300 */
[----:B------:R-:W-:Y:S01]  /*29430*/  QGMMA.64x128x32.F32.E4M3.E4M3 R24, R184, gdesc[UR4], R24, gsb0 ;  /* 0x01e00004b8187df3 */ /* 0x000fe20008000818 */
[----:B------:R-:W-:Y:S02]  /*29440*/  R2UR UR6, R8 ;  /* 0x00000000080672ca */ /* 0x000fe400000e0000 */
[----:B------:R-:W-:-:S03]  /*29450*/  R2UR UR7, R9 ;  /* 0x00000000090772ca */ /* 0x000fc600000e0000 */
[----:B------:R-:W0:Y:S01]  /*29460*/  @P0 LDC.64 R10, c[0x0][0x9c8] ;  /* 0x00027200ff0a0b82 */ /* 0x000e220000000a00 */
[----:B------:R-:W-:-:S07]  /*29470*/  @P0 SHF.R.S32.HI R5, RZ, 0x1f, R195 ;  /* 0x0000001fff050819 */ /* 0x000fce00000114c3 */
[----:B------:R-:W1:Y:S01]  /*29480*/  @P0 LDC.64 R12, c[0x0][0x9d0] ;  /* 0x00027400ff0c0b82 */ /* 0x000e620000000a00 */
[----:B0-----:R-:W-:Y:S01]  /*29490*/  @P0 IMAD R8, R5, R10, RZ ;  /* 0x0000000a05080224 */ /* 0x001fe200078e02ff */
[----:B------:R-:W-:-:S03]  /*294a0*/  @P0 SHF.R.S32.HI R5, RZ, 0x1f, R219 ;  /* 0x0000001fff050819 */ /* 0x000fc600000114db */
[C---:B------:R-:W-:Y:S02]  /*294b0*/  @P0 IMAD R11, R195.reuse, R11, R8 ;  /* 0x0000000bc30b0224 */ /* 0x040fe400078e0208 */
[----:B------:R-:W-:-:S04]  /*294c0*/  @P0 IMAD.WIDE.U32 R8, R195, R10, RZ ;  /* 0x0000000ac3080225 */ /* 0x000fc800078e00ff */
[-C--:B-1----:R-:W-:Y:S02]  /*294d0*/  @P0 IMAD R10, R5, R12.reuse, RZ ;  /* 0x0000000c050a0224 */ /* 0x082fe400078e02ff */
[----:B------:R-:W-:Y:S02]  /*294e0*/  @P0 IMAD.IADD R9, R9, 0x1, R11 ;  /* 0x0000000109090824 */ /* 0x000fe400078e020b */
[C---:B------:R-:W-:Y:S02]  /*294f0*/  @P0 IMAD R5, R219.reuse, R13, R10 ;  /* 0x0000000ddb050224 */ /* 0x040fe400078e020a */
[----:B------:R-:W-:-:S04]  /*29500*/  @P0 IMAD.WIDE.U32 R8, R219, R12, R8 ;  /* 0x0000000cdb080225 */ /* 0x000fc800078e0008 */
[----:B------:R-:W-:Y:S01]  /*29510*/  @P0 IMAD.IADD R5, R9, 0x1, R5 ;  /* 0x0000000109050824 */ /* 0x000fe200078e0205 */
[----:B------:R-:W-:Y:S01]  /*29520*/  @P0 LEA R10, P1, R8, UR4, 0x2 ;  /* 0x00000004080a0c11 */ /* 0x000fe2000f8210ff */
[----:B------:R-:W-:-:S03]  /*29530*/  IMAD.MOV.U32 R12, RZ, RZ, 0x3f800000 ;  /* 0x3f800000ff0c7424 */ /* 0x000fc600078e00ff */
        /* <DEDUP_REMOVED lines=25> */
[----:B------:R-:W0:Y:S04]  /*296d0*/  SHFL.BFLY PT, R5, R8, 0x1, 0x1f ;  /* 0x0c201f0008057f89 */ /* 0x000e2800000e0000 */
[----:B------:R-:W1:Y:S01]  /*296e0*/  SHFL.BFLY PT, R4, R9, 0x1, 0x1f ;  /* 0x0c201f0009047f89 */ /* 0x000e6200000e0000 */
[----:B0-----:R-:W-:-:S01]  /*296f0*/  FADD.FTZ R10, R8, R5 ;  /* 0x00000005080a7221 */ /* 0x001fc20000010000 */
[----:B-1----:R-:W-:-:S04]  /*29700*/  FADD.FTZ R13, R9, R4 ;  /* 0x00000004090d7221 */ /* 0x002fc80000010000 */
        /* <DEDUP_REMOVED lines=12> */
[----:B------:R-:W0:Y:S01]  /*297d0*/  @P1 MUFU.LG2 R6, R14 ;  /* 0x0000000e00061308 */ /* 0x000e220000000c00 */
[----:B------:R-:W-:-:S07]  /*297e0*/  ISETP.NE.AND P3, PT, R220, 0x3, PT ;  /* 0x00000003dc00780c */ /* 0x000fce0003f65270 */
[----:B------:R-:W1:Y:S08]  /*297f0*/  @P2 MUFU.LG2 R8, R17 ;  /* 0x0000001100082308 */ /* 0x000e700000000c00 */
[----:B------:R-:W3:Y:S01]  /*29800*/  @P0 MUFU.RCP R9, R13 ;  /* 0x0000000d00090308 */ /* 0x000ee20000001000 */
[C---:B------:R-:W-:Y:S01]  /*29810*/  @P1 FMUL.FTZ R4, R2.reuse, 0.69314718246459960938 ;  /* 0x3f31721802041820 */ /* 0x040fe20000410000 */
[----:B------:R-:W-:Y:S01]  /*29820*/  @P2 FMUL.FTZ R2, R2, 0.69314718246459960938 ;  /* 0x3f31721802022820 */ /* 0x000fe20000410000 */
[----:B0-----:R-:W-:Y:S01]  /*29830*/  @P1 FMUL.FTZ R7, R6, 0.69314718246459960938 ;  /* 0x3f31721806071820 */ /* 0x001fe20000410000 */
[----:B------:R-:W-:-:S02]  /*29840*/  IMAD.MOV.U32 R89, RZ, RZ, -0x800000 ;  /* 0xff800000ff597424 */ /* 0x000fc400078e00ff */
[----:B------:R-:W-:Y:S02]  /*29850*/  IMAD.MOV.U32 R88, RZ, RZ, -0x800000 ;  /* 0xff800000ff587424 */ /* 0x000fe400078e00ff */
[----:B-1----:R-:W-:Y:S01]  /*29860*/  @P2 FMUL.FTZ R11, R8, 0.69314718246459960938 ;  /* 0x3f317218080b2820 */ /* 0x002fe20000410000 */
[----:B------:R-:W-:-:S03]  /*29870*/  @P1 FFMA.FTZ R89, R4, R3, R7 ;  /* 0x0000000304591223 */ /* 0x000fc60000010007 */
[----:B------:R-:W-:Y:S01]  /*29880*/  @P2 FFMA.FTZ R88, R2, R0, R11 ;  /* 0x0000000002582223 */ /* 0x000fe2000001000b */
[-C--:B--2---:R-:W-:Y:S01]  /*29890*/  FMUL.FTZ R2, R5, R12.reuse ;  /* 0x0000000c05027220 */ /* 0x084fe20000410000 */
[----:B---3--:R-:W-:Y:S01]  /*298a0*/  FMUL.FTZ R3, R9, R12 ;  /* 0x0000000c09037220 */ /* 0x008fe20000410000 */
[----:B------:R-:W-:Y:S02]  /*298b0*/  WARPGROUP.DEPBAR.LE gsb0, 0x0 ;  /* 0x00008000000079c5 */ /* 0x000fe40000010000 */
[----:B------:R-:W-:Y:S05]  /*298c0*/  @!P3 BRA `(.L_x_1562) ;  /* 0x000000000004b947 */ /* 0x000fea0003800000 */
[----:B------:R-:W-:Y:S01]  /*298d0*/  BPT.TRAP 0x1 ;  /* 0x000000040000795c */ /* 0x000fe20000300000 */
.L_x_1562:
        /* <DEDUP_REMOVED lines=75> */
.L_x_1443:
[----:B------:R-:W-:Y:S05]  /*29d90*/  WARPSYNC.ALL ;  /* 0x0000000000007948 */ /* 0x000fea0003800000 */
[----:B------:R-:W0:Y:S08]  /*29da0*/  S2UR UR37, SR_CgaCtaId ;  /* 0x00000000002579c3 */ /* 0x000e300000008800 */
[----:B------:R-:W-:Y:S06]  /*29db0*/  BAR.SYNC.DEFER_BLOCKING 0x5, 0x180 ;  /* 0x0146000000007b1d */ /* 0x000fec0000010000 */
[----:B------:R-:W-:Y:S01]  /*29dc0*/  UMOV UR4, 0x400 ;  /* 0x0000040000047882 */ /* 0x000fe20000000000 */
[----:B------:R-:W-:Y:S01]  /*29dd0*/  BSSY B0, `(.L_x_1563) ;  /* 0x0000246000007945 */ /* 0x000fe20003800000 */
[----:B0-----:R-:W-:-:S06]  /*29de0*/  ULEA UR4, UR37, UR4, 0x18 ;  /* 0x0000000425047291 */ /* 0x001fcc000f8ec03f */
[----:B------:R-:W-:-:S05]  /*29df0*/  IMAD.U32 R17, RZ, RZ, UR4 ;  /* 0x00000004ff117e24 */ /* 0x000fca000f8e00ff */
        /* <DEDUP_REMOVED lines=18> */
[----:B--2---:R-:W-:Y:S02]  /*29f20*/  LOP3.LUT P0, R2, R50, 0x3, RZ, 0xc0, !PT ;  /* 0x0000000332027812 */ /* 0x004fe4000780c0ff */
        /* <DEDUP_REMOVED lines=13> */
[----:B------:R-:W-:Y:S02]  /*2a000*/  F2FP.BF16.F32.PACK_AB R42, R79, R4 ;  /* 0x000000044f2a723e */ /* 0x000fe400000010ff */
[----:B------:R-:W-:Y:S01]  /*2a010*/  F2FP.BF16.F32.PACK_AB R57, R47, R30 ;  /* 0x0000001e2f39723e */ /* 0x000fe200000010ff */
[----:B------:R-:W-:Y:S01]  /*2a020*/  IMAD.WIDE R4, R231, 0x2, R64 ;  /* 0x00000002e7047825 */ /* 0x000fe200078e0240 */
[----:B------:R-:W-:Y:S02]  /*2a030*/  F2FP.BF16.F32.PACK_AB R59, R55, R26 ;  /* 0x0000001a373b723e */ /* 0x000fe400000010ff */
[----:B------:R-:W-:-:S02]  /*2a040*/  F2FP.BF16.F32.PACK_AB R30, R61, R24 ;  /* 0x000000183d1e723e */ /* 0x000fc400000010ff */
        /* <DEDUP_REMOVED lines=8> */
[----:B------:R-:W-:Y:S01]  /*2a0d0*/  LOP3.LUT R6, R6, R7, RZ, 0x3c, !PT ;  /* 0x0000000706067212 */ /* 0x000fe200078e3cff */
[--C-:B------:R-:W-:Y:S01]  /*2a0e0*/  IMAD.X R7, RZ, RZ, R5.reuse, P5 ;  /* 0x000000ffff077224 */ /* 0x100fe200028e0605 */
[----:B------:R-:W-:Y:S01]  /*2a0f0*/  LOP3.LUT R8, R8, R9, RZ, 0x3c, !PT ;  /* 0x0000000908087212 */ /* 0x000fe200078e3cff */
[----:B------:R-:W-:Y:S01]  /*2a100*/  IMAD.X R9, RZ, RZ, R5, P1 ;  /* 0x000000ffff097224 */ /* 0x000fe200008e0605 */
[----:B------:R-:W-:Y:S02]  /*2a110*/  SHF.R.U64 R14, R14, 0x3, RZ ;  /* 0x000000030e0e7819 */ /* 0x000fe400000012ff */
[----:B------:R-:W-:-:S02]  /*2a120*/  IADD3 R11, P2, R4, 0x4020, RZ ;  /* 0x00004020040b7810 */ /* 0x000fc40007f5e0ff */
[C---:B------:R-:W-:Y:S02]  /*2a130*/  IADD3 R21, P4, R4.reuse, 0x60, RZ ;  /* 0x0000006004157810 */ /* 0x040fe40007f9e0ff */
[C---:B------:R-:W-:Y:S02]  /*2a140*/  IADD3 R25, P5, R4.reuse, 0x40, RZ ;  /* 0x0000004004197810 */ /* 0x040fe40007fbe0ff */
[----:B------:R-:W-:Y:S02]  /*2a150*/  IADD3 R27, P1, R4, 0x20, RZ ;  /* 0x00000020041b7810 */ /* 0x000fe40007f3e0ff */
[----:B------:R-:W-:Y:S02]  /*2a160*/  F2FP.BF16.F32.PACK_AB R63, R63, R20 ;  /* 0x000000143f3f723e */ /* 0x000fe400000010ff */
        /* <DEDUP_REMOVED lines=21> */
[----:B------:R-:W-:-:S02]  /*2a2c0*/  F2FP.BF16.F32.PACK_AB R94, R94, R95 ;  /* 0x0000005f5e5e723e */ /* 0x000fc400000010ff */
[----:B------:R-:W-:Y:S02]  /*2a2d0*/  F2FP.BF16.F32.PACK_AB R93, R92, R93 ;  /* 0x0000005d5c5d723e */ /* 0x000fe400000010ff */
[----:B------:R-:W-:Y:S02]  /*2a2e0*/  ISETP.EQ.OR P0, PT, R2, 0x3, !P0 ;  /* 0x000000030200780c */ /* 0x000fe40004702670 */
        /* <DEDUP_REMOVED lines=8> */
[----:B------:R-:W-:Y:S02]  /*2a370*/  SEL R13, R94, R93, P0 ;  /* 0x0000005d5e0d7207 */ /* 0x000fe40000000000 */
[----:B------:R-:W-:-:S02]  /*2a380*/  SEL R3, R93, R94, P0 ;  /* 0x0000005e5d037207 */ /* 0x000fc40000000000 */
[----:B------:R-:W-:Y:S02]  /*2a390*/  MOV R80, R4 ;  /* 0x0000000400507202 */ /* 0x000fe40000000f00 */
[----:B------:R-:W-:Y:S02]  /*2a3a0*/  MOV R66, R6 ;  /* 0x0000000600427202 */ /* 0x000fe40000000f00 */
[----:B------:R-:W-:Y:S02]  /*2a3b0*/  MOV R68, R8 ;  /* 0x0000000800447202 */ /* 0x000fe40000000f00 */
[----:B------:R-:W-:Y:S02]  /*2a3c0*/  MOV R72, R10 ;  /* 0x0000000a00487202 */ /* 0x000fe40000000f00 */
[----:B------:R-:W-:Y:S02]  /*2a3d0*/  MOV R74, R14 ;  /* 0x0000000e004a7202 */ /* 0x000fe40000000f00 */
[----:B------:R-:W-:-:S02]  /*2a3e0*/  MOV R76, R20 ;  /* 0x00000014004c7202 */ /* 0x000fc40000000f00 */
        /* <DEDUP_REMOVED lines=20> */
[----:B------:R-:W2:Y:S01]  /*2a530*/  SHFL.IDX PT, R7, R7, R2, 0x1c1f ;  /* 0x001c1f0207077589 */ /* 0x000ea200000e0000 */
[----:B------:R-:W-:-:S02]  /*2a540*/  SEL R45, R48, R49, P0 ;  /* 0x00000031302d7207 */ /* 0x000fc40000000000 */
[----:B------:R-:W-:Y:S01]  /*2a550*/  SEL R47, R49, R48, P0 ;  /* 0x00000030312f7207 */ /* 0x000fe20000000000 */
[----:B------:R-:W3:Y:S01]  /*2a560*/  SHFL.IDX PT, R30, R25, R0, 0x1c1f ;  /* 0x001c1f00191e7589 */ /* 0x000ee200000e0000 */
[----:B------:R-:W-:Y:S02]  /*2a570*/  SEL R53, R46, R57, P0 ;  /* 0x000000392e357207 */ /* 0x000fe40000000000 */
[----:B------:R-:W-:Y:S01]  /*2a580*/  SEL R55, R57, R46, P0 ;  /* 0x0000002e39377207 */ /* 0x000fe20000000000 */
[----:B------:R-:W-:Y:S01]  /*2a590*/  SHFL.IDX PT, R34, R29, R0, 0x1c1f ;  /* 0x001c1f001d227589 */ /* 0x000fe200000e0000 */
[----:B------:R-:W-:Y:S02]  /*2a5a0*/  SEL R39, R40, R39, P0 ;  /* 0x0000002728277207 */ /* 0x000fe40000000000 */
[----:B------:R-:W-:Y:S01]  /*2a5b0*/  SEL R41, R43, R44, P0 ;  /* 0x0000002c2b297207 */ /* 0x000fe20000000000 */
[----:B------:R-:W4:Y:S01]  /*2a5c0*/  SHFL.IDX PT, R31, R31, R2, 0x1c1f ;  /* 0x001c1f021f1f7589 */ /* 0x000f2200000e0000 */
[----:B------:R-:W-:-:S02]  /*2a5d0*/  SEL R49, R38, R51, P0 ;  /* 0x0000003326317207 */ /* 0x000fc40000000000 */
[----:B------:R-:W-:Y:S01]  /*2a5e0*/  SEL R57, R54, R59, P0 ;  /* 0x0000003b36397207 */ /* 0x000fe20000000000 */
[----:B------:R-:W-:Y:S01]  /*2a5f0*/  SHFL.IDX PT, R35, R35, R2, 0x1c1f ;  /* 0x001c1f0223237589 */ /* 0x000fe200000e0000 */
[----:B------:R-:W-:Y:S02]  /*2a600*/  SEL R61, R62, R63, P0 ;  /* 0x0000003f3e3d7207 */ /* 0x000fe40000000000 */
[----:B------:R-:W-:Y:S01]  /*2a610*/  SEL R67, R70, R69, P0 ;  /* 0x0000004546437207 */ /* 0x000fe20000000000 */
[----:B------:R-:W0:Y:S01]  /*2a620*/  SHFL.IDX PT, R21, R21, R2, 0x1c1f ;  /* 0x001c1f0215157589 */ /* 0x000e2200000e0000 */
[----:B------:R-:W-:Y:S02]  /*2a630*/  SEL R71, R73, R42, P0 ;  /* 0x0000002a49477207 */ /* 0x000fe40000000000 */
[----:B------:R-:W-:Y:S01]  /*2a640*/  SEL R43, R44, R43, P0 ;  /* 0x0000002b2c2b7207 */ /* 0x000fe20000000000 */
[----:B------:R-:W-:Y:S01]  /*2a650*/  SHFL.IDX PT, R37, R37, R0, 0x1c1f ;  /* 0x001c1f0025257589 */ /* 0x000fe200000e0000 */
[----:B------:R-:W-:-:S02]  /*2a660*/  SEL R51, R51, R38, P0 ;  /* 0x0000002633337207 */ /* 0x000fc40000000000 */
[----:B------:R-:W-:Y:S01]  /*2a670*/  SEL R59, R59, R54, P0 ;  /* 0x000000363b3b7207 */ /* 0x000fe20000000000 */
[----:B------:R-:W1:Y:S01]  /*2a680*/  SHFL.IDX PT, R38, R33, R0, 0x1c1f ;  /* 0x001c1f0021267589 */ /* 0x000e6200000e0000 */
[----:B------:R-:W-:Y:S02]  /*2a690*/  SEL R63, R63, R62, P0 ;  /* 0x0000003e3f3f7207 */ /* 0x000fe40000000000 */
[----:B------:R-:W-:Y:S01]  /*2a6a0*/  SEL R69, R69, R70, P0 ;  /* 0x0000004645457207 */ /* 0x000fe20000000000 */
[----:B------:R-:W1:Y:S01]  /*2a6b0*/  SHFL.IDX PT, R20, R39, R2, 0x1c1f ;  /* 0x001c1f0227147589 */ /* 0x000e6200000e0000 */
[----:B------:R-:W-:Y:S02]  /*2a6c0*/  SEL R73, R42, R73, P0 ;  /* 0x000000492a497207 */ /* 0x000fe40000000000 */
[----:B------:R-:W-:Y:S01]  /*2a6d0*/  SEL R75, R77, R50, P0 ;  /* 0x000000324d4b7207 */ /* 0x000fe20000000000 */
[----:B------:R-:W-:Y:S01]  /*2a6e0*/  SHFL.IDX PT, R41, R41, R0, 0x1c1f ;  /* 0x001c1f0029297589 */ /* 0x000fe200000e0000 */
[----:B------:R-:W-:-:S02]  /*2a6f0*/  SEL R77, R50, R77, P0 ;  /* 0x0000004d324d7207 */ /* 0x000fc40000000000 */
[----:B--2---:R-:W-:Y:S01]  /*2a700*/  SEL R8, R10, R7, P0 ;  /* 0x000000070a087207 */ /* 0x004fe20000000000 */
[----:B------:R-:W2:Y:S01]  /*2a710*/  SHFL.IDX PT, R40, R43, R2, 0x1c1f ;  /* 0x001c1f022b287589 */ /* 0x000ea200000e0000 */
[----:B---3--:R-:W-:Y:S02]  /*2a720*/  SEL R28, R30, R27, P0 ;  /* 0x0000001b1e1c7207 */ /* 0x008fe40000000000 */
[----:B----4-:R-:W-:Y:S01]  /*2a730*/  SEL R32, R34, R31, P0 ;  /* 0x0000001f22207207 */ /* 0x010fe20000000000 */
[----:B------:R-:W-:Y:S01]  /*2a740*/  SHFL.IDX PT, R45, R45, R0, 0x1c1f ;  /* 0x001c1f002d2d7589 */ /* 0x000fe200000e0000 */
[----:B------:R-:W-:Y:S02]  /*2a750*/  SEL R4, R6, R3, P0 ;  /* 0x0000000306047207 */ /* 0x000fe40000000000 */
[----:B------:R-:W-:Y:S01]  /*2a760*/  SEL R10, R7, R10, P0 ;  /* 0x0000000a070a7207 */ /* 0x000fe20000000000 */
[----:B------:R-:W-:Y:S01]  /*2a770*/  SHFL.IDX PT, R49, R49, R0, 0x1c1f ;  /* 0x001c1f0031317589 */ /* 0x000fe200000e0000 */
[----:B0-----:R-:W-:-:S02]  /*2a780*/  SEL R24, R26, R21, P0 ;  /* 0x000000151a187207 */ /* 0x001fc40000000000 */
[----:B------:R-:W-:Y:S01]  /*2a790*/  SEL R30, R27, R30, P0 ;  /* 0x0000001e1b1e7207 */ /* 0x000fe20000000000 */
[----:B------:R-:W-:Y:S01]  /*2a7a0*/  SHFL.IDX PT, R53, R53, R0, 0x1c1f ;  /* 0x001c1f0035357589 */ /* 0x000fe200000e0000 */
[----:B-1----:R-:W-:Y:S02]  /*2a7b0*/  SEL R36, R38, R35, P0 ;  /* 0x0000002326247207 */ /* 0x002fe40000000000 */
        /* <DEDUP_REMOVED lines=9> */
[----:B--2---:R-:W-:Y:S01]  /*2a850*/  SEL R48, R41, R40, P0 ;  /* 0x0000002829307207 */ /* 0x004fe20000000000 */
[----:B------:R-:W-:Y:S01]  /*2a860*/  SHFL.IDX PT, R71, R71, R0, 0x1c1f ;  /* 0x001c1f0047477589 */ /* 0x000fe200000e0000 */
[----:B------:R-:W-:-:S03]  /*2a870*/  SEL R50, R40, R41, P0 ;  /* 0x0000002928327207 */ /* 0x000fc60000000000 */
[----:B------:R0:W1:Y:S04]  /*2a880*/  SHFL.IDX PT, R42, R47, R2, 0x1c1f ;  /* 0x001c1f022f2a7589 */ /* 0x00006800000e0000 */
[----:B------:R-:W2:Y:S04]  /*2a890*/  SHFL.IDX PT, R44, R51, R2, 0x1c1f ;  /* 0x001c1f02332c7589 */ /* 0x000ea800000e0000 */
[----:B------:R-:W3:Y:S01]  /*2a8a0*/  SHFL.IDX PT, R46, R55, R2, 0x1c1f ;  /* 0x001c1f02372e7589 */ /* 0x000ee200000e0000 */
[----:B0-----:R-:W-:-:S03]  /*2a8b0*/  IMAD.MOV.U32 R47, RZ, RZ, RZ ;  /* 0x000000ffff2f7224 */ /* 0x001fc600078e00ff */
[----:B------:R-:W0:Y:S04]  /*2a8c0*/  SHFL.IDX PT, R52, R59, R2, 0x1c1f ;  /* 0x001c1f023b347589 */ /* 0x000e2800000e0000 */
[----:B------:R-:W4:Y:S04]  /*2a8d0*/  SHFL.IDX PT, R54, R63, R2, 0x1c1f ;  /* 0x001c1f023f367589 */ /* 0x000f2800000e0000 */
[----:B------:R-:W4:Y:S04]  /*2a8e0*/  SHFL.IDX PT, R56, R69, R2, 0x1c1f ;  /* 0x001c1f0245387589 */ /* 0x000f2800000e0000 */
[----:B------:R-:W4:Y:S01]  /*2a8f0*/  SHFL.IDX PT, R58, R73, R2, 0x1c1f ;  /* 0x001c1f02493a7589 */ /* 0x000f2200000e0000 */
[----:B-1----:R-:W-:-:S02]  /*2a900*/  SEL R5, R45, R42, P0 ;  /* 0x0000002a2d057207 */ /* 0x002fc40000000000 */
[----:B------:R-:W-:Y:S01]  /*2a910*/  SEL R7, R42, R45, P0 ;  /* 0x0000002d2a077207 */ /* 0x000fe20000000000 */
[----:B------:R1:W1:Y:S01]  /*2a920*/  SHFL.IDX PT, R75, R75, R0, 0x1c1f ;  /* 0x001c1f004b4b7589 */ /* 0x00026200000e0000 */
[----:B--2---:R-:W-:Y:S02]  /*2a930*/  SEL R9, R49, R44, P0 ;  /* 0x0000002c31097207 */ /* 0x004fe40000000000 */
[----:B------:R-:W-:Y:S01]  /*2a940*/  SEL R11, R44, R49, P0 ;  /* 0x000000312c0b7207 */ /* 0x000fe20000000000 */
[----:B------:R2:W1:Y:S01]  /*2a950*/  SHFL.IDX PT, R60, R77, R2, 0x1c1f ;  /* 0x001c1f024d3c7589 */ /* 0x00046200000e0000 */
[----:B---3--:R-:W-:Y:S02]  /*2a960*/  SEL R25, R53, R46, P0 ;  /* 0x0000002e35197207 */ /* 0x008fe40000000000 */
[----:B------:R-:W-:Y:S02]  /*2a970*/  SEL R27, R46, R53, P0 ;  /* 0x000000352e1b7207 */ /* 0x000fe40000000000 */
[----:B0-----:R-:W-:-:S02]  /*2a980*/  SEL R29, R57, R52, P0 ;  /* 0x00000034391d7207 */ /* 0x001fc40000000000 */
[----:B------:R-:W-:Y:S02]  /*2a990*/  SEL R31, R52, R57, P0 ;  /* 0x00000039341f7207 */ /* 0x000fe40000000000 */
[----:B----4-:R-:W-:Y:S02]  /*2a9a0*/  SEL R33, R61, R54, P0 ;  /* 0x000000363d217207 */ /* 0x010fe40000000000 */
[----:B------:R-:W-:Y:S02]  /*2a9b0*/  SEL R35, R54, R61, P0 ;  /* 0x0000003d36237207 */ /* 0x000fe40000000000 */
[----:B------:R-:W-:Y:S02]  /*2a9c0*/  SEL R37, R67, R56, P0 ;  /* 0x0000003843257207 */ /* 0x000fe40000000000 */
[----:B------:R-:W-:Y:S02]  /*2a9d0*/  SEL R39, R56, R67, P0 ;  /* 0x0000004338277207 */ /* 0x000fe40000000000 */
[----:B------:R-:W-:-:S02]  /*2a9e0*/  SEL R13, R71, R58, P0 ;  /* 0x0000003a470d7207 */ /* 0x000fc40000000000 */
[----:B--2---:R-:W-:-:S07]  /*2a9f0*/  SEL R15, R58, R71, P0 ;  /* 0x000000473a0f7207 */ /* 0x004fce0000000000 */
.L_x_1794:
[----:B------:R-:W-:Y:S05]  /*2aa00*/  WARPSYNC.ALL ;  /* 0x0000000000007948 */ /* 0x000fea0003800000 */
[----:B------:R-:W-:Y:S01]  /*2aa10*/  BAR.SYNC.DEFER_BLOCKING 0x1, 0x100 ;  /* 0x0044000000007b1d */ /* 0x000fe20000010000 */
[----:B-1----:R-:W-:Y:S02]  /*2aa20*/  SEL R49, R75, R60, P0 ;  /* 0x0000003c4b317207 */ /* 0x002fe40000000000 */
[----:B------:R-:W-:-:S03]  /*2aa30*/  SEL R51, R60, R75, P0 ;  /* 0x0000004b3c337207 */ /* 0x000fc60000000000 */
[----:B------:R-:W-:Y:S02]  /*2aa40*/  ULDC.64 UR4, c[0x0][0xbd8] ;  /* 0x0002f60000047ab9 */ /* 0x000fe40000000a00 */
[----:B------:R-:W0:Y:S01]  /*2aa50*/  LDC.64 R2, c[0x0][0xbd8] ;  /* 0x0002f600ff027b82 */ /* 0x000e220000000a00 */
[----:B------:R-:W-:-:S04]  /*2aa60*/  ISETP.NE.U32.AND P2, PT, RZ, UR4, PT ;  /* 0x00000004ff007c0c */ /* 0x000fc8000bf45070 */
[----:B------:R-:W-:Y:S01]  /*2aa70*/  ISETP.NE.AND.EX P2, PT, RZ, UR5, PT, P2 ;  /* 0x00000005ff007c0c */ /* 0x000fe2000bf45320 */
[----:B------:R-:W-:Y:S02]  /*2aa80*/  ULDC.64 UR4, c[0x0][0xbe0] ;  /* 0x0002f80000047ab9 */ /* 0x000fe40000000a00 */
[----:B------:R-:W-:-:S04]  /*2aa90*/  ISETP.NE.U32.AND P0, PT, RZ, UR4, PT ;  /* 0x00000004ff007c0c */ /* 0x000fc8000bf05070 */
[----:B------:R-:W-:Y:S01]  /*2aaa0*/  ISETP.NE.AND.EX P0, PT, RZ, UR5, PT, P0 ;  /* 0x00000005ff007c0c */ /* 0x000fe2000bf05300 */
[----:B------:R1:W-:Y:S04]  /*2aab0*/  STSM.16.M88.4 [R80], R4 ;  /* 0x0000000450007844 */ /* 0x0003e80000000200 */
[----:B------:R2:W-:Y:S01]  /*2aac0*/  STSM.16.M88.4 [R79], R8 ;  /* 0x000000084f007844 */ /* 0x0005e20000000200 */
[----:B0-----:R-:W-:-:S03]  /*2aad0*/  IMAD.WIDE R20, R218, 0x4, R2 ;  /* 0x00000004da147825 */ /* 0x001fc600078e0202 */
[----:B------:R2:W-:Y:S04]  /*2aae0*/  STSM.16.M88.4 [R78], R24 ;  /* 0x000000184e007844 */ /* 0x0005e80000000200 */
[----:B------:R-:W0:Y:S01]  /*2aaf0*/  @P0 LDC.64 R2, c[0x0][0xbe0] ;  /* 0x0002f800ff020b82 */ /* 0x000e220000000a00 */
[----:B------:R2:W-:Y:S04]  /*2ab00*/  STSM.16.M88.4 [R76], R28 ;  /* 0x0000001c4c007844 */ /* 0x0005e80000000200 */
[----:B------:R2:W-:Y:S04]  /*2ab10*/  STSM.16.M88.4 [R74], R32 ;  /* 0x000000204a007844 */ /* 0x0005e80000000200 */
[----:B------:R2:W-:Y:S04]  /*2ab20*/  STSM.16.M88.4 [R72], R36 ;  /* 0x0000002448007844 */ /* 0x0005e80000000200 */
[----:B------:R2:W-:Y:S04]  /*2ab30*/  STSM.16.M88.4 [R68], R12 ;  /* 0x0000000c44007844 */ /* 0x0005e80000000200 */
[----:B------:R2:W-:Y:S01]  /*2ab40*/  STSM.16.M88.4 [R66], R48 ;  /* 0x0000003042007844 */ /* 0x0005e20000000200 */
[----:B------:R-:W-:Y:S01]  /*2ab50*/  BAR.SYNC.DEFER_BLOCKING 0x1, 0x100 ;  /* 0x0044000000007b1d */ /* 0x000fe20000010000 */
[----:B0-----:R-:W-:-:S05]  /*2ab60*/  @P0 IMAD.WIDE R2, R218, 0x4, R2 ;  /* 0x00000004da020825 */ /* 0x001fca00078e0202 */
[----:B------:R-:W-:Y:S02]  /*2ab70*/  ULDC UR4, c[0x0][0xa88] ;  /* 0x0002a20000047ab9 */ /* 0x000fe40000000800 */
[----:B------:R-:W-:Y:S01]  /*2ab80*/  IMAD.U32 R0, RZ, RZ, UR4 ;  /* 0x00000004ff007e24 */ /* 0x000fe2000f8e00ff */
[----:B------:R2:W5:Y:S01]  /*2ab90*/  @P2 LDG.E R47, desc[UR60][R20.64] ;  /* 0x0000003c142f2981 */ /* 0x000562000c1e1900 */
[----:B-1----:R-:W-:-:S04]  /*2aba0*/  IMAD R5, R212, 0x40, R210 ;  /* 0x00000040d4057824 */ /* 0x002fc800078e02d2 */
[----:B------:R2:W5:Y:S01]  /*2abb0*/  @P0 LDG.E R0, desc[UR60][R2.64] ;  /* 0x0000003c02000981 */ /* 0x000562000c1e1900 */
[----:B------:R-:W-:Y:S01]  /*2abc0*/  IMAD.WIDE R64, R5, 0x2, R64 ;  /* 0x0000000205407825 */ /* 0x000fe200078e0240 */
[----:B------:R-:W-:Y:S06]  /*2abd0*/  @P0 BRA `(.L_x_1566) ;  /* 0x0000000000100947 */ /* 0x000fec0003800000 */
[----:B------:R-:W-:Y:S05]  /*2abe0*/  @!P2 BRA `(.L_x_1566) ;  /* 0x00000000000ca947 */ /* 0x000fea0003800000 */
[----:B--2---:R-:W2:Y:S04]  /*2abf0*/  LDG.E R3, desc[UR60][R20.64] ;  /* 0x0000003c14037981 */ /* 0x004ea8000c1e1900 */
[----:B-----5:R-:W2:Y:S02]  /*2ac00*/  LDG.E R0, desc[UR60][R20.64+0x4] ;  /* 0x0000043c14007981 */ /* 0x020ea4000c1e1900 */
[----:B--2---:R-:W-:-:S07]  /*2ac10*/  IMAD.IADD R0, R0, 0x1, -R3 ;  /* 0x0000000100007824 */ /* 0x004fce00078e0a03 */
.L_x_1566:
[----:B------:R-:W-:Y:S01]  /*2ac20*/  SHF.R.S32.HI R46, RZ, 0x1f, R217 ;  /* 0x0000001fff2e7819 */ /* 0x000fe200000114d9 */
[----:B------:R-:W-:Y:S01]  /*2ac30*/  ULDC.64 UR4, c[0x0][0xb70] ;  /* 0x0002dc0000047ab9 */ /* 0x000fe20000000a00 */
[--C-:B--2--5:R-:W-:Y:S01]  /*2ac40*/  SHF.R.S32.HI R21, RZ, 0x1f, R47.reuse ;  /* 0x0000001fff157819 */ /* 0x124fe2000001142f */
[----:B------:R-:W-:Y:S01]  /*2ac50*/  IMAD.MOV.U32 R20, RZ, RZ, R47 ;  /* 0x000000ffff147224 */ /* 0x000fe200078e002f */
[----:B------:R-:W-:Y:S01]  /*2ac60*/  SHF.R.S32.HI R48, RZ, 0x1f, R218 ;  /* 0x0000001fff307819 */ /* 0x000fe200000114da */
[----:B------:R-:W-:Y:S01]  /*2ac70*/  IMAD R4, R46, UR4, RZ ;  /* 0x000000042e047c24 */ /* 0x000fe2000f8e02ff */
[----:B------:R-:W-:Y:S01]  /*2ac80*/  SEL R49, R218, RZ, !P2 ;  /* 0x000000ffda317207 */ /* 0x000fe20005000000 */
[C---:B------:R-:W-:Y:S01]  /*2ac90*/  IMAD.WIDE.U32 R2, R217.reuse, UR4, R20 ;  /* 0x00000004d9027c25 */ /* 0x040fe2000f8e0014 */
[----:B------:R-:W-:Y:S02]  /*2aca0*/  SEL R48, R48, RZ, !P2 ;  /* 0x000000ff30307207 */ /* 0x000fe40005000000 */
[C---:B------:R-:W-:Y:S01]  /*2acb0*/  IADD3 R9, P0, R64.reuse, 0x1000, RZ ;  /* 0x0000100040097810 */ /* 0x040fe20007f1e0ff */
[----:B------:R-:W-:Y:S01]  /*2acc0*/  IMAD R5, R217, UR5, R4 ;  /* 0x00000005d9057c24 */ /* 0x000fe2000f8e0204 */
[----:B------:R-:W-:Y:S01]  /*2acd0*/  ULDC.64 UR4, c[0x0][0xb78] ;  /* 0x0002de0000047ab9 */ /* 0x000fe20000000a00 */
[----:B------:R-:W-:Y:S01]  /*2ace0*/  IMAD R7, R223, 0x80, R211 ;  /* 0x00000080df077824 */ /* 0x000fe200078e02d3 */
[----:B------:R-:W-:Y:S01]  /*2acf0*/  IADD3 R25, P2, R64, 0x3000, RZ ;  /* 0x0000300040197810 */ /* 0x000fe20007f5e0ff */
[----:B------:R-:W-:Y:S01]  /*2ad00*/  IMAD.IADD R3, R3, 0x1, R5 ;  /* 0x0000000103037824 */ /* 0x000fe200078e0205 */
[----:B------:R-:W-:Y:S01]  /*2ad10*/  LOP3.LUT R8, R9, 0x380, RZ, 0xc0, !PT ;  /* 0x0000038009087812 */ /* 0x000fe200078ec0ff */
[----:B------:R-:W-:Y:S01]  /*2ad20*/  IMAD R4, R48, UR4, RZ ;  /* 0x0000000430047c24 */ /* 0x000fe2000f8e02ff */
[----:B------:R-:W-:Y:S01]  /*2ad30*/  IADD3 R13, P1, R64, 0x2000, RZ ;  /* 0x00002000400d7810 */ /* 0x000fe20007f3e0ff */
[----:B------:R-:W-:Y:S01]  /*2ad40*/  IMAD.WIDE.U32 R2, R49, UR4, R2 ;  /* 0x0000000431027c25 */ /* 0x000fe2000f8e0002 */
[----:B------:R-:W-:-:S02]  /*2ad50*/  SHF.R.S32.HI R5, RZ, 0x1f, R7 ;  /* 0x0000001fff057819 */ /* 0x000fc40000011407 */
[----:B------:R-:W-:Y:S01]  /*2ad60*/  LOP3.LUT R24, R25, 0x380, RZ, 0xc0, !PT ;  /* 0x0000038019187812 */ /* 0x000fe200078ec0ff */
[----:B------:R-:W-:Y:S01]  /*2ad70*/  IMAD R4, R49, UR5, R4 ;  /* 0x0000000531047c24 */ /* 0x000fe2000f8e0204 */
[----:B------:R-:W-:Y:S01]  /*2ad80*/  IADD3 R2, P3, R7, R2, RZ ;  /* 0x0000000207027210 */ /* 0x000fe20007f7e0ff */
[----:B------:R-:W-:Y:S01]  /*2ad90*/  ULDC.64 UR4, c[0x0][0xb40] ;  /* 0x0002d00000047ab9 */ /* 0x000fe20000000a00 */
[----:B------:R-:W-:Y:S02]  /*2ada0*/  SHF.R.U64 R8, R8, 0x3, RZ ;  /* 0x0000000308087819 */ /* 0x000fe400000012ff */
[----:B------:R-:W-:Y:S02]  /*2adb0*/  LOP3.LUT R12, R13, 0x380, RZ, 0xc0, !PT ;  /* 0x000003800d0c7812 */ /* 0x000fe400078ec0ff */
[----:B------:R-:W-:Y:S01]  /*2adc0*/  IADD3.X R5, R5, R3, R4, P3, !PT ;  /* 0x0000000305057210 */ /* 0x000fe20001ffe404 */
[----:B------:R-:W-:Y:S01]  /*2add0*/  VIADD R3, R7, 0x8 ;  /* 0x0000000807037836 */ /* 0x000fe20000000000 */
[----:B------:R-:W-:-:S02]  /*2ade0*/  SHF.R.U64 R24, R24, 0x3, RZ ;  /* 0x0000000318187819 */ /* 0x000fc400000012ff */
[----:B------:R-:W-:Y:S02]  /*2adf0*/  LEA R44, P3, R2, UR4, 0x2 ;  /* 0x00000004022c7c11 */ /* 0x000fe4000f8610ff */
[----:B------:R-:W-:Y:S01]  /*2ae00*/  LOP3.LUT R8, R8, R9, RZ, 0x3c, !PT ;  /* 0x0000000908087212 */ /* 0x000fe200078e3cff */
[--C-:B------:R-:W-:Y:S01]  /*2ae10*/  IMAD.X R9, RZ, RZ, R65.reuse, P0 ;  /* 0x000000ffff097224 */ /* 0x100fe200000e0641 */
[----:B------:R-:W-:Y:S02]  /*2ae20*/  SHF.R.U64 R12, R12, 0x3, RZ ;  /* 0x000000030c0c7819 */ /* 0x000fe400000012ff */
[----:B------:R-:W-:Y:S02]  /*2ae30*/  LOP3.LUT P0, RZ, R225, 0x3, RZ, 0xc0, !PT ;  /* 0x00000003e1ff7812 */ /* 0x000fe4000780c0ff */
[----:B------:R-:W-:Y:S01]  /*2ae40*/  LOP3.LUT R24, R24, R25, RZ, 0x3c, !PT ;  /* 0x0000001918187212 */ /* 0x000fe200078e3cff */
[----:B------:R-:W-:Y:S01]  /*2ae50*/  IMAD.X R25, RZ, RZ, R65, P2 ;  /* 0x000000ffff197224 */ /* 0x000fe200010e0641 */
[----:B------:R-:W-:Y:S01]  /*2ae60*/  LEA.HI.X R45, R2, UR5, R5, 0x2, P3 ;  /* 0x00000005022d7c11 */ /* 0x000fe200098f1405 */
[----:B------:R-:W-:Y:S01]  /*2ae70*/  ULDC.64 UR4, c[0x0][0xaa0] ;  /* 0x0002a80000047ab9 */ /* 0x000fe20000000a00 */
[----:B------:R-:W-:-:S02]  /*2ae80*/  IADD3 R29, P5, R64, 0x4000, RZ ;  /* 0x00004000401d7810 */ /* 0x000fc40007fbe0ff */
[----:B------:R-:W-:Y:S01]  /*2ae90*/  LOP3.LUT R12, R12, R13, RZ, 0x3c, !PT ;  /* 0x0000000d0c0c7212 */ /* 0x000fe200078e3cff */
[----:B------:R-:W-:Y:S01]  /*2aea0*/  IMAD.X R13, RZ, RZ, R65, P1 ;  /* 0x000000ffff0d7224 */ /* 0x000fe200008e0641 */
[C---:B------:R-:W-:Y:S02]  /*2aeb0*/  IADD3 R33, P4, R64.reuse, 0x5000, RZ ;  /* 0x0000500040217810 */ /* 0x040fe40007f9e0ff */
[C---:B------:R-:W-:Y:S02]  /*2aec0*/  IADD3 R37, P3, R64.reuse, 0x6000, RZ ;  /* 0x0000600040257810 */ /* 0x040fe40007f7e0ff */
[C---:B------:R-:W-:Y:S02]  /*2aed0*/  LOP3.LUT R2, R64.reuse, 0x380, RZ, 0xc0, !PT ;  /* 0x0000038040027812 */ /* 0x040fe400078ec0ff */
[----:B------:R-:W-:Y:S02]  /*2aee0*/  IADD3 R5, P2, R64, 0x7000, RZ ;  /* 0x0000700040057810 */ /* 0x000fe40007f5e0ff */
[----:B------:R-:W-:-:S02]  /*2aef0*/  ISETP.GE.OR P1, PT, R7, R0, P0 ;  /* 0x000000000700720c */ /* 0x000fc40000726670 */
[----:B------:R-:W-:Y:S01]  /*2af00*/  ISETP.GE.OR P0, PT, R3, R0, P0 ;  /* 0x000000000300720c */ /* 0x000fe20000706670 */
[----:B------:R-:W-:Y:S01]  /*2af10*/  IMAD.X R41, RZ, RZ, R65, P2 ;  /* 0x000000ffff297224 */ /* 0x000fe200010e0641 */
[----:B------:R-:W-:Y:S02]  /*2af20*/  LOP3.LUT R28, R29, 0x380, RZ, 0xc0, !PT ;  /* 0x000003801d1c7812 */ /* 0x000fe400078ec0ff */
[----:B------:R-:W-:Y:S02]  /*2af30*/  LOP3.LUT R32, R33, 0x380, RZ, 0xc0, !PT ;  /* 0x0000038021207812 */ /* 0x000fe400078ec0ff */
[----:B------:R-:W-:Y:S02]  /*2af40*/  LOP3.LUT R36, R37, 0x380, RZ, 0xc0, !PT ;  /* 0x0000038025247812 */ /* 0x000fe400078ec0ff */
[----:B------:R-:W-:Y:S02]  /*2af50*/  SHF.R.U64 R3, R2, 0x3, RZ ;  /* 0x0000000302037819 */ /* 0x000fe400000012ff */
[----:B------:R-:W-:Y:S01]  /*2af60*/  LOP3.LUT R2, R5, 0x380, RZ, 0xc0, !PT ;  /* 0x0000038005027812 */ /* 0x000fe200078ec0ff */
[----:B------:R-:W-:Y:S01]  /*2af70*/  @!P1 STG.E desc[UR60][R44.64], R89 ;  /* 0x000000592c009986 */ /* 0x000fe2000c10193c */
[----:B------:R-:W-:-:S02]  /*2af80*/  SHF.R.U64 R28, R28, 0x3, RZ ;  /* 0x000000031c1c7819 */ /* 0x000fc400000012ff */
[----:B------:R-:W-:Y:S01]  /*2af90*/  SHF.R.U64 R32, R32, 0x3, RZ ;  /* 0x0000000320207819 */ /* 0x000fe200000012ff */
[----:B------:R0:W-:Y:S01]  /*2afa0*/  @!P0 STG.E desc[UR60][R44.64+0x20], R88 ;  /* 0x000020582c008986 */ /* 0x0001e2000c10193c */
[----:B------:R-:W-:Y:S02]  /*2afb0*/  SHF.R.U64 R36, R36, 0x3, RZ ;  /* 0x0000000324247819 */ /* 0x000fe400000012ff */
[----:B------:R-:W-:Y:S01]  /*2afc0*/  SHF.R.U64 R2, R2, 0x3, RZ ;  /* 0x0000000302027819 */ /* 0x000fe200000012ff */
[----:B------:R-:W-:Y:S01]  /*2afd0*/  IMAD R20, R21, UR4, RZ ;  /* 0x0000000415147c24 */ /* 0x000fe2000f8e02ff */
[----:B------:R-:W-:Y:S01]  /*2afe0*/  LOP3.LUT R28, R28, R29, RZ, 0x3c, !PT ;  /* 0x0000001d1c1c7212 */ /* 0x000fe200078e3cff */
[--C-:B------:R-:W-:Y:S01]  /*2aff0*/  IMAD.X R29, RZ, RZ, R65.reuse, P5 ;  /* 0x000000ffff1d7224 */ /* 0x100fe200028e0641 */
[----:B------:R-:W-:Y:S01]  /*2b000*/  LOP3.LUT R32, R32, R33, RZ, 0x3c, !PT ;  /* 0x0000002120207212 */ /* 0x000fe200078e3cff */
[--C-:B------:R-:W-:Y:S01]  /*2b010*/  IMAD.X R33, RZ, RZ, R65.reuse, P4 ;  /* 0x000000ffff217224 */ /* 0x100fe200020e0641 */
[----:B------:R-:W-:Y:S01]  /*2b020*/  LOP3.LUT R36, R36, R37, RZ, 0x3c, !PT ;  /* 0x0000002524247212 */ /* 0x000fe200078e3cff */
[----:B------:R-:W-:Y:S01]  /*2b030*/  IMAD.X R37, RZ, RZ, R65, P3 ;  /* 0x000000ffff257224 */ /* 0x000fe200018e0641 */
[----:B------:R-:W-:-:S02]  /*2b040*/  LOP3.LUT R40, R2, R5, RZ, 0x3c, !PT ;  /* 0x0000000502287212 */ /* 0x000fc400078e3cff */
[----:B------:R-:W-:Y:S01]  /*2b050*/  LOP3.LUT R64, R3, R64, RZ, 0x3c, !PT ;  /* 0x0000004003407212 */ /* 0x000fe200078e3cff */
[--C-:B------:R-:W-:Y:S01]  /*2b060*/  IMAD.MOV.U32 R2, RZ, RZ, R210.reuse ;  /* 0x000000ffff027224 */ /* 0x100fe200078e00d2 */
[----:B------:R-:W-:Y:S01]  /*2b070*/  SHF.R.S32.HI R3, RZ, 0x1f, R210 ;  /* 0x0000001fff037819 */ /* 0x000fe200000114d2 */
[----:B------:R-:W5:Y:S04]  /*2b080*/  LD.E.128 R8, desc[UR60][R8.64] ;  /* 0x0000003c08087980 */ /* 0x000f68000c101d00 */
[----:B------:R1:W5:Y:S01]  /*2b090*/  LD.E.128 R4, desc[UR60][R64.64] ;  /* 0x0000003c40047980 */ /* 0x000362000c101d00 */
[----:B------:R-:W-:-:S03]  /*2b0a0*/  IMAD.WIDE.U32 R2, R47, UR4, R2 ;  /* 0x000000042f027c25 */ /* 0x000fc6000f8e0002 */
[----:B------:R-:W5:Y:S01]  /*2b0b0*/  LD.E.128 R12, desc[UR60][R12.64] ;  /* 0x0000003c0c0c7980 */ /* 0x000f62000c101d00 */
[----:B------:R-:W-:Y:S01]  /*2b0c0*/  IMAD R47, R47, UR5, R20 ;  /* 0x000000052f2f7c24 */ /* 0x000fe2000f8e0214 */
[----:B------:R-:W-:Y:S02]  /*2b0d0*/  ULDC.64 UR4, c[0x0][0xae0] ;  /* 0x0002b80000047ab9 */ /* 0x000fe40000000a00 */
[----:B------:R-:W5:Y:S04]  /*2b0e0*/  LD.E.128 R24, desc[UR60][R24.64] ;  /* 0x0000003c18187980 */ /* 0x000f68000c101d00 */
[----:B------:R-:W5:Y:S04]  /*2b0f0*/  LD.E.128 R28, desc[UR60][R28.64] ;  /* 0x0000003c1c1c7980 */ /* 0x000f68000c101d00 */
[----:B------:R-:W5:Y:S04]  /*2b100*/  LD.E.128 R32, desc[UR60][R32.64] ;  /* 0x0000003c20207980 */ /* 0x000f68000c101d00 */
[----:B------:R-:W5:Y:S04]  /*2b110*/  LD.E.128 R36, desc[UR60][R36.64] ;  /* 0x0000003c24247980 */ /* 0x000f68000c101d00 */
[----:B------:R-:W5:Y:S01]  /*2b120*/  LD.E.128 R40, desc[UR60][R40.64] ;  /* 0x0000003c28287980 */ /* 0x000f62000c101d00 */
[----:B------:R-:W-:Y:S01]  /*2b130*/  @!PT LDS RZ, [RZ] ;  /* 0x00000000fffff984 */ /* 0x000fe20000000800 */
[----:B------:R-:W-:Y:S01]  /*2b140*/  @!PT LDS RZ, [RZ] ;  /* 0x00000000fffff984 */ /* 0x000fe20000000800 */
[----:B------:R-:W-:Y:S01]  /*2b150*/  @!PT LDS RZ, [RZ] ;  /* 0x00000000fffff984 */ /* 0x000fe20000000800 */
[----:B------:R-:W-:Y:S01]  /*2b160*/  @!PT LDS RZ, [RZ] ;  /* 0x00000000fffff984 */ /* 0x000fe20000000800 */
[----:B------:R2:W-:Y:S06]  /*2b170*/  MEMBAR.ALL.CTA ;  /* 0x0000000000007992 */ /* 0x0005ec0000008000 */
[----:B--2---:R-:W2:Y:S01]  /*2b180*/  FENCE.VIEW.ASYNC.S ;  /* 0x00000000000073c6 */ /* 0x004ea20000000000 */
[----:B------:R-:W-:-:S02]  /*2b190*/  IMAD.IADD R3, R3, 0x1, R47 ;  /* 0x0000000103037824 */ /* 0x000fc400078e022f */
[----:B------:R-:W-:Y:S02]  /*2b1a0*/  IMAD R47, R223, -0x80, R0 ;  /* 0xffffff80df2f7824 */ /* 0x000fe400078e0200 */
[----:B------:R-:W-:Y:S02]  /*2b1b0*/  VIADD R0, R212, 0x40 ;  /* 0x00000040d4007836 */ /* 0x000fe40000000000 */
[----:B0-----:R-:W-:Y:S01]  /*2b1c0*/  IMAD R44, R46, UR4, RZ ;  /* 0x000000042e2c7c24 */ /* 0x001fe2000f8e02ff */
[CC--:B------:R-:W-:Y:S01]  /*2b1d0*/  ISETP.GE.AND P3, PT, R212.reuse, R47.reuse, PT ;  /* 0x0000002fd400720c */ /* 0x0c0fe20003f66270 */
[----:B------:R-:W-:Y:S01]  /*2b1e0*/  VIADD R20, R212, 0x20 ;  /* 0x00000020d4147836 */ /* 0x000fe20000000000 */
[----:B------:R-:W-:Y:S01]  /*2b1f0*/  ISETP.GE.AND P1, PT, R0, R47, PT ;  /* 0x0000002f0000720c */ /* 0x000fe20003f26270 */
[C---:B------:R-:W-:Y:S02]  /*2b200*/  IMAD R45, R217.reuse, UR5, R44 ;  /* 0x00000005d92d7c24 */ /* 0x040fe4000f8e022c */
[----:B------:R-:W-:Y:S01]  /*2b210*/  IMAD.WIDE.U32 R2, R217, UR4, R2 ;  /* 0x00000004d9027c25 */ /* 0x000fe2000f8e0002 */
[----:B------:R-:W-:-:S03]  /*2b220*/  ULDC.64 UR4, c[0x0][0xae8] ;  /* 0x0002ba0000047ab9 */ /* 0x000fc60000000a00 */
[----:B------:R-:W-:Y:S01]  /*2b230*/  VIADD R0, R17, 0x29820 ;  /* 0x0002982011007836 */ /* 0x000fe20000000000 */
[-C--:B------:R-:W-:Y:S01]  /*2b240*/  ISETP.GE.AND P0, PT, R20, R47.reuse, PT ;  /* 0x0000002f1400720c */ /* 0x080fe20003f06270 */
[----:B------:R-:W-:Y:S02]  /*2b250*/  VIADD R21, R212, 0x60 ;  /* 0x00000060d4157836 */ /* 0x000fe40000000000 */
[----:B------:R-:W-:Y:S01]  /*2b260*/  IMAD.IADD R3, R3, 0x1, R45 ;  /* 0x0000000103037824 */ /* 0x000fe200078e022d */
[----:B------:R-:W-:Y:S01]  /*2b270*/  PRMT R0, RZ, 0x654, R0 ;  /* 0x00000654ff007816 */ /* 0x000fe20000000000 */
[----:B------:R-:W-:Y:S01]  /*2b280*/  IMAD R20, R48, UR4, RZ ;  /* 0x0000000430147c24 */ /* 0x000fe2000f8e02ff */
[----:B------:R-:W-:Y:S01]  /*2b290*/  ISETP.GE.AND P2, PT, R21, R47, PT ;  /* 0x0000002f1500720c */ /* 0x000fe20003f46270 */
[C---:B------:R-:W-:Y:S01]  /*2b2a0*/  IMAD.WIDE.U32 R44, R49.reuse, UR4, R2 ;  /* 0x00000004312c7c25 */ /* 0x040fe2000f8e0002 */
[----:B------:R-:W-:Y:S01]  /*2b2b0*/  SHF.R.S32.HI R213, RZ, 0x1f, R212 ;  /* 0x0000001fffd57819 */ /* 0x000fe200000114d4 */
[----:B--2---:R1:W-:Y:S01]  /*2b2c0*/  SYNCS.ARRIVE.TRANS64.RED.A1T0 RZ, [R0+URZ], RZ ;  /* 0x000000ff00ff79a7 */ /* 0x0043e2000810043f */
[----:B------:R-:W-:Y:S01]  /*2b2d0*/  BSSY B1, `(.L_x_1567) ;  /* 0x0000015000017945 */ /* 0x000fe20003800000 */
[----:B------:R-:W-:-:S02]  /*2b2e0*/  IMAD R47, R49, UR5, R20 ;  /* 0x00000005312f7c24 */ /* 0x000fc4000f8e0214 */
[----:B------:R-:W-:-:S04]  /*2b2f0*/  IMAD.WIDE R20, R223, 0x80, R212 ;  /* 0x00000080df147825 */ /* 0x000fc800078e02d4 */
[----:B------:R-:W-:Y:S01]  /*2b300*/  IMAD.IADD R49, R45, 0x1, R47 ;  /* 0x000000012d317824 */ /* 0x000fe200078e022f */
[----:B-1----:R-:W-:Y:S06]  /*2b310*/  @P3 BRA `(.L_x_1568) ;  /* 0x0000000000403947 */ /* 0x002fec0003800000 */
        /* <DEDUP_REMOVED lines=16> */
.L_x_1568:
[----:B------:R-:W-:Y:S05]  /*2b420*/  BSYNC B1 ;  /* 0x0000000000017941 */ /* 0x000fea0003800000 */
.L_x_1567:
[----:B------:R-:W-:Y:S04]  /*2b430*/  BSSY B1, `(.L_x_1569) ;  /* 0x0000014000017945 */ /* 0x000fe80003800000 */
[----:B------:R-:W-:Y:S05]  /*2b440*/  @P0 BRA `(.L_x_1570) ;  /* 0x0000000000480947 */ /* 0x000fea0003800000 */
[----:B0----5:R-:W-:Y:S01]  /*2b450*/  IADD3 R5, P0, R20, 0x20, RZ ;  /* 0x0000002014057810 */ /* 0x021fe20007f1e0ff */
[----:B------:R-:W-:Y:S01]  /*2b460*/  ULDC.64 UR4, c[0x0][0xad8] ;  /* 0x0002b60000047ab9 */ /* 0x000fe20000000a00 */
[----:B------:R-:W-:Y:S01]  /*2b470*/  IMAD.MOV.U32 R2, RZ, RZ, R44 ;  /* 0x000000ffff027224 */ /* 0x000fe200078e002c */
[----:B------:R-:W-:Y:S01]  /*2b480*/  ULDC.64 UR6, c[0x0][0xa80] ;  /* 0x0002a00000067ab9 */ /* 0x000fe20000000a00 */
[----:B------:R-:W-:Y:S02]  /*2b490*/  IMAD.MOV.U32 R3, RZ, RZ, R49 ;  /* 0x000000ffff037224 */ /* 0x000fe400078e0031 */
[----:B------:R-:W-:Y:S02]  /*2b4a0*/  IMAD.X R0, RZ, RZ, R21, P0 ;  /* 0x000000ffff007224 */ /* 0x000fe400000e0615 */
[----:B------:R-:W-:Y:S02]  /*2b4b0*/  VIADD R4, R210, 0x40 ;  /* 0x00000040d2047836 */ /* 0x000fe40000000000 */
[----:B------:R-:W-:-:S02]  /*2b4c0*/  IMAD R0, R0, UR4, RZ ;  /* 0x0000000400007c24 */ /* 0x000fc4000f8e02ff */
[C---:B------:R-:W-:Y:S01]  /*2b4d0*/  IMAD.WIDE.U32 R2, R5.reuse, UR4, R2 ;  /* 0x0000000405027c25 */ /* 0x040fe2000f8e0002 */
[----:B------:R-:W-:Y:S02]  /*2b4e0*/  ULDC UR4, c[0x0][0xa8c] ;  /* 0x0002a30000047ab9 */ /* 0x000fe40000000800 */
        /* <DEDUP_REMOVED lines=8> */
.L_x_1570:
[----:B------:R-:W-:Y:S05]  /*2b570*/  BSYNC B1 ;  /* 0x0000000000017941 */ /* 0x000fea0003800000 */
.L_x_1569:
[----:B------:R-:W-:Y:S04]  /*2b580*/  BSSY B1, `(.L_x_1571) ;  /* 0x0000014000017945 */ /* 0x000fe80003800000 */
[----:B------:R-:W-:Y:S05]  /*2b590*/  @P1 BRA `(.L_x_1572) ;  /* 0x0000000000481947 */ /* 0x000fea0003800000 */
[----:B01---5:R-:W-:Y:S01]  /*2b5a0*/  IADD3 R5, P0, R20, 0x40, RZ ;  /* 0x0000004014057810 */ /* 0x023fe20007f1e0ff */
        /* <DEDUP_REMOVED lines=17> */
.L_x_1572:
[----:B------:R-:W-:Y:S05]  /*2b6c0*/  BSYNC B1 ;  /* 0x0000000000017941 */ /* 0x000fea0003800000 */
.L_x_1571:
[----:B------:R-:W-:Y:S05]  /*2b6d0*/  @P2 BRA `(.L_x_1573) ;  /* 0x0000000800d42947 */ /* 0x000fea0003800000 */
[----:B012--5:R-:W-:Y:S01]  /*2b6e0*/  IADD3 R5, P0, R20, 0x60, RZ ;  /* 0x0000006014057810 */ /* 0x027fe20007f1e0ff */
        /* <DEDUP_REMOVED lines=19> */
.L_x_1564:
[----:B------:R-:W-:Y:S01]  /*2b820*/  ULDC.64 UR4, c[0x0][0xbd8] ;  /* 0x0002f60000047ab9 */ /* 0x000fe20000000a00 */
[----:B------:R-:W2:Y:S01]  /*2b830*/  LDC.64 R2, c[0x0][0xbd8] ;  /* 0x0002f600ff027b82 */ /* 0x000ea20000000a00 */
[----:B------:R-:W-:Y:S01]  /*2b840*/  ISETP.NE.U32.AND P0, PT, RZ, UR4, PT ;  /* 0x00000004ff007c0c */ /* 0x000fe2000bf05070 */
[----:B------:R-:W-:-:S03]  /*2b850*/  IMAD.MOV.U32 R7, RZ, RZ, RZ ;  /* 0x000000ffff077224 */ /* 0x000fc600078e00ff */
[----:B------:R-:W-:Y:S01]  /*2b860*/  ISETP.NE.AND.EX P0, PT, RZ, UR5, PT, P0 ;  /* 0x00000005ff007c0c */ /* 0x000fe2000bf05300 */
[----:B------:R-:W-:Y:S02]  /*2b870*/  ULDC.64 UR4, c[0x0][0xbe0] ;  /* 0x0002f80000047ab9 */ /* 0x000fe40000000a00 */
[----:B------:R-:W-:-:S04]  /*2b880*/  ISETP.NE.U32.AND P1, PT, RZ, UR4, PT ;  /* 0x00000004ff007c0c */ /* 0x000fc8000bf25070 */
[----:B------:R-:W-:Y:S01]  /*2b890*/  ISETP.NE.AND.EX P1, PT, RZ, UR5, PT, P1 ;  /* 0x00000005ff007c0c */ /* 0x000fe2000bf25310 */
[----:B--2---:R-:W-:-:S12]  /*2b8a0*/  IMAD.WIDE R2, R218, 0x4, R2 ;  /* 0x00000004da027825 */ /* 0x004fd800078e0202 */
[----:B------:R-:W2:Y:S01]  /*2b8b0*/  @P1 LDC.64 R4, c[0x0][0xbe0] ;  /* 0x0002f800ff041b82 */ /* 0x000ea20000000a00 */
[----:B------:R-:W-:Y:S02]  /*2b8c0*/  ULDC UR4, c[0x0][0xa88] ;  /* 0x0002a20000047ab9 */ /* 0x000fe40000000800 */
[----:B------:R-:W-:Y:S01]  /*2b8d0*/  IMAD.U32 R0, RZ, RZ, UR4 ;  /* 0x00000004ff007e24 */ /* 0x000fe2000f8e00ff */
[----:B------:R3:W5:Y:S01]  /*2b8e0*/  @P0 LDG.E R7, desc[UR60][R2.64] ;  /* 0x0000003c02070981 */ /* 0x000762000c1e1900 */
[----:B------:R-:W4:Y:S01]  /*2b8f0*/  S2R R10, SR_TID.X ;  /* 0x00000000000a7919 */ /* 0x000f220000002100 */
[----:B--2---:R-:W-:-:S05]  /*2b900*/  @P1 IMAD.WIDE R4, R218, 0x4, R4 ;  /* 0x00000004da041825 */ /* 0x004fca00078e0204 */
[----:B------:R3:W5:Y:S01]  /*2b910*/  @P1 LDG.E R0, desc[UR60][R4.64] ;  /* 0x0000003c04001981 */ /* 0x000762000c1e1900 */
[----:B----4-:R-:W-:-:S05]  /*2b920*/  VIADD R6, R10, 0xffffff80 ;  /* 0xffffff800a067836 */ /* 0x010fca0000000000 */
[----:B------:R-:W-:Y:S01]  /*2b930*/  ISETP.GT.AND P2, PT, R6, 0x7f, PT ;  /* 0x0000007f0600780c */ /* 0x000fe20003f44270 */
[----:B------:R-:W-:-:S12]  /*2b940*/  @P1 BRA `(.L_x_1574) ;  /* 0x0000000000101947 */ /* 0x000fd80003800000 */
[----:B------:R-:W-:Y:S05]  /*2b950*/  @!P0 BRA `(.L_x_1574) ;  /* 0x00000000000c8947 */ /* 0x000fea0003800000 */
[----:B---3--:R-:W2:Y:S04]  /*2b960*/  LDG.E R5, desc[UR60][R2.64] ;  /* 0x0000003c02057981 */ /* 0x008ea8000c1e1900 */
[----:B-----5:R-:W2:Y:S02]  /*2b970*/  LDG.E R0, desc[UR60][R2.64+0x4] ;  /* 0x0000043c02007981 */ /* 0x020ea4000c1e1900 */
[----:B--2---:R-:W-:-:S07]  /*2b980*/  IMAD.IADD R0, R0, 0x1, -R5 ;  /* 0x0000000100007824 */ /* 0x004fce00078e0a05 */
.L_x_1574:
[----:B---3--:R-:W-:Y:S01]  /*2b990*/  SHF.R.S32.HI R2, RZ, 0x1f, R218 ;  /* 0x0000001fff027819 */ /* 0x008fe200000114da */
[----:B------:R-:W-:Y:S01]  /*2b9a0*/  BSSY B1, `(.L_x_1575) ;  /* 0x000001c000017945 */ /* 0x000fe20003800000 */
[----:B------:R-:W-:Y:S02]  /*2b9b0*/  SHF.R.S32.HI R8, RZ, 0x1f, R217 ;  /* 0x0000001fff087819 */ /* 0x000fe400000114d9 */
[----:B------:R-:W-:Y:S02]  /*2b9c0*/  SHF.R.S32.HI R13, RZ, 0x1f, R210 ;  /* 0x0000001fff0d7819 */ /* 0x000fe400000114d2 */
[----:B------:R-:W-:Y:S02]  /*2b9d0*/  SEL R11, R218, RZ, !P0 ;  /* 0x000000ffda0b7207 */ /* 0x000fe40004000000 */
[----:B------:R-:W-:Y:S02]  /*2b9e0*/  SEL R9, R2, RZ, !P0 ;  /* 0x000000ff02097207 */ /* 0x000fe40004000000 */
[----:B-----5:R-:W-:Y:S01]  /*2b9f0*/  SHF.R.S32.HI R6, RZ, 0x1f, R7 ;  /* 0x0000001fff067819 */ /* 0x020fe20000011407 */
[----:B------:R-:W-:Y:S06]  /*2ba00*/  @P2 BRA `(.L_x_1576) ;  /* 0x0000000000542947 */ /* 0x000fec0003800000 */
[----:B------:R-:W-:-:S04]  /*2ba10*/  IMAD R2, R223, 0x80, R10 ;  /* 0x00000080df027824 */ /* 0x000fc800078e020a */
[----:B------:R-:W-:-:S05]  /*2ba20*/  VIADD R3, R2, 0xffffff80 ;  /* 0xffffff8002037836 */ /* 0x000fca0000000000 */
[----:B------:R-:W-:-:S13]  /*2ba30*/  ISETP.GE.AND P0, PT, R3, R0, PT ;  /* 0x000000000300720c */ /* 0x000fda0003f06270 */
[----:B------:R-:W-:Y:S05]  /*2ba40*/  @P0 BRA `(.L_x_1576) ;  /* 0x0000000000440947 */ /* 0x000fea0003800000 */
[C---:B------:R-:W-:Y:S01]  /*2ba50*/  IADD3 R2, P0, R3.reuse, R7, RZ ;  /* 0x0000000703027210 */ /* 0x040fe20007f1e0ff */
[----:B------:R-:W-:Y:S02]  /*2ba60*/  ULDC.64 UR4, c[0x0][0xb70] ;  /* 0x0002dc0000047ab9 */ /* 0x000fe40000000a00 */
[----:B------:R-:W-:Y:S01]  /*2ba70*/  IMAD R4, R8, UR4, RZ ;  /* 0x0000000408047c24 */ /* 0x000fe2000f8e02ff */
[----:B------:R-:W-:-:S03]  /*2ba80*/  LEA.HI.X.SX32 R3, R3, R6, 0x1, P0 ;  /* 0x0000000603037211 */ /* 0x000fc600000f0eff */
[C---:B------:R-:W-:Y:S02]  /*2ba90*/  IMAD R5, R217.reuse, UR5, R4 ;  /* 0x00000005d9057c24 */ /* 0x040fe4000f8e0204 */
[----:B------:R-:W-:Y:S01]  /*2baa0*/  IMAD.WIDE.U32 R2, R217, UR4, R2 ;  /* 0x00000004d9027c25 */ /* 0x000fe2000f8e0002 */
[----:B------:R-:W-:-:S03]  /*2bab0*/  ULDC.64 UR4, c[0x0][0xb78] ;  /* 0x0002de0000047ab9 */ /* 0x000fc60000000a00 */
[----:B------:R-:W-:Y:S02]  /*2bac0*/  IMAD R4, R9, UR4, RZ ;  /* 0x0000000409047c24 */ /* 0x000fe4000f8e02ff */
[----:B------:R-:W-:Y:S02]  /*2bad0*/  IMAD.IADD R3, R3, 0x1, R5 ;  /* 0x0000000103037824 */ /* 0x000fe400078e0205 */
        /* <DEDUP_REMOVED lines=8> */
.L_x_1576:
[----:B------:R-:W-:Y:S05]  /*2bb60*/  BSYNC B1 ;  /* 0x0000000000017941 */ /* 0x000fea0003800000 */
.L_x_1575:
[----:B------:R-:W-:Y:S01]  /*2bb70*/  ULDC.64 UR4, c[0x0][0xaa0] ;  /* 0x0002a80000047ab9 */ /* 0x000fe20000000a00 */
[----:B------:R-:W-:Y:S01]  /*2bb80*/  IMAD.MOV.U32 R2, RZ, RZ, R210 ;  /* 0x000000ffff027224 */ /* 0x000fe200078e00d2 */
[----:B------:R-:W-:Y:S01]  /*2bb90*/  BSSY B1, `(.L_x_1577) ;  /* 0x000002c000017945 */ /* 0x000fe20003800000 */
[----:B--2---:R-:W-:Y:S02]  /*2bba0*/  IMAD.MOV.U32 R3, RZ, RZ, R13 ;  /* 0x000000ffff037224 */ /* 0x004fe400078e000d */
[----:B------:R-:W-:Y:S02]  /*2bbb0*/  IMAD R4, R6, UR4, RZ ;  /* 0x0000000406047c24 */ /* 0x000fe4000f8e02ff */
[----:B------:R-:W-:-:S04]  /*2bbc0*/  IMAD.WIDE.U32 R2, R7, UR4, R2 ;  /* 0x0000000407027c25 */ /* 0x000fc8000f8e0002 */
[----:B------:R-:W-:Y:S01]  /*2bbd0*/  IMAD R7, R7, UR5, R4 ;  /* 0x0000000507077c24 */ /* 0x000fe2000f8e0204 */
[----:B------:R-:W-:Y:S01]  /*2bbe0*/  ULDC.64 UR4, c[0x0][0xae0] ;  /* 0x0002b80000047ab9 */ /* 0x000fe20000000a00 */
[----:B------:R-:W-:Y:S02]  /*2bbf0*/  VIADD R6, R212, 0x20 ;  /* 0x00000020d4067836 */ /* 0x000fe40000000000 */
[----:B------:R-:W-:Y:S02]  /*2bc00*/  IMAD.IADD R3, R3, 0x1, R7 ;  /* 0x0000000103037824 */ /* 0x000fe400078e0207 */
[----:B------:R-:W-:Y:S02]  /*2bc10*/  IMAD R7, R223, -0x80, R0 ;  /* 0xffffff80df077824 */ /* 0x000fe400078e0200 */
[----:B------:R-:W-:Y:S02]  /*2bc20*/  IMAD R4, R8, UR4, RZ ;  /* 0x0000000408047c24 */ /* 0x000fe4000f8e02ff */
[C---:B------:R-:W-:Y:S01]  /*2bc30*/  VIADD R0, R212.reuse, 0x40 ;  /* 0x00000040d4007836 */ /* 0x040fe20000000000 */
[-C--:B------:R-:W-:Y:S01]  /*2bc40*/  ISETP.GE.AND P3, PT, R212, R7.reuse, PT ;  /* 0x00000007d400720c */ /* 0x080fe20003f66270 */
[C---:B------:R-:W-:Y:S01]  /*2bc50*/  IMAD R5, R217.reuse, UR5, R4 ;  /* 0x00000005d9057c24 */ /* 0x040fe2000f8e0204 */
[-C--:B------:R-:W-:Y:S01]  /*2bc60*/  ISETP.GE.AND P2, PT, R6, R7.reuse, PT ;  /* 0x000000070600720c */ /* 0x080fe20003f46270 */
[----:B------:R-:W-:Y:S01]  /*2bc70*/  IMAD.WIDE.U32 R2, R217, UR4, R2 ;  /* 0x00000004d9027c25 */ /* 0x000fe2000f8e0002 */
[----:B------:R-:W-:Y:S01]  /*2bc80*/  ULDC.64 UR4, c[0x0][0xae8] ;  /* 0x0002ba0000047ab9 */ /* 0x000fe20000000a00 */
[----:B------:R-:W-:-:S02]  /*2bc90*/  ISETP.GE.AND P0, PT, R0, R7, PT ;  /* 0x000000070000720c */ /* 0x000fc40003f06270 */
[----:B------:R-:W-:Y:S02]  /*2bca0*/  VIADD R4, R212, 0x60 ;  /* 0x00000060d4047836 */ /* 0x000fe40000000000 */
[----:B------:R-:W-:Y:S02]  /*2bcb0*/  IMAD.IADD R3, R3, 0x1, R5 ;  /* 0x0000000103037824 */ /* 0x000fe400078e0205 */
[----:B------:R-:W-:Y:S01]  /*2bcc0*/  IMAD R0, R9, UR4, RZ ;  /* 0x0000000409007c24 */ /* 0x000fe2000f8e02ff */
[----:B------:R-:W-:Y:S01]  /*2bcd0*/  ISETP.GE.AND P1, PT, R4, R7, PT ;  /* 0x000000070400720c */ /* 0x000fe20003f26270 */
[----:B------:R-:W-:Y:S01]  /*2bce0*/  IMAD.WIDE.U32 R4, R11, UR4, R2 ;  /* 0x000000040b047c25 */ /* 0x000fe2000f8e0002 */
[----:B------:R-:W-:-:S03]  /*2bcf0*/  SHF.R.S32.HI R7, RZ, 0x1f, R212 ;  /* 0x0000001fff077819 */ /* 0x000fc600000114d4 */
[----:B------:R-:W-:Y:S02]  /*2bd00*/  IMAD R9, R11, UR5, R0 ;  /* 0x000000050b097c24 */ /* 0x000fe4000f8e0200 */
[----:B------:R-:W-:Y:S02]  /*2bd10*/  IMAD.MOV.U32 R6, RZ, RZ, R212 ;  /* 0x000000ffff067224 */ /* 0x000fe400078e00d4 */
[----:B------:R-:W-:Y:S02]  /*2bd20*/  IMAD.IADD R11, R5, 0x1, R9 ;  /* 0x00000001050b7824 */ /* 0x000fe400078e0209 */
        /* <DEDUP_REMOVED lines=18> */
.L_x_1578:
[----:B------:R-:W-:Y:S05]  /*2be50*/  BSYNC B1 ;  /* 0x0000000000017941 */ /* 0x000fea0003800000 */
.L_x_1577:
[----:B------:R-:W-:Y:S04]  /*2be60*/  BSSY B1, `(.L_x_1579) ;  /* 0x0000014000017945 */ /* 0x000fe80003800000 */
[----:B------:R-:W-:Y:S05]  /*2be70*/  @P2 BRA `(.L_x_1580) ;  /* 0x0000000000482947 */ /* 0x000fea0003800000 */
[----:B--2---:R-:W-:Y:S01]  /*2be80*/  IADD3 R9, P2, R6, 0x20, RZ ;  /* 0x0000002006097810 */ /* 0x004fe20007f5e0ff */
        /* <DEDUP_REMOVED lines=17> */
.L_x_1580:
[----:B------:R-:W-:Y:S05]  /*2bfa0*/  BSYNC B1 ;  /* 0x0000000000017941 */ /* 0x000fea0003800000 */
.L_x_1579:
[----:B------:R-:W-:Y:S04]  /*2bfb0*/  BSSY B1, `(.L_x_1581) ;  /* 0x0000014000017945 */ /* 0x000fe80003800000 */
[----:B------:R-:W-:Y:S05]  /*2bfc0*/  @P0 BRA `(.L_x_1582) ;  /* 0x0000000000480947 */ /* 0x000fea0003800000 */
[----:B--23--:R-:W-:Y:S01]  /*2bfd0*/  IADD3 R9, P0, R6, 0x40, RZ ;  /* 0x0000004006097810 */ /* 0x00cfe20007f1e0ff */
        /* <DEDUP_REMOVED lines=17> */
.L_x_1582:
[----:B------:R-:W-:Y:S05]  /*2c0f0*/  BSYNC B1 ;  /* 0x0000000000017941 */ /* 0x000fea0003800000 */
.L_x_1581:
        /* <DEDUP_REMOVED lines=19> */
.L_x_1573:
[----:B------:R-:W-:Y:S05]  /*2c230*/  BSYNC B0 ;  /* 0x0000000000007941 */ /* 0x000fea0003800000 */
.L_x_1563:
[----:B------:R-:W-:Y:S02]  /*2c240*/  ULDC UR4, c[0x0][0xc14] ;  /* 0x0003050000047ab9 */ /* 0x000fe40000000800 */
[----:B-1----:R-:W-:-:S13]  /*2c250*/  ISETP.GE.AND P0, PT, R195, UR4, PT ;  /* 0x00000004c3007c0c */ /* 0x002fda000bf06270 */
[----:B------:R-:W-:Y:S05]  /*2c260*/  @!P0 BRA `(.L_x_1583) ;  /* 0xfffffd5000248947 */ /* 0x000fea000383ffff */
[----:B------:R-:W-:Y:S05]  /*2c270*/  BRA `(.L_x_1317) ;  /* 0x0000006c00707947 */ /* 0x000fea0003800000 */
.L_x_1315:
[----:B------:R-:W-:-:S08]  /*2c280*/  NOP ;  /* 0x0000000000007918 */ /* 0x000fd00000000000 */
[----:B------:R-:W0:-:S00]  /*2c290*/  USETMAXREG.DEALLOC.CTAPOOL 0x18 ;  /* 0x00000018000079c8 */ /* 0x000e0000080e0500 */
[----:B0-----:R-:W-:Y:S01]  /*2c2a0*/  LOP3.LUT R0, R0, 0x3, RZ, 0xc0, !PT ;  /* 0x0000000300007812 */ /* 0x001fe200078ec0ff */
[----:B------:R-:W-:Y:S01]  /*2c2b0*/  IMAD.MOV.U32 R5, RZ, RZ, RZ ;  /* 0x000000ffff057224 */ /* 0x000fe200078e00ff */
[----:B------:R-:W-:-:S04]  /*2c2c0*/  LOP3.LUT R16, R16, 0xfffffffd, RZ, 0xc0, !PT ;  /* 0xfffffffd10107812 */ /* 0x000fc800078ec0ff */
[----:B------:R-:W0:Y:S02]  /*2c2d0*/  SHFL.IDX PT, R0, R0, RZ, 0x1f ;  /* 0x00001fff00007589 */ /* 0x000e2400000e0000 */
[----:B0-----:R-:W-:-:S13]  /*2c2e0*/  ISETP.NE.AND P0, PT, R0, RZ, PT ;  /* 0x000000ff0000720c */ /* 0x001fda0003f05270 */
[----:B------:R-:W-:Y:S01]  /*2c2f0*/  @P0 LOP3.LUT R16, R16, 0x2, RZ, 0xfc, !PT ;  /* 0x0000000210100812 */ /* 0x000fe200078efcff */
[----:B------:R-:W-:Y:S06]  /*2c300*/  @!P0 BRA `(.L_x_1584) ;  /* 0x0000000000248947 */ /* 0x000fec0003800000 */
        /* <DEDUP_REMOVED lines=9> */
.L_x_1584:
[----:B------:R-:W0:Y:S01]  /*2c3a0*/  S2R R0, SR_TID.X ;  /* 0x0000000000007919 */ /* 0x000e220000002100 */
        /* <DEDUP_REMOVED lines=30> */
[----:B------:R-:W-:-:S03]  /*2c590*/  IMAD.MOV.U32 R4, RZ, RZ, RZ ;  /* 0x000000ffff047224 */ /* 0x000fc600078e00ff */
        /* <DEDUP_REMOVED lines=10> */
.L_x_1590:
[----:B------:R-:W-:Y:S01]  /*2c640*/  IMAD.U32 R2, RZ, RZ, UR7 ;  /* 0x00000007ff027e24 */ /* 0x000fe2000f8e00ff */
        /* <DEDUP_REMOVED lines=12> */
.L_x_1589:
[----:B------:R-:W-:Y:S05]  /*2c710*/  BSYNC B0 ;  /* 0x0000000000007941 */ /* 0x000fea0003800000 */
.L_x_1588:
        /* <DEDUP_REMOVED lines=16> */
[----:B0-----:R-:W-:-:S04]  /*2c820*/  IMAD R2, R2, UR5, RZ ;  /* 0x0000000502027c24 */ /* 0x001fc8000f8e02ff */
[----:B------:R-:W-:-:S05]  /*2c830*/  IMAD.IADD R7, R2, 0x1, R7 ;  /* 0x0000000102077824 */ /* 0x000fca00078e0207 */
[----:B------:R-:W-:-:S13]  /*2c840*/  ISETP.GT.AND P6, PT, R7, UR6, PT ;  /* 0x0000000607007c0c */ /* 0x000fda000bfc4270 */
[----:B------:R-:W-:Y:S05]  /*2c850*/  @!P6 BRA `(.L_x_1590) ;  /* 0xfffffffc0078e947 */ /* 0x000fea000383ffff */
[----:B------:R-:W-:-:S07]  /*2c860*/  IMAD.MOV.U32 R6, RZ, RZ, R10 ;  /* 0x000000ffff067224 */ /* 0x000fce00078e000a */
.L_x_1586:
[----:B------:R-:W-:-:S04]  /*2c870*/  IMAD.IADD R7, R7, 0x1, -R2 ;  /* 0x0000000107077824 */ /* 0x000fc800078e0a02 */
[----:B------:R-:W-:-:S05]  /*2c880*/  IMAD R2, R6, UR5, R7 ;  /* 0x0000000506027c24 */ /* 0x000fca000f8e0207 */
[----:B------:R-:W-:Y:S02]  /*2c890*/  ISETP.GT.AND P0, PT, R2, UR6, PT ;  /* 0x0000000602007c0c */ /* 0x000fe4000bf04270 */
[----:B------:R-:W0:Y:S11]  /*2c8a0*/  LDC.64 R2, c[0x0][0xc68] ;  /* 0x00031a00ff027b82 */ /* 0x000e360000000a00 */
[----:B------:R-:W-:-:S04]  /*2c8b0*/  VOTE.ANY R12, PT, !P0 ;  /* 0x00000000000c7806 */ /* 0x000fc800040e0100 */
[----:B------:R-:W1:Y:S02]  /*2c8c0*/  POPC R8, R12 ;  /* 0x0000000c00087309 */ /* 0x000e640000000000 */
[----:B-1----:R-:W-:-:S04]  /*2c8d0*/  VIADD R9, R8, UR4 ;  /* 0x0000000408097c36 */ /* 0x002fc80008000000 */
[----:B0-----:R-:W-:Y:S01]  /*2c8e0*/  IMAD.WIDE R2, R9, 0x4, R2 ;  /* 0x0000000409027825 */ /* 0x001fe200078e0202 */
[----:B------:R-:W0:Y:S04]  /*2c8f0*/  SHFL.IDX PT, R5, R5, R8, 0x1f ;  /* 0x00001f0805057589 */ /* 0x000e2800000e0000 */
[----:B------:R-:W0:Y:S04]  /*2c900*/  LDG.E R10, desc[UR60][R2.64] ;  /* 0x0000003c020a7981 */ /* 0x000e28000c1e1900 */
[----:B------:R0:W-:Y:S01]  /*2c910*/  STL [R1+0xc], R9 ;  /* 0x00000c0901007387 */ /* 0x0001e20000100800 */
[----:B------:R-:W-:Y:S01]  /*2c920*/  ISETP.NE.AND P0, PT, R12, RZ, PT ;  /* 0x000000ff0c00720c */ /* 0x000fe20003f05270 */
[----:B0-----:R-:W-:-:S05]  /*2c930*/  IMAD R9, R5, R10, RZ ;  /* 0x0000000a05097224 */ /* 0x001fca00078e02ff */
[----:B------:R-:W-:-:S04]  /*2c940*/  IABS R11, R9 ;  /* 0x00000009000b7213 */ /* 0x000fc80000000000 */
[----:B------:R-:W0:Y:S08]  /*2c950*/  I2F.RP R13, R11 ;  /* 0x0000000b000d7306 */ /* 0x000e300000209400 */
[----:B0-----:R-:W0:Y:S02]  /*2c960*/  MUFU.RCP R13, R13 ;  /* 0x0000000d000d7308 */ /* 0x001e240000001000 */
[----:B0-----:R-:W-:-:S06]  /*2c970*/  VIADD R14, R13, 0xffffffe ;  /* 0x0ffffffe0d0e7836 */ /* 0x001fcc0000000000 */
[----:B------:R0:W1:Y:S01]  /*2c980*/  F2I.FTZ.U32.TRUNC.NTZ R3, R14 ;  /* 0x0000000e00037305 */ /* 0x000062000021f000 */
[----:B------:R-:W-:Y:S05]  /*2c990*/  @!P0 BRA `(.L_x_1591) ;  /* 0x0000000000088947 */ /* 0x000fea0003800000 */
[----:B------:R-:W-:-:S05]  /*2c9a0*/  VIADD R13, R8, 0xffffffff ;  /* 0xffffffff080d7836 */ /* 0x000fca0000000000 */
[----:B------:R2:W3:Y:S02]  /*2c9b0*/  SHFL.IDX PT, R4, R6, R13, 0x1f ;  /* 0x00001f0d06047589 */ /* 0x0004e400000e0000 */
.L_x_1591:
[----:B-1----:R-:W-:Y:S01]  /*2c9c0*/  IMAD.MOV R2, RZ, RZ, -R3 ;  /* 0x000000ffff027224 */ /* 0x002fe200078e0a03 */
[----:B--2---:R-:W-:Y:S01]  /*2c9d0*/  IABS R6, R9 ;  /* 0x0000000900067213 */ /* 0x004fe20000000000 */
[----:B---3--:R-:W-:Y:S02]  /*2c9e0*/  IMAD R4, R4, UR5, R7 ;  /* 0x0000000504047c24 */ /* 0x008fe4000f8e0207 */
[----:B------:R-:W-:Y:S02]  /*2c9f0*/  IMAD R7, R2, R11, RZ ;  /* 0x0000000b02077224 */ /* 0x000fe400078e02ff */
[----:B------:R-:W-:Y:S01]  /*2ca00*/  IMAD.MOV.U32 R2, RZ, RZ, RZ ;  /* 0x000000ffff027224 */ /* 0x000fe200078e00ff */
[----:B------:R1:W-:Y:S01]  /*2ca10*/  STL [R1], R4 ;  /* 0x0000000401007387 */ /* 0x0003e20000100800 */
[----:B------:R-:W-:Y:S02]  /*2ca20*/  IMAD.MOV R6, RZ, RZ, -R6 ;  /* 0x000000ffff067224 */ /* 0x000fe400078e0a06 */
[----:B------:R-:W-:Y:S01]  /*2ca30*/  IMAD.HI.U32 R3, R3, R7, R2 ;  /* 0x0000000703037227 */ /* 0x000fe200078e0002 */
[----:B------:R-:W-:-:S04]  /*2ca40*/  IADD3 R2, -R4, UR6, RZ ;  /* 0x0000000604027c10 */ /* 0x000fc8000fffe1ff */
[----:B-1----:R-:W-:-:S05]  /*2ca50*/  IABS R4, R2 ;  /* 0x0000000200047213 */ /* 0x002fca0000000000 */
[----:B------:R-:W-:Y:S01]  /*2ca60*/  IMAD.HI.U32 R7, R3, R4, RZ ;  /* 0x0000000403077227 */ /* 0x000fe200078e00ff */
[----:B------:R-:W-:-:S03]  /*2ca70*/  LOP3.LUT R3, R2, R9, RZ, 0x3c, !PT ;  /* 0x0000000902037212 */ /* 0x000fc600078e3cff */
[----:B------:R-:W-:Y:S01]  /*2ca80*/  IMAD R4, R7, R6, R4 ;  /* 0x0000000607047224 */ /* 0x000fe200078e0204 */
[----:B------:R-:W-:-:S04]  /*2ca90*/  ISETP.GE.AND P2, PT, R3, RZ, PT ;  /* 0x000000ff0300720c */ /* 0x000fc80003f46270 */
[----:B------:R-:W-:-:S13]  /*2caa0*/  ISETP.GT.U32.AND P1, PT, R11, R4, PT ;  /* 0x000000040b00720c */ /* 0x000fda0003f24070 */
        /* <DEDUP_REMOVED lines=9> */
[----:B------:R-:W-:Y:S02]  /*2cb40*/  IMAD.MOV R3, RZ, RZ, -R4 ;  /* 0x000000ffff037224 */ /* 0x000fe400078e0a04 */
[----:B------:R-:W-:Y:S02]  /*2cb50*/  IMAD R9, R9, R7, R2 ;  /* 0x0000000709097224 */ /* 0x000fe400078e0202 */
[----:B------:R-:W-:Y:S01]  /*2cb60*/  IMAD.MOV.U32 R2, RZ, RZ, RZ ;  /* 0x000000ffff027224 */ /* 0x000fe200078e00ff */
[----:B------:R-:W-:-:S04]  /*2cb70*/  VIADDMNMX R10, R3, UR5, R10, PT ;  /* 0x00000005030a7c46 */ /* 0x000fc8000b80010a */
[----:B------:R-:W-:-:S04]  /*2cb80*/  IABS R6, R10 ;  /* 0x0000000a00067213 */ /* 0x000fc80000000000 */
[----:B------:R-:W1:Y:S08]  /*2cb90*/  I2F.RP R8, R6 ;  /* 0x0000000600087306 */ /* 0x000e700000209400 */
[----:B-1----:R-:W1:Y:S02]  /*2cba0*/  MUFU.RCP R8, R8 ;  /* 0x0000000800087308 */ /* 0x002e640000001000 */
[----:B-1----:R-:W-:Y:S01]  /*2cbb0*/  VIADD R3, R8, 0xffffffe ;  /* 0x0ffffffe08037836 */ /* 0x002fe20000000000 */
[----:B------:R-:W-:-:S05]  /*2cbc0*/  IABS R8, R10 ;  /* 0x0000000a00087213 */ /* 0x000fca0000000000 */
[----:B------:R-:W1:Y:S02]  /*2cbd0*/  F2I.FTZ.U32.TRUNC.NTZ R3, R3 ;  /* 0x0000000300037305 */ /* 0x000e64000021f000 */
[----:B-1----:R-:W-:-:S04]  /*2cbe0*/  IMAD.MOV R7, RZ, RZ, -R3 ;  /* 0x000000ffff077224 */ /* 0x002fc800078e0a03 */
[----:B------:R-:W-:-:S04]  /*2cbf0*/  IMAD R7, R7, R6, RZ ;  /* 0x0000000607077224 */ /* 0x000fc800078e02ff */
[----:B------:R-:W-:Y:S01]  /*2cc00*/  IMAD.HI.U32 R2, R3, R7, R2 ;  /* 0x0000000703027227 */ /* 0x000fe200078e0002 */
[----:B------:R-:W-:-:S03]  /*2cc10*/  IABS R7, R9 ;  /* 0x0000000900077213 */ /* 0x000fc60000000000 */
        /* <DEDUP_REMOVED lines=8> */
[C---:B------:R-:W-:Y:S01]  /*2cca0*/  LOP3.LUT R3, R9.reuse, R10, RZ, 0x3c, !PT ;  /* 0x0000000a09037212 */ /* 0x040fe200078e3cff */
[----:B------:R-:W-:-:S03]  /*2ccb0*/  IMAD.IADD R9, R9, 0x1, R4 ;  /* 0x0000000109097824 */ /* 0x000fc600078e0204 */
[----:B------:R-:W-:-:S07]  /*2ccc0*/  ISETP.GE.AND P2, PT, R3, RZ, PT ;  /* 0x000000ff0300720c */ /* 0x000fce0003f46270 */
[----:B------:R-:W-:-:S06]  /*2ccd0*/  @P0 VIADD R2, R2, 0x1 ;  /* 0x0000000102020836 */ /* 0x000fcc0000000000 */
[----:B------:R-:W-:Y:S01]  /*2cce0*/  @!P2 IMAD.MOV R2, RZ, RZ, -R2 ;  /* 0x000000ffff02a224 */ /* 0x000fe200078e0a02 */
[----:B------:R-:W-:Y:S01]  /*2ccf0*/  @!P1 LOP3.LUT R2, RZ, R10, RZ, 0x33, !PT ;  /* 0x0000000aff029212 */ /* 0x000fe200078e33ff */
[----:B------:R-:W-:-:S04]  /*2cd00*/  IMAD.MOV R10, RZ, RZ, -R10 ;  /* 0x000000ffff0a7224 */ /* 0x000fc800078e0a0a */
[----:B------:R-:W-:Y:S01]  /*2cd10*/  IMAD R3, R2, R10, R9 ;  /* 0x0000000a02037224 */ /* 0x000fe200078e0209 */
[----:B------:R-:W-:-:S04]  /*2cd20*/  LOP3.LUT R2, RZ, R2, RZ, 0x33, !PT ;  /* 0x00000002ff027212 */ /* 0x000fc800078e33ff */
[----:B------:R1:W-:Y:S01]  /*2cd30*/  STL [R1+0x8], R3 ;  /* 0x0000080301007387 */ /* 0x0003e20000100800 */
[----:B------:R-:W-:-:S05]  /*2cd40*/  IMAD.IADD R2, R5, 0x1, R2 ;  /* 0x0000000105027824 */ /* 0x000fca00078e0202 */
[----:B------:R1:W-:Y:S01]  /*2cd50*/  STL [R1+0x4], R2 ;  /* 0x0000040201007387 */ /* 0x0003e20000100800 */
[----:B------:R-:W-:Y:S05]  /*2cd60*/  BRA `(.L_x_1592) ;  /* 0x0000000000107947 */ /* 0x000fea0003800000 */
.L_x_1587:
[----:B------:R-:W-:Y:S01]  /*2cd70*/  IMAD.U32 R2, RZ, RZ, UR6 ;  /* 0x00000006ff027e24 */ /* 0x000fe2000f8e00ff */
[----:B------:R0:W-:Y:S04]  /*2cd80*/  STL [R1+0x4], RZ ;  /* 0x000004ff01007387 */ /* 0x0001e80000100800 */
[----:B------:R0:W-:Y:S04]  /*2cd90*/  STL [R1+0x8], RZ ;  /* 0x000008ff01007387 */ /* 0x0001e80000100800 */
[----:B------:R0:W-:Y:S02]  /*2cda0*/  STL [R1], R2 ;  /* 0x0000000201007387 */ /* 0x0001e40000100800 */
.L_x_1592:
[----:B------:R-:W2:Y:S04]  /*2cdb0*/  LDL R4, [R1] ;  /* 0x0000000001047983 */ /* 0x000ea80000100800 */
[----:B------:R-:W2:Y:S04]  /*2cdc0*/  LDL R5, [R1+0x4] ;  /* 0x0000040001057983 */ /* 0x000ea80000100800 */
[----:B------:R-:W2:Y:S04]  /*2cdd0*/  LDL R6, [R1+0x8] ;  /* 0x0000080001067983 */ /* 0x000ea80000100800 */
[----:B------:R-:W2:Y:S01]  /*2cde0*/  LDL R7, [R1+0xc] ;  /* 0x00000c0001077983 */ /* 0x000ea20000100800 */
[----:B------:R-:W-:-:S13]  /*2cdf0*/  ISETP.NE.AND P0, PT, R0, RZ, PT ;  /* 0x000000ff0000720c */ /* 0x000fda0003f05270 */
[----:B-1----:R-:W1:Y:S01]  /*2ce00*/  @!P0 S2R R3, SR_CgaCtaId ;  /* 0x0000000000038919 */ /* 0x002e620000008800 */
[----:B------:R-:W-:-:S04]  /*2ce10*/  @!P0 MOV R0, 0x400 ;  /* 0x0000040000008802 */ /* 0x000fc80000000f00 */
[----:B-1----:R-:W-:-:S05]  /*2ce20*/  @!P0 LEA R0, R3, R0, 0x18 ;  /* 0x0000000003008211 */ /* 0x002fca00078ec0ff */
[----:B--2---:R1:W-:Y:S01]  /*2ce30*/  @!P0 STS.128 [R0+0x298d0], R4 ;  /* 0x0298d00400008388 */ /* 0x0043e20000000c00 */
[----:B------:R-:W-:Y:S06]  /*2ce40*/  BAR.ARV 0x5, 0x180 ;  /* 0x0146000000007b1d */ /* 0x000fec0000002000 */
.L_x_1585:
[----:B-1----:R-:W3:Y:S01]  /*2ce50*/  LDL R0, [R1+0xc] ;  /* 0x00000c0001007983 */ /* 0x002ee20000100800 */
[----:B------:R-:W-:Y:S01]  /*2ce60*/  ULDC UR4, c[0x0][0xc14] ;  /* 0x0003050000047ab9 */ /* 0x000fe20000000800 */
[----:B------:R-:W-:Y:S01]  /*2ce70*/  IMAD.MOV.U32 R19, RZ, RZ, RZ ;  /* 0x000000ffff137224 */ /* 0x000fe200078e00ff */
[----:B---3--:R-:W-:Y:S01]  /*2ce80*/  ISETP.GE.AND P0, PT, R0, UR4, PT ;  /* 0x0000000400007c0c */ /* 0x008fe2000bf06270 */
[----:B------:R-:W-:-:S05]  /*2ce90*/  IMAD.MOV.U32 R0, RZ, RZ, 0x1 ;  /* 0x00000001ff007424 */ /* 0x000fca00078e00ff */
[----:B------:R1:W-:Y:S04]  /*2cea0*/  STL [R1+0x14], R0 ;  /* 0x0000140001007387 */ /* 0x0003e80000100800 */
[----:B------:R1:W-:Y:S03]  /*2ceb0*/  STL [R1+0x34], RZ ;  /* 0x000034ff01007387 */ /* 0x0003e60000100800 */
[----:B------:R-:W-:Y:S05]  /*2cec0*/  @P0 BRA `(.L_x_1593) ;  /* 0x0000005c00600947 */ /* 0x000fea0003800000 */
[----:B-1----:R-:W1:Y:S01]  /*2ced0*/  S2R R0, SR_TID.X ;  /* 0x0000000000007919 */ /* 0x002e620000002100 */
[----:B------:R-:W-:Y:S01]  /*2cee0*/  BSSY B7, `(.L_x_1593) ;  /* 0x00005d6000077945 */ /* 0x000fe20003800000 */
[----:B------:R-:W-:Y:S01]  /*2cef0*/  IMAD.MOV.U32 R19, RZ, RZ, RZ ;  /* 0x000000ffff137224 */ /* 0x000fe200078e00ff */
[----:B------:R-:W-:Y:S01]  /*2cf00*/  ULDC.64 UR40, c[0x0][0x198] ;  /* 0x0000660000287ab9 */ /* 0x000fe20000000a00 */
[----:B--2---:R-:W2:Y:S01]  /*2cf10*/  S2R R6, SR_TID.X ;  /* 0x0000000000067919 */ /* 0x004ea20000002100 */
[----:B------:R-:W-:Y:S02]  /*2cf20*/  ULOP3.LUT UR37, UR36, 0x1, URZ, 0xfc, !UPT ;  /* 0x0000000124257892 */ /* 0x000fe4000f8efc3f */
[----:B------:R-:W-:Y:S01]  /*2cf30*/  ULOP3.LUT UR39, UR36, 0x2, URZ, 0xfc, !UPT ;  /* 0x0000000224277892 */ /* 0x000fe2000f8efc3f */
[----:B------:R-:W-:Y:S01]  /*2cf40*/  ULDC UR38, c[0x0][0xc] ;  /* 0x0000030000267ab9 */ /* 0x000fe20000000800 */
[----:B-1----:R-:W-:Y:S01]  /*2cf50*/  LOP3.LUT R0, R0, 0x7f, RZ, 0xc0, !PT ;  /* 0x0000007f00007812 */ /* 0x002fe200078ec0ff */
[C---:B--2---:R-:W-:Y:S01]  /*2cf60*/  IMAD.SHL.U32 R4, R6.reuse, 0x20, RZ ;  /* 0x0000002006047824 */ /* 0x044fe200078e00ff */
        /* <DEDUP_REMOVED lines=10> */
[----:B------:R-:W-:Y:S01]  /*2d010*/  LOP3.LUT R2, R2, 0x30, R3, 0xf8, !PT ;  /* 0x0000003002027812 */ /* 0x000fe200078ef803 */
[----:B------:R-:W-:Y:S01]  /*2d020*/  IMAD.SHL.U32 R3, R6, 0x10, RZ ;  /* 0x0000001006037824 */ /* 0x000fe200078e00ff */
[----:B------:R-:W-:-:S04]  /*2d030*/  LOP3.LUT R4, R4, 0x10, R6, 0xf8, !PT ;  /* 0x0000001004047812 */ /* 0x000fc800078ef806 */
[----:B------:R-:W-:Y:S02]  /*2d040*/  LOP3.LUT R3, R2, 0x70, R3, 0x78, !PT ;  /* 0x0000007002037812 */ /* 0x000fe400078e7803 */
[----:B------:R-:W-:Y:S02]  /*2d050*/  LOP3.LUT R4, R4, 0x10, R7, 0x78, !PT ;  /* 0x0000001004047812 */ /* 0x000fe400078e7807 */
[----:B------:R-:W-:Y:S02]  /*2d060*/  LOP3.LUT R2, R3, 0xc00, R0, 0xf8, !PT ;  /* 0x00000c0003027812 */ /* 0x000fe400078ef800 */
[----:B------:R-:W-:-:S03]  /*2d070*/  LOP3.LUT R0, R5, R4, RZ, 0xfc, !PT ;  /* 0x0000000405007212 */ /* 0x000fc600078efcff */
[----:B------:R-:W-:Y:S04]  /*2d080*/  STL [R1+0x2c], R2 ;  /* 0x00002c0201007387 */ /* 0x000fe80000100800 */
[----:B------:R0:W-:Y:S04]  /*2d090*/  STL [R1+0x28], R0 ;  /* 0x0000280001007387 */ /* 0x0001e80000100800 */
[----:B------:R1:W-:Y:S01]  /*2d0a0*/  STL [R1+0x34], RZ ;  /* 0x000034ff01007387 */ /* 0x0003e20000100800 */
[----:B0-----:R-:W-:-:S05]  /*2d0b0*/  IMAD.MOV.U32 R0, RZ, RZ, 0x40 ;  /* 0x00000040ff007424 */ /* 0x001fca00078e00ff */
[----:B------:R-:W-:Y:S01]  /*2d0c0*/  SEL R2, R0, 0xffffffc0, !P0 ;  /* 0xffffffc000027807 */ /* 0x000fe20004000000 */
[----:B------:R-:W-:-:S05]  /*2d0d0*/  IMAD.MOV.U32 R0, RZ, RZ, 0x1 ;  /* 0x00000001ff007424 */ /* 0x000fca00078e00ff */
[----:B------:R1:W-:Y:S04]  /*2d0e0*/  STL [R1+0x18], R0 ;  /* 0x0000180001007387 */ /* 0x0003e80000100800 */
[----:B------:R1:W-:Y:S04]  /*2d0f0*/  STL [R1+0x10], RZ ;  /* 0x000010ff01007387 */ /* 0x0003e80000100800 */
[----:B------:R1:W-:Y:S02]  /*2d100*/  STL [R1+0x14], R0 ;  /* 0x0000140001007387 */ /* 0x0003e40000100800 */
.L_x_1714:
[----:B------:R-:W2:Y:S01]  /*2d110*/  LDL R14, [R1+0xc] ;  /* 0x00000c00010e7983 */ /* 0x000ea20000100800 */
[----:B------:R-:W-:Y:S05]  /*2d120*/  YIELD ;  /* 0x0000000000007946 */ /* 0x000fea0003800000 */
[----:B------:R-:W-:Y:S01]  /*2d130*/  ULDC.64 UR4, c[0x0][0xa28] ;  /* 0x00028a0000047ab9 */ /* 0x000fe20000000a00 */
[----:B------:R-:W-:Y:S01]  /*2d140*/  IMAD.MOV.U32 R8, RZ, RZ, RZ ;  /* 0x000000ffff087224 */ /* 0x000fe200078e00ff */
[----:B------:R-:W-:Y:S01]  /*2d150*/  ISETP.NE.U32.AND P0, PT, RZ, UR4, PT ;  /* 0x00000004ff007c0c */ /* 0x000fe2000bf05070 */
[----:B0-----:R-:W0:Y:S01]  /*2d160*/  LDC.64 R10, c[0x0][0xa00] ;  /* 0x00028000ff0a7b82 */ /* 0x001e220000000a00 */
[----:B-1----:R-:W-:Y:S01]  /*2d170*/  IMAD.MOV.U32 R0, RZ, RZ, RZ ;  /* 0x000000ffff007224 */ /* 0x002fe200078e00ff */
[----:B------:R-:W-:Y:S01]  /*2d180*/  ULDC.64 UR6, c[0x0][0xa08] ;  /* 0x0002820000067ab9 */ /* 0x000fe20000000a00 */
[----:B------:R-:W-:Y:S01]  /*2d190*/  ISETP.NE.AND.EX P0, PT, RZ, UR5, PT, P0 ;  /* 0x00000005ff007c0c */ /* 0x000fe2000bf05300 */
[----:B------:R-:W-:Y:S01]  /*2d1a0*/  ULDC.64 UR4, c[0x0][0xa18] ;  /* 0x0002860000047ab9 */ /* 0x000fe20000000a00 */
[----:B------:R-:W-:-:S03]  /*2d1b0*/  ULDC.64 UR8, c[0x0][0xa10] ;  /* 0x0002840000087ab9 */ /* 0x000fc60000000a00 */
[----:B------:R-:W1:Y:S08]  /*2d1c0*/  LDC.64 R4, c[0x0][0xa08] ;  /* 0x00028200ff047b82 */ /* 0x000e700000000a00 */
[----:B------:R-:W2:Y:S02]  /*2d1d0*/  @P0 LDC.64 R2, c[0x0][0xa28] ;  /* 0x00028a00ff020b82 */ /* 0x000ea40000000a00 */
[----:B--2---:R-:W-:-:S05]  /*2d1e0*/  @P0 IMAD.WIDE R2, R14, 0x4, R2 ;  /* 0x000000040e020825 */ /* 0x004fca00078e0202 */
[----:B------:R2:W5:Y:S01]  /*2d1f0*/  @P0 LDG.E R8, desc[UR60][R2.64] ;  /* 0x0000003c02080981 */ /* 0x000562000c1e1900 */
[----:B------:R-:W-:Y:S01]  /*2d200*/  ISETP.NE.U32.AND P0, PT, RZ, UR4, PT ;  /* 0x00000004ff007c0c */ /* 0x000fe2000bf05070 */
[----:B0-----:R-:W-:Y:S01]  /*2d210*/  IMAD.WIDE R10, R14, 0x4, R10 ;  /* 0x000000040e0a7825 */ /* 0x001fe200078e020a */
[----:B------:R-:W-:Y:S02]  /*2d220*/  ISETP.NE.U32.AND P2, PT, RZ, UR6, PT ;  /* 0x00000006ff007c0c */ /* 0x000fe4000bf45070 */
[----:B------:R-:W-:Y:S01]  /*2d230*/  ISETP.NE.AND.EX P0, PT, RZ, UR5, PT, P0 ;  /* 0x00000005ff007c0c */ /* 0x000fe2000bf05300 */
[----:B------:R-:W-:Y:S01]  /*2d240*/  ULDC.64 UR4, c[0x0][0xa00] ;  /* 0x0002800000047ab9 */ /* 0x000fe20000000a00 */
[----:B------:R-:W-:Y:S01]  /*2d250*/  ISETP.NE.U32.AND P4, PT, RZ, UR8, PT ;  /* 0x00000008ff007c0c */ /* 0x000fe2000bf85070 */
[----:B------:R-:W-:Y:S01]  /*2d260*/  IMAD.MOV.U32 R7, RZ, RZ, RZ ;  /* 0x000000ffff077224 */ /* 0x000fe200078e00ff */
[----:B------:R-:W-:Y:S01]  /*2d270*/  ISETP.NE.U32.AND P1, PT, RZ, UR4, PT ;  /* 0x00000004ff007c0c */ /* 0x000fe2000bf25070 */
[----:B--2---:R-:W0:Y:S01]  /*2d280*/  LDC.64 R2, c[0x0][0xa10] ;  /* 0x00028400ff027b82 */ /* 0x004e220000000a00 */
[----:B------:R-:W-:-:S02]  /*2d290*/  IMAD.MOV.U32 R18, RZ, RZ, RZ ;  /* 0x000000ffff127224 */ /* 0x000fc400078e00ff */
[----:B------:R-:W-:Y:S01]  /*2d2a0*/  ISETP.NE.AND.EX P3, PT, RZ, UR5, PT, P1 ;  /* 0x00000005ff007c0c */ /* 0x000fe2000bf65310 */
[----:B-1----:R-:W-:Y:S01]  /*2d2b0*/  IMAD.WIDE R4, R14, 0x4, R4 ;  /* 0x000000040e047825 */ /* 0x002fe200078e0204 */
[----:B------:R-:W-:Y:S02]  /*2d2c0*/  ISETP.NE.AND.EX P1, PT, RZ, UR7, PT, P2 ;  /* 0x00000007ff007c0c */ /* 0x000fe4000bf25320 */
[----:B------:R-:W-:Y:S01]  /*2d2d0*/  ISETP.NE.AND.EX P2, PT, RZ, UR9, PT, P4 ;  /* 0x00000009ff007c0c */ /* 0x000fe2000bf45340 */
[----:B------:R-:W1:Y:S08]  /*2d2e0*/  @P0 LDC.64 R12, c[0x0][0xa18] ;  /* 0x00028600ff0c0b82 */ /* 0x000e700000000a00 */
[----:B------:R-:W2:Y:S01]  /*2d2f0*/  @P3 LDG.E R0, desc[UR60][R10.64] ;  /* 0x0000003c0a003981 */ /* 0x000ea2000c1e1900 */
[----:B------:R-:W-:-:S03]  /*2d300*/  ULDC UR4, c[0x0][0x288] ;  /* 0x0000a20000047ab9 */ /* 0x000fc60000000800 */
[----:B------:R3:W5:Y:S01]  /*2d310*/  @P1 LDG.E R7, desc[UR60][R4.64] ;  /* 0x0000003c04071981 */ /* 0x000762000c1e1900 */
[----:B0-----:R-:W-:-:S05]  /*2d320*/  IMAD.WIDE R2, R14, 0x4, R2 ;  /* 0x000000040e027825 */ /* 0x001fca00078e0202 */
[----:B------:R3:W5:Y:S01]  /*2d330*/  @P2 LDG.E R18, desc[UR60][R2.64] ;  /* 0x0000003c02122981 */ /* 0x000762000c1e1900 */
[----:B-1----:R-:W-:-:S03]  /*2d340*/  @P0 IMAD.WIDE R12, R14, 0x4, R12 ;  /* 0x000000040e0c0825 */ /* 0x002fc600078e020c */
[----:B--2---:R0:W-:Y:S02]  /*2d350*/  STL [R1+0x1c], R0 ;  /* 0x00001c0001007387 */ /* 0x0041e40000100800 */
[----:B0-----:R-:W-:Y:S01]  /*2d360*/  IMAD.U32 R0, RZ, RZ, UR4 ;  /* 0x00000004ff007e24 */ /* 0x001fe2000f8e00ff */
[----:B------:R-:W-:-:S05]  /*2d370*/  ULDC.64 UR4, c[0x0][0x3f8] ;  /* 0x0000fe0000047ab9 */ /* 0x000fca0000000a00 */
        /* <DEDUP_REMOVED lines=9> */
[----:B------:R-:W-:Y:S01]  /*2d410*/  IMAD.U32 R6, RZ, RZ, UR4 ;  /* 0x00000004ff067e24 */ /* 0x000fe2000f8e00ff */
[----:B---3--:R-:W-:Y:S06]  /*2d420*/  @P0 BRA `(.L_x_1594) ;  /* 0x0000000000100947 */ /* 0x008fec0003800000 */
[----:B------:R-:W-:Y:S05]  /*2d430*/  @!P3 BRA `(.L_x_1594) ;  /* 0x00000000000cb947 */ /* 0x000fea0003800000 */
[----:B------:R-:W2:Y:S04]  /*2d440*/  LDG.E R12, desc[UR60][R10.64] ;  /* 0x0000003c0a0c7981 */ /* 0x000ea8000c1e1900 */
[----:B-----5:R-:W2:Y:S02]  /*2d450*/  LDG.E R0, desc[UR60][R10.64+0x4] ;  /* 0x0000043c0a007981 */ /* 0x020ea4000c1e1900 */
[----:B--2---:R-:W-:-:S07]  /*2d460*/  IMAD.IADD R0, R0, 0x1, -R12 ;  /* 0x0000000100007824 */ /* 0x004fce00078e0a0c */
.L_x_1594:
[----:B-----5:R-:W-:Y:S01]  /*2d470*/  IMAD.IADD R7, R7, 0x1, R8 ;  /* 0x0000000107077824 */ /* 0x020fe200078e0208 */
[----:B------:R-:W-:Y:S02]  /*2d480*/  ULDC.64 UR4, c[0x0][0xa20] ;  /* 0x0002880000047ab9 */ /* 0x000fe40000000a00 */
[----:B------:R-:W-:Y:S02]  /*2d490*/  ISETP.NE.U32.AND P0, PT, RZ, UR4, PT ;  /* 0x00000004ff007c0c */ /* 0x000fe4000bf05070 */
[----:B------:R0:W-:Y:S02]  /*2d4a0*/  STL [R1+0x24], R7 ;  /* 0x0000240701007387 */ /* 0x0001e40000100800 */
[----:B------:R-:W-:-:S13]  /*2d4b0*/  ISETP.NE.AND.EX P0, PT, RZ, UR5, PT, P0 ;  /* 0x00000005ff007c0c */ /* 0x000fda000bf05300 */
[----:B0-----:R-:W-:Y:S05]  /*2d4c0*/  @!P0 BRA `(.L_x_1595) ;  /* 0x0000000000108947 */ /* 0x001fea0003800000 */
[----:B------:R-:W0:Y:S02]  /*2d4d0*/  LDC.64 R6, c[0x0][0xa20] ;  /* 0x00028800ff067b82 */ /* 0x000e240000000a00 */
[----:B0-----:R-:W-:-:S06]  /*2d4e0*/  IMAD.WIDE R6, R14, 0x4, R6 ;  /* 0x000000040e067825 */ /* 0x001fcc00078e0206 */
[----:B------:R0:W5:Y:S01]  /*2d4f0*/  LDG.E R6, desc[UR60][R6.64] ;  /* 0x0000003c06067981 */ /* 0x000162000c1e1900 */
[----:B------:R-:W-:Y:S05]  /*2d500*/  BRA `(.L_x_1596) ;  /* 0x0000000000107947 */ /* 0x000fea0003800000 */
.L_x_1595:
[----:B------:R-:W-:Y:S05]  /*2d510*/  @!P1 BRA `(.L_x_1596) ;  /* 0x00000000000c9947 */ /* 0x000fea0003800000 */
[----:B------:R-:W2:Y:S04]  /*2d520*/  LDG.E R6, desc[UR60][R4.64] ;  /* 0x0000003c04067981 */ /* 0x000ea8000c1e1900 */
[----:B------:R-:W2:Y:S02]  /*2d530*/  LDG.E R4, desc[UR60][R4.64+0x4] ;  /* 0x0000043c04047981 */ /* 0x000ea4000c1e1900 */
[----:B--2---:R-:W-:-:S07]  /*2d540*/  IMAD.IADD R6, R4, 0x1, -R6 ;  /* 0x0000000104067824 */ /* 0x004fce00078e0a06 */
.L_x_1596:
[----:B------:R-:W2:Y:S04]  /*2d550*/  @P2 LDG.E R4, desc[UR60][R2.64] ;  /* 0x0000003c02042981 */ /* 0x000ea8000c1e1900 */
[----:B------:R-:W3:Y:S04]  /*2d560*/  LDL R10, [R1+0x4] ;  /* 0x00000400010a7983 */ /* 0x000ee80000100800 */
[----:B------:R-:W2:Y:S01]  /*2d570*/  @P2 LDG.E R2, desc[UR60][R2.64+0x4] ;  /* 0x0000043c02022981 */ /* 0x000ea2000c1e1900 */
[----:B-----5:R-:W-:Y:S02]  /*2d580*/  IMAD.IADD R8, R6, 0x1, -R8 ;  /* 0x0000000106087824 */ /* 0x020fe400078e0a08 */
[----:B--2---:R-:W-:-:S04]  /*2d590*/  @P2 IMAD.IADD R9, R2, 0x1, -R4 ;  /* 0x0000000102092824 */ /* 0x004fc800078e0a04 */
[----:B------:R-:W-:-:S04]  /*2d5a0*/  IMAD.IADD R6, R8, 0x1, R9 ;  /* 0x0000000108067824 */ /* 0x000fc800078e0209 */
[----:B------:R-:W-:-:S04]  /*2d5b0*/  VIADD R20, R6, 0x9f ;  /* 0x0000009f06147836 */ /* 0x000fc80000000000 */
[----:B------:R-:W-:-:S05]  /*2d5c0*/  IMAD.HI R20, R20, 0x66666667, RZ ;  /* 0x6666666714147827 */ /* 0x000fca00078e02ff */
[----:B------:R-:W-:-:S04]  /*2d5d0*/  SHF.R.U32.HI R2, RZ, 0x1f, R20 ;  /* 0x0000001fff027819 */ /* 0x000fc80000011614 */
[----:B------:R-:W-:Y:S02]  /*2d5e0*/  LEA.HI.SX32 R20, R20, R2, 0x1a ;  /* 0x0000000214147211 */ /* 0x000fe400078fd2ff */
[----:B------:R-:W1:Y:S01]  /*2d5f0*/  LDC.64 R2, c[0x0][0x9e0] ;  /* 0x00027800ff027b82 */ /* 0x000e620000000a00 */
[----:B---3--:R-:W-:-:S04]  /*2d600*/  LEA R17, R10, 0x80, 0x7 ;  /* 0x000000800a117811 */ /* 0x008fc800078e38ff */
[----:B------:R-:W-:Y:S02]  /*2d610*/  IADD3 R17, R6, R17, -R0 ;  /* 0x0000001106117210 */ /* 0x000fe40007ffe800 */
[----:B-1----:R-:W-:-:S03]  /*2d620*/  ISETP.GE.AND P1, PT, R3, 0x1, PT ;  /* 0x000000010300780c */ /* 0x002fc60003f26270 */
[----:B------:R-:W-:-:S10]  /*2d630*/  IMAD.IADD R2, R17, 0x1, R2 ;  /* 0x0000000111027824 */ /* 0x000fd400078e0202 */
[----:B------:R-:W-:Y:S05]  /*2d640*/  @!P1 BRA `(.L_x_1597) ;  /* 0x0000000000489947 */ /* 0x000fea0003800000 */
[C---:B------:R-:W-:Y:S01]  /*2d650*/  ISETP.GT.AND P0, PT, R17.reuse, RZ, PT ;  /* 0x000000ff1100720c */ /* 0x040fe20003f04270 */
[----:B------:R-:W-:Y:S01]  /*2d660*/  BSSY B0, `(.L_x_1598) ;  /* 0x000000e000007945 */ /* 0x000fe20003800000 */
[----:B0-----:R-:W-:-:S11]  /*2d670*/  VIADD R7, R17, 0xffffffff ;  /* 0xffffffff11077836 */ /* 0x001fd60000000000 */
        /* <DEDUP_REMOVED lines=8> */
.L_x_1599:
[----:B------:R-:W-:-:S13]  /*2d700*/  ISETP.NE.AND P0, PT, R3, 0x1, PT ;  /* 0x000000010300780c */ /* 0x000fda0003f05270 */
[----:B------:R-:W0:Y:S02]  /*2d710*/  @P0 LDC.64 R4, c[0x0][0x9e8] ;  /* 0x00027a00ff040b82 */ /* 0x000e240000000a00 */
[----:B0-----:R-:W-:-:S05]  /*2d720*/  @P0 IMAD.HI.U32 R4, R7, R4, RZ ;  /* 0x0000000407040227 */ /* 0x001fca00078e00ff */
[----:B------:R-:W-:-:S07]  /*2d730*/  @P0 SHF.R.U32.HI R7, RZ, R5, R4 ;  /* 0x00000005ff070219 */ /* 0x000fce0000011604 */
.L_x_1600:
[----:B------:R-:W-:Y:S05]  /*2d740*/  BSYNC B0 ;  /* 0x0000000000007941 */ /* 0x000fea0003800000 */
.L_x_1598:
[----:B------:R-:W-:-:S05]  /*2d750*/  IMAD R7, R7, R3, R3 ;  /* 0x0000000307077224 */ /* 0x000fca00078e0203 */
[----:B------:R-:W-:-:S07]  /*2d760*/  VIMNMX R2, R2, R7, PT ;  /* 0x0000000702027248 */ /* 0x000fce0003fe0100 */
.L_x_1597:
        /* <DEDUP_REMOVED lines=10> */
[----:B0-----:R-:W0:Y:S02]  /*2d810*/  @P0 LDC.64 R6, c[0x0][0x9e8] ;  /* 0x00027a00ff060b82 */ /* 0x001e240000000a00 */
[----:B0-----:R-:W-:-:S05]  /*2d820*/  @P0 IMAD.HI.U32 R6, R5, R6, RZ ;  /* 0x0000000605060227 */ /* 0x001fca00078e00ff */
[----:B------:R-:W-:-:S04]  /*2d830*/  @P0 SHF.R.U32.HI R5, RZ, R7, R6 ;  /* 0x00000007ff050219 */ /* 0x000fc80000011606 */
[----:B------:R-:W-:Y:S01]  /*2d840*/  LOP3.LUT R5, RZ, R5, RZ, 0x33, !PT ;  /* 0x00000005ff057212 */ /* 0x000fe200078e33ff */
[----:B------:R-:W-:Y:S06]  /*2d850*/  BRA `(.L_x_1604) ;  /* 0x0000000000147947 */ /* 0x000fec0003800000 */
.L_x_1603:
[----:B------:R-:W-:Y:S01]  /*2d860*/  ISETP.NE.AND P0, PT, R3, 0x1, PT ;  /* 0x000000010300780c */ /* 0x000fe20003f05270 */
[----:B------:R-:W-:-:S12]  /*2d870*/  IMAD.MOV.U32 R5, RZ, RZ, R4 ;  /* 0x000000ffff057224 */ /* 0x000fd800078e0004 */
[----:B0-----:R-:W0:Y:S02]  /*2d880*/  @P0 LDC.64 R6, c[0x0][0x9e8] ;  /* 0x00027a00ff060b82 */ /* 0x001e240000000a00 */
[----:B0-----:R-:W-:-:S05]  /*2d890*/  @P0 IMAD.HI.U32 R6, R4, R6, RZ ;  /* 0x0000000604060227 */ /* 0x001fca00078e00ff */
[----:B------:R-:W-:-:S07]  /*2d8a0*/  @P0 SHF.R.U32.HI R5, RZ, R7, R6 ;  /* 0x00000007ff050219 */ /* 0x000fce0000011606 */
.L_x_1604:
[----:B------:R-:W-:Y:S05]  /*2d8b0*/  BSYNC B0 ;  /* 0x0000000000007941 */ /* 0x000fea0003800000 */
.L_x_1602:
[----:B------:R-:W-:-:S05]  /*2d8c0*/  IMAD R3, R5, R3, RZ ;  /* 0x0000000305037224 */ /* 0x000fca00078e02ff */
[----:B------:R-:W-:-:S07]  /*2d8d0*/  VIMNMX R0, R0, R3, !PT ;  /* 0x0000000300007248 */ /* 0x000fce0007fe0100 */
.L_x_1601:
[----:B------:R-:W-:Y:S01]  /*2d8e0*/  VIADD R2, R2, 0x9f ;  /* 0x0000009f02027836 */ /* 0x000fe20000000000 */
[----:B------:R-:W-:Y:S01]  /*2d8f0*/  BSSY B0, `(.L_x_1605) ;  /* 0x0000138000007945 */ /* 0x000fe20003800000 */
[----:B------:R-:W-:-:S04]  /*2d900*/  IMAD.HI R0, R0, 0x66666667, RZ ;  /* 0x6666666700007827 */ /* 0x000fc800078e02ff */
[----:B------:R-:W-:-:S05]  /*2d910*/  IMAD.HI R2, R2, 0x66666667, RZ ;  /* 0x6666666702027827 */ /* 0x000fca00078e02ff */
[----:B------:R-:W-:-:S04]  /*2d920*/  SHF.R.U32.HI R3, RZ, 0x1f, R2 ;  /* 0x0000001fff037819 */ /* 0x000fc80000011602 */
[----:B------:R-:W-:Y:S02]  /*2d930*/  LEA.HI.SX32 R3, R2, R3, 0x1a ;  /* 0x0000000302037211 */ /* 0x000fe400078fd2ff */
[----:B------:R-:W-:-:S04]  /*2d940*/  SHF.R.U32.HI R2, RZ, 0x1f, R0 ;  /* 0x0000001fff027819 */ /* 0x000fc80000011600 */
[----:B------:R-:W-:-:S04]  /*2d950*/  LEA.HI.SX32 R0, R0, R2, 0x1a ;  /* 0x0000000200007211 */ /* 0x000fc800078fd2ff */
[----:B------:R-:W-:Y:S02]  /*2d960*/  VIMNMX R2, RZ, R0, !PT ;  /* 0x00000000ff027248 */ /* 0x000fe40007fe0100 */
[----:B------:R-:W-:-:S03]  /*2d970*/  VIMNMX R0, R20, R3, PT ;  /* 0x0000000314007248 */ /* 0x000fc60003fe0100 */
[--C-:B------:R-:W-:Y:S02]  /*2d980*/  IMAD R2, R2, 0xa0, -R8.reuse ;  /* 0x000000a002027824 */ /* 0x100fe400078e0a08 */
[----:B------:R-:W-:-:S03]  /*2d990*/  IMAD R8, R0, 0xa0, -R8 ;  /* 0x000000a000087824 */ /* 0x000fc600078e0a08 */
[----:B------:R-:W-:Y:S02]  /*2d9a0*/  VIMNMX R0, RZ, R2, !PT ;  /* 0x00000002ff007248 */ /* 0x000fe40007fe0100 */
[----:B------:R-:W-:-:S03]  /*2d9b0*/  VIMNMX R9, R8, R9, PT ;  /* 0x0000000908097248 */ /* 0x000fc60003fe0100 */
[----:B------:R-:W-:Y:S01]  /*2d9c0*/  IMAD.WIDE.U32 R2, R0, -0x33333333, RZ ;  /* 0xcccccccd00027825 */ /* 0x000fe200078e00ff */
[----:B------:R-:W-:-:S04]  /*2d9d0*/  ISETP.GT.AND P0, PT, R9, R0, PT ;  /* 0x000000000900720c */ /* 0x000fc80003f04270 */
[----:B------:R-:W-:-:S09]  /*2d9e0*/  SHF.R.U32.HI R3, RZ, 0x7, R3 ;  /* 0x00000007ff037819 */ /* 0x000fd20000011603 */
[----:B------:R-:W-:Y:S02]  /*2d9f0*/  @P0 VIADD R0, R9, 0x9f ;  /* 0x0000009f09000836 */ /* 0x000fe40000000000 */
[----:B------:R-:W-:Y:S02]  /*2da00*/  IMAD.MOV.U32 R9, RZ, RZ, R3 ;  /* 0x000000ffff097224 */ /* 0x000fe400078e0003 */
[----:B------:R-:W-:-:S05]  /*2da10*/  @P0 IMAD.HI R0, R0, 0x66666667, RZ ;  /* 0x6666666700000827 */ /* 0x000fca00078e02ff */
[----:B------:R-:W-:-:S04]  /*2da20*/  @P0 SHF.R.U32.HI R2, RZ, 0x1f, R0 ;  /* 0x0000001fff020819 */ /* 0x000fc80000011600 */
[----:B------:R-:W-:Y:S02]  /*2da30*/  @P0 LEA.HI.SX32 R9, R0, R2, 0x1a ;  /* 0x0000000200090211 */ /* 0x000fe400078fd2ff */
[----:B------:R-:W-:Y:S02]  /*2da40*/  PLOP3.LUT P0, PT, PT, PT, PT, 0x80, 0x0 ;  /* 0x000000000000781c */ /* 0x000fe40003f0f070 */
[----:B------:R-:W-:-:S13]  /*2da50*/  ISETP.GT.AND P1, PT, R9, R3, PT ;  /* 0x000000030900720c */ /* 0x000fda0003f24270 */
[----:B------:R-:W-:Y:S05]  /*2da60*/  @!P1 BRA `(.L_x_1606) ;  /* 0x0000001000809947 */ /* 0x000fea0003800000 */
[----:B------:R-:W2:Y:S01]  /*2da70*/  LDL R6, [R1+0x8] ;  /* 0x0000080001067983 */ /* 0x000ea20000100800 */
[----:B------:R-:W1:Y:S01]  /*2da80*/  LDC R0, c[0x0][0x428] ;  /* 0x00010a00ff007b82 */ /* 0x000e620000000800 */
[----:B------:R-:W-:Y:S01]  /*2da90*/  UMOV UR4, 0xffffffff ;  /* 0xffffffff00047882 */ /* 0x000fe20000000000 */
[----:B-1----:R-:W-:-:S13]  /*2daa0*/  ISETP.NE.AND P0, PT, R0, 0x1, PT ;  /* 0x000000010000780c */ /* 0x002fda0003f05270 */
[----:B------:R-:W2:Y:S08]  /*2dab0*/  @P0 LDC R0, c[0x0][0x42c] ;  /* 0x00010b00ff000b82 */ /* 0x000eb00000000800 */
[----:B------:R-:W1:Y:S01]  /*2dac0*/  @P0 LDC R5, c[0x0][0x430] ;  /* 0x00010c00ff050b82 */ /* 0x000e620000000800 */
[----:B--2---:R-:W-:-:S04]  /*2dad0*/  @P0 IMAD.HI.U32 R0, R6, R0, RZ ;  /* 0x0000000006000227 */ /* 0x004fc800078e00ff */
[----:B------:R-:W-:Y:S01]  /*2dae0*/  IMAD.MOV.U32 R2, RZ, RZ, R6 ;  /* 0x000000ffff027224 */ /* 0x000fe200078e0006 */
[----:B-1----:R-:W-:Y:S02]  /*2daf0*/  @P0 SHF.R.U32.HI R2, RZ, R5, R0 ;  /* 0x00000005ff020219 */ /* 0x002fe40000011600 */
[----:B------:R-:W-:Y:S01]  /*2db00*/  SEL R0, R14, RZ, !P2 ;  /* 0x000000ff0e007207 */ /* 0x000fe20005000000 */
[----:B------:R-:W-:Y:S06]  /*2db10*/  BRA.DIV UR4, `(.L_x_1607) ;  /* 0x0000006e04c87947 */ /* 0x000fec000b800000 */
[----:B------:R-:W1:Y:S02]  /*2db20*/  S2R R5, SR_TID.X ;  /* 0x0000000000057919 */ /* 0x000e640000002100 */
[----:B-1----:R-:W-:-:S04]  /*2db30*/  SHF.R.U32.HI R5, RZ, 0x5, R5 ;  /* 0x00000005ff057819 */ /* 0x002fc80000011605 */
[----:B------:R-:W-:-:S05]  /*2db40*/  LOP3.LUT R5, R5, 0x3, RZ, 0xc0, !PT ;  /* 0x0000000305057812 */ /* 0x000fca00078ec0ff */
[----:B------:R1:W2:Y:S02]  /*2db50*/  SHFL.IDX PT, R14, R5, RZ, 0x1f ;  /* 0x00001fff050e7589 */ /* 0x0002a400000e0000 */
.L_x_1797:
[----:B--2---:R-:W-:Y:S02]  /*2db60*/  ISETP.NE.AND P0, PT, R14, RZ, PT ;  /* 0x000000ff0e00720c */ /* 0x004fe40003f05270 */
[----:B------:R-:W-:-:S11]  /*2db70*/  PLOP3.LUT P6, PT, PT, PT, PT, 0x8, 0x0 ;  /* 0x000000000000781c */ /* 0x000fd60003fce170 */
[----:B------:R-:W-:Y:S05]  /*2db80*/  @P0 BRA `(.L_x_1608) ;  /* 0x00000000000c0947 */ /* 0x000fea0003800000 */
[----:B------:R-:W-:-:S03]  /*2db90*/  UMOV UR4, 0xffffffff ;  /* 0xffffffff00047882 */ /* 0x000fc60000000000 */
[----:B------:R-:W-:Y:S05]  /*2dba0*/  BRA.DIV UR4, `(.L_x_1609) ;  /* 0x0000006e04d87947 */ /* 0x000fea000b800000 */
[----:B------:R-:W-:-:S13]  /*2dbb0*/  ELECT P6, URZ, PT ;  /* 0x00000000003f782f */ /* 0x000fda00038c0000 */
.L_x_1608:
[----:B-1----:R-:W2:Y:S01]  /*2dbc0*/  LDL R5, [R1+0x34] ;  /* 0x0000340001057983 */ /* 0x002ea20000100800 */
        /* <DEDUP_REMOVED lines=11> */
.L_x_1800:
[----:B------:R-:W-:Y:S05]  /*2dc80*/  BSYNC B1 ;  /* 0x0000000000017941 */ /* 0x000fea0003800000 */
.L_x_1610:
[----:B------:R-:W-:Y:S04]  /*2dc90*/  BSSY B1, `(.L_x_1612) ;  /* 0x0000070000017945 */ /* 0x000fe80003800000 */
[----:B------:R-:W-:Y:S05]  /*2dca0*/  @!P6 BRA `(.L_x_1613) ;  /* 0x0000000400b8e947 */ /* 0x000fea0003800000 */
[----:B------:R-:W2:Y:S04]  /*2dcb0*/  LDL R8, [R1+0x10] ;  /* 0x0000100001087983 */ /* 0x000ea80000100800 */
[----:B0-----:R-:W3:Y:S01]  /*2dcc0*/  LDL R7, [R1+0x18] ;  /* 0x0000180001077983 */ /* 0x001ee20000100800 */
[----:B------:R-:W0:Y:S01]  /*2dcd0*/  S2R R6, SR_TID.X ;  /* 0x0000000000067919 */ /* 0x000e220000002100 */
[----:B------:R-:W-:Y:S01]  /*2dce0*/  BSSY B2, `(.L_x_1614) ;  /* 0x0000007000027945 */ /* 0x000fe20003800000 */
[----:B0-----:R-:W-:-:S04]  /*2dcf0*/  LOP3.LUT R6, R6, 0x7f, RZ, 0xc0, !PT ;  /* 0x0000007f06067812 */ /* 0x001fc800078ec0ff */
[----:B------:R-:W-:Y:S01]  /*2dd00*/  ISETP.NE.AND P1, PT, R6, RZ, PT ;  /* 0x000000ff0600720c */ /* 0x000fe20003f25270 */
[----:B--2---:R-:W-:Y:S01]  /*2dd10*/  IMAD R8, R8, 0x8, R12 ;  /* 0x0000000808087824 */ /* 0x004fe200078e020c */
[----:B---3--:R-:W-:-:S04]  /*2dd20*/  SHF.L.U32 R11, R7, 0x1f, RZ ;  /* 0x0000001f070b7819 */ /* 0x008fc800000006ff */
[----:B------:R-:W0:Y:S02]  /*2dd30*/  SYNCS.PHASECHK.TRANS64.TRYWAIT P0, [R8+URZ+0x298a0], R11 ;  /* 0x0298a00b080075a7 */ /* 0x000e24000800017f */
[----:B0-----:R-:W-:Y:S05]  /*2dd40*/  @!P0 BRA `(.L_x_1615) ;  /* 0x0000006c00a48947 */ /* 0x001fea0003800000 */
.L_x_1801:
[----:B------:R-:W-:Y:S05]  /*2dd50*/  BSYNC B2 ;  /* 0x0000000000027941 */ /* 0x000fea0003800000 */
.L_x_1614:
[----:B------:R-:W-:Y:S04]  /*2dd60*/  BSSY B2, `(.L_x_1616) ;  /* 0x0000009000027945 */ /* 0x000fe80003800000 */
[----:B------:R-:W-:Y:S05]  /*2dd70*/  @P1 BRA `(.L_x_1617) ;  /* 0x00000000001c1947 */ /* 0x000fea0003800000 */
[----:B-1----:R-:W1:Y:S02]  /*2dd80*/  S2R R5, SR_TID.X ;  /* 0x0000000000057919 */ /* 0x002e640000002100 */
[----:B-1----:R-:W-:Y:S01]  /*2dd90*/  LOP3.LUT R6, R5, 0x1f, RZ, 0xc0, !PT ;  /* 0x0000001f05067812 */ /* 0x002fe200078ec0ff */
[----:B------:R-:W-:-:S03]  /*2dda0*/  IMAD.MOV.U32 R5, RZ, RZ, 0x7800 ;  /* 0x00007800ff057424 */ /* 0x000fc600078e00ff */
[----:B------:R-:W-:Y:S01]  /*2ddb0*/  ISETP.NE.AND P0, PT, R6, RZ, PT ;  /* 0x000000ff0600720c */ /* 0x000fe20003f05270 */
[----:B------:R2:W-:-:S12]  /*2ddc0*/  SYNCS.ARRIVE.TRANS64 RZ, [R8+URZ+0x29890], R5 ;  /* 0x0298900508ff79a7 */ /* 0x0005d8000800003f */
[----:B--2---:R-:W-:Y:S05]  /*2ddd0*/  @!P0 BRA `(.L_x_1617) ;  /* 0x0000000000048947 */ /* 0x004fea0003800000 */
[----:B------:R-:W-:Y:S01]  /*2dde0*/  BPT.TRAP 0x1 ;  /* 0x000000040000795c */ /* 0x000fe20000300000 */
.L_x_1617:
[----:B------:R-:W-:Y:S05]  /*2ddf0*/  BSYNC B2 ;  /* 0x0000000000027941 */ /* 0x000fea0003800000 */
.L_x_1616:
[----:B-1----:R-:W2:Y:S01]  /*2de00*/  LDL R5, [R1+0x10] ;  /* 0x0000100001057983 */ /* 0x002ea20000100800 */
        /* <DEDUP_REMOVED lines=10> */
[----:B------:R-:W-:Y:S02]  /*2deb0*/  VIADD R5, R8, 0x29890 ;  /* 0x0002989008057836 */ /* 0x000fe40000000000 */
[----:B------:R-:W-:-:S07]  /*2dec0*/  VIADD R7, R10, 0x1a400 ;  /* 0x0001a4000a077836 */ /* 0x000fce0000000000 */
.L_x_1618:
        /* <DEDUP_REMOVED lines=15> */
.L_x_1619:
        /* <DEDUP_REMOVED lines=15> */
.L_x_1620:
        /* <DEDUP_REMOVED lines=13> */
.L_x_1802:
[----:B------:R-:W-:Y:S05]  /*2e180*/  BSYNC B2 ;  /* 0x0000000000027941 */ /* 0x000fea0003800000 */
.L_x_1621:
[----:B------:R-:W-:Y:S01]  /*2e190*/  BSSY B2, `(.L_x_1623) ;  /* 0x000000b000027945 */ /* 0x000fe20003800000 */
[----:B------:R-:W-:Y:S02]  /*2e1a0*/  IMAD.MOV.U32 R10, RZ, RZ, 0x0 ;  /* 0x00000000ff0a7424 */ /* 0x000fe400078e00ff */
[----:B01----:R-:W-:Y:S01]  /*2e1b0*/  IMAD.MOV.U32 R11, RZ, RZ, 0x12f00000 ;  /* 0x12f00000ff0b7424 */ /* 0x003fe200078e00ff */
[----:B------:R-:W-:Y:S06]  /*2e1c0*/  @P1 BRA `(.L_x_1624) ;  /* 0x00000000001c1947 */ /* 0x000fec0003800000 */
[----:B------:R-:W0:Y:S02]  /*2e1d0*/  S2R R5, SR_TID.X ;  /* 0x0000000000057919 */ /* 0x000e240000002100 */
[----:B0-----:R-:W-:Y:S01]  /*2e1e0*/  LOP3.LUT R7, R5, 0x1f, RZ, 0xc0, !PT ;  /* 0x0000001f05077812 */ /* 0x001fe200078ec0ff */
[----:B------:R-:W-:-:S03]  /*2e1f0*/  IMAD.MOV.U32 R5, RZ, RZ, 0x5000 ;  /* 0x00005000ff057424 */ /* 0x000fc600078e00ff */
[----:B------:R-:W-:Y:S01]  /*2e200*/  ISETP.NE.AND P0, PT, R7, RZ, PT ;  /* 0x000000ff0700720c */ /* 0x000fe20003f05270 */
[----:B------:R0:W-:-:S12]  /*2e210*/  SYNCS.ARRIVE.TRANS64 RZ, [R8+URZ+0x298b0], R5 ;  /* 0x0298b00508ff79a7 */ /* 0x0001d8000800003f */
[----:B0-----:R-:W-:Y:S05]  /*2e220*/  @!P0 BRA `(.L_x_1624) ;  /* 0x0000000000048947 */ /* 0x001fea0003800000 */
[----:B------:R-:W-:Y:S01]  /*2e230*/  BPT.TRAP 0x1 ;  /* 0x000000040000795c */ /* 0x000fe20000300000 */
.L_x_1624:
[----:B------:R-:W-:Y:S05]  /*2e240*/  BSYNC B2 ;  /* 0x0000000000027941 */ /* 0x000fea0003800000 */
.L_x_1623:
[----:B------:R-:W2:Y:S01]  /*2e250*/  LDL R5, [R1+0x10] ;  /* 0x0000100001057983 */ /* 0x000ea20000100800 */
        /* <DEDUP_REMOVED lines=9> */
.L_x_1625:
        /* <DEDUP_REMOVED lines=10> */
.L_x_1613:
[----:B------:R-:W-:Y:S05]  /*2e390*/  BSYNC B1 ;  /* 0x0000000000017941 */ /* 0x000fea0003800000 */
.L_x_1612:
[----:B------:R-:W1:Y:S04]  /*2e3a0*/  LDL.LU R10, [R1+0x10] ;  /* 0x00001000010a7983 */ /* 0x000e680000300800 */
[----:B0-----:R-:W2:Y:S01]  /*2e3b0*/  LDL.LU R7, [R1+0x18] ;  /* 0x0000180001077983 */ /* 0x001ea20000300800 */
[----:B------:R-:W-:Y:S01]  /*2e3c0*/  PLOP3.LUT P0, PT, PT, PT, PT, 0x8, 0x0 ;  /* 0x000000000000781c */ /* 0x000fe20003f0e170 */
[----:B-1----:R-:W-:-:S05]  /*2e3d0*/  VIADD R5, R10, 0x1 ;  /* 0x000000010a057836 */ /* 0x002fca0000000000 */
        /* <DEDUP_REMOVED lines=8> */
[----:B-1----:R-:W-:Y:S05]  /*2e460*/  @!P2 BRA `(.L_x_1606) ;  /* 0x000000080000a947 */ /* 0x002fea0003800000 */
[C---:B------:R-:W-:Y:S02]  /*2e470*/  IMAD R18, R9.reuse, 0xa0, R18 ;  /* 0x000000a009127824 */ /* 0x040fe400078e0212 */
[----:B------:R-:W-:Y:S02]  /*2e480*/  VIADD R10, R9, 0xffffffff ;  /* 0xffffffff090a7836 */ /* 0x000fe40000000000 */
[----:B------:R-:W-:-:S07]  /*2e490*/  VIADD R9, R18, 0xfffffec0 ;  /* 0xfffffec012097836 */ /* 0x000fce0000000000 */
.L_x_1640:
[----:B------:R-:W-:Y:S05]  /*2e4a0*/  YIELD ;  /* 0x0000000000007946 */ /* 0x000fea0003800000 */
[----:B------:R-:W-:Y:S04]  /*2e4b0*/  BSSY B1, `(.L_x_1626) ;  /* 0x000006e000017945 */ /* 0x000fe80003800000 */
[----:B-1----:R-:W-:Y:S05]  /*2e4c0*/  @!P6 BRA `(.L_x_1627) ;  /* 0x0000000400b0e947 */ /* 0x002fea0003800000 */
[----:B------:R-:W2:Y:S04]  /*2e4d0*/  LDL R7, [R1+0x10] ;  /* 0x0000100001077983 */ /* 0x000ea80000100800 */
[----:B------:R-:W3:Y:S01]  /*2e4e0*/  LDL R6, [R1+0x18] ;  /* 0x0000180001067983 */ /* 0x000ee20000100800 */
        /* <DEDUP_REMOVED lines=8> */
.L_x_1803:
[----:B------:R-:W-:Y:S05]  /*2e570*/  BSYNC B2 ;  /* 0x0000000000027941 */ /* 0x000fea0003800000 */
.L_x_1628:
        /* <DEDUP_REMOVED lines=9> */
.L_x_1631:
[----:B------:R-:W-:Y:S05]  /*2e610*/  BSYNC B2 ;  /* 0x0000000000027941 */ /* 0x000fea0003800000 */
.L_x_1630:
        /* <DEDUP_REMOVED lines=9> */
[----:B------:R-:W-:-:S02]  /*2e6b0*/  VIADD R5, R8, 0x29890 ;  /* 0x0002989008057836 */ /* 0x000fc40000000000 */
[----:B------:R-:W-:-:S09]  /*2e6c0*/  VIADD R11, R6, 0x1a400 ;  /* 0x0001a400060b7836 */ /* 0x000fd20000000000 */
.L_x_1632:
        /* <DEDUP_REMOVED lines=15> */
.L_x_1633:
        /* <DEDUP_REMOVED lines=15> */
.L_x_1634:
        /* <DEDUP_REMOVED lines=13> */
.L_x_1804:
[----:B------:R-:W-:Y:S05]  /*2e980*/  BSYNC B2 ;  /* 0x0000000000027941 */ /* 0x000fea0003800000 */
.L_x_1635:
        /* <DEDUP_REMOVED lines=11> */
.L_x_1638:
[----:B------:R-:W-:Y:S05]  /*2ea40*/  BSYNC B2 ;  /* 0x0000000000027941 */ /* 0x000fea0003800000 */
.L_x_1637:
        /* <DEDUP_REMOVED lines=10> */
.L_x_1639:
        /* <DEDUP_REMOVED lines=10> */
.L_x_1627:
[----:B------:R-:W-:Y:S05]  /*2eb90*/  BSYNC B1 ;  /* 0x0000000000017941 */ /* 0x000fea0003800000 */
.L_x_1626:
[----:B------:R-:W2:Y:S04]  /*2eba0*/  LDL.LU R6, [R1+0x10] ;  /* 0x0000100001067983 */ /* 0x000ea80000300800 */
[----:B------:R-:W3:Y:S01]  /*2ebb0*/  LDL.LU R7, [R1+0x18] ;  /* 0x0000180001077983 */ /* 0x000ee20000300800 */
[----:B------:R-:W-:Y:S02]  /*2ebc0*/  VIADD R10, R10, 0xffffffff ;  /* 0xffffffff0a0a7836 */ /* 0x000fe40000000000 */
[----:B------:R-:W-:-:S03]  /*2ebd0*/  VIADD R9, R9, 0xffffff60 ;  /* 0xffffff6009097836 */ /* 0x000fc60000000000 */
[----:B------:R-:W-:Y:S01]  /*2ebe0*/  ISETP.GT.AND P2, PT, R10, R3, PT ;  /* 0x000000030a00720c */ /* 0x000fe20003f44270 */
[----:B--2---:R-:W-:-:S05]  /*2ebf0*/  VIADD R5, R6, 0x1 ;  /* 0x0000000106057836 */ /* 0x004fca0000000000 */
[----:B------:R-:W-:-:S04]  /*2ec00*/  ISETP.NE.AND P1, PT, R5, 0x2, PT ;  /* 0x000000020500780c */ /* 0x000fc80003f25270 */
[----:B------:R-:W-:Y:S02]  /*2ec10*/  SEL R6, RZ, 0x1, P1 ;  /* 0x00000001ff067807 */ /* 0x000fe40000800000 */
[----:B------:R-:W-:Y:S02]  /*2ec20*/  SEL R5, R5, RZ, P1 ;  /* 0x000000ff05057207 */ /* 0x000fe40000800000 */
[----:B---3--:R-:W-:-:S03]  /*2ec30*/  LOP3.LUT R7, R7, R6, RZ, 0x3c, !PT ;  /* 0x0000000607077212 */ /* 0x008fc600078e3cff */
[----:B------:R1:W-:Y:S04]  /*2ec40*/  STL [R1+0x10], R5 ;  /* 0x0000100501007387 */ /* 0x0003e80000100800 */
[----:B------:R1:W-:Y:S01]  /*2ec50*/  STL [R1+0x18], R7 ;  /* 0x0000180701007387 */ /* 0x0003e20000100800 */
[----:B------:R-:W-:Y:S05]  /*2ec60*/  @P2 BRA `(.L_x_1640) ;  /* 0xfffffff8000c2947 */ /* 0x000fea000383ffff */
.L_x_1606:
[----:B------:R-:W-:Y:S05]  /*2ec70*/  BSYNC B0 ;  /* 0x0000000000007941 */ /* 0x000fea0003800000 */
.L_x_1605:
[----:B------:R-:W2:Y:S01]  /*2ec80*/  LDC.64 R2, c[0x0][0x9e0] ;  /* 0x00027800ff027b82 */ /* 0x000ea20000000a00 */
[----:B------:R-:W-:Y:S07]  /*2ec90*/  @!P0 WARPSYNC.ALL ;  /* 0x0000000000008948 */ /* 0x000fee0003800000 */
[----:B------:R-:W-:Y:S01]  /*2eca0*/  @!P0 BAR.SYNC.DEFER_BLOCKING 0xc, 0x180 ;  /* 0x0306000000008b1d */ /* 0x000fe20000010000 */
[----:B--2---:R-:W-:Y:S01]  /*2ecb0*/  ISETP.GE.AND P0, PT, R3, 0x1, PT ;  /* 0x000000010300780c */ /* 0x004fe20003f06270 */
[----:B------:R-:W-:-:S12]  /*2ecc0*/  IMAD.IADD R2, R17, 0x1, R2 ;  /* 0x0000000111027824 */ /* 0x000fd800078e0202 */
[----:B------:R-:W-:Y:S05]  /*2ecd0*/  @!P0 BRA `(.L_x_1641) ;  /* 0x0000000000488947 */ /* 0x000fea0003800000 */
[C---:B------:R-:W-:Y:S01]  /*2ece0*/  ISETP.GT.AND P1, PT, R17.reuse, RZ, PT ;  /* 0x000000ff1100720c */ /* 0x040fe20003f24270 */
[----:B------:R-:W-:Y:S01]  /*2ecf0*/  BSSY B0, `(.L_x_1642) ;  /* 0x000000e000007945 */ /* 0x000fe20003800000 */
[----:B------:R-:W-:-:S11]  /*2ed00*/  VIADD R0, R17, 0xffffffff ;  /* 0xffffffff11007836 */ /* 0x000fd60000000000 */
[----:B------:R-:W-:Y:S05]  /*2ed10*/  @P1 BRA `(.L_x_1643) ;  /* 0x00000000001c1947 */ /* 0x000fea0003800000 */
[----:B------:R-:W-:Y:S01]  /*2ed20*/  ISETP.NE.AND P1, PT, R3, 0x1, PT ;  /* 0x000000010300780c */ /* 0x000fe20003f25270 */
[----:B------:R-:W-:-:S12]  /*2ed30*/  IMAD.MOV R0, RZ, RZ, -R17 ;  /* 0x000000ffff007224 */ /* 0x000fd800078e0a11 */
[----:B01----:R-:W0:Y:S02]  /*2ed40*/  @P1 LDC.64 R6, c[0x0][0x9e8] ;  /* 0x00027a00ff061b82 */ /* 0x003e240000000a00 */
[----:B0-----:R-:W-:-:S05]  /*2ed50*/  @P1 IMAD.HI.U32 R6, R0, R6, RZ ;  /* 0x0000000600061227 */ /* 0x001fca00078e00ff */
[----:B------:R-:W-:-:S04]  /*2ed60*/  @P1 SHF.R.U32.HI R0, RZ, R7, R6 ;  /* 0x00000007ff001219 */ /* 0x000fc80000011606 */
[----:B------:R-:W-:Y:S01]  /*2ed70*/  LOP3.LUT R0, RZ, R0, RZ, 0x33, !PT ;  /* 0x00000000ff007212 */ /* 0x000fe200078e33ff */
[----:B------:R-:W-:Y:S06]  /*2ed80*/  BRA `(.L_x_1644) ;  /* 0x0000000000107947 */ /* 0x000fec0003800000 */
.L_x_1643:
[----:B------:R-:W-:-:S13]  /*2ed90*/  ISETP.NE.AND P1, PT, R3, 0x1, PT ;  /* 0x000000010300780c */ /* 0x000fda0003f25270 */
[----:B01----:R-:W0:Y:S02]  /*2eda0*/  @P1 LDC.64 R6, c[0x0][0x9e8] ;  /* 0x00027a00ff061b82 */ /* 0x003e240000000a00 */
[----:B0-----:R-:W-:-:S05]  /*2edb0*/  @P1 IMAD.HI.U32 R6, R0, R6, RZ ;  /* 0x0000000600061227 */ /* 0x001fca00078e00ff */
[----:B------:R-:W-:-:S07]  /*2edc0*/  @P1 SHF.R.U32.HI R0, RZ, R7, R6 ;  /* 0x00000007ff001219 */ /* 0x000fce0000011606 */
.L_x_1644:
[----:B------:R-:W-:Y:S05]  /*2edd0*/  BSYNC B0 ;  /* 0x0000000000007941 */ /* 0x000fea0003800000 */
.L_x_1642:
[----:B------:R-:W-:-:S05]  /*2ede0*/  IMAD R0, R0, R3, R3 ;  /* 0x0000000300007224 */ /* 0x000fca00078e0203 */
[----:B------:R-:W-:-:S07]  /*2edf0*/  VIMNMX R2, R2, R0, PT ;  /* 0x0000000002027248 */ /* 0x000fce0003fe0100 */
.L_x_1641:
[----:B------:R-:W-:Y:S01]  /*2ee00*/  VIADD R0, R2, 0x9f ;  /* 0x0000009f02007836 */ /* 0x000fe20000000000 */
[----:B------:R-:W-:-:S03]  /*2ee10*/  ULDC UR4, c[0x0][0x9dc] ;  /* 0x0002770000047ab9 */ /* 0x000fc60000000800 */
[----:B------:R-:W-:-:S05]  /*2ee20*/  IMAD.HI R0, R0, 0x66666667, RZ ;  /* 0x6666666700007827 */ /* 0x000fca00078e02ff */
        /* <DEDUP_REMOVED lines=10> */
[----:B01----:R-:W0:Y:S02]  /*2eed0*/  @P0 LDC.64 R6, c[0x0][0x9e8] ;  /* 0x00027a00ff060b82 */ /* 0x003e240000000a00 */
[----:B0-----:R-:W-:-:S05]  /*2eee0*/  @P0 IMAD.HI.U32 R6, R4, R6, RZ ;  /* 0x0000000604060227 */ /* 0x001fca00078e00ff */
[----:B------:R-:W-:-:S04]  /*2eef0*/  @P0 SHF.R.U32.HI R4, RZ, R7, R6 ;  /* 0x00000007ff040219 */ /* 0x000fc80000011606 */
[----:B------:R-:W-:Y:S01]  /*2ef00*/  LOP3.LUT R4, RZ, R4, RZ, 0x33, !PT ;  /* 0x00000004ff047212 */ /* 0x000fe200078e33ff */
[----:B------:R-:W-:Y:S06]  /*2ef10*/  BRA `(.L_x_1648) ;  /* 0x0000000000107947 */ /* 0x000fec0003800000 */
.L_x_1647:
[----:B------:R-:W-:-:S13]  /*2ef20*/  ISETP.NE.AND P0, PT, R3, 0x1, PT ;  /* 0x000000010300780c */ /* 0x000fda0003f05270 */
[----:B01----:R-:W0:Y:S02]  /*2ef30*/  @P0 LDC.64 R6, c[0x0][0x9e8] ;  /* 0x00027a00ff060b82 */ /* 0x003e240000000a00 */
[----:B0-----:R-:W-:-:S05]  /*2ef40*/  @P0 IMAD.HI.U32 R6, R4, R6, RZ ;  /* 0x0000000604060227 */ /* 0x001fca00078e00ff */
[----:B------:R-:W-:-:S07]  /*2ef50*/  @P0 SHF.R.U32.HI R4, RZ, R7, R6 ;  /* 0x00000007ff040219 */ /* 0x000fce0000011606 */
.L_x_1648:
[----:B------:R-:W-:Y:S05]  /*2ef60*/  BSYNC B0 ;  /* 0x0000000000007941 */ /* 0x000fea0003800000 */
.L_x_1646:
[----:B------:R-:W-:-:S05]  /*2ef70*/  IMAD R3, R4, R3, RZ ;  /* 0x0000000304037224 */ /* 0x000fca00078e02ff */
[----:B------:R-:W-:-:S07]  /*2ef80*/  VIMNMX R0, R0, R3, !PT ;  /* 0x0000000300007248 */ /* 0x000fce0007fe0100 */
.L_x_1645:
[----:B------:R-:W-:Y:S01]  /*2ef90*/  IMAD.HI R0, R0, 0x66666667, RZ ;  /* 0x6666666700007827 */ /* 0x000fe200078e02ff */
[----:B------:R-:W-:Y:S04]  /*2efa0*/  BSSY B6, `(.L_x_1649) ;  /* 0x00002f4000067945 */ /* 0x000fe80003800000 */
[----:B------:R-:W-:-:S04]  /*2efb0*/  SHF.R.U32.HI R3, RZ, 0x1f, R0 ;  /* 0x0000001fff037819 */ /* 0x000fc80000011600 */
[----:B------:R-:W-:-:S04]  /*2efc0*/  LEA.HI.SX32 R3, R0, R3, 0x1a ;  /* 0x0000000300037211 */ /* 0x000fc800078fd2ff */
[----:B------:R-:W-:-:S04]  /*2efd0*/  VIMNMX R2, RZ, R3, !PT ;  /* 0x00000003ff027248 */ /* 0x000fc80007fe0100 */
[----:B------:R-:W-:Y:S01]  /*2efe0*/  ISETP.GT.AND P0, PT, R17, R2, PT ;  /* 0x000000021100720c */ /* 0x000fe20003f04270 */
[----:B------:R2:W-:-:S12]  /*2eff0*/  STL [R1+0x20], R2 ;  /* 0x0000200201007387 */ /* 0x0005d80000100800 */
[----:B--2---:R-:W-:Y:S05]  /*2f000*/  @P0 BRA `(.L_x_1650) ;  /* 0x0000000000480947 */ /* 0x004fea0003800000 */
[----:B------:R-:W2:Y:S02]  /*2f010*/  S2R R2, SR_TID.X ;  /* 0x0000000000027919 */ /* 0x000ea40000002100 */
[----:B--2---:R-:W-:-:S04]  /*2f020*/  LOP3.LUT R2, R2, 0x7f, RZ, 0xc0, !PT ;  /* 0x0000007f02027812 */ /* 0x004fc800078ec0ff */
[----:B------:R-:W-:-:S13]  /*2f030*/  ISETP.NE.AND P0, PT, R2, RZ, PT ;  /* 0x000000ff0200720c */ /* 0x000fda0003f05270 */
[----:B------:R-:W-:Y:S05]  /*2f040*/  @P0 BRA `(.L_x_1651) ;  /* 0x0000002c00a40947 */ /* 0x000fea0003800000 */
[----:B-1----:R-:W1:Y:S01]  /*2f050*/  S2R R5, SR_LANEID ;  /* 0x0000000000057919 */ /* 0x002e620000000000 */
        /* <DEDUP_REMOVED lines=8> */
[----:B0-----:R-:W0:Y:S01]  /*2f0e0*/  POPC R7, R4 ;  /* 0x0000000400077309 */ /* 0x001e220000000000 */
[----:B--2---:R-:W0:Y:S02]  /*2f0f0*/  SHFL.IDX PT, R0, R3, R0, 0x1f ;  /* 0x00001f0003007589 */ /* 0x004e2400000e0000 */
[----:B0-----:R-:W-:-:S05]  /*2f100*/  IADD3 R0, R0, UR38, R7 ;  /* 0x0000002600007c10 */ /* 0x001fca000fffe007 */
[----:B------:R2:W-:Y:S01]  /*2f110*/  STL [R1], R0 ;  /* 0x0000000001007387 */ /* 0x0005e20000100800 */
[----:B------:R-:W-:Y:S05]  /*2f120*/  BRA `(.L_x_1651) ;  /* 0x0000002c006c7947 */ /* 0x000fea0003800000 */
.L_x_1650:
[----:B------:R-:W2:Y:S01]  /*2f130*/  S2R R0, SR_CgaCtaId ;  /* 0x0000000000007919 */ /* 0x000ea20000008800 */
[----:B------:R-:W-:-:S04]  /*2f140*/  MOV R2, 0x400 ;  /* 0x0000040000027802 */ /* 0x000fc80000000f00 */
[----:B--2---:R-:W-:-:S05]  /*2f150*/  LEA R18, R0, R2, 0x18 ;  /* 0x0000000200127211 */ /* 0x004fca00078ec0ff */
[----:B------:R2:W-:Y:S01]  /*2f160*/  STL [R1+0x30], R18 ;  /* 0x0000301201007387 */ /* 0x0005e20000100800 */
[----:B------:R-:W-:-:S05]  /*2f170*/  VIADD R0, R18, 0x1a400 ;  /* 0x0001a40012007836 */ /* 0x000fca0000000000 */
[----:B------:R-:W-:-:S13]  /*2f180*/  LOP3.LUT P0, RZ, R0, 0x1bf, RZ, 0xc0, !PT ;  /* 0x000001bf00ff7812 */ /* 0x000fda000780c0ff */
[----:B--2---:R-:W-:Y:S05]  /*2f190*/  @!P0 BRA `(.L_x_1652) ;  /* 0x0000000000408947 */ /* 0x004fea0003800000 */
[----:B------:R-:W-:Y:S01]  /*2f1a0*/  MOV R2, 0x0 ;  /* 0x0000000000027802 */ /* 0x000fe20000000f00 */
[----:B------:R-:W-:Y:S01]  /*2f1b0*/  ULDC.64 UR6, c[0x4][0xa0] ;  /* 0x0100280000067ab9 */ /* 0x000fe20000000a00 */
[----:B------:R-:W-:Y:S01]  /*2f1c0*/  ULDC.64 UR8, c[0x4][0xa8] ;  /* 0x01002a0000087ab9 */ /* 0x000fe20000000a00 */
[----:B------:R-:W-:Y:S01]  /*2f1d0*/  ULDC.64 UR4, c[0x4][0x8] ;  /* 0x0100020000047ab9 */ /* 0x000fe20000000a00 */
[----:B------:R-:W-:Y:S02]  /*2f1e0*/  IMAD.U32 R4, RZ, RZ, UR6 ;  /* 0x00000006ff047e24 */ /* 0x000fe4000f8e00ff */
[----:B------:R-:W2:Y:S01]  /*2f1f0*/  LDC.64 R2, c[0x4][R2] ;  /* 0x0100000002027b82 */ /* 0x000ea20000000a00 */
[----:B-1----:R-:W-:Y:S02]  /*2f200*/  IMAD.U32 R5, RZ, RZ, UR7 ;  /* 0x00000007ff057e24 */ /* 0x002fe4000f8e00ff */
[----:B------:R-:W-:Y:S02]  /*2f210*/  IMAD.U32 R6, RZ, RZ, UR8 ;  /* 0x00000008ff067e24 */ /* 0x000fe4000f8e00ff */
[----:B0-----:R-:W-:-:S02]  /*2f220*/  IMAD.U32 R7, RZ, RZ, UR9 ;  /* 0x00000009ff077e24 */ /* 0x001fc4000f8e00ff */
[----:B------:R-:W-:Y:S02]  /*2f230*/  IMAD.U32 R10, RZ, RZ, UR4 ;  /* 0x00000004ff0a7e24 */ /* 0x000fe4000f8e00ff */
[----:B------:R-:W-:Y:S02]  /*2f240*/  IMAD.U32 R11, RZ, RZ, UR5 ;  /* 0x00000005ff0b7e24 */ /* 0x000fe4000f8e00ff */
[----:B------:R-:W-:Y:S02]  /*2f250*/  IMAD.MOV.U32 R8, RZ, RZ, 0x70 ;  /* 0x00000070ff087424 */ /* 0x000fe400078e00ff */
[----:B------:R-:W-:Y:S02]  /*2f260*/  IMAD.MOV.U32 R12, RZ, RZ, 0x1 ;  /* 0x00000001ff0c7424 */ /* 0x000fe400078e00ff */
[----:B------:R-:W-:-:S07]  /*2f270*/  IMAD.MOV.U32 R13, RZ, RZ, RZ ;  /* 0x000000ffff0d7224 */ /* 0x000fce00078e00ff */
[----:B------:R-:W-:-:S07]  /*2f280*/  LEPC R20, `(.L_x_1652) ;  /* 0x000000001014794e */ /* 0x000fce0000000000 */
[----:B--2---:R-:W-:Y:S05]  /*2f290*/  CALL.ABS.NOINC R2 ;  /* 0x0000000002007343 */ /* 0x004fea0003c00000 */
.L_x_1652:
[----:B------:R-:W-:Y:S01]  /*2f2a0*/  VIADD R18, R18, 0xa400 ;  /* 0x0000a40012127836 */ /* 0x000fe20000000000 */
[----:B------:R-:W-:-:S04]  /*2f2b0*/  LOP3.LUT R16, R16, 0xfffffffe, RZ, 0xc0, !PT ;  /* 0xfffffffe10107812 */ /* 0x000fc800078ec0ff */
[----:B------:R-:W-:-:S13]  /*2f2c0*/  LOP3.LUT P0, RZ, R18, 0x3ff, RZ, 0xc0, !PT ;  /* 0x000003ff12ff7812 */ /* 0x000fda000780c0ff */
[----:B------:R-:W-:Y:S01]  /*2f2d0*/  @P0 LOP3.LUT R16, R16, 0x1, RZ, 0xfc, !PT ;  /* 0x0000000110100812 */ /* 0x000fe200078efcff */
[----:B------:R-:W-:Y:S06]  /*2f2e0*/  @!P0 BRA `(.L_x_1653) ;  /* 0x0000000000408947 */ /* 0x000fec0003800000 */
        /* <DEDUP_REMOVED lines=16> */
.L_x_1653:
[----:B------:R-:W2:Y:S02]  /*2f3f0*/  LDL R2, [R1+0x30] ;  /* 0x0000300001027983 */ /* 0x000ea40000100800 */
[----:B--2---:R-:W-:-:S05]  /*2f400*/  VIADD R0, R2, 0x400 ;  /* 0x0000040002007836 */ /* 0x004fca0000000000 */
        /* <DEDUP_REMOVED lines=18> */
.L_x_1654:
        /* <DEDUP_REMOVED lines=18> */
.L_x_1655:
[----:B------:R-:W2:Y:S01]  /*2f650*/  LDL.LU R3, [R1+0x1c] ;  /* 0x00001c0001037983 */ /* 0x000ea20000300800 */
[----:B------:R-:W3:Y:S01]  /*2f660*/  LDC R0, c[0x0][0x428] ;  /* 0x00010a00ff007b82 */ /* 0x000ee20000000800 */
[----:B------:R-:W-:Y:S02]  /*2f670*/  ULDC.64 UR4, c[0x0][0x9f8] ;  /* 0x00027e0000047ab9 */ /* 0x000fe40000000a00 */
[----:B------:R-:W2:Y:S04]  /*2f680*/  LDL.LU R2, [R1+0x4] ;  /* 0x0000040001027983 */ /* 0x000ea80000300800 */
[----:B-1----:R-:W4:Y:S04]  /*2f690*/  LDL R5, [R1+0x8] ;  /* 0x0000080001057983 */ /* 0x002f280000100800 */
[----:B------:R-:W5:Y:S01]  /*2f6a0*/  LDL R18, [R1+0xc] ;  /* 0x00000c0001127983 */ /* 0x000f620000100800 */
[----:B---3--:R-:W-:Y:S01]  /*2f6b0*/  ISETP.NE.AND P0, PT, R0, 0x1, PT ;  /* 0x000000010000780c */ /* 0x008fe20003f05270 */
[----:B--2---:R-:W-:-:S12]  /*2f6c0*/  IMAD R4, R2, 0x80, R3 ;  /* 0x0000008002047824 */ /* 0x004fd800078e0203 */
[----:B------:R-:W1:Y:S01]  /*2f6d0*/  @P0 LDC R3, c[0x0][0x42c] ;  /* 0x00010b00ff030b82 */ /* 0x000e620000000800 */
[----:B----4-:R-:W-:Y:S02]  /*2f6e0*/  IMAD.MOV.U32 R0, RZ, RZ, R5 ;  /* 0x000000ffff007224 */ /* 0x010fe400078e0005 */
[----:B-----5:R-:W-:-:S05]  /*2f6f0*/  IMAD.MOV.U32 R6, RZ, RZ, R18 ;  /* 0x000000ffff067224 */ /* 0x020fca00078e0012 */
[----:B------:R-:W2:Y:S01]  /*2f700*/  @P0 LDC R2, c[0x0][0x430] ;  /* 0x00010c00ff020b82 */ /* 0x000ea20000000800 */
[----:B-1----:R-:W-:Y:S02]  /*2f710*/  @P0 IMAD.HI.U32 R3, R5, R3, RZ ;  /* 0x0000000305030227 */ /* 0x002fe400078e00ff */
[----:B------:R-:W1:Y:S03]  /*2f720*/  S2R R5, SR_TID.X ;  /* 0x0000000000057919 */ /* 0x000e660000002100 */
[----:B--2---:R-:W-:Y:S02]  /*2f730*/  @P0 SHF.R.U32.HI R0, RZ, R2, R3 ;  /* 0x00000002ff000219 */ /* 0x004fe40000011603 */
[----:B------:R-:W-:-:S04]  /*2f740*/  ISETP.NE.U32.AND P0, PT, RZ, UR4, PT ;  /* 0x00000004ff007c0c */ /* 0x000fc8000bf05070 */
[----:B------:R-:W-:Y:S01]  /*2f750*/  ISETP.NE.AND.EX P0, PT, RZ, UR5, PT, P0 ;  /* 0x00000005ff007c0c */ /* 0x000fe2000bf05300 */
[----:B------:R-:W-:-:S12]  /*2f760*/  ULDC.64 UR4, c[0x0][0xa00] ;  /* 0x0002800000047ab9 */ /* 0x000fd80000000a00 */
[----:B------:R-:W2:Y:S01]  /*2f770*/  @P0 LDC.64 R2, c[0x0][0x9f8] ;  /* 0x00027e00ff020b82 */ /* 0x000ea20000000a00 */
[----:B-1----:R-:W-:Y:S01]  /*2f780*/  LOP3.LUT R5, R5, 0x7f, RZ, 0xc0, !PT ;  /* 0x0000007f05057812 */ /* 0x002fe200078ec0ff */
[----:B--2---:R-:W-:-:S05]  /*2f790*/  @P0 IMAD.WIDE R2, R18, 0x4, R2 ;  /* 0x0000000412020825 */ /* 0x004fca00078e0202 */
[----:B------:R1:W2:Y:S01]  /*2f7a0*/  @P0 LDG.E R6, desc[UR60][R2.64] ;  /* 0x0000003c02060981 */ /* 0x0002a2000c1e1900 */
[----:B------:R-:W-:Y:S02]  /*2f7b0*/  ISETP.NE.AND P1, PT, R5, RZ, PT ;  /* 0x000000ff0500720c */ /* 0x000fe40003f25270 */
[----:B------:R-:W-:Y:S02]  /*2f7c0*/  ISETP.NE.U32.AND P0, PT, RZ, UR4, PT ;  /* 0x00000004ff007c0c */ /* 0x000fe4000bf05070 */
[----:B------:R-:W-:Y:S02]  /*2f7d0*/  PLOP3.LUT P3, PT, P1, PT, PT, 0x8, 0x0 ;  /* 0x000000000000781c */ /* 0x000fe40000f6e170 */
[----:B------:R-:W-:-:S04]  /*2f7e0*/  ISETP.NE.AND.EX P2, PT, RZ, UR5, PT, P0 ;  /* 0x00000005ff007c0c */ /* 0x000fc8000bf45300 */
[----:B-1----:R-:W-:-:S03]  /*2f7f0*/  SEL R3, R18, RZ, !P2 ;  /* 0x000000ff12037207 */ /* 0x002fc60005000000 */
[----:B------:R-:W-:-:S05]  /*2f800*/  VOTEU.ALL UP1, P1 ;  /* 0x00000000003f7886 */ /* 0x000fca0000820000 */
[----:B------:R-:W-:-:S04]  /*2f810*/  @!UP1 UIADD3 UR8, UP0, UR40, 0x270, URZ ;  /* 0x0000027028089890 */ /* 0x000fc8000ff1e03f */
[----:B------:R-:W-:-:S03]  /*2f820*/  @!UP1 UIADD3.X UR9, URZ, UR41, URZ, UP0, !UPT ;  /* 0x000000293f099290 */ /* 0x000fc600087fe43f */
[----:B------:R-:W-:Y:S01]  /*2f830*/  VOTEU.ALL UP0, P1 ;  /* 0x00000000003f7886 */ /* 0x000fe20000800000 */
[----:B--2---:R1:W-:Y:S08]  /*2f840*/  STL [R1+0x4], R6 ;  /* 0x0000040601007387 */ /* 0x0043f00000100800 */
.L_x_1656:
        /* <DEDUP_REMOVED lines=10> */
[----:B--2---:R-:W-:Y:S05]  /*2f8f0*/  @P3 BRA.U.ANY `(.L_x_1656) ;  /* 0xfffffffd00d43947 */ /* 0x004fea000393ffff */
[----:B------:R-:W-:Y:S01]  /*2f900*/  PLOP3.LUT P2, PT, P1, PT, PT, 0x8, 0x0 ;  /* 0x000000000000781c */ /* 0x000fe20000f4e170 */
[----:B------:R-:W-:Y:S01]  /*2f910*/  VOTEU.ALL UP0, P1 ;  /* 0x00000000003f7886 */ /* 0x000fe20000800000 */
[----:B------:R-:W-:-:S11]  /*2f920*/  UMOV UR4, 0x40 ;  /* 0x0000004000047882 */ /* 0x000fd60000000000 */
.L_x_1657:
        /* <DEDUP_REMOVED lines=13> */
.L_x_1658:
        /* <DEDUP_REMOVED lines=10> */
[----:B------:R-:W2:Y:S01]  /*2faa0*/  LDL R18, [R1+0x4] ;  /* 0x0000040001127983 */ /* 0x000ea20000100800 */
[----:B01----:R-:W0:Y:S01]  /*2fab0*/  LDC.64 R6, c[0x0][0x3f8] ;  /* 0x0000fe00ff067b82 */ /* 0x003e220000000a00 */
        /* <DEDUP_REMOVED lines=12> */
.L_x_1807:
[----:B--2---:R-:W-:Y:S02]  /*2fb80*/  ISETP.NE.AND P0, PT, R14, RZ, PT ;  /* 0x000000ff0e00720c */ /* 0x004fe40003f05270 */
[----:B------:R-:W-:-:S11]  /*2fb90*/  PLOP3.LUT P6, PT, PT, PT, PT, 0x8, 0x0 ;  /* 0x000000000000781c */ /* 0x000fd60003fce170 */
[----:B------:R-:W-:Y:S05]  /*2fba0*/  @P0 BRA `(.L_x_1660) ;  /* 0x00000008003c0947 */ /* 0x000fea0003800000 */
[----:B------:R-:W-:-:S03]  /*2fbb0*/  UMOV UR4, 0xffffffff ;  /* 0xffffffff00047882 */ /* 0x000fc60000000000 */
[----:B------:R-:W-:Y:S05]  /*2fbc0*/  BRA.DIV UR4, `(.L_x_1661) ;  /* 0x0000005204887947 */ /* 0x000fea000b800000 */
[----:B------:R-:W-:-:S13]  /*2fbd0*/  ELECT P6, URZ, PT ;  /* 0x00000000003f782f */ /* 0x000fda00038c0000 */
.L_x_1810:
[----:B------:R-:W-:Y:S05]  /*2fbe0*/  @!P6 BRA `(.L_x_1662) ;  /* 0x000000040090e947 */ /* 0x000fea0003800000 */
[----:B------:R-:W-:Y:S01]  /*2fbf0*/  ISETP.NE.U32.AND P0, PT, R6, RZ, PT ;  /* 0x000000ff0600720c */ /* 0x000fe20003f05070 */
[----:B-1----:R-:W-:-:S03]  /*2fc00*/  VIADD R8, R17, 0xffffffff ;  /* 0xffffffff11087836 */ /* 0x002fc60000000000 */
[----:B------:R-:W-:-:S13]  /*2fc10*/  ISETP.NE.AND.EX P0, PT, R7, RZ, PT, P0 ;  /* 0x000000ff0700720c */ /* 0x000fda0003f05300 */
[----:B------:R-:W-:Y:S05]  /*2fc20*/  @!P0 BRA `(.L_x_1663) ;  /* 0x00000000004c8947 */ /* 0x000fea0003800000 */
[----:B------:R-:W1:Y:S01]  /*2fc30*/  LDC R9, c[0x0][0x41c] ;  /* 0x00010700ff097b82 */ /* 0x000e620000000800 */
[----:B------:R-:W-:Y:S01]  /*2fc40*/  IMAD.MOV.U32 R2, RZ, RZ, R8 ;  /* 0x000000ffff027224 */ /* 0x000fe200078e0008 */
[----:B------:R-:W-:Y:S01]  /*2fc50*/  ULDC.64 UR4, c[0x0][0x408] ;  /* 0x0001020000047ab9 */ /* 0x000fe20000000a00 */
[----:B------:R-:W-:Y:S01]  /*2fc60*/  IMAD.MOV.U32 R12, RZ, RZ, R5 ;  /* 0x000000ffff0c7224 */ /* 0x000fe200078e0005 */
[----:B-1----:R-:W-:-:S13]  /*2fc70*/  ISETP.NE.AND P0, PT, R9, 0x1, PT ;  /* 0x000000010900780c */ /* 0x002fda0003f05270 */
[----:B------:R-:W1:Y:S02]  /*2fc80*/  @P0 LDC.64 R10, c[0x0][0x420] ;  /* 0x00010800ff0a0b82 */ /* 0x000e640000000a00 */
[----:B-1----:R-:W-:-:S05]  /*2fc90*/  @P0 IMAD.HI.U32 R10, R8, R10, RZ ;  /* 0x0000000a080a0227 */ /* 0x002fca00078e00ff */
[----:B------:R-:W-:-:S04]  /*2fca0*/  @P0 SHF.R.U32.HI R2, RZ, R11, R10 ;  /* 0x0000000bff020219 */ /* 0x000fc8000001160a */
[--C-:B------:R-:W-:Y:S01]  /*2fcb0*/  SHF.R.S32.HI R11, RZ, 0x1f, R2.reuse ;  /* 0x0000001fff0b7819 */ /* 0x100fe20000011402 */
[--C-:B0-----:R-:W-:Y:S02]  /*2fcc0*/  IMAD.MOV R5, RZ, RZ, -R2.reuse ;  /* 0x000000ffff057224 */ /* 0x101fe400078e0a02 */
[----:B------:R-:W-:Y:S02]  /*2fcd0*/  IMAD.MOV.U32 R10, RZ, RZ, R2 ;  /* 0x000000ffff0a7224 */ /* 0x000fe400078e0002 */
        /* <DEDUP_REMOVED lines=8> */
.L_x_1663:
[----:B-1----:R-:W2:Y:S01]  /*2fd60*/  LDL R6, [R1+0x14] ;  /* 0x0000140001067983 */ /* 0x002ea20000100800 */
[----:B0-----:R-:W-:Y:S01]  /*2fd70*/  MOV R5, 0x400 ;  /* 0x0000040000057802 */ /* 0x001fe20000000f00 */
[----:B------:R-:W0:Y:S01]  /*2fd80*/  S2R R9, SR_CgaCtaId ;  /* 0x0000000000097919 */ /* 0x000e220000008800 */
[----:B------:R-:W1:Y:S02]  /*2fd90*/  S2R R7, SR_TID.X ;  /* 0x0000000000077919 */ /* 0x000e640000002100 */
[----:B0-----:R-:W-:-:S05]  /*2fda0*/  LEA R5, R9, R5, 0x18 ;  /* 0x0000000509057211 */ /* 0x001fca00078ec0ff */
[----:B------:R-:W-:Y:S01]  /*2fdb0*/  IMAD R5, R19, 0x8, R5 ;  /* 0x0000000813057824 */ /* 0x000fe200078e0205 */
[----:B-1----:R-:W-:-:S04]  /*2fdc0*/  LOP3.LUT R7, R7, 0x7f, RZ, 0xc0, !PT ;  /* 0x0000007f07077812 */ /* 0x002fc800078ec0ff */
[----:B------:R-:W-:Y:S02]  /*2fdd0*/  ISETP.NE.AND P0, PT, R7, RZ, PT ;  /* 0x000000ff0700720c */ /* 0x000fe40003f05270 */
[----:B--2---:R-:W-:-:S04]  /*2fde0*/  SHF.L.U32 R6, R6, 0x1f, RZ ;  /* 0x0000001f06067819 */ /* 0x004fc800000006ff */
[----:B------:R-:W0:Y:S02]  /*2fdf0*/  SYNCS.PHASECHK.TRANS64.TRYWAIT P2, [R5+URZ+0x29880], R6 ;  /* 0x02988006050075a7 */ /* 0x000e24000804017f */
[----:B0-----:R-:W-:Y:S05]  /*2fe00*/  @!P2 BRA `(.L_x_1664) ;  /* 0x000000500018a947 */ /* 0x001fea0003800000 */
.L_x_1811:
        /* <DEDUP_REMOVED lines=8> */
.L_x_1665:
[----:B------:R-:W2:Y:S01]  /*2fe90*/  LDL R9, [R1+0x24] ;  /* 0x0000240001097983 */ /* 0x000ea20000100800 */
[----:B------:R-:W-:Y:S01]  /*2fea0*/  MOV R7, 0x400 ;  /* 0x0000040000077802 */ /* 0x000fe20000000f00 */
[----:B------:R-:W1:Y:S01]  /*2feb0*/  S2R R10, SR_CgaCtaId ;  /* 0x00000000000a7919 */ /* 0x000e620000008800 */
[----:B------:R-:W-:Y:S01]  /*2fec0*/  R2UR UR9, R5 ;  /* 0x00000000050972ca */ /* 0x000fe200000e0000 */
[----:B------:R-:W-:Y:S01]  /*2fed0*/  UIADD3 UR4, UP0, UR40, 0x470, URZ ;  /* 0x0000047028047890 */ /* 0x000fe2000ff1e03f */
[----:B------:R-:W-:Y:S02]  /*2fee0*/  R2UR UR12, R0 ;  /* 0x00000000000c72ca */ /* 0x000fe400000e0000 */
[----:B-----5:R-:W-:Y:S01]  /*2fef0*/  R2UR UR13, R2 ;  /* 0x00000000020d72ca */ /* 0x020fe200000e0000 */
[----:B------:R-:W-:Y:S01]  /*2ff00*/  UIADD3.X UR5, URZ, UR41, URZ, UP0, !UPT ;  /* 0x000000293f057290 */ /* 0x000fe200087fe43f */
[----:B-1----:R-:W-:-:S05]  /*2ff10*/  LEA R7, R10, R7, 0x18 ;  /* 0x000000070a077211 */ /* 0x002fca00078ec0ff */
[----:B------:R-:W-:-:S05]  /*2ff20*/  IMAD R7, R19, 0x5000, R7 ;  /* 0x0000500013077824 */ /* 0x000fca00078e0207 */
[----:B------:R-:W-:Y:S01]  /*2ff30*/  R2UR UR8, R7 ;  /* 0x00000000070872ca */ /* 0x000fe200000e0000 */
[----:B------:R-:W-:Y:S01]  /*2ff40*/  UIADD3 UR9, UR9, 0x29870, URZ ;  /* 0x0002987009097890 */ /* 0x000fe2000fffe03f */
[----:B------:R-:W-:Y:S01]  /*2ff50*/  UMOV UR6, 0x0 ;  /* 0x0000000000067882 */ /* 0x000fe20000000000 */
[----:B------:R-:W-:Y:S01]  /*2ff60*/  UMOV UR7, 0x14f00000 ;  /* 0x14f0000000077882 */ /* 0x000fe20000000000 */
[----:B------:R-:W-:-:S09]  /*2ff70*/  UMOV UR10, URZ ;  /* 0x0000003f000a7c82 */ /* 0x000fd20008000000 */
[----:B------:R-:W-:Y:S01]  /*2ff80*/  UIADD3 UR8, UR8, 0xa400, URZ ;  /* 0x0000a40008087890 */ /* 0x000fe2000fffe03f */
[----:B--2---:R-:W-:-:S05]  /*2ff90*/  IMAD R8, R8, 0xa0, R9 ;  /* 0x000000a008087824 */ /* 0x004fca00078e0209 */
[----:B------:R-:W-:-:S13]  /*2ffa0*/  R2UR UR11, R8 ;  /* 0x00000000080b72ca */ /* 0x000fda00000e0000 */
[----:B------:R1:W-:Y:S01]  /*2ffb0*/  UTMALDG.4D [UR8], [UR4], desc[UR6] ;  /* 0x00000608040075b4 */ /* 0x0003e20008019000 */
[----:B------:R-:W2:Y:S02]  /*2ffc0*/  SYNCS.PHASECHK.TRANS64.TRYWAIT P2, [R5+URZ+0x29840], R6 ;  /* 0x02984006050075a7 */ /* 0x000ea4000804017f */
[----:B-12---:R-:W-:Y:S05]  /*2ffd0*/  @!P2 BRA `(.L_x_1666) ;  /* 0x0000004c00b8a947 */ /* 0x006fea0003800000 */
.L_x_1812:
        /* <DEDUP_REMOVED lines=8> */
.L_x_1667:
[----:B------:R-:W2:Y:S01]  /*30060*/  S2R R7, SR_CgaCtaId ;  /* 0x0000000000077919 */ /* 0x000ea20000008800 */
[----:B01----:R-:W-:Y:S01]  /*30070*/  MOV R6, 0x400 ;  /* 0x0000040000067802 */ /* 0x003fe20000000f00 */
[----:B------:R-:W-:Y:S01]  /*30080*/  UIADD3 UR4, UP0, UR40, 0x370, URZ ;  /* 0x0000037028047890 */ /* 0x000fe2000ff1e03f */
[----:B------:R-:W-:Y:S01]  /*30090*/  R2UR UR9, R5 ;  /* 0x00000000050972ca */ /* 0x000fe200000e0000 */
[----:B------:R-:W-:Y:S01]  /*300a0*/  UMOV UR10, URZ ;  /* 0x0000003f000a7c82 */ /* 0x000fe20008000000 */
[----:B------:R-:W-:Y:S01]  /*300b0*/  R2UR UR11, R8 ;  /* 0x00000000080b72ca */ /* 0x000fe200000e0000 */
[----:B------:R-:W-:Y:S01]  /*300c0*/  UIADD3.X UR5, URZ, UR41, URZ, UP0, !UPT ;  /* 0x000000293f057290 */ /* 0x000fe200087fe43f */
[----:B------:R-:W-:Y:S01]  /*300d0*/  R2UR UR12, R0 ;  /* 0x00000000000c72ca */ /* 0x000fe200000e0000 */
[----:B------:R-:W-:Y:S01]  /*300e0*/  UMOV UR6, 0x0 ;  /* 0x0000000000067882 */ /* 0x000fe20000000000 */
[----:B------:R-:W-:Y:S01]  /*300f0*/  R2UR UR13, R2 ;  /* 0x00000000020d72ca */ /* 0x000fe200000e0000 */
[----:B------:R-:W-:Y:S01]  /*30100*/  UMOV UR7, 0x14f00000 ;  /* 0x14f0000000077882 */ /* 0x000fe20000000000 */
[----:B------:R-:W-:-:S05]  /*30110*/  UMOV UR17, 0x40 ;  /* 0x0000004000117882 */ /* 0x000fca0000000000 */
[----:B------:R-:W-:Y:S01]  /*30120*/  UIADD3 UR9, UR9, 0x29830, URZ ;  /* 0x0002983009097890 */ /* 0x000fe2000fffe03f */
[----:B--2---:R-:W-:-:S05]  /*30130*/  LEA R6, R7, R6, 0x18 ;  /* 0x0000000607067211 */ /* 0x004fca00078ec0ff */
[----:B------:R-:W-:-:S05]  /*30140*/  IMAD R5, R19, 0x7800, R6 ;  /* 0x0000780013057824 */ /* 0x000fca00078e0206 */
[----:B------:R-:W-:-:S13]  /*30150*/  R2UR UR8, R5 ;  /* 0x00000000050872ca */ /* 0x000fda00000e0000 */
        /* <DEDUP_REMOVED lines=12> */
[----:B--2---:R-:W-:Y:S01]  /*30220*/  NOP ;  /* 0x0000000000007918 */ /* 0x004fe20000000000 */
.L_x_1662:
[----:B------:R-:W2:Y:S01]  /*30230*/  LDL.LU R6, [R1+0x8] ;  /* 0x0000080001067983 */ /* 0x000ea20000300800 */
[----:B------:R-:W-:Y:S01]  /*30240*/  MOV R7, 0x400 ;  /* 0x0000040000077802 */ /* 0x000fe20000000f00 */
[----:B-1----:R-:W1:Y:S01]  /*30250*/  S2R R8, SR_CgaCtaId ;  /* 0x0000000000087919 */ /* 0x002e620000008800 */
[----:B------:R-:W-:Y:S05]  /*30260*/  WARPSYNC.ALL ;  /* 0x0000000000007948 */ /* 0x000fea0003800000 */
[----:B------:R-:W-:-:S13]  /*30270*/  ELECT P0, URZ, PT ;  /* 0x00000000003f782f */ /* 0x000fda0003800000 */
[----:B------:R-:W-:Y:S01]  /*30280*/  @P0 R2UR UR13, R3 ;  /* 0x00000000030d02ca */ /* 0x000fe200000e0000 */
[----:B------:R-:W-:Y:S01]  /*30290*/  UIADD3 UR4, UP0, UR40, 0x270, URZ ;  /* 0x0000027028047890 */ /* 0x000fe2000ff1e03f */
[----:B------:R-:W-:-:S03]  /*302a0*/  @P0 R2UR UR11, R4 ;  /* 0x00000000040b02ca */ /* 0x000fc600000e0000 */
[----:B------:R-:W-:Y:S01]  /*302b0*/  UIADD3.X UR5, URZ, UR41, URZ, UP0, !UPT ;  /* 0x000000293f057290 */ /* 0x000fe200087fe43f */
[----:B-1----:R-:W-:-:S04]  /*302c0*/  LEA R7, R8, R7, 0x18 ;  /* 0x0000000708077211 */ /* 0x002fc800078ec0ff */
[----:B------:R-:W-:Y:S01]  /*302d0*/  R2UR UR24, R7 ;  /* 0x00000000071872ca */ /* 0x000fe200000e0000 */
[----:B0-----:R-:W-:Y:S01]  /*302e0*/  @P0 IMAD.MOV.U32 R5, RZ, RZ, 0x6000 ;  /* 0x00006000ff050424 */ /* 0x001fe200078e00ff */
        /* <DEDUP_REMOVED lines=20> */
[----:B0-----:R-:W-:Y:S02]  /*30430*/  @P0 R2UR UR13, R3 ;  /* 0x00000000030d02ca */ /* 0x001fe400000e0000 */
[----:B------:R-:W-:Y:S02]  /*30440*/  @P0 R2UR UR12, R6 ;  /* 0x00000000060c02ca */ /* 0x000fe400000e0000 */
[----:B------:R-:W-:Y:S01]  /*30450*/  @P0 R2UR UR11, R4 ;  /* 0x00000000040b02ca */ /* 0x000fe200000e0000 */
[----:B------:R-:W-:Y:S01]  /*30460*/  UIADD3 UR8, UR24, 0x18400, URZ ;  /* 0x0001840018087890 */ /* 0x000fe2000fffe03f */
[----:B------:R-:W-:-:S11]  /*30470*/  UMOV UR10, 0x80 ;  /* 0x00000080000a7882 */ /* 0x000fd60000000000 */
[----:B------:R3:W-:Y:S02]  /*30480*/  UTMALDG.4D [UR8], [UR4], desc[UR22] ;  /* 0x00001608040075b4 */ /* 0x0007e40008019000 */
[----:B---3--:R-:W-:Y:S01]  /*30490*/  NOP ;  /* 0x0000000000007918 */ /* 0x008fe20000000000 */
.L_x_1660:
[----:B------:R-:W2:Y:S01]  /*304a0*/  LDL.LU R6, [R1+0x34] ;  /* 0x0000340001067983 */ /* 0x000ea20000300800 */
[----:B------:R-:W-:Y:S01]  /*304b0*/  MOV R4, 0x400 ;  /* 0x0000040000047802 */ /* 0x000fe20000000f00 */
[----:B------:R-:W-:Y:S01]  /*304c0*/  BSSY B0, `(.L_x_1668) ;  /* 0x000000b000007945 */ /* 0x000fe20003800000 */
[----:B0-----:R-:W0:Y:S02]  /*304d0*/  S2R R5, SR_CgaCtaId ;  /* 0x0000000000057919 */ /* 0x001e240000008800 */
[----:B0-----:R-:W-:Y:S01]  /*304e0*/  LEA R4, R5, R4, 0x18 ;  /* 0x0000000405047211 */ /* 0x001fe200078ec0ff */
[----:B--2---:R-:W-:-:S05]  /*304f0*/  VIADD R6, R6, 0x1 ;  /* 0x0000000106067836 */ /* 0x004fca0000000000 */
[----:B------:R-:W-:Y:S01]  /*30500*/  LEA.HI R3, R6, R6, RZ, 0x1 ;  /* 0x0000000606037211 */ /* 0x000fe200078f08ff */
[----:B------:R0:W-:Y:S03]  /*30510*/  STL [R1+0x34], R6 ;  /* 0x0000340601007387 */ /* 0x0001e60000100800 */
[----:B------:R-:W-:-:S05]  /*30520*/  LOP3.LUT R3, R3, 0xfffffffe, RZ, 0xc0, !PT ;  /* 0xfffffffe03037812 */ /* 0x000fca00078ec0ff */
[----:B------:R-:W-:-:S05]  /*30530*/  IMAD.IADD R3, R6, 0x1, -R3 ;  /* 0x0000000106037824 */ /* 0x000fca00078e0a03 */
[----:B------:R-:W-:-:S04]  /*30540*/  SHF.L.U32 R3, R3, 0x1f, RZ ;  /* 0x0000001f03037819 */ /* 0x000fc800000006ff */
[----:B------:R-:W2:Y:S02]  /*30550*/  SYNCS.PHASECHK.TRANS64.TRYWAIT P0, [R4+URZ+0x29820], R3 ;  /* 0x02982003040075a7 */ /* 0x000ea4000800017f */
[----:B0-2---:R-:W-:Y:S05]  /*30560*/  @!P0 BRA `(.L_x_1669) ;  /* 0x0000004800688947 */ /* 0x005fea0003800000 */
.L_x_1813:
[----:B------:R-:W-:Y:S05]  /*30570*/  BSYNC B0 ;  /* 0x0000000000007941 */ /* 0x000fea0003800000 */
.L_x_1668:
[----:B0-----:R-:W2:Y:S01]  /*30580*/  LDL R4, [R1+0x20] ;  /* 0x0000200001047983 */ /* 0x001ea20000100800 */
[----:B------:R-:W-:-:S05]  /*30590*/  VIADD R17, R17, 0xfffffffe ;  /* 0xfffffffe11117836 */ /* 0x000fca0000000000 */
[----:B--2---:R-:W-:-:S13]  /*305a0*/  ISETP.GE.AND P0, PT, R17, R4, PT ;  /* 0x000000041100720c */ /* 0x004fda0003f06270 */
[----:B------:R-:W-:Y:S05]  /*305b0*/  @!P0 BRA `(.L_x_1670) ;  /* 0x00000010002c8947 */ /* 0x000fea0003800000 */
[----:B------:R0:W5:Y:S01]  /*305c0*/  LDL.LU R7, [R1+0x14] ;  /* 0x0000140001077983 */ /* 0x0001620000300800 */
[----:B------:R-:W-:-:S07]  /*305d0*/  IMAD.MOV.U32 R6, RZ, RZ, R19 ;  /* 0x000000ffff067224 */ /* 0x000fce00078e0013 */
.L_x_1692:
[----:B------:R-:W-:Y:S01]  /*305e0*/  VIADD R19, R6, 0x1 ;  /* 0x0000000106137836 */ /* 0x000fe20000000000 */
[----:B------:R-:W-:Y:S05]  /*305f0*/  YIELD ;  /* 0x0000000000007946 */ /* 0x000fea0003800000 */
[----:B------:R-:W-:Y:S01]  /*30600*/  ISETP.NE.AND P0, PT, R19, 0x2, PT ;  /* 0x000000021300780c */ /* 0x000fe20003f05270 */
[----:B------:R-:W-:Y:S03]  /*30610*/  BSSY B0, `(.L_x_1671) ;  /* 0x0000091000007945 */ /* 0x000fe60003800000 */
[----:B------:R-:W-:-:S02]  /*30620*/  SEL R3, RZ, 0x1, P0 ;  /* 0x00000001ff037807 */ /* 0x000fc40000000000 */
[----:B------:R-:W-:Y:S02]  /*30630*/  SEL R19, R19, RZ, P0 ;  /* 0x000000ff13137207 */ /* 0x000fe40000000000 */
[----:B--2--5:R-:W-:-:S05]  /*30640*/  LOP3.LUT R9, R7, R3, RZ, 0x3c, !PT ;  /* 0x0000000307097212 */ /* 0x024fca00078e3cff */
[----:B------:R2:W-:Y:S01]  /*30650*/  STL [R1+0x14], R9 ;  /* 0x0000140901007387 */ /* 0x0005e20000100800 */
[----:B------:R-:W-:Y:S05]  /*30660*/  @!P6 BRA `(.L_x_1672) ;  /* 0x00000008002ce947 */ /* 0x000fea0003800000 */
[----:B------:R-:W-:Y:S01]  /*30670*/  ULDC.64 UR4, c[0x0][0x3f8] ;  /* 0x0000fe0000047ab9 */ /* 0x000fe20000000a00 */
[----:B-1----:R-:W-:Y:S01]  /*30680*/  IMAD.MOV.U32 R8, RZ, RZ, R17 ;  /* 0x000000ffff087224 */ /* 0x002fe200078e0011 */
[----:B------:R-:W-:-:S04]  /*30690*/  ISETP.NE.U32.AND P0, PT, RZ, UR4, PT ;  /* 0x00000004ff007c0c */ /* 0x000fc8000bf05070 */
[----:B------:R-:W-:-:S13]  /*306a0*/  ISETP.NE.AND.EX P0, PT, RZ, UR5, PT, P0 ;  /* 0x00000005ff007c0c */ /* 0x000fda000bf05300 */
[----:B------:R-:W-:Y:S05]  /*306b0*/  @!P0 BRA `(.L_x_1673) ;  /* 0x00000000004c8947 */ /* 0x000fea0003800000 */
[----:B------:R-:W3:Y:S01]  /*306c0*/  LDL R11, [R1+0x1c] ;  /* 0x00001c00010b7983 */ /* 0x000ee20000100800 */
[----:B------:R-:W1:Y:S01]  /*306d0*/  LDC R5, c[0x0][0x41c] ;  /* 0x00010700ff057b82 */ /* 0x000e620000000800 */
[----:B------:R-:W-:Y:S02]  /*306e0*/  ULDC.64 UR6, c[0x0][0x408] ;  /* 0x0001020000067ab9 */ /* 0x000fe40000000a00 */
[----:B------:R-:W4:Y:S01]  /*306f0*/  LDL R10, [R1+0x4] ;  /* 0x00000400010a7983 */ /* 0x000f220000100800 */
        /* <DEDUP_REMOVED lines=8> */
[----:B---3--:R-:W-:-:S04]  /*30780*/  IMAD R4, R11, UR6, RZ ;  /* 0x000000060b047c24 */ /* 0x008fc8000f8e02ff */
[C---:B----4-:R-:W-:Y:S02]  /*30790*/  IMAD R4, R10.reuse, UR7, R4 ;  /* 0x000000070a047c24 */ /* 0x050fe4000f8e0204 */
[----:B------:R-:W-:-:S04]  /*307a0*/  IMAD.WIDE.U32 R2, R10, UR6, R2 ;  /* 0x000000060a027c25 */ /* 0x000fc8000f8e0002 */
[----:B------:R-:W-:Y:S01]  /*307b0*/  IMAD.IADD R3, R4, 0x1, R3 ;  /* 0x0000000104037824 */ /* 0x000fe200078e0203 */
[----:B------:R-:W-:-:S04]  /*307c0*/  LEA R4, P0, R2, UR4, 0x2 ;  /* 0x0000000402047c11 */ /* 0x000fc8000f8010ff */
[----:B------:R-:W-:-:S05]  /*307d0*/  LEA.HI.X R5, R2, UR5, R3, 0x2, P0 ;  /* 0x0000000502057c11 */ /* 0x000fca00080f1403 */
[----:B------:R1:W5:Y:S04]  /*307e0*/  LDG.E R2, desc[UR60][R4.64] ;  /* 0x0000003c04027981 */ /* 0x000368000c1e1900 */
.L_x_1673:
[----:B-1----:R-:W1:Y:S01]  /*307f0*/  S2R R4, SR_CgaCtaId ;  /* 0x0000000000047919 */ /* 0x002e620000008800 */
[----:B------:R-:W-:Y:S01]  /*30800*/  MOV R3, 0x400 ;  /* 0x0000040000037802 */ /* 0x000fe20000000f00 */
[----:B------:R-:W-:Y:S01]  /*30810*/  BSSY B1, `(.L_x_1674) ;  /* 0x0000009000017945 */ /* 0x000fe20003800000 */
[----:B------:R-:W3:Y:S02]  /*30820*/  S2R R5, SR_TID.X ;  /* 0x0000000000057919 */ /* 0x000ee40000002100 */
[----:B-1----:R-:W-:Y:S02]  /*30830*/  LEA R3, R4, R3, 0x18 ;  /* 0x0000000304037211 */ /* 0x002fe400078ec0ff */
[----:B---3--:R-:W-:-:S03]  /*30840*/  LOP3.LUT R5, R5, 0x7f, RZ, 0xc0, !PT ;  /* 0x0000007f05057812 */ /* 0x008fc600078ec0ff */
[----:B------:R-:W-:Y:S01]  /*30850*/  IMAD R4, R19, 0x8, R3 ;  /* 0x0000000813047824 */ /* 0x000fe200078e0203 */
[----:B------:R-:W-:Y:S02]  /*30860*/  SHF.L.U32 R3, R9, 0x1f, RZ ;  /* 0x0000001f09037819 */ /* 0x000fe400000006ff */
[----:B------:R-:W-:Y:S02]  /*30870*/  ISETP.NE.AND P2, PT, R5, RZ, PT ;  /* 0x000000ff0500720c */ /* 0x000fe40003f45270 */
[----:B------:R-:W1:Y:S02]  /*30880*/  SYNCS.PHASECHK.TRANS64.TRYWAIT P0, [R4+URZ+0x29880], R3 ;  /* 0x02988003040075a7 */ /* 0x000e64000800017f */
[----:B-1----:R-:W-:Y:S09]  /*30890*/  @!P0 BRA `(.L_x_1675) ;  /* 0x0000004400bc8947 */ /* 0x002ff20003800000 */
.L_x_1814:
[----:B------:R-:W-:Y:S05]  /*308a0*/  BSYNC B1 ;  /* 0x0000000000017941 */ /* 0x000fea0003800000 */
.L_x_1674:
[----:B------:R-:W-:Y:S04]  /*308b0*/  BSSY B1, `(.L_x_1676) ;  /* 0x0000009000017945 */ /* 0x000fe80003800000 */
[----:B------:R-:W-:Y:S05]  /*308c0*/  @P2 BRA `(.L_x_1677) ;  /* 0x00000000001c2947 */ /* 0x000fea0003800000 */
[----:B------:R-:W2:Y:S02]  /*308d0*/  S2R R5, SR_TID.X ;  /* 0x0000000000057919 */ /* 0x000ea40000002100 */
[----:B--2---:R-:W-:Y:S01]  /*308e0*/  LOP3.LUT R9, R5, 0x1f, RZ, 0xc0, !PT ;  /* 0x0000001f05097812 */ /* 0x004fe200078ec0ff */
[----:B------:R-:W-:-:S03]  /*308f0*/  IMAD.MOV.U32 R5, RZ, RZ, 0x5000 ;  /* 0x00005000ff057424 */ /* 0x000fc600078e00ff */
[----:B------:R-:W-:Y:S01]  /*30900*/  ISETP.NE.AND P0, PT, R9, RZ, PT ;  /* 0x000000ff0900720c */ /* 0x000fe20003f05270 */
[----:B------:R3:W-:-:S12]  /*30910*/  SYNCS.ARRIVE.TRANS64 RZ, [R4+URZ+0x29870], R5 ;  /* 0x0298700504ff79a7 */ /* 0x0007d8000800003f */
[----:B---3--:R-:W-:Y:S05]  /*30920*/  @!P0 BRA `(.L_x_1677) ;  /* 0x0000000000048947 */ /* 0x008fea0003800000 */
[----:B------:R-:W-:Y:S01]  /*30930*/  BPT.TRAP 0x1 ;  /* 0x000000040000795c */ /* 0x000fe20000300000 */
.L_x_1677:
[----:B------:R-:W-:Y:S05]  /*30940*/  BSYNC B1 ;  /* 0x0000000000017941 */ /* 0x000fea0003800000 */
.L_x_1676:
[----:B------:R-:W3:Y:S01]  /*30950*/  LDL R5, [R1+0x24] ;  /* 0x0000240001057983 */ /* 0x000ee20000100800 */
[----:B------:R-:W-:Y:S01]  /*30960*/  IMAD.MOV.U32 R12, RZ, RZ, RZ ;  /* 0x000000ffff0c7224 */ /* 0x000fe200078e00ff */
[----:B--2---:R-:W-:Y:S01]  /*30970*/  MOV R9, 0x400 ;  /* 0x0000040000097802 */ /* 0x004fe20000000f00 */
[----:B------:R-:W-:Y:S01]  /*30980*/  UIADD3 UR4, UP0, UR40, 0x470, URZ ;  /* 0x0000047028047890 */ /* 0x000fe2000ff1e03f */
[----:B------:R-:W2:Y:S01]  /*30990*/  S2R R10, SR_CgaCtaId ;  /* 0x00000000000a7919 */ /* 0x000ea20000008800 */
[----:B------:R-:W-:Y:S01]  /*309a0*/  PLOP3.LUT P0, PT, PT, PT, PT, 0x80, 0x0 ;  /* 0x000000000000781c */ /* 0x000fe20003f0f070 */
[----:B------:R-:W-:Y:S01]  /*309b0*/  UMOV UR6, 0x0 ;  /* 0x0000000000067882 */ /* 0x000fe20000000000 */
[----:B------:R-:W-:Y:S01]  /*309c0*/  R2UR UR10, R12 ;  /* 0x000000000c0a72ca */ /* 0x000fe200000e0000 */
[----:B------:R-:W-:Y:S01]  /*309d0*/  UIADD3.X UR5, URZ, UR41, URZ, UP0, !UPT ;  /* 0x000000293f057290 */ /* 0x000fe200087fe43f */
[----:B------:R-:W-:Y:S01]  /*309e0*/  UMOV UR7, 0x14f00000 ;  /* 0x14f0000000077882 */ /* 0x000fe20000000000 */
[----:B--2---:R-:W-:-:S05]  /*309f0*/  LEA R9, R10, R9, 0x18 ;  /* 0x000000090a097211 */ /* 0x004fca00078ec0ff */
[----:B------:R-:W-:Y:S02]  /*30a00*/  IMAD R9, R19, 0x5000, R9 ;  /* 0x0000500013097824 */ /* 0x000fe400078e0209 */
[----:B---3--:R-:W-:Y:S02]  /*30a10*/  IMAD R5, R8, 0xa0, R5 ;  /* 0x000000a008057824 */ /* 0x008fe400078e0205 */
[----:B------:R-:W-:Y:S02]  /*30a20*/  VIADD R8, R9, 0xa400 ;  /* 0x0000a40009087836 */ /* 0x000fe40000000000 */
[----:B------:R-:W-:-:S07]  /*30a30*/  VIADD R9, R4, 0x29870 ;  /* 0x0002987004097836 */ /* 0x000fce0000000000 */
.L_x_1678:
        /* <DEDUP_REMOVED lines=10> */
[----:B------:R-:W2:Y:S01]  /*30ae0*/  SYNCS.PHASECHK.TRANS64.TRYWAIT P0, [R4+URZ+0x29840], R3 ;  /* 0x02984003040075a7 */ /* 0x000ea2000800017f */
[----:B------:R-:W-:Y:S04]  /*30af0*/  BSSY B1, `(.L_x_1679) ;  /* 0x0000002000017945 */ /* 0x000fe80003800000 */
[----:B--2---:R-:W-:Y:S05]  /*30b00*/  @!P0 BRA `(.L_x_1680) ;  /* 0x0000004400348947 */ /* 0x004fea0003800000 */
.L_x_1815:
[----:B------:R-:W-:Y:S05]  /*30b10*/  BSYNC B1 ;  /* 0x0000000000017941 */ /* 0x000fea0003800000 */
.L_x_1679:
        /* <DEDUP_REMOVED lines=11> */
.L_x_1682:
[----:B------:R-:W-:Y:S05]  /*30bd0*/  BSYNC B1 ;  /* 0x0000000000017941 */ /* 0x000fea0003800000 */
.L_x_1681:
[----:B------:R-:W3:Y:S01]  /*30be0*/  S2R R8, SR_CgaCtaId ;  /* 0x0000000000087919 */ /* 0x000ee20000008800 */
[----:B-12---:R-:W-:Y:S01]  /*30bf0*/  MOV R3, 0x400 ;  /* 0x0000040000037802 */ /* 0x006fe20000000f00 */
[----:B------:R-:W-:Y:S01]  /*30c00*/  UIADD3 UR4, UP0, UR40, 0x370, URZ ;  /* 0x0000037028047890 */ /* 0x000fe2000ff1e03f */
[----:B------:R-:W-:Y:S01]  /*30c10*/  R2UR UR10, R12 ;  /* 0x000000000c0a72ca */ /* 0x000fe200000e0000 */
[----:B------:R-:W-:Y:S01]  /*30c20*/  VIADD R4, R4, 0x29830 ;  /* 0x0002983004047836 */ /* 0x000fe20000000000 */
[----:B------:R-:W-:Y:S01]  /*30c30*/  R2UR UR6, R10 ;  /* 0x000000000a0672ca */ /* 0x000fe200000e0000 */
[----:B------:R-:W-:Y:S01]  /*30c40*/  UIADD3.X UR5, URZ, UR41, URZ, UP0, !UPT ;  /* 0x000000293f057290 */ /* 0x000fe200087fe43f */
[----:B------:R-:W-:Y:S02]  /*30c50*/  R2UR UR7, R11 ;  /* 0x000000000b0772ca */ /* 0x000fe400000e0000 */
[----:B------:R-:W-:Y:S02]  /*30c60*/  PLOP3.LUT P0, PT, PT, PT, PT, 0x80, 0x0 ;  /* 0x000000000000781c */ /* 0x000fe40003f0f070 */
[----:B---3--:R-:W-:-:S05]  /*30c70*/  LEA R3, R8, R3, 0x18 ;  /* 0x0000000308037211 */ /* 0x008fca00078ec0ff */
[----:B------:R-:W-:-:S04]  /*30c80*/  IMAD R3, R19, 0x7800, R3 ;  /* 0x0000780013037824 */ /* 0x000fc800078e0203 */
[----:B------:R-:W-:-:S07]  /*30c90*/  VIADD R8, R3, 0x1a400 ;  /* 0x0001a40003087836 */ /* 0x000fce0000000000 */
.L_x_1683:
        /* <DEDUP_REMOVED lines=15> */
.L_x_1684:
        /* <DEDUP_REMOVED lines=15> */
.L_x_1685:
        /* <DEDUP_REMOVED lines=9> */
[----:B---3--:R-:W-:Y:S05]  /*30f10*/  @P0 BRA.U.ANY `(.L_x_1685) ;  /* 0xfffffffd00d80947 */ /* 0x008fea000393ffff */
.L_x_1672:
[----:B------:R-:W-:Y:S05]  /*30f20*/  BSYNC B0 ;  /* 0x0000000000007941 */ /* 0x000fea0003800000 */
.L_x_1671:
[----:B------:R-:W-:-:S06]  /*30f30*/  UISETP.NE.AND UP0, UPT, UR37, 0x3, UPT ;  /* 0x000000032500788c */ /* 0x000fcc000bf05270 */
[----:B------:R-:W-:-:S13]  /*30f40*/  PLOP3.LUT P0, PT, PT, PT, UP0, 0x80, 0x0 ;  /* 0x000000000000781c */ /* 0x000fda0003f0f008 */
[----:B------:R-:W-:Y:S05]  /*30f50*/  @!P0 BRA `(.L_x_1686) ;  /* 0x0000000000048947 */ /* 0x000fea0003800000 */
[----:B------:R-:W-:Y:S01]  /*30f60*/  BPT.TRAP 0x1 ;  /* 0x000000040000795c */ /* 0x000fe20000300000 */
.L_x_1686:
[----:B------:R-:W3:Y:S01]  /*30f70*/  S2R R5, SR_CgaCtaId ;  /* 0x0000000000057919 */ /* 0x000ee20000008800 */
[----:B------:R-:W-:Y:S01]  /*30f80*/  IMAD.U32 R3, RZ, RZ, UR39 ;  /* 0x00000027ff037e24 */ /* 0x000fe2000f8e00ff */
[----:B------:R-:W-:Y:S01]  /*30f90*/  MOV R4, 0x400 ;  /* 0x0000040000047802 */ /* 0x000fe20000000f00 */
[----:B------:R-:W-:Y:S03]  /*30fa0*/  BSSY B0, `(.L_x_1687) ;  /* 0x0000008000007945 */ /* 0x000fe60003800000 */
[----:B------:R-:W-:Y:S02]  /*30fb0*/  ISETP.NE.AND P0, PT, R3, 0x3, PT ;  /* 0x000000030300780c */ /* 0x000fe40003f05270 */
[----:B------:R-:W-:-:S04]  /*30fc0*/  LOP3.LUT R3, R7, 0x1, RZ, 0x3c, !PT ;  /* 0x0000000107037812 */ /* 0x000fc800078e3cff */
[----:B------:R-:W-:Y:S02]  /*30fd0*/  SHF.L.U32 R3, R3, 0x1f, RZ ;  /* 0x0000001f03037819 */ /* 0x000fe400000006ff */
[----:B---3--:R-:W-:-:S05]  /*30fe0*/  LEA R4, R5, R4, 0x18 ;  /* 0x0000000405047211 */ /* 0x008fca00078ec0ff */
[----:B------:R-:W-:-:S04]  /*30ff0*/  IMAD R20, R6, 0x8, R4 ;  /* 0x0000000806147824 */ /* 0x000fc800078e0204 */
[----:B------:R-:W3:Y:S02]  /*31000*/  SYNCS.PHASECHK.TRANS64.TRYWAIT P2, [R20+URZ+0x29870], R3 ;  /* 0x02987003140075a7 */ /* 0x000ee4000804017f */
[----:B---3--:R-:W-:Y:S05]  /*31010*/  @!P2 BRA `(.L_x_1688) ;  /* 0x000000400004a947 */ /* 0x008fea0003800000 */
.L_x_1816:
[----:B------:R-:W-:Y:S05]  /*31020*/  BSYNC B0 ;  /* 0x0000000000007941 */ /* 0x000fea0003800000 */
.L_x_1687:
[----:B------:R-:W-:Y:S05]  /*31030*/  @!P0 BRA `(.L_x_1689) ;  /* 0x0000000000048947 */ /* 0x000fea0003800000 */
[----:B------:R-:W-:Y:S01]  /*31040*/  BPT.TRAP 0x1 ;  /* 0x000000040000795c */ /* 0x000fe20000300000 */
.L_x_1689:
[----:B---3--:R-:W-:Y:S01]  /*31050*/  SHF.L.U32 R3, R7, 0x1f, RZ ;  /* 0x0000001f07037819 */ /* 0x008fe200000006ff */
[----:B------:R-:W-:-:S03]  /*31060*/  IMAD R12, R6, 0x5000, RZ ;  /* 0x00005000060c7824 */ /* 0x000fc600078e02ff */
[----:B------:R-:W3:Y:S02]  /*31070*/  SYNCS.PHASECHK.TRANS64.TRYWAIT P2, [R20+URZ+0x29860], R3 ;  /* 0x02986003140075a7 */ /* 0x000ee4000804017f */
[----:B---3--:R-:W-:Y:S05]  /*31080*/  @!P2 BRA `(.L_x_1690) ;  /* 0x0000003c00fca947 */ /* 0x008fea0003800000 */
.L_x_1817:
[----:B------:R-:W3:Y:S04]  /*31090*/  LDL R4, [R1+0x2c] ;  /* 0x00002c0001047983 */ /* 0x000ee80000100800 */
[----:B------:R-:W4:Y:S01]  /*310a0*/  LDL R15, [R1+0x28] ;  /* 0x00002800010f7983 */ /* 0x000f220000100800 */
[----:B------:R-:W-:Y:S01]  /*310b0*/  MOV R13, 0x400 ;  /* 0x00000400000d7802 */ /* 0x000fe20000000f00 */
[----:B------:R-:W-:Y:S05]  /*310c0*/  WARPSYNC.ALL ;  /* 0x0000000000007948 */ /* 0x000fea0003800000 */
[----:B------:R-:W5:Y:S01]  /*310d0*/  S2R R14, SR_CgaCtaId ;  /* 0x00000000000e7919 */ /* 0x000f620000008800 */
[----:B------:R-:W-:Y:S01]  /*310e0*/  IMAD.MOV.U32 R18, RZ, RZ, 0x40 ;  /* 0x00000040ff127424 */ /* 0x000fe200078e00ff */
[----:B--2---:R-:W2:Y:S01]  /*310f0*/  S2R R9, SR_TID.X ;  /* 0x0000000000097919 */ /* 0x004ea20000002100 */
[----:B-----5:R-:W-:-:S02]  /*31100*/  LEA R13, R14, R13, 0x18 ;  /* 0x0000000d0e0d7211 */ /* 0x020fc400078ec0ff */
[----:B--2---:R-:W-:-:S04]  /*31110*/  LOP3.LUT P2, RZ, R9, 0x4, RZ, 0xc0, !PT ;  /* 0x0000000409ff7812 */ /* 0x004fc8000784c0ff */
[----:B------:R-:W-:Y:S02]  /*31120*/  SEL R18, R18, 0xffffffc0, !P2 ;  /* 0xffffffc012127807 */ /* 0x000fe40005000000 */
[C---:B---3--:R-:W-:Y:S02]  /*31130*/  LOP3.LUT R3, R12.reuse, R4, RZ, 0xfc, !PT ;  /* 0x000000040c037212 */ /* 0x048fe400078efcff */
[----:B----4-:R-:W-:-:S03]  /*31140*/  LOP3.LUT R21, R12, R15, RZ, 0xfc, !PT ;  /* 0x0000000f0c157212 */ /* 0x010fc600078efcff */
[----:B------:R-:W-:-:S04]  /*31150*/  IMAD.IADD R3, R13, 0x1, R3 ;  /* 0x000000010d037824 */ /* 0x000fc800078e0203 */
[----:B------:R-:W-:Y:S01]  /*31160*/  IMAD.IADD R18, R18, 0x1, R3 ;  /* 0x0000000112127824 */ /* 0x000fe200078e0203 */
[----:B------:R-:W1:Y:S01]  /*31170*/  LDSM.16.MT88.4 R4, [R3+0xa400] ;  /* 0x00a400000304783b */ /* 0x000e620000004200 */
        /* <DEDUP_REMOVED lines=12> */
[----:B------:R-:W1:Y:S02]  /*31240*/  LDSM.16.MT88.4 R4, [R3+0xb400] ;  /* 0x00b400000304783b */ /* 0x000e640000004200 */
        /* <DEDUP_REMOVED lines=55> */
.L_x_1691:
[----:B------:R-:W3:Y:S01]  /*315c0*/  LDL R3, [R1+0x20] ;  /* 0x0000200001037983 */ /* 0x000ee20000100800 */
[----:B-1----:R1:W-:Y:S01]  /*315d0*/  SYNCS.ARRIVE.TRANS64.A1T0 RZ, [R20+URZ+0x29850], RZ ;  /* 0x029850ff14ff79a7 */ /* 0x0023e2000810003f */
[----:B------:R-:W-:Y:S02]  /*315e0*/  IMAD.MOV.U32 R6, RZ, RZ, R19 ;  /* 0x000000ffff067224 */ /* 0x000fe400078e0013 */
[----:B------:R4:W5:Y:S01]  /*315f0*/  LDL R7, [R1+0x14] ;  /* 0x0000140001077983 */ /* 0x0009620000100800 */
[----:B-1----:R-:W-:-:S05]  /*31600*/  @!P1 VIADD R20, R20, 0x29880 ;  /* 0x0002988014149836 */ /* 0x002fca0000000000 */
[----:B------:R-:W-:Y:S01]  /*31610*/  @!P1 PRMT R20, RZ, 0x654, R20 ;  /* 0x00000654ff149816 */ /* 0x000fe20000000014 */
[----:B------:R-:W-:Y:S06]  /*31620*/  BAR.SYNC.DEFER_BLOCKING 0x2, 0x80 ;  /* 0x0082000000007b1d */ /* 0x000fec0000010000 */
[----:B------:R4:W-:Y:S01]  /*31630*/  @!P1 SYNCS.ARRIVE.TRANS64.RED.A1T0 RZ, [R20+URZ], RZ ;  /* 0x000000ff14ff99a7 */ /* 0x0009e2000810043f */
[C---:B---3--:R-:W-:Y:S01]  /*31640*/  ISETP.GT.AND P0, PT, R17.reuse, R3, PT ;  /* 0x000000031100720c */ /* 0x048fe20003f04270 */
[----:B------:R-:W-:-:S12]  /*31650*/  VIADD R17, R17, 0xffffffff ;  /* 0xffffffff11117836 */ /* 0x000fd80000000000 */
[----:B----4-:R-:W-:Y:S05]  /*31660*/  @P0 BRA `(.L_x_1692) ;  /* 0xffffffec00dc0947 */ /* 0x010fea000383ffff */
.L_x_1670:
[----:B------:R-:W-:Y:S04]  /*31670*/  BSSY B0, `(.L_x_1693) ;  /* 0x000000f000007945 */ /* 0x000fe80003800000 */
[----:B------:R-:W-:Y:S05]  /*31680*/  @P1 BRA `(.L_x_1694) ;  /* 0x0000000000341947 */ /* 0x000fea0003800000 */
[----:B------:R-:W3:Y:S01]  /*31690*/  S2R R5, SR_LANEID ;  /* 0x0000000000057919 */ /* 0x000ee20000000000 */
[----:B------:R-:W-:Y:S01]  /*316a0*/  VOTEU.ANY UR4, UPT, PT ;  /* 0x0000000000047886 */ /* 0x000fe200038e0100 */
[----:B------:R-:W4:Y:S01]  /*316b0*/  LDC.64 R2, c[0x0][0xc38] ;  /* 0x00030e00ff027b82 */ /* 0x000f220000000a00 */
[----:B------:R-:W3:Y:S02]  /*316c0*/  FLO.U32 R0, UR4 ;  /* 0x0000000400007d00 */ /* 0x000ee400080e0000 */
[----:B---3--:R-:W-:-:S06]  /*316d0*/  ISETP.EQ.U32.AND P0, PT, R0, R5, PT ;  /* 0x000000050000720c */ /* 0x008fcc0003f02070 */
[----:B------:R-:W4:Y:S07]  /*316e0*/  POPC R5, UR4 ;  /* 0x0000000400057d09 */ /* 0x000f2e0008000000 */
[----:B----4-:R-:W3:Y:S01]  /*316f0*/  @P0 ATOMG.E.ADD.STRONG.GPU PT, R3, desc[UR60][R2.64], R5 ;  /* 0x00000005020309a8 */ /* 0x010ee200081ee1fc */
[----:B------:R-:W4:Y:S02]  /*31700*/  S2R R4, SR_LTMASK ;  /* 0x0000000000047919 */ /* 0x000f240000003900 */
[----:B----4-:R-:W-:-:S04]  /*31710*/  LOP3.LUT R4, R4, UR4, RZ, 0xc0, !PT ;  /* 0x0000000404047c12 */ /* 0x010fc8000f8ec0ff */
[----:B-----5:R-:W4:Y:S01]  /*31720*/  POPC R7, R4 ;  /* 0x0000000400077309 */ /* 0x020f220000000000 */
[----:B---3--:R-:W4:Y:S02]  /*31730*/  SHFL.IDX PT, R0, R3, R0, 0x1f ;  /* 0x00001f0003007589 */ /* 0x008f2400000e0000 */
[----:B----4-:R-:W-:-:S05]  /*31740*/  IADD3 R0, R0, UR38, R7 ;  /* 0x0000002600007c10 */ /* 0x010fca000fffe007 */
[----:B------:R3:W-:Y:S02]  /*31750*/  STL [R1], R0 ;  /* 0x0000000001007387 */ /* 0x0007e40000100800 */
.L_x_1694:
[----:B------:R-:W-:Y:S05]  /*31760*/  BSYNC B0 ;  /* 0x0000000000007941 */ /* 0x000fea0003800000 */
.L_x_1693:
[----:B------:R-:W-:-:S06]  /*31770*/  UISETP.NE.AND UP0, UPT, UR37, 0x3, UPT ;  /* 0x000000032500788c */ /* 0x000fcc000bf05270 */
[----:B------:R-:W-:-:S13]  /*31780*/  PLOP3.LUT P0, PT, PT, PT, UP0, 0x80, 0x0 ;  /* 0x000000000000781c */ /* 0x000fda0003f0f008 */
[----:B------:R-:W-:Y:S05]  /*31790*/  @!P0 BRA `(.L_x_1695) ;  /* 0x0000000000048947 */ /* 0x000fea0003800000 */
[----:B------:R-:W-:Y:S01]  /*317a0*/  BPT.TRAP 0x1 ;  /* 0x000000040000795c */ /* 0x000fe20000300000 */
.L_x_1695:
[----:B---3--:R-:W3:Y:S01]  /*317b0*/  LDL R0, [R1+0x14] ;  /* 0x0000140001007983 */ /* 0x008ee20000100800 */
[----:B------:R-:W-:Y:S01]  /*317c0*/  MOV R2, 0x400 ;  /* 0x0000040000027802 */ /* 0x000fe20000000f00 */
[----:B------:R-:W-:Y:S01]  /*317d0*/  BSSY B0, `(.L_x_1696) ;  /* 0x000000a000007945 */ /* 0x000fe20003800000 */
[----:B------:R-:W4:Y:S02]  /*317e0*/  S2R R3, SR_CgaCtaId ;  /* 0x0000000000037919 */ /* 0x000f240000008800 */
[----:B----4-:R-:W-:-:S05]  /*317f0*/  LEA R2, R3, R2, 0x18 ;  /* 0x0000000203027211 */ /* 0x010fca00078ec0ff */
[----:B------:R-:W-:Y:S02]  /*31800*/  IMAD R17, R19, 0x8, R2 ;  /* 0x0000000813117824 */ /* 0x000fe400078e0202 */
[----:B------:R-:W-:-:S05]  /*31810*/  IMAD.U32 R2, RZ, RZ, UR39 ;  /* 0x00000027ff027e24 */ /* 0x000fca000f8e00ff */
[----:B------:R-:W-:Y:S02]  /*31820*/  ISETP.NE.AND P2, PT, R2, 0x3, PT ;  /* 0x000000030200780c */ /* 0x000fe40003f45270 */
[----:B---3--:R-:W-:-:S04]  /*31830*/  LOP3.LUT R0, R0, 0x1, RZ, 0x3c, !PT ;  /* 0x0000000100007812 */ /* 0x008fc800078e3cff */
[----:B------:R-:W-:-:S04]  /*31840*/  SHF.L.U32 R0, R0, 0x1f, RZ ;  /* 0x0000001f00007819 */ /* 0x000fc800000006ff */
[----:B------:R-:W3:Y:S02]  /*31850*/  SYNCS.PHASECHK.TRANS64.TRYWAIT P0, [R17+URZ+0x29870], R0 ;  /* 0x02987000110075a7 */ /* 0x000ee4000800017f */
[----:B---3--:R-:W-:Y:S05]  /*31860*/  @!P0 BRA `(.L_x_1697) ;  /* 0x0000003800188947 */ /* 0x008fea0003800000 */
.L_x_1818:
[----:B------:R-:W-:Y:S05]  /*31870*/  BSYNC B0 ;  /* 0x0000000000007941 */ /* 0x000fea0003800000 */
.L_x_1696:
[----:B------:R-:W-:Y:S05]  /*31880*/  @!P2 BRA `(.L_x_1698) ;  /* 0x000000000004a947 */ /* 0x000fea0003800000 */
[----:B------:R-:W-:Y:S01]  /*31890*/  BPT.TRAP 0x1 ;  /* 0x000000040000795c */ /* 0x000fe20000300000 */
.L_x_1698:
[----:B---3--:R-:W3:Y:S02]  /*318a0*/  LDL R0, [R1+0x14] ;  /* 0x0000140001007983 */ /* 0x008ee40000100800 */
[----:B---3--:R-:W-:-:S04]  /*318b0*/  SHF.L.U32 R0, R0, 0x1f, RZ ;  /* 0x0000001f00007819 */ /* 0x008fc800000006ff */
[----:B------:R-:W3:Y:S02]  /*318c0*/  SYNCS.PHASECHK.TRANS64.TRYWAIT P0, [R17+URZ+0x29860], R0 ;  /* 0x02986000110075a7 */ /* 0x000ee4000800017f */
[----:B---3--:R-:W-:Y:S05]  /*318d0*/  @!P0 BRA `(.L_x_1699) ;  /* 0x0000003800108947 */ /* 0x008fea0003800000 */
.L_x_1819:
[----:B------:R-:W4:Y:S04]  /*318e0*/  LDL R2, [R1+0x2c] ;  /* 0x00002c0001027983 */ /* 0x000f280000100800 */
[----:B--2---:R-:W2:Y:S01]  /*318f0*/  LDL R10, [R1+0x28] ;  /* 0x00002800010a7983 */ /* 0x004ea20000100800 */
[----:B---3--:R-:W-:Y:S01]  /*31900*/  IMAD R0, R19, 0x5000, RZ ;  /* 0x0000500013007824 */ /* 0x008fe200078e02ff */
[----:B-1----:R-:W-:Y:S01]  /*31910*/  MOV R8, 0x400 ;  /* 0x0000040000087802 */ /* 0x002fe20000000f00 */
[----:B------:R-:W-:Y:S05]  /*31920*/  WARPSYNC.ALL ;  /* 0x0000000000007948 */ /* 0x000fea0003800000 */
[----:B------:R-:W1:Y:S01]  /*31930*/  S2R R9, SR_CgaCtaId ;  /* 0x0000000000097919 */ /* 0x000e620000008800 */
[----:B------:R-:W3:Y:S01]  /*31940*/  S2R R3, SR_TID.X ;  /* 0x0000000000037919 */ /* 0x000ee20000002100 */
[----:B-1----:R-:W-:-:S02]  /*31950*/  LEA R8, R9, R8, 0x18 ;  /* 0x0000000809087211 */ /* 0x002fc400078ec0ff */
[----:B---3--:R-:W-:Y:S01]  /*31960*/  LOP3.LUT P0, RZ, R3, 0x4, RZ, 0xc0, !PT ;  /* 0x0000000403ff7812 */ /* 0x008fe2000780c0ff */
[----:B------:R-:W-:-:S05]  /*31970*/  IMAD.MOV.U32 R3, RZ, RZ, 0x40 ;  /* 0x00000040ff037424 */ /* 0x000fca00078e00ff */
[----:B------:R-:W-:Y:S02]  /*31980*/  SEL R3, R3, 0xffffffc0, !P0 ;  /* 0xffffffc003037807 */ /* 0x000fe40004000000 */
[C---:B----4-:R-:W-:Y:S02]  /*31990*/  LOP3.LUT R2, R0.reuse, R2, RZ, 0xfc, !PT ;  /* 0x0000000200027212 */ /* 0x050fe400078efcff */
[----:B--2---:R-:W-:-:S03]  /*319a0*/  LOP3.LUT R0, R0, R10, RZ, 0xfc, !PT ;  /* 0x0000000a00007212 */ /* 0x004fc600078efcff */
[----:B------:R-:W-:-:S04]  /*319b0*/  IMAD.IADD R2, R8, 0x1, R2 ;  /* 0x0000000108027824 */ /* 0x000fc800078e0202 */
[----:B------:R-:W-:Y:S01]  /*319c0*/  IMAD.IADD R3, R3, 0x1, R2 ;  /* 0x0000000103037824 */ /* 0x000fe200078e0202 */
[----:B-----5:R-:W1:Y:S01]  /*319d0*/  LDSM.16.MT88.4 R4, [R2+0xa400] ;  /* 0x00a400000204783b */ /* 0x020e620000004200 */
        /* <DEDUP_REMOVED lines=68> */
.L_x_1700:
[----:B------:R-:W3:Y:S01]  /*31e20*/  LDL.LU R2, [R1+0x14] ;  /* 0x0000140001027983 */ /* 0x000ee20000300800 */
[----:B-1----:R-:W-:Y:S01]  /*31e30*/  SYNCS.ARRIVE.TRANS64.A1T0 RZ, [R17+URZ+0x29850], RZ ;  /* 0x029850ff11ff79a7 */ /* 0x002fe2000810003f */
[----:B--2---:R-:W-:Y:S02]  /*31e40*/  @!P1 VIADD R0, R17, 0x29880 ;  /* 0x0002988011009836 */ /* 0x004fe40000000000 */
[----:B------:R-:W-:-:S03]  /*31e50*/  VIADD R19, R19, 0x1 ;  /* 0x0000000113137836 */ /* 0x000fc60000000000 */
[----:B------:R-:W-:Y:S01]  /*31e60*/  @!P1 PRMT R0, RZ, 0x654, R0 ;  /* 0x00000654ff009816 */ /* 0x000fe20000000000 */
[----:B------:R-:W-:Y:S01]  /*31e70*/  BAR.SYNC.DEFER_BLOCKING 0x2, 0x80 ;  /* 0x0082000000007b1d */ /* 0x000fe20000010000 */
[----:B------:R-:W-:-:S04]  /*31e80*/  ISETP.NE.AND P0, PT, R19, 0x2, PT ;  /* 0x000000021300780c */ /* 0x000fc80003f05270 */
[----:B------:R-:W-:Y:S01]  /*31e90*/  SEL R19, R19, RZ, P0 ;  /* 0x000000ff13137207 */ /* 0x000fe20000000000 */
[----:B------:R1:W-:Y:S02]  /*31ea0*/  @!P1 SYNCS.ARRIVE.TRANS64.RED.A1T0 RZ, [R0+URZ], RZ ;  /* 0x000000ff00ff99a7 */ /* 0x0003e4000810043f */
[----:B-1----:R-:W-:-:S04]  /*31eb0*/  SEL R0, RZ, 0x1, P0 ;  /* 0x00000001ff007807 */ /* 0x002fc80000000000 */
[----:B---3--:R-:W-:-:S05]  /*31ec0*/  LOP3.LUT R2, R2, R0, RZ, 0x3c, !PT ;  /* 0x0000000002027212 */ /* 0x008fca00078e3cff */
[----:B------:R1:W-:Y:S02]  /*31ed0*/  STL [R1+0x14], R2 ;  /* 0x0000140201007387 */ /* 0x0003e40000100800 */
.L_x_1651:
[----:B------:R-:W-:Y:S05]  /*31ee0*/  BSYNC B6 ;  /* 0x0000000000067941 */ /* 0x000fea0003800000 */
.L_x_1649:
[----:B------:R-:W-:-:S13]  /*31ef0*/  LOP3.LUT P0, RZ, R16, 0x2, RZ, 0xc0, !PT ;  /* 0x0000000210ff7812 */ /* 0x000fda000780c0ff */
[----:B------:R-:W-:Y:S05]  /*31f00*/  @!P0 BRA `(.L_x_1701) ;  /* 0x0000000000288947 */ /* 0x000fea0003800000 */
[----:B------:R-:W-:Y:S05]  /*31f10*/  WARPSYNC.ALL ;  /* 0x0000000000007948 */ /* 0x000fea0003800000 */
[----:B------:R-:W3:Y:S08]  /*31f20*/  S2UR UR5, SR_CgaCtaId ;  /* 0x00000000000579c3 */ /* 0x000ef00000008800 */
[----:B------:R-:W-:Y:S06]  /*31f30*/  BAR.SYNC.DEFER_BLOCKING 0x5, 0x180 ;  /* 0x0146000000007b1d */ /* 0x000fec0000010000 */
[----:B------:R-:W-:-:S02]  /*31f40*/  UMOV UR4, 0x400 ;  /* 0x0000040000047882 */ /* 0x000fc40000000000 */
[----:B---3--:R-:W-:-:S09]  /*31f50*/  ULEA UR4, UR5, UR4, 0x18 ;  /* 0x0000000405047291 */ /* 0x008fd2000f8ec03f */
[----:B01----:R-:W0:Y:S04]  /*31f60*/  LDS.128 R4, [UR4+0x298d0] ;  /* 0x0298d004ff047984 */ /* 0x003e280008000c00 */
[----:B0-----:R0:W-:Y:S04]  /*31f70*/  STL.64 [R1], R4 ;  /* 0x0000000401007387 */ /* 0x0011e80000100a00 */
[----:B------:R0:W-:Y:S01]  /*31f80*/  STL.64 [R1+0x8], R6 ;  /* 0x0000080601007387 */ /* 0x0001e20000100a00 */
[----:B------:R-:W-:Y:S06]  /*31f90*/  BAR.ARV 0x4, 0x180 ;  /* 0x0106000000007b1d */ /* 0x000fec0000002000 */
[----:B------:R-:W-:Y:S05]  /*31fa0*/  BRA `(.L_x_1702) ;  /* 0x0000000c00147947 */ /* 0x000fea0003800000 */
.L_x_1701:
[----:B--2---:R-:W0:Y:S01]  /*31fb0*/  S2R R0, SR_TID.X ;  /* 0x0000000000007919 */ /* 0x004e220000002100 */
[----:B------:R-:W-:Y:S01]  /*31fc0*/  UMOV UR4, 0xffffffff ;  /* 0xffffffff00047882 */ /* 0x000fe20000000000 */
[----:B01----:R-:W-:-:S04]  /*31fd0*/  LOP3.LUT R7, R0, 0x1f, RZ, 0xc0, !PT ;  /* 0x0000001f00077812 */ /* 0x003fc800078ec0ff */
        /* <DEDUP_REMOVED lines=16> */
[----:B0-----:R-:W-:Y:S02]  /*320e0*/  IMAD.MOV.U32 R3, RZ, RZ, RZ ;  /* 0x000000ffff037224 */ /* 0x001fe400078e00ff */
        /* <DEDUP_REMOVED lines=17> */
[----:B------:R0:W1:Y:S02]  /*32200*/  SHFL.IDX PT, R14, R2, 0x1f, 0x1f ;  /* 0x03e01f00020e7f89 */ /* 0x00006400000e0000 */
.L_x_1829:
[----:B------:R-:W-:Y:S02]  /*32210*/  ULDC UR4, c[0x0][0xc10] ;  /* 0x0003040000047ab9 */ /* 0x000fe40000000800 */
[----:B------:R-:W-:-:S04]  /*32220*/  IMAD.U32 R5, RZ, RZ, UR4 ;  /* 0x00000004ff057e24 */ /* 0x000fc8000f8e00ff */
[----:B-1----:R-:W-:-:S04]  /*32230*/  IMAD R7, R14, R5, RZ ;  /* 0x000000050e077224 */ /* 0x002fc800078e02ff */
[----:B------:R-:W-:-:S05]  /*32240*/  IMAD.IADD R4, R4, 0x1, R7 ;  /* 0x0000000104047824 */ /* 0x000fca00078e0207 */
[----:B------:R-:W-:-:S13]  /*32250*/  ISETP.GT.AND P6, PT, R4, R0, PT ;  /* 0x000000000400720c */ /* 0x000fda0003fc4270 */
[----:B------:R-:W-:Y:S05]  /*32260*/  @P6 BRA `(.L_x_1704) ;  /* 0x0000000000a46947 */ /* 0x000fea0003800000 */
.L_x_1709:
        /* <DEDUP_REMOVED lines=16> */
.L_x_1707:
[----:B------:R-:W-:Y:S05]  /*32370*/  BSYNC B0 ;  /* 0x0000000000007941 */ /* 0x000fea0003800000 */
.L_x_1706:
[----:B------:R-:W-:-:S03]  /*32380*/  UMOV UR4, 0xffffffff ;  /* 0xffffffff00047882 */ /* 0x000fc60000000000 */
[----:B------:R-:W-:Y:S05]  /*32390*/  BRA.DIV UR4, `(.L_x_1708) ;  /* 0x0000003204a07947 */ /* 0x000fea000b800000 */
[----:B-----5:R-:W1:Y:S02]  /*323a0*/  SHFL.UP PT, R14, R3, 0x1, RZ ;  /* 0x04200000030e7989 */ /* 0x020e6400000e00ff */
        /* <DEDUP_REMOVED lines=12> */
[----:B0-----:R-:W-:-:S05]  /*32470*/  SEL R2, R14, RZ, P5 ;  /* 0x000000ff0e027207 */ /* 0x001fca0002800000 */
[----:B------:R-:W-:-:S05]  /*32480*/  IMAD.IADD R2, R7, 0x1, R2 ;  /* 0x0000000107027824 */ /* 0x000fca00078e0202 */
[----:B------:R0:W1:Y:S02]  /*32490*/  SHFL.IDX PT, R14, R2, 0x1f, 0x1f ;  /* 0x03e01f00020e7f89 */ /* 0x00006400000e0000 */
.L_x_1837:
[----:B------:R-:W-:Y:S02]  /*324a0*/  ULDC UR4, c[0x0][0xc10] ;  /* 0x0003040000047ab9 */ /* 0x000fe40000000800 */
[----:B------:R-:W-:-:S04]  /*324b0*/  IMAD.U32 R5, RZ, RZ, UR4 ;  /* 0x00000004ff057e24 */ /* 0x000fc8000f8e00ff */
[----:B-1----:R-:W-:-:S04]  /*324c0*/  IMAD R7, R14, R5, RZ ;  /* 0x000000050e077224 */ /* 0x002fc800078e02ff */
[----:B------:R-:W-:-:S05]  /*324d0*/  IMAD.IADD R4, R7, 0x1, R4 ;  /* 0x0000000107047824 */ /* 0x000fca00078e0204 */
[----:B------:R-:W-:-:S13]  /*324e0*/  ISETP.GT.AND P6, PT, R4, R0, PT ;  /* 0x000000000400720c */ /* 0x000fda0003fc4270 */
[----:B------:R-:W-:Y:S05]  /*324f0*/  @!P6 BRA `(.L_x_1709) ;  /* 0xfffffffc005ce947 */ /* 0x000fea000383ffff */
.L_x_1704:
        /* <DEDUP_REMOVED lines=8> */
.L_x_1841:
[----:B------:R-:W-:Y:S01]  /*32580*/  ISETP.NE.AND P0, PT, R6, RZ, PT ;  /* 0x000000ff0600720c */ /* 0x000fe20003f05270 */
[----:B------:R-:W-:-:S12]  /*32590*/  IMAD.MOV.U32 R9, RZ, RZ, RZ ;  /* 0x000000ffff097224 */ /* 0x000fd800078e00ff */
[----:B------:R-:W-:Y:S05]  /*325a0*/  @!P0 BRA `(.L_x_1711) ;  /* 0x0000000000108947 */ /* 0x000fea0003800000 */
[----:B------:R-:W-:Y:S01]  /*325b0*/  UMOV UR4, 0xffffffff ;  /* 0xffffffff00047882 */ /* 0x000fe20000000000 */
[----:B------:R-:W-:Y:S02]  /*325c0*/  VIADD R12, R7, 0xffffffff ;  /* 0xffffffff070c7836 */ /* 0x000fe40000000000 */
[----:B------:R-:W-:Y:S05]  /*325d0*/  BRA.DIV UR4, `(.L_x_1712) ;  /* 0x0000003604147947 */ /* 0x000fea000b800000 */
[----:B------:R3:W4:Y:S02]  /*325e0*/  SHFL.IDX PT, R9, R2, R12, 0x1f ;  /* 0x00001f0c02097589 */ /* 0x00072400000e0000 */
.L_x_1711:
[----:B------:R-:W5:Y:S01]  /*325f0*/  LDL.LU R6, [R1+0xc] ;  /* 0x00000c0001067983 */ /* 0x000f620000300800 */
[----:B01-3--:R-:W0:Y:S01]  /*32600*/  LDC.64 R2, c[0x0][0xc68] ;  /* 0x00031a00ff027b82 */ /* 0x00be220000000a00 */
[----:B-----5:R-:W-:-:S04]  /*32610*/  IMAD.IADD R6, R7, 0x1, R6 ;  /* 0x0000000107067824 */ /* 0x020fc800078e0206 */
[----:B0-----:R-:W-:Y:S01]  /*32620*/  IMAD.WIDE R2, R6, 0x4, R2 ;  /* 0x0000000406027825 */ /* 0x001fe200078e0202 */
[----:B------:R2:W-:Y:S04]  /*32630*/  STL [R1+0xc], R6 ;  /* 0x00000c0601007387 */ /* 0x0005e80000100800 */
[----:B------:R-:W2:Y:S01]  /*32640*/  LDG.E R7, desc[UR60][R2.64] ;  /* 0x0000003c02077981 */ /* 0x000ea2000c1e1900 */
[----:B----4-:R-:W-:-:S04]  /*32650*/  IMAD R9, R9, R5, R8 ;  /* 0x0000000509097224 */ /* 0x010fc800078e0208 */
[----:B------:R-:W-:Y:S01]  /*32660*/  IMAD.IADD R0, R0, 0x1, -R9 ;  /* 0x0000000100007824 */ /* 0x000fe200078e0a09 */
[----:B------:R0:W-:Y:S01]  /*32670*/  STL [R1], R9 ;  /* 0x0000000901007387 */ /* 0x0001e20000100800 */
[----:B--2---:R-:W-:-:S05]  /*32680*/  IMAD R6, R4, R7, RZ ;  /* 0x0000000704067224 */ /* 0x004fca00078e02ff */
[----:B------:R-:W-:-:S04]  /*32690*/  IABS R10, R6 ;  /* 0x00000006000a7213 */ /* 0x000fc80000000000 */
[----:B------:R-:W1:Y:S08]  /*326a0*/  I2F.RP R2, R10 ;  /* 0x0000000a00027306 */ /* 0x000e700000209400 */
[----:B-1----:R-:W1:Y:S02]  /*326b0*/  MUFU.RCP R2, R2 ;  /* 0x0000000200027308 */ /* 0x002e640000001000 */
[----:B-1----:R-:W-:-:S06]  /*326c0*/  VIADD R2, R2, 0xffffffe ;  /* 0x0ffffffe02027836 */ /* 0x002fcc0000000000 */
[----:B------:R-:W1:Y:S02]  /*326d0*/  F2I.FTZ.U32.TRUNC.NTZ R3, R2 ;  /* 0x0000000200037305 */ /* 0x000e64000021f000 */
[----:B-1----:R-:W-:-:S04]  /*326e0*/  IMAD.MOV R2, RZ, RZ, -R3 ;  /* 0x000000ffff027224 */ /* 0x002fc800078e0a03 */
[----:B------:R-:W-:Y:S02]  /*326f0*/  IMAD R8, R2, R10, RZ ;  /* 0x0000000a02087224 */ /* 0x000fe400078e02ff */
[----:B------:R-:W-:-:S04]  /*32700*/  IMAD.MOV.U32 R2, RZ, RZ, RZ ;  /* 0x000000ffff027224 */ /* 0x000fc800078e00ff */
[----:B------:R-:W-:Y:S01]  /*32710*/  IMAD.HI.U32 R2, R3, R8, R2 ;  /* 0x0000000803027227 */ /* 0x000fe200078e0002 */
[----:B------:R-:W-:Y:S02]  /*32720*/  IABS R3, R0 ;  /* 0x0000000000037213 */ /* 0x000fe40000000000 */
[----:B------:R-:W-:-:S03]  /*32730*/  IABS R8, R6 ;  /* 0x0000000600087213 */ /* 0x000fc60000000000 */
[----:B------:R-:W-:-:S04]  /*32740*/  IMAD.HI.U32 R2, R2, R3, RZ ;  /* 0x0000000302027227 */ /* 0x000fc800078e00ff */
[----:B------:R-:W-:-:S04]  /*32750*/  IMAD.MOV R8, RZ, RZ, -R8 ;  /* 0x000000ffff087224 */ /* 0x000fc800078e0a08 */
        /* <DEDUP_REMOVED lines=10> */
[----:B------:R-:W-:-:S05]  /*32800*/  @!P1 LOP3.LUT R2, RZ, R6, RZ, 0x33, !PT ;  /* 0x00000006ff029212 */ /* 0x000fca00078e33ff */
[----:B------:R-:W-:Y:S02]  /*32810*/  IMAD R8, R7, R2, RZ ;  /* 0x0000000207087224 */ /* 0x000fe400078e02ff */
[----:B------:R-:W-:Y:S02]  /*32820*/  IMAD.MOV R2, RZ, RZ, -R2 ;  /* 0x000000ffff027224 */ /* 0x000fe400078e0a02 */
[----:B------:R-:W-:Y:S02]  /*32830*/  IMAD.MOV R3, RZ, RZ, -R8 ;  /* 0x000000ffff037224 */ /* 0x000fe400078e0a08 */
[----:B------:R-:W-:-:S03]  /*32840*/  IMAD R0, R6, R2, R0 ;  /* 0x0000000206007224 */ /* 0x000fc600078e0200 */
[----:B------:R-:W-:-:S04]  /*32850*/  VIADDMNMX R5, R3, R5, R7, PT ;  /* 0x0000000503057246 */ /* 0x000fc80003800107 */
        /* <DEDUP_REMOVED lines=13> */
[----:B------:R-:W-:Y:S01]  /*32930*/  IMAD R6, R2, R6, R3 ;  /* 0x0000000602067224 */ /* 0x000fe200078e0203 */
[----:B------:R-:W-:-:S04]  /*32940*/  LOP3.LUT R3, R0, R5, RZ, 0x3c, !PT ;  /* 0x0000000500037212 */ /* 0x000fc800078e3cff */
[----:B------:R-:W-:Y:S02]  /*32950*/  ISETP.GT.U32.AND P1, PT, R7, R6, PT ;  /* 0x000000060700720c */ /* 0x000fe40003f24070 */
[----:B------:R-:W-:Y:S01]  /*32960*/  ISETP.GE.AND P2, PT, R3, RZ, PT ;  /* 0x000000ff0300720c */ /* 0x000fe20003f46270 */
[----:B------:R-:W-:-:S10]  /*32970*/  IMAD.IADD R3, R0, 0x1, R8 ;  /* 0x0000000100037824 */ /* 0x000fd400078e0208 */
        /* <DEDUP_REMOVED lines=14> */
.L_x_1705:
        /* <DEDUP_REMOVED lines=10> */
.L_x_1713:
[----:B-1----:R-:W2:Y:S04]  /*32b00*/  LDL R3, [R1+0x8] ;  /* 0x0000080001037983 */ /* 0x002ea80000100800 */
[----:B------:R-:W3:Y:S04]  /*32b10*/  LDL R2, [R1+0xc] ;  /* 0x00000c0001027983 */ /* 0x000ee80000100800 */
[----:B------:R-:W4:Y:S04]  /*32b20*/  LDL R4, [R1] ;  /* 0x0000000001047983 */ /* 0x000f280000100800 */
[----:B0-----:R-:W4:Y:S01]  /*32b30*/  LDL R5, [R1+0x4] ;  /* 0x0000040001057983 */ /* 0x001f220000100800 */
[----:B------:R-:W-:Y:S05]  /*32b40*/  WARPSYNC.ALL ;  /* 0x0000000000007948 */ /* 0x000fea0003800000 */
[----:B------:R-:W0:Y:S02]  /*32b50*/  S2R R0, SR_TID.X ;  /* 0x0000000000007919 */ /* 0x000e240000002100 */
[----:B0-----:R-:W-:Y:S01]  /*32b60*/  LOP3.LUT R0, R0, 0x1f, RZ, 0xc0, !PT ;  /* 0x0000001f00007812 */ /* 0x001fe200078ec0ff */
[----:B------:R-:W-:Y:S03]  /*32b70*/  BAR.SYNC.DEFER_BLOCKING 0x4, 0x180 ;  /* 0x0106000000007b1d */ /* 0x000fe60000010000 */
[----:B------:R-:W-:-:S13]  /*32b80*/  ISETP.NE.AND P0, PT, R0, RZ, PT ;  /* 0x000000ff0000720c */ /* 0x000fda0003f05270 */
[----:B------:R-:W-:Y:S01]  /*32b90*/  @!P0 MOV R0, 0x400 ;  /* 0x0000040000008802 */ /* 0x000fe20000000f00 */
[----:B--2---:R-:W-:Y:S02]  /*32ba0*/  IMAD.MOV.U32 R6, RZ, RZ, R3 ;  /* 0x000000ffff067224 */ /* 0x004fe400078e0003 */
[----:B------:R-:W0:Y:S01]  /*32bb0*/  @!P0 S2R R3, SR_CgaCtaId ;  /* 0x0000000000038919 */ /* 0x000e220000008800 */
[----:B---3--:R-:W-:Y:S01]  /*32bc0*/  IMAD.MOV.U32 R7, RZ, RZ, R2 ;  /* 0x000000ffff077224 */ /* 0x008fe200078e0002 */
[----:B0-----:R-:W-:-:S05]  /*32bd0*/  @!P0 LEA R0, R3, R0, 0x18 ;  /* 0x0000000003008211 */ /* 0x001fca00078ec0ff */
[----:B----4-:R1:W-:Y:S01]  /*32be0*/  @!P0 STS.128 [R0+0x298d0], R4 ;  /* 0x0298d00400008388 */ /* 0x0103e20000000c00 */
[----:B------:R-:W-:Y:S06]  /*32bf0*/  BAR.ARV 0x5, 0x180 ;  /* 0x0146000000007b1d */ /* 0x000fec0000002000 */
.L_x_1702:
[----:B-12---:R-:W2:Y:S01]  /*32c00*/  LDL R0, [R1+0xc] ;  /* 0x00000c0001007983 */ /* 0x006ea20000100800 */
[----:B------:R-:W-:Y:S02]  /*32c10*/  ULDC UR4, c[0x0][0xc14] ;  /* 0x0003050000047ab9 */ /* 0x000fe40000000800 */
[----:B--2---:R-:W-:-:S13]  /*32c20*/  ISETP.GE.AND P0, PT, R0, UR4, PT ;  /* 0x0000000400007c0c */ /* 0x004fda000bf06270 */
[----:B------:R-:W-:Y:S05]  /*32c30*/  @!P0 BRA `(.L_x_1714) ;  /* 0xffffffa400348947 */ /* 0x000fea000383ffff */
[----:B------:R-:W-:Y:S05]  /*32c40*/  BSYNC B7 ;  /* 0x0000000000077941 */ /* 0x000fea0003800000 */
.L_x_1593:
[----:B-1----:R-:W3:Y:S01]  /*32c50*/  LDL.LU R0, [R1+0x34] ;  /* 0x0000340001007983 */ /* 0x002ee20000300800 */
[----:B------:R-:W-:Y:S01]  /*32c60*/  BSSY B0, `(.L_x_1715) ;  /* 0x000000b000007945 */ /* 0x000fe20003800000 */
[----:B0-2---:R-:W0:Y:S01]  /*32c70*/  S2R R5, SR_CgaCtaId ;  /* 0x0000000000057919 */ /* 0x005e220000008800 */
[----:B---3--:R-:W-:-:S05]  /*32c80*/  VIADD R0, R0, 0x1 ;  /* 0x0000000100007836 */ /* 0x008fca0000000000 */
        /* <DEDUP_REMOVED lines=8> */
.L_x_1844:
[----:B------:R-:W-:Y:S05]  /*32d10*/  BSYNC B0 ;  /* 0x0000000000007941 */ /* 0x000fea0003800000 */
.L_x_1715:
[----:B------:R-:W-:-:S03]  /*32d20*/  UMOV UR4, 0xffffffff ;  /* 0xffffffff00047882 */ /* 0x000fc60000000000 */
[----:B------:R-:W-:Y:S05]  /*32d30*/  BRA.DIV UR4, `(.L_x_1717) ;  /* 0x0000002e04787947 */ /* 0x000fea000b800000 */
[----:B------:R-:W1:Y:S02]  /*32d40*/  S2R R2, SR_TID.X ;  /* 0x0000000000027919 */ /* 0x000e640000002100 */
[----:B-1----:R-:W-:-:S04]  /*32d50*/  SHF.R.U32.HI R2, RZ, 0x5, R2 ;  /* 0x00000005ff027819 */ /* 0x002fc80000011602 */
[----:B------:R-:W-:-:S05]  /*32d60*/  LOP3.LUT R2, R2, 0x3, RZ, 0xc0, !PT ;  /* 0x0000000302027812 */ /* 0x000fca00078ec0ff */
[----:B------:R1:W2:Y:S02]  /*32d70*/  SHFL.IDX PT, R14, R2, RZ, 0x1f ;  /* 0x00001fff020e7589 */ /* 0x0002a400000e0000 */
.L_x_1847:
[----:B--2---:R-:W-:-:S13]  /*32d80*/  ISETP.NE.AND P0, PT, R14, RZ, PT ;  /* 0x000000ff0e00720c */ /* 0x004fda0003f05270 */
[----:B------:R-:W-:Y:S05]  /*32d90*/  @P0 BRA `(.L_x_1317) ;  /* 0x0000000000a80947 */ /* 0x000fea0003800000 */
[----:B------:R-:W-:-:S03]  /*32da0*/  UMOV UR4, 0xffffffff ;  /* 0xffffffff00047882 */ /* 0x000fc60000000000 */
[----:B------:R-:W-:Y:S05]  /*32db0*/  BRA.DIV UR4, `(.L_x_1718) ;  /* 0x0000002e048c7947 */ /* 0x000fea000b800000 */
[----:B------:R-:W-:-:S13]  /*32dc0*/  ELECT P6, URZ, PT ;  /* 0x00000000003f782f */ /* 0x000fda00038c0000 */
.L_x_1850:
[----:B------:R-:W-:Y:S05]  /*32dd0*/  @!P6 BRA `(.L_x_1317) ;  /* 0x000000000098e947 */ /* 0x000fea0003800000 */
[----:B------:R-:W-:-:S06]  /*32de0*/  ULOP3.LUT UR4, UR36, 0x2, URZ, 0xfc, !UPT ;  /* 0x0000000224047892 */ /* 0x000fcc000f8efc3f */
[----:B-1----:R-:W-:-:S05]  /*32df0*/  IMAD.U32 R2, RZ, RZ, UR4 ;  /* 0x00000004ff027e24 */ /* 0x002fca000f8e00ff */
[----:B------:R-:W-:-:S13]  /*32e00*/  ISETP.NE.AND P0, PT, R2, 0x3, PT ;  /* 0x000000030200780c */ /* 0x000fda0003f05270 */
[----:B------:R-:W-:Y:S05]  /*32e10*/  @!P0 BRA `(.L_x_1719) ;  /* 0x0000000000048947 */ /* 0x000fea0003800000 */
[----:B------:R-:W-:Y:S01]  /*32e20*/  BPT.TRAP 0x1 ;  /* 0x000000040000795c */ /* 0x000fe20000300000 */
.L_x_1719:
[----:B------:R-:W2:Y:S01]  /*32e30*/  LDL.LU R7, [R1+0x14] ;  /* 0x0000140001077983 */ /* 0x000ea20000300800 */
[----:B------:R-:W-:Y:S02]  /*32e40*/  VIADD R2, R0, 0x29840 ;  /* 0x0002984000027836 */ /* 0x000fe40000000000 */
[C---:B0-----:R-:W-:Y:S02]  /*32e50*/  VIADD R3, R19.reuse, 0x1 ;  /* 0x0000000113037836 */ /* 0x041fe40000000000 */
[----:B------:R-:W-:-:S03]  /*32e60*/  IMAD R6, R19, 0x8, R2 ;  /* 0x0000000813067824 */ /* 0x000fc600078e0202 */
[----:B------:R-:W-:-:S04]  /*32e70*/  ISETP.NE.AND P2, PT, R3, 0x2, PT ;  /* 0x000000020300780c */ /* 0x000fc80003f45270 */
[----:B------:R-:W-:Y:S02]  /*32e80*/  SEL R4, RZ, 0x1, P2 ;  /* 0x00000001ff047807 */ /* 0x000fe40001000000 */
[----:B------:R-:W-:Y:S02]  /*32e90*/  SEL R3, R3, RZ, P2 ;  /* 0x000000ff03037207 */ /* 0x000fe40001000000 */
[C---:B--2---:R-:W-:Y:S02]  /*32ea0*/  SHF.L.U32 R5, R7.reuse, 0x1f, RZ ;  /* 0x0000001f07057819 */ /* 0x044fe400000006ff */
[----:B------:R-:W-:Y:S01]  /*32eb0*/  LOP3.LUT R4, R7, R4, RZ, 0x3c, !PT ;  /* 0x0000000407047212 */ /* 0x000fe200078e3cff */
[----:B------:R-:W-:Y:S01]  /*32ec0*/  IMAD R7, R3, 0x8, R2 ;  /* 0x0000000803077824 */ /* 0x000fe200078e0202 */
[----:B------:R-:W0:Y:S02]  /*32ed0*/  SYNCS.PHASECHK.TRANS64.TRYWAIT P1, [R6+URZ], R5 ;  /* 0x00000005060075a7 */ /* 0x000e24000802017f */
[----:B------:R-:W-:Y:S01]  /*32ee0*/  SHF.L.U32 R2, R4, 0x1f, RZ ;  /* 0x0000001f04027819 */ /* 0x000fe200000006ff */
[----:B0-----:R-:W-:Y:S06]  /*32ef0*/  @!P1 BRA `(.L_x_1720) ;  /* 0x0000002c005c9947 */ /* 0x001fec0003800000 */
.L_x_1851:
[----:B------:R-:W1:Y:S02]  /*32f00*/  SYNCS.PHASECHK.TRANS64.TRYWAIT P1, [R7+URZ], R2 ;  /* 0x00000002070075a7 */ /* 0x000e64000802017f */
[----:B-1----:R-:W-:Y:S05]  /*32f10*/  @!P1 BRA `(.L_x_1721) ;  /* 0x0000002c00689947 */ /* 0x002fea0003800000 */
.L_x_1852:
[----:B------:R-:W-:Y:S05]  /*32f20*/  @!P0 BRA `(.L_x_1722) ;  /* 0x0000000000048947 */ /* 0x000fea0003800000 */
[----:B------:R-:W-:Y:S01]  /*32f30*/  BPT.TRAP 0x1 ;  /* 0x000000040000795c */ /* 0x000fe20000300000 */
.L_x_1722:
[----:B------:R-:W-:-:S04]  /*32f40*/  IMAD R4, R19, 0x8, R0 ;  /* 0x0000000813047824 */ /* 0x000fc800078e0200 */
[----:B------:R-:W2:Y:S02]  /*32f50*/  SYNCS.PHASECHK.TRANS64.TRYWAIT P1, [R4+URZ+0x29860], R5 ;  /* 0x02986005040075a7 */ /* 0x000ea4000802017f */
[----:B--2---:R-:W-:Y:S05]  /*32f60*/  @!P1 BRA `(.L_x_1723) ;  /* 0x0000002c00689947 */ /* 0x004fea0003800000 */
.L_x_1853:
[----:B------:R-:W-:Y:S05]  /*32f70*/  @!P0 BRA `(.L_x_1724) ;  /* 0x0000000000048947 */ /* 0x000fea0003800000 */
[----:B------:R-:W-:Y:S01]  /*32f80*/  BPT.TRAP 0x1 ;  /* 0x000000040000795c */ /* 0x000fe20000300000 */
.L_x_1724:
[----:B------:R-:W-:-:S04]  /*32f90*/  IMAD R3, R3, 0x8, R0 ;  /* 0x0000000803037824 */ /* 0x000fc800078e0200 */
[----:B------:R-:W3:Y:S02]  /*32fa0*/  SYNCS.PHASECHK.TRANS64.TRYWAIT P1, [R3+URZ+0x29860], R2 ;  /* 0x02986002030075a7 */ /* 0x000ee4000802017f */
[----:B---3--:R-:W-:Y:S05]  /*32fb0*/  @!P1 BRA `(.L_x_1725) ;  /* 0x0000002c00689947 */ /* 0x008fea0003800000 */
.L_x_1854:
[----:B------:R-:W-:Y:S05]  /*32fc0*/  @!P0 BRA `(.L_x_1726) ;  /* 0x0000000000048947 */ /* 0x000fea0003800000 */
[----:B------:R-:W-:Y:S01]  /*32fd0*/  BPT.TRAP 0x1 ;  /* 0x000000040000795c */ /* 0x000fe20000300000 */
.L_x_1726:
[----:B------:R-:W4:Y:S02]  /*32fe0*/  SYNCS.PHASECHK.TRANS64.TRYWAIT P0, [R4+URZ+0x29880], R5 ;  /* 0x02988005040075a7 */ /* 0x000f24000800017f */
[----:B----4-:R-:W-:Y:S05]  /*32ff0*/  @!P0 BRA `(.L_x_1727) ;  /* 0x0000002c006c8947 */ /* 0x010fea0003800000 */
.L_x_1728:
[----:B------:R0:W0:Y:S02]  /*33000*/  SYNCS.PHASECHK.TRANS64.TRYWAIT P0, [R3+URZ+0x29880], R2 ;  /* 0x02988002030075a7 */ /* 0x000024000800017f */
[----:B0-----:R-:W-:Y:S05]  /*33010*/  @!P0 NANOSLEEP.SYNCS 0x989680 ;  /* 0x009896800000895d */ /* 0x001fea0003900000 */
[----:B------:R-:W0:Y:S02]  /*33020*/  @!P0 SYNCS.PHASECHK.TRANS64 P0, [R3+URZ+0x29880], R2 ;  /* 0x02988002030085a7 */ /* 0x000e24000800007f */
[----:B0-----:R-:W-:Y:S05]  /*33030*/  @!P0 BRA `(.L_x_1728) ;  /* 0xfffffffc00f08947 */ /* 0x001fea000383ffff */
.L_x_1317:
[----:B------:R-:W-:Y:S05]  /*33040*/  BSYNC B8 ;  /* 0x0000000000087941 */ /* 0x000fea0003800000 */
.L_x_1314:
[----:B------:R-:W-:Y:S05]  /*33050*/  EXIT ;  /* 0x000000000000794d */ /* 0x000fea0003800000 */
.L_x_1343:
[----:B-1----:R1:W2:Y:S02]  /*33060*/  SYNCS.PHASECHK.TRANS64.TRYWAIT P5, [R38+URZ+0x29890], R39 ;  /* 0x02989027260075a7 */ /* 0x0022a400080a017f */
[----:B--2---:R-:W-:Y:S05]  /*33070*/  @!P5 NANOSLEEP.SYNCS 0x989680 ;  /* 0x009896800000d95d */ /* 0x004fea0003900000 */
[----:B------:R-:W2:Y:S02]  /*33080*/  @!P5 SYNCS.PHASECHK.TRANS64 P5, [R38+URZ+0x29890], R39 ;  /* 0x029890272600d5a7 */ /* 0x000ea400080a007f */
[----:B--2---:R-:W-:Y:S05]  /*33090*/  @!P5 BRA `(.L_x_1343) ;  /* 0xfffffffc00f0d947 */ /* 0x004fea000383ffff */
[----:B------:R-:W-:Y:S05]  /*330a0*/  BRA `(.L_x_1729) ;  /* 0xfffffd0400ac7947 */ /* 0x000fea000383ffff */
.L_x_1397:
[----:B-1----:R1:W3:Y:S02]  /*330b0*/  SYNCS.PHASECHK.TRANS64.TRYWAIT P5, [R38+URZ+0x29890], R39 ;  /* 0x02989027260075a7 */ /* 0x0022e400080a017f */
[----:B---3--:R-:W-:Y:S05]  /*330c0*/  @!P5 NANOSLEEP.SYNCS 0x989680 ;  /* 0x009896800000d95d */ /* 0x008fea0003900000 */
[----:B------:R-:W3:Y:S02]  /*330d0*/  @!P5 SYNCS.PHASECHK.TRANS64 P5, [R38+URZ+0x29890], R39 ;  /* 0x029890272600d5a7 */ /* 0x000ee400080a007f */
[----:B---3--:R-:W-:Y:S05]  /*330e0*/  @!P5 BRA `(.L_x_1397) ;  /* 0xfffffffc00f0d947 */ /* 0x008fea000383ffff */
[----:B------:R-:W-:Y:S05]  /*330f0*/  BRA `(.L_x_1730) ;  /* 0xfffffd6400107947 */ /* 0x000fea000383ffff */
.L_x_1422:
[----:B0-----:R0:W1:Y:S02]  /*33100*/  SYNCS.PHASECHK.TRANS64.TRYWAIT P2, [R38+URZ+0x29890], R39 ;  /* 0x02989027260075a7 */ /* 0x001064000804017f */
[----:B-1----:R-:W-:Y:S05]  /*33110*/  @!P2 NANOSLEEP.SYNCS 0x989680 ;  /* 0x009896800000a95d */ /* 0x002fea0003900000 */
[----:B------:R-:W1:Y:S02]  /*33120*/  @!P2 SYNCS.PHASECHK.TRANS64 P2, [R38+URZ+0x29890], R39 ;  /* 0x029890272600a5a7 */ /* 0x000e64000804007f */
[----:B-1----:R-:W-:Y:S05]  /*33130*/  @!P2 BRA `(.L_x_1422) ;  /* 0xfffffffc00f0a947 */ /* 0x002fea000383ffff */
[----:B------:R-:W-:Y:S05]  /*33140*/  BRA `(.L_x_1731) ;  /* 0xfffffdc000ac7947 */ /* 0x000fea000383ffff */
.L_x_1428:
[----:B0-----:R0:W1:Y:S02]  /*33150*/  SYNCS.PHASECHK.TRANS64.TRYWAIT P1, [R38+URZ+0x298b0], R39 ;  /* 0x0298b027260075a7 */ /* 0x001064000802017f */
[----:B-1----:R-:W-:Y:S05]  /*33160*/  @!P1 NANOSLEEP.SYNCS 0x989680 ;  /* 0x009896800000995d */ /* 0x002fea0003900000 */
[----:B------:R-:W1:Y:S02]  /*33170*/  @!P1 SYNCS.PHASECHK.TRANS64 P1, [R38+URZ+0x298b0], R39 ;  /* 0x0298b027260095a7 */ /* 0x000e64000802007f */
[----:B-1----:R-:W-:Y:S05]  /*33180*/  @!P1 BRA `(.L_x_1428) ;  /* 0xfffffffc00f09947 */ /* 0x002fea000383ffff */
[----:B------:R-:W-:Y:S05]  /*33190*/  BRA `(.L_x_1732) ;  /* 0xfffffdc400ac7947 */ /* 0x000fea000383ffff */
.L_x_1444:
[----:B------:R-:W-:Y:S01]  /*331a0*/  BSSY B0, `(.L_x_1733) ;  /* 0x0000008000007945 */ /* 0x000fe20003800000 */
[----:B------:R-:W-:Y:S02]  /*331b0*/  IMAD.MOV.U32 R13, RZ, RZ, R229 ;  /* 0x000000ffff0d7224 */ /* 0x000fe400078e00e5 */
[----:B------:R-:W-:Y:S02]  /*331c0*/  IMAD.MOV.U32 R12, RZ, RZ, RZ ;  /* 0x000000ffff0c7224 */ /* 0x000fe400078e00ff */
[----:B------:R-:W-:Y:S02]  /*331d0*/  IMAD.MOV.U32 R11, RZ, RZ, 0x1f ;  /* 0x0000001fff0b7424 */ /* 0x000fe400078e00ff */
[----:B------:R-:W-:-:S07]  /*331e0*/  IMAD.MOV.U32 R15, RZ, RZ, -0x1 ;  /* 0xffffffffff0f7424 */ /* 0x000fce00078e00ff */
[----:B-----5:R-:W-:Y:S05]  /*331f0*/  WARPSYNC.COLLECTIVE R15, `(.L_x_1734) ;  /* 0x000000000f087348 */ /* 0x020fea0003c00000 */
[----:B------:R0:W1:Y:S02]  /*33200*/  SHFL.IDX P6, R14, R13, R12, R11 ;  /* 0x0000000c0d0e7389 */ /* 0x00006400000c000b */
[----:B01---5:R-:W-:Y:S01]  /*33210*/  ENDCOLLECTIVE ;  /* 0x000000000000791b */ /* 0x023fe20003800000 */
.L_x_1734:
[----:B------:R-:W-:Y:S05]  /*33220*/  BSYNC B0 ;  /* 0x0000000000007941 */ /* 0x000fea0003800000 */
.L_x_1733:
[----:B------:R-:W-:Y:S01]  /*33230*/  IMAD.MOV.U32 R194, RZ, RZ, R14 ;  /* 0x000000ffffc27224 */ /* 0x000fe200078e000e */
[----:B------:R-:W-:Y:S06]  /*33240*/  BRA `(.L_x_1735) ;  /* 0xfffffdd400147947 */ /* 0x000fec000383ffff */
.L_x_1456:
[----:B------:R-:W-:Y:S01]  /*33250*/  BSSY B1, `(.L_x_1736) ;  /* 0x0000007000017945 */ /* 0x000fe20003800000 */
[----:B------:R-:W-:Y:S02]  /*33260*/  IMAD.MOV.U32 R12, RZ, RZ, RZ ;  /* 0x000000ffff0c7224 */ /* 0x000fe400078e00ff */
[----:B------:R-:W-:Y:S02]  /*33270*/  IMAD.MOV.U32 R11, RZ, RZ, 0x1e1f ;  /* 0x00001e1fff0b7424 */ /* 0x000fe400078e00ff */
[----:B-1----:R-:W-:-:S07]  /*33280*/  IMAD.MOV.U32 R15, RZ, RZ, -0x1 ;  /* 0xffffffffff0f7424 */ /* 0x002fce00078e00ff */
[----:B0----5:R-:W-:Y:S05]  /*33290*/  WARPSYNC.COLLECTIVE R15, `(.L_x_1737) ;  /* 0x000000000f087348 */ /* 0x021fea0003c00000 */
[----:B------:R1:W2:Y:S02]  /*332a0*/  SHFL.IDX P6, R14, R13, R12, R11 ;  /* 0x0000000c0d0e7389 */ /* 0x0002a400000c000b */
[----:B012--5:R-:W-:Y:S01]  /*332b0*/  ENDCOLLECTIVE ;  /* 0x000000000000791b */ /* 0x027fe20003800000 */
.L_x_1737:
[----:B------:R-:W-:Y:S05]  /*332c0*/  BSYNC B1 ;  /* 0x0000000000017941 */ /* 0x000fea0003800000 */
.L_x_1736:
[----:B------:R-:W-:Y:S05]  /*332d0*/  BRA `(.L_x_1738) ;  /* 0xfffffddc00fc7947 */ /* 0x000fea000383ffff */
.L_x_1457:
[----:B------:R-:W-:Y:S01]  /*332e0*/  BSSY B1, `(.L_x_1739) ;  /* 0x0000008000017945 */ /* 0x000fe20003800000 */
[----:B------:R-:W-:Y:S02]  /*332f0*/  IMAD.MOV.U32 R13, RZ, RZ, R4 ;  /* 0x000000ffff0d7224 */ /* 0x000fe400078e0004 */
[----:B------:R-:W-:Y:S02]  /*33300*/  IMAD.MOV.U32 R12, RZ, RZ, RZ ;  /* 0x000000ffff0c7224 */ /* 0x000fe400078e00ff */
[----:B------:R-:W-:Y:S02]  /*33310*/  IMAD.MOV.U32 R11, RZ, RZ, 0x1e1f ;  /* 0x00001e1fff0b7424 */ /* 0x000fe400078e00ff */
[----:B-1----:R-:W-:-:S07]  /*33320*/  IMAD.MOV.U32 R15, RZ, RZ, -0x1 ;  /* 0xffffffffff0f7424 */ /* 0x002fce00078e00ff */
[----:B0----5:R-:W-:Y:S05]  /*33330*/  WARPSYNC.COLLECTIVE R15, `(.L_x_1740) ;  /* 0x000000000f087348 */ /* 0x021fea0003c00000 */
[----:B------:R1:W2:Y:S02]  /*33340*/  SHFL.IDX P6, R14, R13, R12, R11 ;  /* 0x0000000c0d0e7389 */ /* 0x0002a400000c000b */
[----:B012--5:R-:W-:Y:S01]  /*33350*/  ENDCOLLECTIVE ;  /* 0x000000000000791b */ /* 0x027fe20003800000 */
.L_x_1740:
[----:B------:R-:W-:Y:S05]  /*33360*/  BSYNC B1 ;  /* 0x0000000000017941 */ /* 0x000fea0003800000 */
.L_x_1739:
[----:B------:R-:W-:Y:S05]  /*33370*/  BRA `(.L_x_1741) ;  /* 0xfffffddc00dc7947 */ /* 0x000fea000383ffff */
.L_x_1458:
        /* <DEDUP_REMOVED lines=8> */
.L_x_1743:
[----:B------:R-:W-:Y:S05]  /*33400*/  BSYNC B1 ;  /* 0x0000000000017941 */ /* 0x000fea0003800000 */
.L_x_1742:
[----:B------:R-:W-:Y:S05]  /*33410*/  BRA `(.L_x_1744) ;  /* 0xfffffddc00bc7947 */ /* 0x000fea000383ffff */
.L_x_1459:
        /* <DEDUP_REMOVED lines=8> */
.L_x_1746:
[----:B------:R-:W-:Y:S05]  /*334a0*/  BSYNC B1 ;  /* 0x0000000000017941 */ /* 0x000fea0003800000 */
.L_x_1745:
[----:B------:R-:W-:Y:S05]  /*334b0*/  BRA `(.L_x_1747) ;  /* 0xfffffddc009c7947 */ /* 0x000fea000383ffff */
.L_x_1461:
[----:B--2---:R2:W3:Y:S02]  /*334c0*/  SYNCS.PHASECHK.TRANS64.TRYWAIT P1, [R17+URZ+0x29800], R0 ;  /* 0x02980000110075a7 */ /* 0x0044e4000802017f */
[----:B---3--:R-:W-:Y:S05]  /*334d0*/  @!P1 NANOSLEEP.SYNCS 0x989680 ;  /* 0x009896800000995d */ /* 0x008fea0003900000 */
[----:B------:R-:W3:Y:S02]  /*334e0*/  @!P1 SYNCS.PHASECHK.TRANS64 P1, [R17+URZ+0x29800], R0 ;  /* 0x02980000110095a7 */ /* 0x000ee4000802007f */
[----:B---3--:R-:W-:Y:S05]  /*334f0*/  @!P1 BRA `(.L_x_1461) ;  /* 0xfffffffc00f09947 */ /* 0x008fea000383ffff */
[----:B------:R-:W-:Y:S05]  /*33500*/  BRA `(.L_x_1748) ;  /* 0xfffffddc00a87947 */ /* 0x000fea000383ffff */
.L_x_1475:
[----:B------:R-:W-:Y:S01]  /*33510*/  BSSY B1, `(.L_x_1749) ;  /* 0x0000007000017945 */ /* 0x000fe20003800000 */
[----:B------:R-:W-:Y:S02]  /*33520*/  IMAD.MOV.U32 R12, RZ, RZ, RZ ;  /* 0x000000ffff0c7224 */ /* 0x000fe400078e00ff */
[----:B------:R-:W-:Y:S02]  /*33530*/  IMAD.MOV.U32 R11, RZ, RZ, 0x1e1f ;  /* 0x00001e1fff0b7424 */ /* 0x000fe400078e00ff */
[----:B------:R-:W-:-:S07]  /*33540*/  IMAD.MOV.U32 R15, RZ, RZ, -0x1 ;  /* 0xffffffffff0f7424 */ /* 0x000fce00078e00ff */
[----:B0----5:R-:W-:Y:S05]  /*33550*/  WARPSYNC.COLLECTIVE R15, `(.L_x_1750) ;  /* 0x000000000f087348 */ /* 0x021fea0003c00000 */
[----:B------:R1:W2:Y:S02]  /*33560*/  SHFL.IDX P6, R14, R13, R12, R11 ;  /* 0x0000000c0d0e7389 */ /* 0x0002a400000c000b */
[----:B012--5:R-:W-:Y:S01]  /*33570*/  ENDCOLLECTIVE ;  /* 0x000000000000791b */ /* 0x027fe20003800000 */
.L_x_1750:
[----:B------:R-:W-:Y:S05]  /*33580*/  BSYNC B1 ;  /* 0x0000000000017941 */ /* 0x000fea0003800000 */
.L_x_1749:
[----:B------:R-:W-:Y:S05]  /*33590*/  BRA `(.L_x_1751) ;  /* 0xfffffe1000907947 */ /* 0x000fea000383ffff */
.L_x_1476:
[----:B------:R-:W-:Y:S01]  /*335a0*/  BSSY B1, `(.L_x_1752) ;  /* 0x0000008000017945 */ /* 0x000fe20003800000 */
[----:B------:R-:W-:Y:S02]  /*335b0*/  IMAD.MOV.U32 R13, RZ, RZ, R8 ;  /* 0x000000ffff0d7224 */ /* 0x000fe400078e0008 */
[----:B------:R-:W-:Y:S02]  /*335c0*/  IMAD.MOV.U32 R12, RZ, RZ, RZ ;  /* 0x000000ffff0c7224 */ /* 0x000fe400078e00ff */
[----:B------:R-:W-:Y:S02]  /*335d0*/  IMAD.MOV.U32 R11, RZ, RZ, 0x1e1f ;  /* 0x00001e1fff0b7424 */ /* 0x000fe400078e00ff */
[----:B------:R-:W-:-:S07]  /*335e0*/  IMAD.MOV.U32 R15, RZ, RZ, -0x1 ;  /* 0xffffffffff0f7424 */ /* 0x000fce00078e00ff */
[----:B0----5:R-:W-:Y:S05]  /*335f0*/  WARPSYNC.COLLECTIVE R15, `(.L_x_1753) ;  /* 0x000000000f087348 */ /* 0x021fea0003c00000 */
[----:B------:R1:W2:Y:S02]  /*33600*/  SHFL.IDX P6, R14, R13, R12, R11 ;  /* 0x0000000c0d0e7389 */ /* 0x0002a400000c000b */
[----:B012--5:R-:W-:Y:S01]  /*33610*/  ENDCOLLECTIVE ;  /* 0x000000000000791b */ /* 0x027fe20003800000 */
.L_x_1753:
[----:B------:R-:W-:Y:S05]  /*33620*/  BSYNC B1 ;  /* 0x0000000000017941 */ /* 0x000fea0003800000 */
.L_x_1752:
[----:B------:R-:W-:Y:S05]  /*33630*/  BRA `(.L_x_1754) ;  /* 0xfffffe1000707947 */ /* 0x000fea000383ffff */
.L_x_1477:
        /* <DEDUP_REMOVED lines=8> */
.L_x_1756:
[----:B------:R-:W-:Y:S05]  /*336c0*/  BSYNC B1 ;  /* 0x0000000000017941 */ /* 0x000fea0003800000 */
.L_x_1755:
[----:B------:R-:W-:Y:S05]  /*336d0*/  BRA `(.L_x_1757) ;  /* 0xfffffe1000507947 */ /* 0x000fea000383ffff */
.L_x_1478:
        /* <DEDUP_REMOVED lines=8> */
.L_x_1759:
[----:B------:R-:W-:Y:S05]  /*33760*/  BSYNC B1 ;  /* 0x0000000000017941 */ /* 0x000fea0003800000 */
.L_x_1758:
[----:B------:R-:W-:Y:S05]  /*33770*/  BRA `(.L_x_1760) ;  /* 0xfffffe1000307947 */ /* 0x000fea000383ffff */
.L_x_1480:
[----:B-1----:R1:W2:Y:S02]  /*33780*/  SYNCS.PHASECHK.TRANS64.TRYWAIT P1, [R17+URZ+0x29800], R0 ;  /* 0x02980000110075a7 */ /* 0x0022a4000802017f */
[----:B--2---:R-:W-:Y:S05]  /*33790*/  @!P1 NANOSLEEP.SYNCS 0x989680 ;  /* 0x009896800000995d */ /* 0x004fea0003900000 */
[----:B------:R-:W2:Y:S02]  /*337a0*/  @!P1 SYNCS.PHASECHK.TRANS64 P1, [R17+URZ+0x29800], R0 ;  /* 0x02980000110095a7 */ /* 0x000ea4000802007f */
[----:B--2---:R-:W-:Y:S05]  /*337b0*/  @!P1 BRA `(.L_x_1480) ;  /* 0xfffffffc00f09947 */ /* 0x004fea000383ffff */
[----:B------:R-:W-:Y:S05]  /*337c0*/  BRA `(.L_x_1761) ;  /* 0xfffffe10003c7947 */ /* 0x000fea000383ffff */
.L_x_1488:
[----:B--2---:R2:W3:Y:S02]  /*337d0*/  SYNCS.PHASECHK.TRANS64.TRYWAIT P1, [R3+URZ+0x29830], R0 ;  /* 0x02983000030075a7 */ /* 0x0044e4000802017f */
[----:B---3--:R-:W-:Y:S05]  /*337e0*/  @!P1 NANOSLEEP.SYNCS 0x989680 ;  /* 0x009896800000995d */ /* 0x008fea0003900000 */
[----:B------:R-:W3:Y:S02]  /*337f0*/  @!P1 SYNCS.PHASECHK.TRANS64 P1, [R3+URZ+0x29830], R0 ;  /* 0x02983000030095a7 */ /* 0x000ee4000802007f */
[----:B---3--:R-:W-:Y:S05]  /*33800*/  @!P1 BRA `(.L_x_1488) ;  /* 0xfffffffc00f09947 */ /* 0x008fea000383ffff */
[----:B------:R-:W-:Y:S05]  /*33810*/  BRA `(.L_x_1487) ;  /* 0xfffffe4000847947 */ /* 0x000fea000383ffff */
.L_x_1506:
[----:B-1----:R1:W2:Y:S02]  /*33820*/  SYNCS.PHASECHK.TRANS64.TRYWAIT P2, [R21+URZ+0x29830], R8 ;  /* 0x02983008150075a7 */ /* 0x0022a4000804017f */
[----:B--2---:R-:W-:Y:S05]  /*33830*/  @!P2 NANOSLEEP.SYNCS 0x989680 ;  /* 0x009896800000a95d */ /* 0x004fea0003900000 */
[----:B------:R-:W2:Y:S02]  /*33840*/  @!P2 SYNCS.PHASECHK.TRANS64 P2, [R21+URZ+0x29830], R8 ;  /* 0x029830081500a5a7 */ /* 0x000ea4000804007f */
[----:B--2---:R-:W-:Y:S05]  /*33850*/  @!P2 BRA `(.L_x_1506) ;  /* 0xfffffffc00f0a947 */ /* 0x004fea000383ffff */
[----:B------:R-:W-:Y:S05]  /*33860*/  BRA `(.L_x_1505) ;  /* 0xfffffe88006c7947 */ /* 0x000fea000383ffff */
.L_x_1510:
[----:B-1----:R1:W2:Y:S02]  /*33870*/  SYNCS.PHASECHK.TRANS64.TRYWAIT P1, [R21+URZ+0x29850], R8 ;  /* 0x02985008150075a7 */ /* 0x0022a4000802017f */
[----:B--2---:R-:W-:Y:S05]  /*33880*/  @!P1 NANOSLEEP.SYNCS 0x989680 ;  /* 0x009896800000995d */ /* 0x004fea0003900000 */
[----:B------:R-:W2:Y:S02]  /*33890*/  @!P1 SYNCS.PHASECHK.TRANS64 P1, [R21+URZ+0x29850], R8 ;  /* 0x02985008150095a7 */ /* 0x000ea4000802007f */
[----:B--2---:R-:W-:Y:S05]  /*338a0*/  @!P1 BRA `(.L_x_1510) ;  /* 0xfffffffc00f09947 */ /* 0x004fea000383ffff */
[----:B------:R-:W-:Y:S05]  /*338b0*/  BRA `(.L_x_1507) ;  /* 0xfffffe9800987947 */ /* 0x000fea000383ffff */
.L_x_1530:
[----:B-1----:R1:W2:Y:S02]  /*338c0*/  SYNCS.PHASECHK.TRANS64.TRYWAIT P2, [R0+URZ+0x29830], R3 ;  /* 0x02983003000075a7 */ /* 0x0022a4000804017f */
[----:B--2---:R-:W-:Y:S05]  /*338d0*/  @!P2 NANOSLEEP.SYNCS 0x989680 ;  /* 0x009896800000a95d */ /* 0x004fea0003900000 */
[----:B------:R-:W2:Y:S02]  /*338e0*/  @!P2 SYNCS.PHASECHK.TRANS64 P2, [R0+URZ+0x29830], R3 ;  /* 0x029830030000a5a7 */ /* 0x000ea4000804007f */
[----:B--2---:R-:W-:Y:S05]  /*338f0*/  @!P2 BRA `(.L_x_1530) ;  /* 0xfffffffc00f0a947 */ /* 0x004fea000383ffff */
[----:B------:R-:W-:Y:S05]  /*33900*/  BRA `(.L_x_1529) ;  /* 0xfffffed800587947 */ /* 0x000fea000383ffff */
.L_x_1535:
[----:B-1----:R1:W2:Y:S02]  /*33910*/  SYNCS.PHASECHK.TRANS64.TRYWAIT P1, [R3+URZ+0x29850], R0 ;  /* 0x02985000030075a7 */ /* 0x0022a4000802017f */
[----:B--2---:R-:W-:Y:S05]  /*33920*/  @!P1 NANOSLEEP.SYNCS 0x989680 ;  /* 0x009896800000995d */ /* 0x004fea0003900000 */
[----:B------:R-:W2:Y:S02]  /*33930*/  @!P1 SYNCS.PHASECHK.TRANS64 P1, [R3+URZ+0x29850], R0 ;  /* 0x02985000030095a7 */ /* 0x000ea4000802007f */
[----:B--2---:R-:W-:Y:S05]  /*33940*/  @!P1 BRA `(.L_x_1535) ;  /* 0xfffffffc00f09947 */ /* 0x004fea000383ffff */
[----:B------:R-:W-:Y:S05]  /*33950*/  BRA `(.L_x_1534) ;  /* 0xfffffee8009c7947 */ /* 0x000fea000383ffff */
.L_x_1543:
[----:B-1----:R1:W2:Y:S02]  /*33960*/  SYNCS.PHASECHK.TRANS64.TRYWAIT P2, [R0+URZ+0x29830], R3 ;  /* 0x02983003000075a7 */ /* 0x0022a4000804017f */
[----:B--2---:R-:W-:Y:S05]  /*33970*/  @!P2 NANOSLEEP.SYNCS 0x989680 ;  /* 0x009896800000a95d */ /* 0x004fea0003900000 */
[----:B------:R-:W2:Y:S02]  /*33980*/  @!P2 SYNCS.PHASECHK.TRANS64 P2, [R0+URZ+0x29830], R3 ;  /* 0x029830030000a5a7 */ /* 0x000ea4000804007f */
[----:B--2---:R-:W-:Y:S05]  /*33990*/  @!P2 BRA `(.L_x_1543) ;  /* 0xfffffffc00f0a947 */ /* 0x004fea000383ffff */
[----:B------:R-:W-:Y:S05]  /*339a0*/  BRA `(.L_x_1542) ;  /* 0xffffff0800e07947 */ /* 0x000fea000383ffff */
.L_x_1547:
[----:B-1----:R1:W2:Y:S02]  /*339b0*/  SYNCS.PHASECHK.TRANS64.TRYWAIT P1, [R3+URZ+0x29850], R0 ;  /* 0x02985000030075a7 */ /* 0x0022a4000802017f */
[----:B--2---:R-:W-:Y:S05]  /*339c0*/  @!P1 NANOSLEEP.SYNCS 0x989680 ;  /* 0x009896800000995d */ /* 0x004fea0003900000 */
[----:B------:R-:W2:Y:S02]  /*339d0*/  @!P1 SYNCS.PHASECHK.TRANS64 P1, [R3+URZ+0x29850], R0 ;  /* 0x02985000030095a7 */ /* 0x000ea4000802007f */
[----:B--2---:R-:W-:Y:S05]  /*339e0*/  @!P1 BRA `(.L_x_1547) ;  /* 0xfffffffc00f09947 */ /* 0x004fea000383ffff */
[----:B------:R-:W-:Y:S05]  /*339f0*/  BRA `(.L_x_1544) ;  /* 0xffffff1c00207947 */ /* 0x000fea000383ffff */
.L_x_1561:
[----:B-1----:R1:W2:Y:S02]  /*33a00*/  SYNCS.PHASECHK.TRANS64.TRYWAIT P0, [R15+URZ+0x29850], R4 ;  /* 0x029850040f0075a7 */ /* 0x0022a4000800017f */
[----:B--2---:R-:W-:Y:S05]  /*33a10*/  @!P0 NANOSLEEP.SYNCS 0x989680 ;  /* 0x009896800000895d */ /* 0x004fea0003900000 */
[----:B------:R-:W2:Y:S02]  /*33a20*/  @!P0 SYNCS.PHASECHK.TRANS64 P0, [R15+URZ+0x29850], R4 ;  /* 0x029850040f0085a7 */ /* 0x000ea4000800007f */
[----:B--2---:R-:W-:Y:S05]  /*33a30*/  @!P0 BRA `(.L_x_1561) ;  /* 0xfffffffc00f08947 */ /* 0x004fea000383ffff */
[----:B------:R-:W-:Y:S05]  /*33a40*/  BRA `(.L_x_1560) ;  /* 0xffffff5800447947 */ /* 0x000fea000383ffff */
.L_x_1565:
[----:B------:R-:W-:Y:S01]  /*33a50*/  IMAD.MOV.U32 R12, RZ, RZ, R0 ;  /* 0x000000ffff0c7224 */ /* 0x000fe200078e0000 */
[----:B------:R-:W-:Y:S01]  /*33a60*/  SEL R5, R36, R37, P0 ;  /* 0x0000002524057207 */ /* 0x000fe20000000000 */
        /* <DEDUP_REMOVED lines=8> */
.L_x_1762:
        /* <DEDUP_REMOVED lines=8> */
[----:B------:R-:W-:Y:S01]  /*33b70*/  SEL R47, R49, R48, P0 ;  /* 0x00000030312f7207 */ /* 0x000fe20000000000 */
[----:B------:R-:W-:Y:S01]  /*33b80*/  IMAD.MOV.U32 R12, RZ, RZ, R2 ;  /* 0x000000ffff0c7224 */ /* 0x000fe200078e0002 */
        /* <DEDUP_REMOVED lines=9> */
.L_x_1763:
        /* <DEDUP_REMOVED lines=19> */
.L_x_1764:
        /* <DEDUP_REMOVED lines=8> */
.L_x_1765:
[----:B------:R-:W-:Y:S02]  /*33dd0*/  IMAD.MOV.U32 R13, RZ, RZ, R9 ;  /* 0x000000ffff0d7224 */ /* 0x000fe400078e0009 */
[----:B------:R-:W-:Y:S02]  /*33de0*/  IMAD.MOV.U32 R12, RZ, RZ, R0 ;  /* 0x000000ffff0c7224 */ /* 0x000fe400078e0000 */
[----:B------:R-:W-:-:S07]  /*33df0*/  IMAD.MOV.U32 R7, RZ, RZ, R14 ;  /* 0x000000ffff077224 */ /* 0x000fce00078e000e */
[----:B------:R-:W-:Y:S05]  /*33e00*/  WARPSYNC.COLLECTIVE R15, `(.L_x_1766) ;  /* 0x000000000f087348 */ /* 0x000fea0003c00000 */
[----:B------:R0:W1:Y:S02]  /*33e10*/  SHFL.IDX P6, R14, R13, R12, R11 ;  /* 0x0000000c0d0e7389 */ /* 0x00006400000c000b */
[----:B01----:R-:W-:Y:S01]  /*33e20*/  ENDCOLLECTIVE ;  /* 0x000000000000791b */ /* 0x003fe20003800000 */
.L_x_1766:
        /* <DEDUP_REMOVED lines=8> */
.L_x_1767:
[----:B------:R-:W-:Y:S02]  /*33eb0*/  IMAD.MOV.U32 R13, RZ, RZ, R25 ;  /* 0x000000ffff0d7224 */ /* 0x000fe400078e0019 */
[----:B------:R-:W-:Y:S02]  /*33ec0*/  IMAD.MOV.U32 R12, RZ, RZ, R0 ;  /* 0x000000ffff0c7224 */ /* 0x000fe400078e0000 */
[----:B------:R-:W-:-:S07]  /*33ed0*/  IMAD.MOV.U32 R21, RZ, RZ, R14 ;  /* 0x000000ffff157224 */ /* 0x000fce00078e000e */
[----:B------:R-:W-:Y:S05]  /*33ee0*/  WARPSYNC.COLLECTIVE R15, `(.L_x_1768) ;  /* 0x000000000f087348 */ /* 0x000fea0003c00000 */
[----:B------:R0:W1:Y:S02]  /*33ef0*/  SHFL.IDX P6, R14, R13, R12, R11 ;  /* 0x0000000c0d0e7389 */ /* 0x00006400000c000b */
[----:B01----:R-:W-:Y:S01]  /*33f00*/  ENDCOLLECTIVE ;  /* 0x000000000000791b */ /* 0x003fe20003800000 */
.L_x_1768:
        /* <DEDUP_REMOVED lines=8> */
.L_x_1769:
[----:B------:R-:W-:Y:S02]  /*33f90*/  IMAD.MOV.U32 R13, RZ, RZ, R29 ;  /* 0x000000ffff0d7224 */ /* 0x000fe400078e001d */
[----:B------:R-:W-:Y:S02]  /*33fa0*/  IMAD.MOV.U32 R12, RZ, RZ, R0 ;  /* 0x000000ffff0c7224 */ /* 0x000fe400078e0000 */
[----:B------:R-:W-:-:S07]  /*33fb0*/  IMAD.MOV.U32 R27, RZ, RZ, R14 ;  /* 0x000000ffff1b7224 */ /* 0x000fce00078e000e */
[----:B------:R-:W-:Y:S05]  /*33fc0*/  WARPSYNC.COLLECTIVE R15, `(.L_x_1770) ;  /* 0x000000000f087348 */ /* 0x000fea0003c00000 */
[----:B------:R0:W1:Y:S02]  /*33fd0*/  SHFL.IDX P6, R14, R13, R12, R11 ;  /* 0x0000000c0d0e7389 */ /* 0x00006400000c000b */
[----:B01----:R-:W-:Y:S01]  /*33fe0*/  ENDCOLLECTIVE ;  /* 0x000000000000791b */ /* 0x003fe20003800000 */
.L_x_1770:
        /* <DEDUP_REMOVED lines=8> */
.L_x_1771:
[----:B------:R-:W-:Y:S02]  /*34070*/  IMAD.MOV.U32 R13, RZ, RZ, R33 ;  /* 0x000000ffff0d7224 */ /* 0x000fe400078e0021 */
[----:B------:R-:W-:Y:S02]  /*34080*/  IMAD.MOV.U32 R12, RZ, RZ, R0 ;  /* 0x000000ffff0c7224 */ /* 0x000fe400078e0000 */
[----:B------:R-:W-:-:S07]  /*34090*/  IMAD.MOV.U32 R31, RZ, RZ, R14 ;  /* 0x000000ffff1f7224 */ /* 0x000fce00078e000e */
[----:B------:R-:W-:Y:S05]  /*340a0*/  WARPSYNC.COLLECTIVE R15, `(.L_x_1772) ;  /* 0x000000000f087348 */ /* 0x000fea0003c00000 */
[----:B------:R0:W1:Y:S02]  /*340b0*/  SHFL.IDX P6, R14, R13, R12, R11 ;  /* 0x0000000c0d0e7389 */ /* 0x00006400000c000b */
[----:B01----:R-:W-:Y:S01]  /*340c0*/  ENDCOLLECTIVE ;  /* 0x000000000000791b */ /* 0x003fe20003800000 */
.L_x_1772:
        /* <DEDUP_REMOVED lines=8> */
.L_x_1773:
[----:B------:R-:W-:Y:S02]  /*34150*/  IMAD.MOV.U32 R13, RZ, RZ, R37 ;  /* 0x000000ffff0d7224 */ /* 0x000fe400078e0025 */
[----:B------:R-:W-:Y:S02]  /*34160*/  IMAD.MOV.U32 R12, RZ, RZ, R0 ;  /* 0x000000ffff0c7224 */ /* 0x000fe400078e0000 */
[----:B------:R-:W-:-:S07]  /*34170*/  IMAD.MOV.U32 R35, RZ, RZ, R14 ;  /* 0x000000ffff237224 */ /* 0x000fce00078e000e */
[----:B------:R-:W-:Y:S05]  /*34180*/  WARPSYNC.COLLECTIVE R15, `(.L_x_1774) ;  /* 0x000000000f087348 */ /* 0x000fea0003c00000 */
[----:B------:R0:W1:Y:S02]  /*34190*/  SHFL.IDX P6, R14, R13, R12, R11 ;  /* 0x0000000c0d0e7389 */ /* 0x00006400000c000b */
[----:B01----:R-:W-:Y:S01]  /*341a0*/  ENDCOLLECTIVE ;  /* 0x000000000000791b */ /* 0x003fe20003800000 */
.L_x_1774:
        /* <DEDUP_REMOVED lines=8> */
.L_x_1775:
[----:B------:R-:W-:Y:S02]  /*34230*/  IMAD.MOV.U32 R13, RZ, RZ, R41 ;  /* 0x000000ffff0d7224 */ /* 0x000fe400078e0029 */
[----:B------:R-:W-:Y:S02]  /*34240*/  IMAD.MOV.U32 R12, RZ, RZ, R0 ;  /* 0x000000ffff0c7224 */ /* 0x000fe400078e0000 */
[----:B------:R-:W-:-:S07]  /*34250*/  IMAD.MOV.U32 R20, RZ, RZ, R14 ;  /* 0x000000ffff147224 */ /* 0x000fce00078e000e */
[----:B------:R-:W-:Y:S05]  /*34260*/  WARPSYNC.COLLECTIVE R15, `(.L_x_1776) ;  /* 0x000000000f087348 */ /* 0x000fea0003c00000 */
[----:B------:R0:W1:Y:S02]  /*34270*/  SHFL.IDX P6, R14, R13, R12, R11 ;  /* 0x0000000c0d0e7389 */ /* 0x00006400000c000b */
[----:B01----:R-:W-:Y:S01]  /*34280*/  ENDCOLLECTIVE ;  /* 0x000000000000791b */ /* 0x003fe20003800000 */
.L_x_1776:
[----:B------:R-:W-:Y:S02]  /*34290*/  IMAD.MOV.U32 R13, RZ, RZ, R43 ;  /* 0x000000ffff0d7224 */ /* 0x000fe400078e002b */
[----:B------:R-:W-:Y:S02]  /*342a0*/  IMAD.MOV.U32 R12, RZ, RZ, R2 ;  /* 0x000000ffff0c7224 */ /* 0x000fe400078e0002 */
[----:B------:R-:W-:-:S07]  /*342b0*/  IMAD.MOV.U32 R41, RZ, RZ, R14 ;  /* 0x000000ffff297224 */ /* 0x000fce00078e000e */
[----:B------:R-:W-:Y:S05]  /*342c0*/  WARPSYNC.COLLECTIVE R15, `(.L_x_1777) ;  /* 0x000000000f087348 */ /* 0x000fea0003c00000 */
[----:B------:R0:W1:Y:S02]  /*342d0*/  SHFL.IDX P6, R14, R13, R12, R11 ;  /* 0x0000000c0d0e7389 */ /* 0x00006400000c000b */
[----:B01----:R-:W-:Y:S01]  /*342e0*/  ENDCOLLECTIVE ;  /* 0x000000000000791b */ /* 0x003fe20003800000 */
.L_x_1777:
[----:B------:R-:W-:Y:S02]  /*342f0*/  IMAD.MOV.U32 R13, RZ, RZ, R45 ;  /* 0x000000ffff0d7224 */ /* 0x000fe400078e002d */
[----:B------:R-:W-:Y:S02]  /*34300*/  IMAD.MOV.U32 R12, RZ, RZ, R0 ;  /* 0x000000ffff0c7224 */ /* 0x000fe400078e0000 */
[----:B------:R-:W-:-:S07]  /*34310*/  IMAD.MOV.U32 R40, RZ, RZ, R14 ;  /* 0x000000ffff287224 */ /* 0x000fce00078e000e */
[----:B------:R-:W-:Y:S05]  /*34320*/  WARPSYNC.COLLECTIVE R15, `(.L_x_1778) ;  /* 0x000000000f087348 */ /* 0x000fea0003c00000 */
[----:B------:R0:W1:Y:S02]  /*34330*/  SHFL.IDX P6, R14, R13, R12, R11 ;  /* 0x0000000c0d0e7389 */ /* 0x00006400000c000b */
[----:B01----:R-:W-:Y:S01]  /*34340*/  ENDCOLLECTIVE ;  /* 0x000000000000791b */ /* 0x003fe20003800000 */
.L_x_1778:
[----:B------:R-:W-:Y:S02]  /*34350*/  SEL R48, R41, R40, P0 ;  /* 0x0000002829307207 */ /* 0x000fe40000000000 */
[----:B------:R-:W-:Y:S01]  /*34360*/  SEL R50, R40, R41, P0 ;  /* 0x0000002928327207 */ /* 0x000fe20000000000 */
[----:B------:R-:W-:Y:S02]  /*34370*/  IMAD.MOV.U32 R13, RZ, RZ, R47 ;  /* 0x000000ffff0d7224 */ /* 0x000fe400078e002f */
[----:B------:R-:W-:Y:S02]  /*34380*/  IMAD.MOV.U32 R12, RZ, RZ, R2 ;  /* 0x000000ffff0c7224 */ /* 0x000fe400078e0002 */
[----:B------:R-:W-:Y:S02]  /*34390*/  IMAD.MOV.U32 R47, RZ, RZ, RZ ;  /* 0x000000ffff2f7224 */ /* 0x000fe400078e00ff */
[----:B------:R-:W-:-:S07]  /*343a0*/  IMAD.MOV.U32 R45, RZ, RZ, R14 ;  /* 0x000000ffff2d7224 */ /* 0x000fce00078e000e */
[----:B------:R-:W-:Y:S05]  /*343b0*/  WARPSYNC.COLLECTIVE R15, `(.L_x_1779) ;  /* 0x000000000f087348 */ /* 0x000fea0003c00000 */
[----:B------:R0:W1:Y:S02]  /*343c0*/  SHFL.IDX P6, R14, R13, R12, R11 ;  /* 0x0000000c0d0e7389 */ /* 0x00006400000c000b */
[----:B01----:R-:W-:Y:S01]  /*343d0*/  ENDCOLLECTIVE ;  /* 0x000000000000791b */ /* 0x003fe20003800000 */
.L_x_1779:
[----:B------:R-:W-:Y:S02]  /*343e0*/  IMAD.MOV.U32 R13, RZ, RZ, R49 ;  /* 0x000000ffff0d7224 */ /* 0x000fe400078e0031 */
[----:B------:R-:W-:Y:S02]  /*343f0*/  IMAD.MOV.U32 R12, RZ, RZ, R0 ;  /* 0x000000ffff0c7224 */ /* 0x000fe400078e0000 */
[----:B------:R-:W-:-:S07]  /*34400*/  IMAD.MOV.U32 R42, RZ, RZ, R14 ;  /* 0x000000ffff2a7224 */ /* 0x000fce00078e000e */
[----:B------:R-:W-:Y:S05]  /*34410*/  WARPSYNC.COLLECTIVE R15, `(.L_x_1780) ;  /* 0x000000000f087348 */ /* 0x000fea0003c00000 */
[----:B------:R0:W1:Y:S02]  /*34420*/  SHFL.IDX P6, R14, R13, R12, R11 ;  /* 0x0000000c0d0e7389 */ /* 0x00006400000c000b */
[----:B01----:R-:W-:Y:S01]  /*34430*/  ENDCOLLECTIVE ;  /* 0x000000000000791b */ /* 0x003fe20003800000 */
.L_x_1780:
        /* <DEDUP_REMOVED lines=8> */
.L_x_1781:
[----:B------:R-:W-:Y:S02]  /*344c0*/  IMAD.MOV.U32 R13, RZ, RZ, R53 ;  /* 0x000000ffff0d7224 */ /* 0x000fe400078e0035 */
[----:B------:R-:W-:Y:S02]  /*344d0*/  IMAD.MOV.U32 R12, RZ, RZ, R0 ;  /* 0x000000ffff0c7224 */ /* 0x000fe400078e0000 */
[----:B------:R-:W-:-:S07]  /*344e0*/  IMAD.MOV.U32 R44, RZ, RZ, R14 ;  /* 0x000000ffff2c7224 */ /* 0x000fce00078e000e */
[----:B------:R-:W-:Y:S05]  /*344f0*/  WARPSYNC.COLLECTIVE R15, `(.L_x_1782) ;  /* 0x000000000f087348 */ /* 0x000fea0003c00000 */
[----:B------:R0:W1:Y:S02]  /*34500*/  SHFL.IDX P6, R14, R13, R12, R11 ;  /* 0x0000000c0d0e7389 */ /* 0x00006400000c000b */
[----:B01----:R-:W-:Y:S01]  /*34510*/  ENDCOLLECTIVE ;  /* 0x000000000000791b */ /* 0x003fe20003800000 */
.L_x_1782:
[----:B------:R-:W-:Y:S01]  /*34520*/  SEL R9, R49, R44, P0 ;  /* 0x0000002c31097207 */ /* 0x000fe20000000000 */
[----:B------:R-:W-:Y:S02]  /*34530*/  IMAD.MOV.U32 R13, RZ, RZ, R55 ;  /* 0x000000ffff0d7224 */ /* 0x000fe400078e0037 */
[----:B------:R-:W-:Y:S02]  /*34540*/  IMAD.MOV.U32 R12, RZ, RZ, R2 ;  /* 0x000000ffff0c7224 */ /* 0x000fe400078e0002 */
[----:B------:R-:W-:-:S07]  /*34550*/  IMAD.MOV.U32 R53, RZ, RZ, R14 ;  /* 0x000000ffff357224 */ /* 0x000fce00078e000e */
[----:B------:R-:W-:Y:S05]  /*34560*/  WARPSYNC.COLLECTIVE R15, `(.L_x_1783) ;  /* 0x000000000f087348 */ /* 0x000fea0003c00000 */
[----:B------:R0:W1:Y:S02]  /*34570*/  SHFL.IDX P6, R14, R13, R12, R11 ;  /* 0x0000000c0d0e7389 */ /* 0x00006400000c000b */
[----:B01----:R-:W-:Y:S01]  /*34580*/  ENDCOLLECTIVE ;  /* 0x000000000000791b */ /* 0x003fe20003800000 */
.L_x_1783:
[----:B------:R-:W-:Y:S02]  /*34590*/  IMAD.MOV.U32 R13, RZ, RZ, R57 ;  /* 0x000000ffff0d7224 */ /* 0x000fe400078e0039 */
[----:B------:R-:W-:Y:S02]  /*345a0*/  IMAD.MOV.U32 R12, RZ, RZ, R0 ;  /* 0x000000ffff0c7224 */ /* 0x000fe400078e0000 */
[----:B------:R-:W-:-:S07]  /*345b0*/  IMAD.MOV.U32 R46, RZ, RZ, R14 ;  /* 0x000000ffff2e7224 */ /* 0x000fce00078e000e */
[----:B------:R-:W-:Y:S05]  /*345c0*/  WARPSYNC.COLLECTIVE R15, `(.L_x_1784) ;  /* 0x000000000f087348 */ /* 0x000fea0003c00000 */
[----:B------:R0:W1:Y:S02]  /*345d0*/  SHFL.IDX P6, R14, R13, R12, R11 ;  /* 0x0000000c0d0e7389 */ /* 0x00006400000c000b */
[----:B01----:R-:W-:Y:S01]  /*345e0*/  ENDCOLLECTIVE ;  /* 0x000000000000791b */ /* 0x003fe20003800000 */
.L_x_1784:
        /* <DEDUP_REMOVED lines=8> */
.L_x_1785:
[----:B------:R-:W-:Y:S02]  /*34670*/  IMAD.MOV.U32 R13, RZ, RZ, R61 ;  /* 0x000000ffff0d7224 */ /* 0x000fe400078e003d */
[----:B------:R-:W-:Y:S02]  /*34680*/  IMAD.MOV.U32 R12, RZ, RZ, R0 ;  /* 0x000000ffff0c7224 */ /* 0x000fe400078e0000 */
[----:B------:R-:W-:-:S07]  /*34690*/  IMAD.MOV.U32 R52, RZ, RZ, R14 ;  /* 0x000000ffff347224 */ /* 0x000fce00078e000e */
[----:B------:R-:W-:Y:S05]  /*346a0*/  WARPSYNC.COLLECTIVE R15, `(.L_x_1786) ;  /* 0x000000000f087348 */ /* 0x000fea0003c00000 */
[----:B------:R0:W1:Y:S02]  /*346b0*/  SHFL.IDX P6, R14, R13, R12, R11 ;  /* 0x0000000c0d0e7389 */ /* 0x00006400000c000b */
[----:B01----:R-:W-:Y:S01]  /*346c0*/  ENDCOLLECTIVE ;  /* 0x000000000000791b */ /* 0x003fe20003800000 */
.L_x_1786:
        /* <DEDUP_REMOVED lines=8> */
.L_x_1787:
[----:B------:R-:W-:Y:S02]  /*34750*/  IMAD.MOV.U32 R13, RZ, RZ, R67 ;  /* 0x000000ffff0d7224 */ /* 0x000fe400078e0043 */
[----:B------:R-:W-:Y:S02]  /*34760*/  IMAD.MOV.U32 R12, RZ, RZ, R0 ;  /* 0x000000ffff0c7224 */ /* 0x000fe400078e0000 */
[----:B------:R-:W-:-:S07]  /*34770*/  IMAD.MOV.U32 R54, RZ, RZ, R14 ;  /* 0x000000ffff367224 */ /* 0x000fce00078e000e */
[----:B------:R-:W-:Y:S05]  /*34780*/  WARPSYNC.COLLECTIVE R15, `(.L_x_1788) ;  /* 0x000000000f087348 */ /* 0x000fea0003c00000 */
[----:B------:R0:W1:Y:S02]  /*34790*/  SHFL.IDX P6, R14, R13, R12, R11 ;  /* 0x0000000c0d0e7389 */ /* 0x00006400000c000b */
[----:B01----:R-:W-:Y:S01]  /*347a0*/  ENDCOLLECTIVE ;  /* 0x000000000000791b */ /* 0x003fe20003800000 */
.L_x_1788:
        /* <DEDUP_REMOVED lines=8> */
.L_x_1789:
[----:B------:R-:W-:Y:S02]  /*34830*/  IMAD.MOV.U32 R13, RZ, RZ, R71 ;  /* 0x000000ffff0d7224 */ /* 0x000fe400078e0047 */
[----:B------:R-:W-:Y:S02]  /*34840*/  IMAD.MOV.U32 R12, RZ, RZ, R0 ;  /* 0x000000ffff0c7224 */ /* 0x000fe400078e0000 */
[----:B------:R-:W-:-:S07]  /*34850*/  IMAD.MOV.U32 R56, RZ, RZ, R14 ;  /* 0x000000ffff387224 */ /* 0x000fce00078e000e */
[----:B------:R-:W-:Y:S05]  /*34860*/  WARPSYNC.COLLECTIVE R15, `(.L_x_1790) ;  /* 0x000000000f087348 */ /* 0x000fea0003c00000 */
[----:B------:R0:W1:Y:S02]  /*34870*/  SHFL.IDX P6, R14, R13, R12, R11 ;  /* 0x0000000c0d0e7389 */ /* 0x00006400000c000b */
[----:B01----:R-:W-:Y:S01]  /*34880*/  ENDCOLLECTIVE ;  /* 0x000000000000791b */ /* 0x003fe20003800000 */
.L_x_1790:
[----:B------:R-:W-:Y:S01]  /*34890*/  SEL R39, R56, R67, P0 ;  /* 0x0000004338277207 */ /* 0x000fe20000000000 */
[----:B------:R-:W-:Y:S02]  /*348a0*/  IMAD.MOV.U32 R13, RZ, RZ, R73 ;  /* 0x000000ffff0d7224 */ /* 0x000fe400078e0049 */
[----:B------:R-:W-:Y:S02]  /*348b0*/  IMAD.MOV.U32 R12, RZ, RZ, R2 ;  /* 0x000000ffff0c7224 */ /* 0x000fe400078e0002 */
[----:B------:R-:W-:-:S07]  /*348c0*/  IMAD.MOV.U32 R71, RZ, RZ, R14 ;  /* 0x000000ffff477224 */ /* 0x000fce00078e000e */
[----:B------:R-:W-:Y:S05]  /*348d0*/  WARPSYNC.COLLECTIVE R15, `(.L_x_1791) ;  /* 0x000000000f087348 */ /* 0x000fea0003c00000 */
[----:B------:R0:W1:Y:S02]  /*348e0*/  SHFL.IDX P6, R14, R13, R12, R11 ;  /* 0x0000000c0d0e7389 */ /* 0x00006400000c000b */
[----:B01----:R-:W-:Y:S01]  /*348f0*/  ENDCOLLECTIVE ;  /* 0x000000000000791b */ /* 0x003fe20003800000 */
.L_x_1791:
[----:B------:R-:W-:Y:S02]  /*34900*/  IMAD.MOV.U32 R13, RZ, RZ, R75 ;  /* 0x000000ffff0d7224 */ /* 0x000fe400078e004b */
[----:B------:R-:W-:Y:S02]  /*34910*/  IMAD.MOV.U32 R12, RZ, RZ, R0 ;  /* 0x000000ffff0c7224 */ /* 0x000fe400078e0000 */
[----:B------:R-:W-:-:S07]  /*34920*/  IMAD.MOV.U32 R58, RZ, RZ, R14 ;  /* 0x000000ffff3a7224 */ /* 0x000fce00078e000e */
[----:B------:R-:W-:Y:S05]  /*34930*/  WARPSYNC.COLLECTIVE R15, `(.L_x_1792) ;  /* 0x000000000f087348 */ /* 0x000fea0003c00000 */
[----:B------:R0:W1:Y:S02]  /*34940*/  SHFL.IDX P6, R14, R13, R12, R11 ;  /* 0x0000000c0d0e7389 */ /* 0x00006400000c000b */
[----:B01----:R-:W-:Y:S01]  /*34950*/  ENDCOLLECTIVE ;  /* 0x000000000000791b */ /* 0x003fe20003800000 */
.L_x_1792:
[----:B------:R-:W-:Y:S02]  /*34960*/  IMAD.MOV.U32 R13, RZ, RZ, R77 ;  /* 0x000000ffff0d7224 */ /* 0x000fe400078e004d */
[----:B------:R-:W-:Y:S02]  /*34970*/  IMAD.MOV.U32 R12, RZ, RZ, R2 ;  /* 0x000000ffff0c7224 */ /* 0x000fe400078e0002 */
[----:B------:R-:W-:-:S07]  /*34980*/  IMAD.MOV.U32 R75, RZ, RZ, R14 ;  /* 0x000000ffff4b7224 */ /* 0x000fce00078e000e */
[----:B------:R-:W-:Y:S05]  /*34990*/  WARPSYNC.COLLECTIVE R15, `(.L_x_1793) ;  /* 0x000000000f087348 */ /* 0x000fea0003c00000 */
[----:B------:R0:W1:Y:S02]  /*349a0*/  SHFL.IDX P6, R14, R13, R12, R11 ;  /* 0x0000000c0d0e7389 */ /* 0x00006400000c000b */
[----:B01----:R-:W-:Y:S01]  /*349b0*/  ENDCOLLECTIVE ;  /* 0x000000000000791b */ /* 0x003fe20003800000 */
.L_x_1793:
[----:B------:R-:W-:Y:S02]  /*349c0*/  SEL R12, R37, R20, P0 ;  /* 0x00000014250c7207 */ /* 0x000fe40000000000 */
[----:B------:R-:W-:Y:S02]  /*349d0*/  SEL R11, R44, R49, P0 ;  /* 0x000000312c0b7207 */ /* 0x000fe40000000000 */
[----:B------:R-:W-:Y:S02]  /*349e0*/  SEL R13, R71, R58, P0 ;  /* 0x0000003a470d7207 */ /* 0x000fe40000000000 */
[----:B------:R-:W-:Y:S01]  /*349f0*/  SEL R15, R58, R71, P0 ;  /* 0x000000473a0f7207 */ /* 0x000fe20000000000 */
[----:B------:R-:W-:Y:S01]  /*34a00*/  IMAD.MOV.U32 R60, RZ, RZ, R14 ;  /* 0x000000ffff3c7224 */ /* 0x000fe200078e000e */
[----:B------:R-:W-:Y:S02]  /*34a10*/  SEL R14, R20, R37, P0 ;  /* 0x00000025140e7207 */ /* 0x000fe40000000000 */
[----:B------:R-:W-:Y:S01]  /*34a20*/  SEL R37, R67, R56, P0 ;  /* 0x0000003843257207 */ /* 0x000fe20000000000 */
[----:B------:R-:W-:Y:S06]  /*34a30*/  BRA `(.L_x_1794) ;  /* 0xffffff5c00f07947 */ /* 0x000fec000383ffff */
.L_x_1607:
        /* <DEDUP_REMOVED lines=11> */
.L_x_1796:
[----:B------:R-:W-:Y:S05]  /*34af0*/  BSYNC B1 ;  /* 0x0000000000017941 */ /* 0x000fea0003800000 */
.L_x_1795:
[----:B------:R-:W-:Y:S05]  /*34b00*/  BRA `(.L_x_1797) ;  /* 0xffffff9000147947 */ /* 0x000fea000383ffff */
.L_x_1609:
[----:B------:R-:W-:Y:S01]  /*34b10*/  BSSY B1, `(.L_x_1798) ;  /* 0x0000006000017945 */ /* 0x000fe20003800000 */
[----:B------:R-:W-:-:S07]  /*34b20*/  IMAD.MOV.U32 R15, RZ, RZ, -0x1 ;  /* 0xffffffffff0f7424 */ /* 0x000fce00078e00ff */
[----:B01----:R-:W-:Y:S05]  /*34b30*/  WARPSYNC.COLLECTIVE R15, `(.L_x_1799) ;  /* 0x000000000f0c7348 */ /* 0x003fea0003c00000 */
[----:B------:R-:W-:Y:S02]  /*34b40*/  ELECT P6, UR62, PT ;  /* 0x00000000003e782f */ /* 0x000fe400038c0000 */
[----:B------:R-:W-:Y:S01]  /*34b50*/  MOV R14, UR62 ;  /* 0x0000003e000e7c02 */ /* 0x000fe20008000f00 */
[----:B01----:R-:W-:Y:S10]  /*34b60*/  ENDCOLLECTIVE ;  /* 0x000000000000791b */ /* 0x003ff40003800000 */
.L_x_1799:
[----:B------:R-:W-:Y:S05]  /*34b70*/  BSYNC B1 ;  /* 0x0000000000017941 */ /* 0x000fea0003800000 */
.L_x_1798:
[----:B------:R-:W-:Y:S05]  /*34b80*/  BRA `(.L_x_1608) ;  /* 0xffffff90000c7947 */ /* 0x000fea000383ffff */
.L_x_1611:
[----:B-1----:R1:W2:Y:S02]  /*34b90*/  SYNCS.PHASECHK.TRANS64.TRYWAIT P0, [R12+URZ+0x29820], R5 ;  /* 0x029820050c0075a7 */ /* 0x0022a4000800017f */
[----:B--2---:R-:W-:Y:S05]  /*34ba0*/  @!P0 NANOSLEEP.SYNCS 0x989680 ;  /* 0x009896800000895d */ /* 0x004fea0003900000 */
[----:B------:R-:W2:Y:S02]  /*34bb0*/  @!P0 SYNCS.PHASECHK.TRANS64 P0, [R12+URZ+0x29820], R5 ;  /* 0x029820050c0085a7 */ /* 0x000ea4000800007f */
[----:B--2---:R-:W-:Y:S05]  /*34bc0*/  @!P0 BRA `(.L_x_1611) ;  /* 0xfffffffc00f08947 */ /* 0x004fea000383ffff */
[----:B------:R-:W-:Y:S05]  /*34bd0*/  BRA `(.L_x_1800) ;  /* 0xffffff9000287947 */ /* 0x000fea000383ffff */
.L_x_1615:
[----:B0-----:R0:W2:Y:S02]  /*34be0*/  SYNCS.PHASECHK.TRANS64.TRYWAIT P0, [R8+URZ+0x298a0], R11 ;  /* 0x0298a00b080075a7 */ /* 0x0010a4000800017f */
[----:B--2---:R-:W-:Y:S05]  /*34bf0*/  @!P0 NANOSLEEP.SYNCS 0x989680 ;  /* 0x009896800000895d */ /* 0x004fea0003900000 */
[----:B------:R-:W2:Y:S02]  /*34c00*/  @!P0 SYNCS.PHASECHK.TRANS64 P0, [R8+URZ+0x298a0], R11 ;  /* 0x0298a00b080085a7 */ /* 0x000ea4000800007f */
[----:B--2---:R-:W-:Y:S05]  /*34c10*/  @!P0 BRA `(.L_x_1615) ;  /* 0xfffffffc00f08947 */ /* 0x004fea000383ffff */
[----:B------:R-:W-:Y:S05]  /*34c20*/  BRA `(.L_x_1801) ;  /* 0xffffff9000487947 */ /* 0x000fea000383ffff */
.L_x_1622:
[----:B-1----:R1:W2:Y:S02]  /*34c30*/  SYNCS.PHASECHK.TRANS64.TRYWAIT P0, [R8+URZ+0x298c0], R11 ;  /* 0x0298c00b080075a7 */ /* 0x0022a4000800017f */
[----:B--2---:R-:W-:Y:S05]  /*34c40*/  @!P0 NANOSLEEP.SYNCS 0x989680 ;  /* 0x009896800000895d */ /* 0x004fea0003900000 */
[----:B------:R-:W2:Y:S02]  /*34c50*/  @!P0 SYNCS.PHASECHK.TRANS64 P0, [R8+URZ+0x298c0], R11 ;  /* 0x0298c00b080085a7 */ /* 0x000ea4000800007f */
[----:B--2---:R-:W-:Y:S05]  /*34c60*/  @!P0 BRA `(.L_x_1622) ;  /* 0xfffffffc00f08947 */ /* 0x004fea000383ffff */
[----:B------:R-:W-:Y:S05]  /*34c70*/  BRA `(.L_x_1802) ;  /* 0xffffff9400407947 */ /* 0x000fea000383ffff */
.L_x_1629:
[----:B0-----:R0:W1:Y:S02]  /*34c80*/  SYNCS.PHASECHK.TRANS64.TRYWAIT P1, [R8+URZ+0x298a0], R7 ;  /* 0x0298a007080075a7 */ /* 0x001064000802017f */
[----:B-1----:R-:W-:Y:S05]  /*34c90*/  @!P1 NANOSLEEP.SYNCS 0x989680 ;  /* 0x009896800000995d */ /* 0x002fea0003900000 */
[----:B------:R-:W1:Y:S02]  /*34ca0*/  @!P1 SYNCS.PHASECHK.TRANS64 P1, [R8+URZ+0x298a0], R7 ;  /* 0x0298a007080095a7 */ /* 0x000e64000802007f */
[----:B-1----:R-:W-:Y:S05]  /*34cb0*/  @!P1 BRA `(.L_x_1629) ;  /* 0xfffffffc00f09947 */ /* 0x002fea000383ffff */
[----:B------:R-:W-:Y:S05]  /*34cc0*/  BRA `(.L_x_1803) ;  /* 0xffffff9800287947 */ /* 0x000fea000383ffff */
.L_x_1636:
[----:B-1----:R1:W2:Y:S02]  /*34cd0*/  SYNCS.PHASECHK.TRANS64.TRYWAIT P1, [R8+URZ+0x298c0], R7 ;  /* 0x0298c007080075a7 */ /* 0x0022a4000802017f */
[----:B--2---:R-:W-:Y:S05]  /*34ce0*/  @!P1 NANOSLEEP.SYNCS 0x989680 ;  /* 0x009896800000995d */ /* 0x004fea0003900000 */
[----:B------:R-:W2:Y:S02]  /*34cf0*/  @!P1 SYNCS.PHASECHK.TRANS64 P1, [R8+URZ+0x298c0], R7 ;  /* 0x0298c007080095a7 */ /* 0x000ea4000802007f */
[----:B--2---:R-:W-:Y:S05]  /*34d00*/  @!P1 BRA `(.L_x_1636) ;  /* 0xfffffffc00f09947 */ /* 0x004fea000383ffff */
[----:B------:R-:W-:Y:S05]  /*34d10*/  BRA `(.L_x_1804) ;  /* 0xffffff9c00187947 */ /* 0x000fea000383ffff */
.L_x_1659:
        /* <DEDUP_REMOVED lines=11> */
.L_x_1806:
[----:B------:R-:W-:Y:S05]  /*34dd0*/  BSYNC B0 ;  /* 0x0000000000007941 */ /* 0x000fea0003800000 */
.L_x_1805:
[----:B------:R-:W-:Y:S05]  /*34de0*/  BRA `(.L_x_1807) ;  /* 0xffffffac00647947 */ /* 0x000fea000383ffff */
.L_x_1661:
[----:B------:R-:W-:Y:S01]  /*34df0*/  BSSY B0, `(.L_x_1808) ;  /* 0x0000006000007945 */ /* 0x000fe20003800000 */
[----:B------:R-:W-:-:S07]  /*34e00*/  IMAD.MOV.U32 R15, RZ, RZ, -0x1 ;  /* 0xffffffffff0f7424 */ /* 0x000fce00078e00ff */
[----:B01----:R-:W-:Y:S05]  /*34e10*/  WARPSYNC.COLLECTIVE R15, `(.L_x_1809) ;  /* 0x000000000f0c7348 */ /* 0x003fea0003c00000 */
[----:B------:R-:W-:Y:S02]  /*34e20*/  ELECT P6, UR62, PT ;  /* 0x00000000003e782f */ /* 0x000fe400038c0000 */
[----:B------:R-:W-:Y:S01]  /*34e30*/  MOV R14, UR62 ;  /* 0x0000003e000e7c02 */ /* 0x000fe20008000f00 */
[----:B01----:R-:W-:Y:S10]  /*34e40*/  ENDCOLLECTIVE ;  /* 0x000000000000791b */ /* 0x003ff40003800000 */
.L_x_1809:
[----:B------:R-:W-:Y:S05]  /*34e50*/  BSYNC B0 ;  /* 0x0000000000007941 */ /* 0x000fea0003800000 */
.L_x_1808:
[----:B------:R-:W-:Y:S05]  /*34e60*/  BRA `(.L_x_1810) ;  /* 0xffffffac005c7947 */ /* 0x000fea000383ffff */
.L_x_1664:
[----:B0-----:R0:W1:Y:S02]  /*34e70*/  SYNCS.PHASECHK.TRANS64.TRYWAIT P2, [R5+URZ+0x29880], R6 ;  /* 0x02988006050075a7 */ /* 0x001064000804017f */
[----:B-1----:R-:W-:Y:S05]  /*34e80*/  @!P2 NANOSLEEP.SYNCS 0x989680 ;  /* 0x009896800000a95d */ /* 0x002fea0003900000 */
[----:B------:R-:W1:Y:S02]  /*34e90*/  @!P2 SYNCS.PHASECHK.TRANS64 P2, [R5+URZ+0x29880], R6 ;  /* 0x029880060500a5a7 */ /* 0x000e64000804007f */
[----:B-1----:R-:W-:Y:S05]  /*34ea0*/  @!P2 BRA `(.L_x_1664) ;  /* 0xfffffffc00f0a947 */ /* 0x002fea000383ffff */
[----:B------:R-:W-:Y:S05]  /*34eb0*/  BRA `(.L_x_1811) ;  /* 0xffffffac00d47947 */ /* 0x000fea000383ffff */
.L_x_1666:
[----:B-1----:R1:W2:Y:S02]  /*34ec0*/  SYNCS.PHASECHK.TRANS64.TRYWAIT P2, [R5+URZ+0x29840], R6 ;  /* 0x02984006050075a7 */ /* 0x0022a4000804017f */
[----:B--2---:R-:W-:Y:S05]  /*34ed0*/  @!P2 NANOSLEEP.SYNCS 0x989680 ;  /* 0x009896800000a95d */ /* 0x004fea0003900000 */
[----:B------:R-:W2:Y:S02]  /*34ee0*/  @!P2 SYNCS.PHASECHK.TRANS64 P2, [R5+URZ+0x29840], R6 ;  /* 0x029840060500a5a7 */ /* 0x000ea4000804007f */
[----:B--2---:R-:W-:Y:S05]  /*34ef0*/  @!P2 BRA `(.L_x_1666) ;  /* 0xfffffffc00f0a947 */ /* 0x004fea000383ffff */
[----:B------:R-:W-:Y:S05]  /*34f00*/  BRA `(.L_x_1812) ;  /* 0xffffffb000347947 */ /* 0x000fea000383ffff */
.L_x_1669:
[----:B0-----:R-:W0:Y:S01]  /*34f10*/  S2R R5, SR_CgaCtaId ;  /* 0x0000000000057919 */ /* 0x001e220000008800 */
[----:B------:R-:W-:-:S04]  /*34f20*/  MOV R4, 0x400 ;  /* 0x0000040000047802 */ /* 0x000fc80000000f00 */
[----:B0-----:R-:W-:-:S04]  /*34f30*/  LEA R4, R5, R4, 0x18 ;  /* 0x0000000405047211 */ /* 0x001fc800078ec0ff */
[----:B------:R0:W2:Y:S03]  /*34f40*/  SYNCS.PHASECHK.TRANS64.TRYWAIT P0, [R4+URZ+0x29820], R3 ;  /* 0x02982003040075a7 */ /* 0x0000a6000800017f */
[----:B--2---:R-:W-:Y:S05]  /*34f50*/  @!P0 NANOSLEEP.SYNCS 0x989680 ;  /* 0x009896800000895d */ /* 0x004fea0003900000 */
[----:B------:R-:W2:Y:S02]  /*34f60*/  @!P0 SYNCS.PHASECHK.TRANS64 P0, [R4+URZ+0x29820], R3 ;  /* 0x02982003040085a7 */ /* 0x000ea4000800007f */
[----:B--2---:R-:W-:Y:S05]  /*34f70*/  @!P0 BRA `(.L_x_1669) ;  /* 0xfffffffc00e48947 */ /* 0x004fea000383ffff */
[----:B------:R-:W-:Y:S05]  /*34f80*/  BRA `(.L_x_1813) ;  /* 0xffffffb400787947 */ /* 0x000fea000383ffff */
.L_x_1675:
[----:B-1----:R1:W3:Y:S02]  /*34f90*/  SYNCS.PHASECHK.TRANS64.TRYWAIT P0, [R4+URZ+0x29880], R3 ;  /* 0x02988003040075a7 */ /* 0x0022e4000800017f */
[----:B---3--:R-:W-:Y:S05]  /*34fa0*/  @!P0 NANOSLEEP.SYNCS 0x989680 ;  /* 0x009896800000895d */ /* 0x008fea0003900000 */
[----:B------:R-:W3:Y:S02]  /*34fb0*/  @!P0 SYNCS.PHASECHK.TRANS64 P0, [R4+URZ+0x29880], R3 ;  /* 0x02988003040085a7 */ /* 0x000ee4000800007f */
[----:B---3--:R-:W-:Y:S05]  /*34fc0*/  @!P0 BRA `(.L_x_1675) ;  /* 0xfffffffc00f08947 */ /* 0x008fea000383ffff */
[----:B------:R-:W-:Y:S05]  /*34fd0*/  BRA `(.L_x_1814) ;  /* 0xffffffb800307947 */ /* 0x000fea000383ffff */
.L_x_1680:
[----:B--2---:R2:W3:Y:S02]  /*34fe0*/  SYNCS.PHASECHK.TRANS64.TRYWAIT P0, [R4+URZ+0x29840], R3 ;  /* 0x02984003040075a7 */ /* 0x0044e4000800017f */
[----:B---3--:R-:W-:Y:S05]  /*34ff0*/  @!P0 NANOSLEEP.SYNCS 0x989680 ;  /* 0x009896800000895d */ /* 0x008fea0003900000 */
[----:B------:R-:W3:Y:S02]  /*35000*/  @!P0 SYNCS.PHASECHK.TRANS64 P0, [R4+URZ+0x29840], R3 ;  /* 0x02984003040085a7 */ /* 0x000ee4000800007f */
[----:B---3--:R-:W-:Y:S05]  /*35010*/  @!P0 BRA `(.L_x_1680) ;  /* 0xfffffffc00f08947 */ /* 0x008fea000383ffff */
[----:B------:R-:W-:Y:S05]  /*35020*/  BRA `(.L_x_1815) ;  /* 0xffffffb800b87947 */ /* 0x000fea000383ffff */
.L_x_1688:
[----:B---3--:R3:W4:Y:S02]  /*35030*/  SYNCS.PHASECHK.TRANS64.TRYWAIT P2, [R20+URZ+0x29870], R3 ;  /* 0x02987003140075a7 */ /* 0x008724000804017f */
[----:B----4-:R-:W-:Y:S05]  /*35040*/  @!P2 NANOSLEEP.SYNCS 0x989680 ;  /* 0x009896800000a95d */ /* 0x010fea0003900000 */
[----:B------:R-:W4:Y:S02]  /*35050*/  @!P2 SYNCS.PHASECHK.TRANS64 P2, [R20+URZ+0x29870], R3 ;  /* 0x029870031400a5a7 */ /* 0x000f24000804007f */
[----:B----4-:R-:W-:Y:S05]  /*35060*/  @!P2 BRA `(.L_x_1688) ;  /* 0xfffffffc00f0a947 */ /* 0x010fea000383ffff */
[----:B------:R-:W-:Y:S05]  /*35070*/  BRA `(.L_x_1816) ;  /* 0xffffffbc00e87947 */ /* 0x000fea000383ffff */
.L_x_1690:
[----:B---3--:R3:W4:Y:S02]  /*35080*/  SYNCS.PHASECHK.TRANS64.TRYWAIT P2, [R20+URZ+0x29860], R3 ;  /* 0x02986003140075a7 */ /* 0x008724000804017f */
[----:B----4-:R-:W-:Y:S05]  /*35090*/  @!P2 NANOSLEEP.SYNCS 0x989680 ;  /* 0x009896800000a95d */ /* 0x010fea0003900000 */
[----:B------:R-:W4:Y:S02]  /*350a0*/  @!P2 SYNCS.PHASECHK.TRANS64 P2, [R20+URZ+0x29860], R3 ;  /* 0x029860031400a5a7 */ /* 0x000f24000804007f */
[----:B----4-:R-:W-:Y:S05]  /*350b0*/  @!P2 BRA `(.L_x_1690) ;  /* 0xfffffffc00f0a947 */ /* 0x010fea000383ffff */
[----:B------:R-:W-:Y:S05]  /*350c0*/  BRA `(.L_x_1817) ;  /* 0xffffffbc00f07947 */ /* 0x000fea000383ffff */
.L_x_1697:
[----:B---3--:R3:W4:Y:S02]  /*350d0*/  SYNCS.PHASECHK.TRANS64.TRYWAIT P0, [R17+URZ+0x29870], R0 ;  /* 0x02987000110075a7 */ /* 0x008724000800017f */
[----:B----4-:R-:W-:Y:S05]  /*350e0*/  @!P0 NANOSLEEP.SYNCS 0x989680 ;  /* 0x009896800000895d */ /* 0x010fea0003900000 */
[----:B------:R-:W4:Y:S02]  /*350f0*/  @!P0 SYNCS.PHASECHK.TRANS64 P0, [R17+URZ+0x29870], R0 ;  /* 0x02987000110085a7 */ /* 0x000f24000800007f */
[----:B----4-:R-:W-:Y:S05]  /*35100*/  @!P0 BRA `(.L_x_1697) ;  /* 0xfffffffc00f08947 */ /* 0x010fea000383ffff */
[----:B------:R-:W-:Y:S05]  /*35110*/  BRA `(.L_x_1818) ;  /* 0xffffffc400d47947 */ /* 0x000fea000383ffff */
.L_x_1699:
[----:B---3--:R3:W4:Y:S02]  /*35120*/  SYNCS.PHASECHK.TRANS64.TRYWAIT P0, [R17+URZ+0x29860], R0 ;  /* 0x02986000110075a7 */ /* 0x008724000800017f */
[----:B----4-:R-:W-:Y:S05]  /*35130*/  @!P0 NANOSLEEP.SYNCS 0x989680 ;  /* 0x009896800000895d */ /* 0x010fea0003900000 */
[----:B------:R-:W4:Y:S02]  /*35140*/  @!P0 SYNCS.PHASECHK.TRANS64 P0, [R17+URZ+0x29860], R0 ;  /* 0x02986000110085a7 */ /* 0x000f24000800007f */
[----:B----4-:R-:W-:Y:S05]  /*35150*/  @!P0 BRA `(.L_x_1699) ;  /* 0xfffffffc00f08947 */ /* 0x010fea000383ffff */
[----:B------:R-:W-:Y:S05]  /*35160*/  BRA `(.L_x_1819) ;  /* 0xffffffc400dc7947 */ /* 0x000fea000383ffff */
.L_x_1703:
[----:B------:R-:W2:Y:S01]  /*35170*/  LDL R3, [R1] ;  /* 0x0000000001037983 */ /* 0x000ea20000100800 */
[----:B------:R-:W-:Y:S01]  /*35180*/  BSSY B0, `(.L_x_1820) ;  /* 0x0000008000007945 */ /* 0x000fe20003800000 */
[----:B------:R-:W-:Y:S02]  /*35190*/  IMAD.MOV.U32 R12, RZ, RZ, RZ ;  /* 0x000000ffff0c7224 */ /* 0x000fe400078e00ff */
[----:B------:R-:W-:Y:S02]  /*351a0*/  IMAD.MOV.U32 R11, RZ, RZ, 0x1f ;  /* 0x0000001fff0b7424 */ /* 0x000fe400078e00ff */
[----:B------:R-:W-:Y:S02]  /*351b0*/  IMAD.MOV.U32 R15, RZ, RZ, -0x1 ;  /* 0xffffffffff0f7424 */ /* 0x000fe400078e00ff */
[----:B--2---:R-:W-:-:S07]  /*351c0*/  IMAD.MOV.U32 R13, RZ, RZ, R3 ;  /* 0x000000ffff0d7224 */ /* 0x004fce00078e0003 */
[----:B------:R-:W-:Y:S05]  /*351d0*/  WARPSYNC.COLLECTIVE R15, `(.L_x_1821) ;  /* 0x000000000f087348 */ /* 0x000fea0003c00000 */
[----:B------:R0:W1:Y:S02]  /*351e0*/  SHFL.IDX P6, R14, R13, R12, R11 ;  /* 0x0000000c0d0e7389 */ /* 0x00006400000c000b */
[----:B01----:R-:W-:Y:S01]  /*351f0*/  ENDCOLLECTIVE ;  /* 0x000000000000791b */ /* 0x003fe20003800000 */
.L_x_1821:
[----:B------:R-:W-:Y:S05]  /*35200*/  BSYNC B0 ;  /* 0x0000000000007941 */ /* 0x000fea0003800000 */
.L_x_1820:
[----:B------:R0:W5:Y:S01]  /*35210*/  LDL R2, [R1+0xc] ;  /* 0x00000c0001027983 */ /* 0x0001620000100800 */
[----:B------:R-:W-:Y:S02]  /*35220*/  IMAD.MOV.U32 R13, RZ, RZ, R3 ;  /* 0x000000ffff0d7224 */ /* 0x000fe400078e0003 */
[----:B------:R-:W-:Y:S02]  /*35230*/  IMAD.MOV.U32 R12, RZ, RZ, 0x1 ;  /* 0x00000001ff0c7424 */ /* 0x000fe400078e00ff */
[----:B------:R-:W-:Y:S02]  /*35240*/  IMAD.MOV.U32 R11, RZ, RZ, 0x1f ;  /* 0x0000001fff0b7424 */ /* 0x000fe400078e00ff */
[----:B------:R-:W-:Y:S02]  /*35250*/  IMAD.MOV.U32 R15, RZ, RZ, -0x1 ;  /* 0xffffffffff0f7424 */ /* 0x000fe400078e00ff */
[----:B0-----:R-:W-:-:S07]  /*35260*/  IMAD.MOV.U32 R0, RZ, RZ, R14 ;  /* 0x000000ffff007224 */ /* 0x001fce00078e000e */
[----:B-----5:R-:W-:Y:S05]  /*35270*/  WARPSYNC.COLLECTIVE R15, `(.L_x_1822) ;  /* 0x000000000f087348 */ /* 0x020fea0003c00000 */
[----:B------:R0:W1:Y:S02]  /*35280*/  SHFL.IDX P6, R14, R13, R12, R11 ;  /* 0x0000000c0d0e7389 */ /* 0x00006400000c000b */
[----:B01---5:R-:W-:Y:S01]  /*35290*/  ENDCOLLECTIVE ;  /* 0x000000000000791b */ /* 0x023fe20003800000 */
.L_x_1822:
        /* <DEDUP_REMOVED lines=12> */
[----:B0-----:R-:W-:Y:S02]  /*35360*/  IMAD.MOV.U32 R3, RZ, RZ, RZ ;  /* 0x000000ffff037224 */ /* 0x001fe400078e00ff */
[----:B--2---:R-:W-:Y:S01]  /*35370*/  @!P1 IMAD.MOV.U32 R3, RZ, RZ, R2 ;  /* 0x000000ffff039224 */ /* 0x004fe200078e0002 */
[----:B------:R-:W-:-:S03]  /*35380*/  ISETP.NE.AND P1, PT, R7, RZ, PT ;  /* 0x000000ff0700720c */ /* 0x000fc60003f25270 */
[----:B------:R-:W-:-:S10]  /*35390*/  IMAD.MOV.U32 R13, RZ, RZ, R3 ;  /* 0x000000ffff0d7224 */ /* 0x000fd400078e0003 */
[----:B------:R-:W-:Y:S05]  /*353a0*/  WARPSYNC.COLLECTIVE R15, `(.L_x_1823) ;  /* 0x000000000f087348 */ /* 0x000fea0003c00000 */
[----:B------:R0:W1:Y:S02]  /*353b0*/  SHFL.UP P6, R14, R13, R12, R11 ;  /* 0x0400000c0d0e7389 */ /* 0x00006400000c000b */
[----:B01----:R-:W-:Y:S01]  /*353c0*/  ENDCOLLECTIVE ;  /* 0x000000000000791b */ /* 0x003fe20003800000 */
.L_x_1823:
[----:B------:R-:W-:Y:S01]  /*353d0*/  IMAD.MOV.U32 R12, RZ, RZ, 0x2 ;  /* 0x00000002ff0c7424 */ /* 0x000fe200078e00ff */
[----:B------:R-:W-:-:S05]  /*353e0*/  SEL R14, R14, RZ, P1 ;  /* 0x000000ff0e0e7207 */ /* 0x000fca0000800000 */
[----:B------:R-:W-:-:S04]  /*353f0*/  IMAD.IADD R2, R3, 0x1, R14 ;  /* 0x0000000103027824 */ /* 0x000fc800078e020e */
[----:B------:R-:W-:-:S07]  /*35400*/  IMAD.MOV.U32 R13, RZ, RZ, R2 ;  /* 0x000000ffff0d7224 */ /* 0x000fce00078e0002 */
[----:B------:R-:W-:Y:S05]  /*35410*/  WARPSYNC.COLLECTIVE R15, `(.L_x_1824) ;  /* 0x000000000f087348 */ /* 0x000fea0003c00000 */
[----:B------:R0:W1:Y:S02]  /*35420*/  SHFL.UP P6, R14, R13, R12, R11 ;  /* 0x0400000c0d0e7389 */ /* 0x00006400000c000b */
[----:B01----:R-:W-:Y:S01]  /*35430*/  ENDCOLLECTIVE ;  /* 0x000000000000791b */ /* 0x003fe20003800000 */
.L_x_1824:
[----:B------:R-:W-:Y:S01]  /*35440*/  IMAD.MOV.U32 R12, RZ, RZ, 0x4 ;  /* 0x00000004ff0c7424 */ /* 0x000fe200078e00ff */
[----:B------:R-:W-:-:S05]  /*35450*/  SEL R5, R14, RZ, P2 ;  /* 0x000000ff0e057207 */ /* 0x000fca0001000000 */
[----:B------:R-:W-:-:S04]  /*35460*/  IMAD.IADD R2, R2, 0x1, R5 ;  /* 0x0000000102027824 */ /* 0x000fc800078e0205 */
[----:B------:R-:W-:-:S07]  /*35470*/  IMAD.MOV.U32 R13, RZ, RZ, R2 ;  /* 0x000000ffff0d7224 */ /* 0x000fce00078e0002 */
[----:B------:R-:W-:Y:S05]  /*35480*/  WARPSYNC.COLLECTIVE R15, `(.L_x_1825) ;  /* 0x000000000f087348 */ /* 0x000fea0003c00000 */
[----:B------:R0:W1:Y:S02]  /*35490*/  SHFL.UP P6, R14, R13, R12, R11 ;  /* 0x0400000c0d0e7389 */ /* 0x00006400000c000b */
[----:B01----:R-:W-:Y:S01]  /*354a0*/  ENDCOLLECTIVE ;  /* 0x000000000000791b */ /* 0x003fe20003800000 */
.L_x_1825:
[----:B------:R-:W-:Y:S01]  /*354b0*/  IMAD.MOV.U32 R12, RZ, RZ, 0x8 ;  /* 0x00000008ff0c7424 */ /* 0x000fe200078e00ff */
[----:B------:R-:W-:-:S05]  /*354c0*/  SEL R5, R14, RZ, P3 ;  /* 0x000000ff0e057207 */ /* 0x000fca0001800000 */
[----:B------:R-:W-:-:S04]  /*354d0*/  IMAD.IADD R2, R2, 0x1, R5 ;  /* 0x0000000102027824 */ /* 0x000fc800078e0205 */
[----:B------:R-:W-:-:S07]  /*354e0*/  IMAD.MOV.U32 R13, RZ, RZ, R2 ;  /* 0x000000ffff0d7224 */ /* 0x000fce00078e0002 */
[----:B------:R-:W-:Y:S05]  /*354f0*/  WARPSYNC.COLLECTIVE R15, `(.L_x_1826) ;  /* 0x000000000f087348 */ /* 0x000fea0003c00000 */
[----:B------:R0:W1:Y:S02]  /*35500*/  SHFL.UP P6, R14, R13, R12, R11 ;  /* 0x0400000c0d0e7389 */ /* 0x00006400000c000b */
[----:B01----:R-:W-:Y:S01]  /*35510*/  ENDCOLLECTIVE ;  /* 0x000000000000791b */ /* 0x003fe20003800000 */
.L_x_1826:
[----:B------:R-:W-:Y:S01]  /*35520*/  IMAD.MOV.U32 R12, RZ, RZ, 0x10 ;  /* 0x00000010ff0c7424 */ /* 0x000fe200078e00ff */
[----:B------:R-:W-:-:S05]  /*35530*/  SEL R5, R14, RZ, P4 ;  /* 0x000000ff0e057207 */ /* 0x000fca0002000000 */
[----:B------:R-:W-:-:S04]  /*35540*/  IMAD.IADD R2, R2, 0x1, R5 ;  /* 0x0000000102027824 */ /* 0x000fc800078e0205 */
[----:B------:R-:W-:-:S07]  /*35550*/  IMAD.MOV.U32 R13, RZ, RZ, R2 ;  /* 0x000000ffff0d7224 */ /* 0x000fce00078e0002 */
[----:B------:R-:W-:Y:S05]  /*35560*/  WARPSYNC.COLLECTIVE R15, `(.L_x_1827) ;  /* 0x000000000f087348 */ /* 0x000fea0003c00000 */
[----:B------:R0:W1:Y:S02]  /*35570*/  SHFL.UP P6, R14, R13, R12, R11 ;  /* 0x0400000c0d0e7389 */ /* 0x00006400000c000b */
[----:B01----:R-:W-:Y:S01]  /*35580*/  ENDCOLLECTIVE ;  /* 0x000000000000791b */ /* 0x003fe20003800000 */
.L_x_1827:
[----:B------:R-:W-:Y:S02]  /*35590*/  IMAD.MOV.U32 R12, RZ, RZ, 0x1f ;  /* 0x0000001fff0c7424 */ /* 0x000fe400078e00ff */
[----:B------:R-:W-:Y:S01]  /*355a0*/  IMAD.MOV.U32 R11, RZ, RZ, 0x1f ;  /* 0x0000001fff0b7424 */ /* 0x000fe200078e00ff */
[----:B------:R-:W-:-:S05]  /*355b0*/  SEL R5, R14, RZ, P5 ;  /* 0x000000ff0e057207 */ /* 0x000fca0002800000 */
[----:B------:R-:W-:-:S04]  /*355c0*/  IMAD.IADD R2, R2, 0x1, R5 ;  /* 0x0000000102027824 */ /* 0x000fc800078e0205 */
[----:B------:R-:W-:-:S07]  /*355d0*/  IMAD.MOV.U32 R13, RZ, RZ, R2 ;  /* 0x000000ffff0d7224 */ /* 0x000fce00078e0002 */
[----:B------:R-:W-:Y:S05]  /*355e0*/  WARPSYNC.COLLECTIVE R15, `(.L_x_1828) ;  /* 0x000000000f087348 */ /* 0x000fea0003c00000 */
[----:B------:R0:W1:Y:S02]  /*355f0*/  SHFL.IDX P6, R14, R13, R12, R11 ;  /* 0x0000000c0d0e7389 */ /* 0x00006400000c000b */
[----:B01----:R-:W-:Y:S01]  /*35600*/  ENDCOLLECTIVE ;  /* 0x000000000000791b */ /* 0x003fe20003800000 */
.L_x_1828:
[----:B------:R-:W-:Y:S05]  /*35610*/  BRA `(.L_x_1829) ;  /* 0xffffffc800fc7947 */ /* 0x000fea000383ffff */
.L_x_1708:
[----:B------:R-:W-:Y:S01]  /*35620*/  BSSY B0, `(.L_x_1830) ;  /* 0x0000008000007945 */ /* 0x000fe20003800000 */
[----:B-----5:R-:W-:Y:S02]  /*35630*/  IMAD.MOV.U32 R13, RZ, RZ, R3 ;  /* 0x000000ffff0d7224 */ /* 0x020fe400078e0003 */
[----:B------:R-:W-:Y:S02]  /*35640*/  IMAD.MOV.U32 R12, RZ, RZ, 0x1 ;  /* 0x00000001ff0c7424 */ /* 0x000fe400078e00ff */
[----:B------:R-:W-:Y:S02]  /*35650*/  IMAD.MOV.U32 R11, RZ, RZ, RZ ;  /* 0x000000ffff0b7224 */ /* 0x000fe400078e00ff */
[----:B------:R-:W-:-:S07]  /*35660*/  IMAD.MOV.U32 R15, RZ, RZ, -0x1 ;  /* 0xffffffffff0f7424 */ /* 0x000fce00078e00ff */
[----:B0-----:R-:W-:Y:S05]  /*35670*/  WARPSYNC.COLLECTIVE R15, `(.L_x_1831) ;  /* 0x000000000f087348 */ /* 0x001fea0003c00000 */
[----:B------:R1:W2:Y:S02]  /*35680*/  SHFL.UP P6, R14, R13, R12, R11 ;  /* 0x0400000c0d0e7389 */ /* 0x0002a400000c000b */
[----:B012---:R-:W-:Y:S01]  /*35690*/  ENDCOLLECTIVE ;  /* 0x000000000000791b */ /* 0x007fe20003800000 */
.L_x_1831:
[----:B------:R-:W-:Y:S05]  /*356a0*/  BSYNC B0 ;  /* 0x0000000000007941 */ /* 0x000fea0003800000 */
.L_x_1830:
[----:B------:R-:W-:Y:S01]  /*356b0*/  SEL R14, R14, RZ, P1 ;  /* 0x000000ff0e0e7207 */ /* 0x000fe20000800000 */
[----:B------:R-:W-:Y:S02]  /*356c0*/  IMAD.MOV.U32 R12, RZ, RZ, 0x2 ;  /* 0x00000002ff0c7424 */ /* 0x000fe400078e00ff */
[----:B------:R-:W-:Y:S02]  /*356d0*/  IMAD.MOV.U32 R11, RZ, RZ, RZ ;  /* 0x000000ffff0b7224 */ /* 0x000fe400078e00ff */
[----:B------:R-:W-:Y:S02]  /*356e0*/  IMAD.IADD R13, R3, 0x1, R14 ;  /* 0x00000001030d7824 */ /* 0x000fe400078e020e */
[----:B------:R-:W-:-:S07]  /*356f0*/  IMAD.MOV.U32 R15, RZ, RZ, -0x1 ;  /* 0xffffffffff0f7424 */ /* 0x000fce00078e00ff */
[----:B------:R-:W-:Y:S05]  /*35700*/  WARPSYNC.COLLECTIVE R15, `(.L_x_1832) ;  /* 0x000000000f087348 */ /* 0x000fea0003c00000 */
[----:B------:R0:W1:Y:S02]  /*35710*/  SHFL.UP P6, R14, R13, R12, R11 ;  /* 0x0400000c0d0e7389 */ /* 0x00006400000c000b */
[----:B01----:R-:W-:Y:S01]  /*35720*/  ENDCOLLECTIVE ;  /* 0x000000000000791b */ /* 0x003fe20003800000 */
.L_x_1832:
[----:B------:R-:W-:Y:S01]  /*35730*/  IMAD.MOV.U32 R12, RZ, RZ, 0x4 ;  /* 0x00000004ff0c7424 */ /* 0x000fe200078e00ff */
[----:B------:R-:W-:-:S05]  /*35740*/  SEL R14, R14, RZ, P2 ;  /* 0x000000ff0e0e7207 */ /* 0x000fca0001000000 */
[----:B------:R-:W-:-:S04]  /*35750*/  IMAD.IADD R5, R13, 0x1, R14 ;  /* 0x000000010d057824 */ /* 0x000fc800078e020e */
[----:B------:R-:W-:-:S07]  /*35760*/  IMAD.MOV.U32 R13, RZ, RZ, R5 ;  /* 0x000000ffff0d7224 */ /* 0x000fce00078e0005 */
[----:B------:R-:W-:Y:S05]  /*35770*/  WARPSYNC.COLLECTIVE R15, `(.L_x_1833) ;  /* 0x000000000f087348 */ /* 0x000fea0003c00000 */
[----:B------:R0:W1:Y:S02]  /*35780*/  SHFL.UP P6, R14, R13, R12, R11 ;  /* 0x0400000c0d0e7389 */ /* 0x00006400000c000b */
[----:B01----:R-:W-:Y:S01]  /*35790*/  ENDCOLLECTIVE ;  /* 0x000000000000791b */ /* 0x003fe20003800000 */
.L_x_1833:
[----:B------:R-:W-:Y:S01]  /*357a0*/  IMAD.MOV.U32 R12, RZ, RZ, 0x8 ;  /* 0x00000008ff0c7424 */ /* 0x000fe200078e00ff */
[----:B------:R-:W-:-:S05]  /*357b0*/  SEL R6, R14, RZ, P3 ;  /* 0x000000ff0e067207 */ /* 0x000fca0001800000 */
[----:B------:R-:W-:-:S04]  /*357c0*/  IMAD.IADD R6, R5, 0x1, R6 ;  /* 0x0000000105067824 */ /* 0x000fc800078e0206 */
[----:B------:R-:W-:-:S07]  /*357d0*/  IMAD.MOV.U32 R13, RZ, RZ, R6 ;  /* 0x000000ffff0d7224 */ /* 0x000fce00078e0006 */
[----:B------:R-:W-:Y:S05]  /*357e0*/  WARPSYNC.COLLECTIVE R15, `(.L_x_1834) ;  /* 0x000000000f087348 */ /* 0x000fea0003c00000 */
[----:B------:R0:W1:Y:S02]  /*357f0*/  SHFL.UP P6, R14, R13, R12, R11 ;  /* 0x0400000c0d0e7389 */ /* 0x00006400000c000b */
[----:B01----:R-:W-:Y:S01]  /*35800*/  ENDCOLLECTIVE ;  /* 0x000000000000791b */ /* 0x003fe20003800000 */
.L_x_1834:
[----:B------:R-:W-:Y:S01]  /*35810*/  IMAD.MOV.U32 R12, RZ, RZ, 0x10 ;  /* 0x00000010ff0c7424 */ /* 0x000fe200078e00ff */
[----:B------:R-:W-:-:S05]  /*35820*/  SEL R7, R14, RZ, P4 ;  /* 0x000000ff0e077207 */ /* 0x000fca0002000000 */
[----:B------:R-:W-:-:S04]  /*35830*/  IMAD.IADD R7, R6, 0x1, R7 ;  /* 0x0000000106077824 */ /* 0x000fc800078e0207 */
[----:B------:R-:W-:-:S07]  /*35840*/  IMAD.MOV.U32 R13, RZ, RZ, R7 ;  /* 0x000000ffff0d7224 */ /* 0x000fce00078e0007 */
[----:B------:R-:W-:Y:S05]  /*35850*/  WARPSYNC.COLLECTIVE R15, `(.L_x_1835) ;  /* 0x000000000f087348 */ /* 0x000fea0003c00000 */
[----:B------:R0:W1:Y:S02]  /*35860*/  SHFL.UP P6, R14, R13, R12, R11 ;  /* 0x0400000c0d0e7389 */ /* 0x00006400000c000b */
[----:B01----:R-:W-:Y:S01]  /*35870*/  ENDCOLLECTIVE ;  /* 0x000000000000791b */ /* 0x003fe20003800000 */
.L_x_1835:
        /* <DEDUP_REMOVED lines=8> */
.L_x_1836:
[----:B------:R-:W-:Y:S05]  /*35900*/  BRA `(.L_x_1837) ;  /* 0xffffffc800e47947 */ /* 0x000fea000383ffff */
.L_x_1710:
[----:B------:R-:W-:Y:S01]  /*35910*/  BSSY B0, `(.L_x_1838) ;  /* 0x0000006000007945 */ /* 0x000fe20003800000 */
[----:B------:R-:W-:Y:S01]  /*35920*/  PLOP3.LUT P6, PT, P6, PT, PT, 0x8, 0x0 ;  /* 0x000000000000781c */ /* 0x000fe200037ce170 */
[----:B------:R-:W-:-:S12]  /*35930*/  IMAD.MOV.U32 R15, RZ, RZ, -0x1 ;  /* 0xffffffffff0f7424 */ /* 0x000fd800078e00ff */
[----:B0-----:R-:W-:Y:S05]  /*35940*/  WARPSYNC.COLLECTIVE R15, `(.L_x_1839) ;  /* 0x000000000f087348 */ /* 0x001fea0003c00000 */
[----:B------:R-:W-:Y:S01]  /*35950*/  VOTE.ANY R14, PT, P6 ;  /* 0x00000000000e7806 */ /* 0x000fe200030e0100 */
[----:B0-----:R-:W-:Y:S06]  /*35960*/  ENDCOLLECTIVE ;  /* 0x000000000000791b */ /* 0x001fec0003800000 */
.L_x_1839:
[----:B------:R-:W-:Y:S05]  /*35970*/  BSYNC B0 ;  /* 0x0000000000007941 */ /* 0x000fea0003800000 */
.L_x_1838:
[----:B------:R-:W-:Y:S02]  /*35980*/  IMAD.MOV.U32 R6, RZ, RZ, R14 ;  /* 0x000000ffff067224 */ /* 0x000fe400078e000e */
[----:B------:R-:W-:Y:S02]  /*35990*/  IMAD.MOV.U32 R13, RZ, RZ, R3 ;  /* 0x000000ffff0d7224 */ /* 0x000fe400078e0003 */
[----:B------:R-:W0:Y:S01]  /*359a0*/  POPC R7, R6 ;  /* 0x0000000600077309 */ /* 0x000e220000000000 */
[----:B------:R-:W-:Y:S02]  /*359b0*/  IMAD.MOV.U32 R11, RZ, RZ, 0x1f ;  /* 0x0000001fff0b7424 */ /* 0x000fe400078e00ff */
[----:B------:R-:W-:Y:S02]  /*359c0*/  IMAD.MOV.U32 R15, RZ, RZ, -0x1 ;  /* 0xffffffffff0f7424 */ /* 0x000fe400078e00ff */
[----:B0-----:R-:W-:-:S07]  /*359d0*/  IMAD.MOV.U32 R12, RZ, RZ, R7 ;  /* 0x000000ffff0c7224 */ /* 0x001fce00078e0007 */
[----:B------:R-:W-:Y:S05]  /*359e0*/  WARPSYNC.COLLECTIVE R15, `(.L_x_1840) ;  /* 0x000000000f087348 */ /* 0x000fea0003c00000 */
[----:B------:R0:W1:Y:S02]  /*359f0*/  SHFL.IDX P6, R14, R13, R12, R11 ;  /* 0x0000000c0d0e7389 */ /* 0x00006400000c000b */
[----:B01----:R-:W-:Y:S01]  /*35a00*/  ENDCOLLECTIVE ;  /* 0x000000000000791b */ /* 0x003fe20003800000 */
.L_x_1840:
[----:B------:R-:W-:Y:S01]  /*35a10*/  IMAD.MOV.U32 R4, RZ, RZ, R14 ;  /* 0x000000ffff047224 */ /* 0x000fe200078e000e */
[----:B------:R-:W-:Y:S06]  /*35a20*/  BRA `(.L_x_1841) ;  /* 0xffffffc800d47947 */ /* 0x000fec000383ffff */
.L_x_1712:
[----:B------:R-:W-:Y:S01]  /*35a30*/  BSSY B0, `(.L_x_1842) ;  /* 0x0000007000007945 */ /* 0x000fe20003800000 */
[----:B------:R-:W-:Y:S02]  /*35a40*/  IMAD.MOV.U32 R13, RZ, RZ, R2 ;  /* 0x000000ffff0d7224 */ /* 0x000fe400078e0002 */
[----:B------:R-:W-:Y:S02]  /*35a50*/  IMAD.MOV.U32 R11, RZ, RZ, 0x1f ;  /* 0x0000001fff0b7424 */ /* 0x000fe400078e00ff */
[----:B------:R-:W-:-:S07]  /*35a60*/  IMAD.MOV.U32 R15, RZ, RZ, -0x1 ;  /* 0xffffffffff0f7424 */ /* 0x000fce00078e00ff */
[----:B012---:R-:W-:Y:S05]  /*35a70*/  WARPSYNC.COLLECTIVE R15, `(.L_x_1843) ;  /* 0x000000000f087348 */ /* 0x007fea0003c00000 */
[----:B------:R3:W4:Y:S02]  /*35a80*/  SHFL.IDX P6, R14, R13, R12, R11 ;  /* 0x0000000c0d0e7389 */ /* 0x00072400000c000b */
[----:B01234-:R-:W-:Y:S01]  /*35a90*/  ENDCOLLECTIVE ;  /* 0x000000000000791b */ /* 0x01ffe20003800000 */
.L_x_1843:
[----:B------:R-:W-:Y:S05]  /*35aa0*/  BSYNC B0 ;  /* 0x0000000000007941 */ /* 0x000fea0003800000 */
.L_x_1842:
[----:B------:R-:W-:Y:S01]  /*35ab0*/  IMAD.MOV.U32 R9, RZ, RZ, R14 ;  /* 0x000000ffff097224 */ /* 0x000fe200078e000e */
[----:B------:R-:W-:Y:S06]  /*35ac0*/  BRA `(.L_x_1711) ;  /* 0xffffffc800c87947 */ /* 0x000fec000383ffff */
.L_x_1716:
[----:B0-----:R0:W1:Y:S02]  /*35ad0*/  SYNCS.PHASECHK.TRANS64.TRYWAIT P0, [R0+URZ+0x29820], R3 ;  /* 0x02982003000075a7 */ /* 0x001064000800017f */
[----:B-1----:R-:W-:Y:S05]  /*35ae0*/  @!P0 NANOSLEEP.SYNCS 0x989680 ;  /* 0x009896800000895d */ /* 0x002fea0003900000 */
[----:B------:R-:W1:Y:S02]  /*35af0*/  @!P0 SYNCS.PHASECHK.TRANS64 P0, [R0+URZ+0x29820], R3 ;  /* 0x02982003000085a7 */ /* 0x000e64000800007f */
[----:B-1----:R-:W-:Y:S05]  /*35b00*/  @!P0 BRA `(.L_x_1716) ;  /* 0xfffffffc00f08947 */ /* 0x002fea000383ffff */
[----:B------:R-:W-:Y:S05]  /*35b10*/  BRA `(.L_x_1844) ;  /* 0xffffffd0007c7947 */ /* 0x000fea000383ffff */
.L_x_1717:
        /* <DEDUP_REMOVED lines=11> */
.L_x_1846:
[----:B------:R-:W-:Y:S05]  /*35bd0*/  BSYNC B0 ;  /* 0x0000000000007941 */ /* 0x000fea0003800000 */
.L_x_1845:
[----:B------:R-:W-:Y:S05]  /*35be0*/  BRA `(.L_x_1847) ;  /* 0xffffffd000647947 */ /* 0x000fea000383ffff */
.L_x_1718:
[----:B------:R-:W-:Y:S01]  /*35bf0*/  BSSY B0, `(.L_x_1848) ;  /* 0x0000006000007945 */ /* 0x000fe20003800000 */
[----:B------:R-:W-:-:S07]  /*35c00*/  IMAD.MOV.U32 R15, RZ, RZ, -0x1 ;  /* 0xffffffffff0f7424 */ /* 0x000fce00078e00ff */
[----:B01----:R-:W-:Y:S05]  /*35c10*/  WARPSYNC.COLLECTIVE R15, `(.L_x_1849) ;  /* 0x000000000f0c7348 */ /* 0x003fea0003c00000 */
[----:B------:R-:W-:Y:S02]  /*35c20*/  ELECT P6, UR62, PT ;  /* 0x00000000003e782f */ /* 0x000fe400038c0000 */
[----:B------:R-:W-:Y:S01]  /*35c30*/  MOV R14, UR62 ;  /* 0x0000003e000e7c02 */ /* 0x000fe20008000f00 */
[----:B01----:R-:W-:Y:S10]  /*35c40*/  ENDCOLLECTIVE ;  /* 0x000000000000791b */ /* 0x003ff40003800000 */
.L_x_1849:
[----:B------:R-:W-:Y:S05]  /*35c50*/  BSYNC B0 ;  /* 0x0000000000007941 */ /* 0x000fea0003800000 */
.L_x_1848:
[----:B------:R-:W-:Y:S05]  /*35c60*/  BRA `(.L_x_1850) ;  /* 0xffffffd000587947 */ /* 0x000fea000383ffff */
.L_x_1720:
[----:B0-----:R0:W1:Y:S02]  /*35c70*/  SYNCS.PHASECHK.TRANS64.TRYWAIT P1, [R6+URZ], R5 ;  /* 0x00000005060075a7 */ /* 0x001064000802017f */
[----:B-1----:R-:W-:Y:S05]  /*35c80*/  @!P1 NANOSLEEP.SYNCS 0x989680 ;  /* 0x009896800000995d */ /* 0x002fea0003900000 */
[----:B------:R-:W1:Y:S02]  /*35c90*/  @!P1 SYNCS.PHASECHK.TRANS64 P1, [R6+URZ], R5 ;  /* 0x00000005060095a7 */ /* 0x000e64000802007f */
[----:B-1----:R-:W-:Y:S05]  /*35ca0*/  @!P1 BRA `(.L_x_1720) ;  /* 0xfffffffc00f09947 */ /* 0x002fea000383ffff */
[----:B------:R-:W-:Y:S05]  /*35cb0*/  BRA `(.L_x_1851) ;  /* 0xffffffd000907947 */ /* 0x000fea000383ffff */
.L_x_1721:
[----:B-1----:R1:W2:Y:S02]  /*35cc0*/  SYNCS.PHASECHK.TRANS64.TRYWAIT P1, [R7+URZ], R2 ;  /* 0x00000002070075a7 */ /* 0x0022a4000802017f */
[----:B--2---:R-:W-:Y:S05]  /*35cd0*/  @!P1 NANOSLEEP.SYNCS 0x989680 ;  /* 0x009896800000995d */ /* 0x004fea0003900000 */
[----:B------:R-:W2:Y:S02]  /*35ce0*/  @!P1 SYNCS.PHASECHK.TRANS64 P1, [R7+URZ], R2 ;  /* 0x00000002070095a7 */ /* 0x000ea4000802007f */
[----:B--2---:R-:W-:Y:S05]  /*35cf0*/  @!P1 BRA `(.L_x_1721) ;  /* 0xfffffffc00f09947 */ /* 0x004fea000383ffff */
[----:B------:R-:W-:Y:S05]  /*35d00*/  BRA `(.L_x_1852) ;  /* 0xffffffd000847947 */ /* 0x000fea000383ffff */
.L_x_1723:
[----:B--2---:R2:W3:Y:S02]  /*35d10*/  SYNCS.PHASECHK.TRANS64.TRYWAIT P1, [R4+URZ+0x29860], R5 ;  /* 0x02986005040075a7 */ /* 0x0044e4000802017f */
[----:B---3--:R-:W-:Y:S05]  /*35d20*/  @!P1 NANOSLEEP.SYNCS 0x989680 ;  /* 0x009896800000995d */ /* 0x008fea0003900000 */
[----:B------:R-:W3:Y:S02]  /*35d30*/  @!P1 SYNCS.PHASECHK.TRANS64 P1, [R4+URZ+0x29860], R5 ;  /* 0x02986005040095a7 */ /* 0x000ee4000802007f */
[----:B---3--:R-:W-:Y:S05]  /*35d40*/  @!P1 BRA `(.L_x_1723) ;  /* 0xfffffffc00f09947 */ /* 0x008fea000383ffff */
[----:B------:R-:W-:Y:S05]  /*35d50*/  BRA `(.L_x_1853) ;  /* 0xffffffd000847947 */ /* 0x000fea000383ffff */
.L_x_1725:
[----:B---3--:R3:W4:Y:S02]  /*35d60*/  SYNCS.PHASECHK.TRANS64.TRYWAIT P1, [R3+URZ+0x29860], R2 ;  /* 0x02986002030075a7 */ /* 0x008724000802017f */
[----:B----4-:R-:W-:Y:S05]  /*35d70*/  @!P1 NANOSLEEP.SYNCS 0x989680 ;  /* 0x009896800000995d */ /* 0x010fea0003900000 */
[----:B------:R-:W4:Y:S02]  /*35d80*/  @!P1 SYNCS.PHASECHK.TRANS64 P1, [R3+URZ+0x29860], R2 ;  /* 0x02986002030095a7 */ /* 0x000f24000802007f */
[----:B----4-:R-:W-:Y:S05]  /*35d90*/  @!P1 BRA `(.L_x_1725) ;  /* 0xfffffffc00f09947 */ /* 0x010fea000383ffff */
[----:B------:R-:W-:Y:S05]  /*35da0*/  BRA `(.L_x_1854) ;  /* 0xffffffd000847947 */ /* 0x000fea000383ffff */
.L_x_1727:
[----:B----4-:R4:W0:Y:S02]  /*35db0*/  SYNCS.PHASECHK.TRANS64.TRYWAIT P0, [R4+URZ+0x29880], R5 ;  /* 0x02988005040075a7 */ /* 0x010824000800017f */
[----:B0-----:R-:W-:Y:S05]  /*35dc0*/  @!P0 NANOSLEEP.SYNCS 0x989680 ;  /* 0x009896800000895d */ /* 0x001fea0003900000 */
[----:B------:R-:W0:Y:S02]  /*35dd0*/  @!P0 SYNCS.PHASECHK.TRANS64 P0, [R4+URZ+0x29880], R5 ;  /* 0x02988005040085a7 */ /* 0x000e24000800007f */
[----:B0-----:R-:W-:Y:S05]  /*35de0*/  @!P0 BRA `(.L_x_1727) ;  /* 0xfffffffc00f08947 */ /* 0x001fea000383ffff */
[----:B------:R-:W-:Y:S05]  /*35df0*/  BRA `(.L_x_1728) ;  /* 0xffffffd000807947 */ /* 0x000fea000383ffff */
.L_x_1855:
        /* <DEDUP_REMOVED lines=16> */
.L_x_2673:


//--------------------- .text._ZN7cutlass13device_kernelIN5flash11enable_sm90INS1_16FlashAttnFwdSm90INS1_25CollectiveMainloopFwdSm90ILi2EN4cute5tupleIJNS5_1CILi1EEES8_S8_EEENS6_IJNS7_ILi128EEENS7_ILi160EEENS7_ILi192EEEEEELi128ENS_12float_e4m3_tEfNS_4arch4Sm90ELb1ELb0ELb0ELb0ELb0ELb0ELb0ELb1ELb1ELb0ELb0ELb0EEENS1_21CollectiveEpilogueFwdINS6_IJSA_SA_SB_EEES9_NS_10bfloat16_tESG_Li256ELb0ELb0ELb0ELb1EEENS1_30DynamicPersistentTileSchedulerILi256ELi128ELb0ELb0ELb1EEEEEEEEEvNT_6ParamsE --------------------------
	.section	.text._ZN7cutlass13device_kernelIN5flash11enable_sm90INS1_16FlashAttnFwdSm90INS1_25CollectiveMainloopFwdSm90ILi2EN4cute5tupleIJNS5_1CILi1EEES8_S8_EEENS6_IJNS7_ILi128EEENS7_ILi160EEENS7_ILi192EEEEEELi128ENS_12float_e4m3_tEfNS_4arch4Sm90ELb1ELb0ELb0ELb0ELb0ELb0ELb0ELb1ELb1ELb0ELb0ELb0EEENS1_21CollectiveEpilogueFwdINS6_IJSA_SA_SB_EEES9_NS_10bfloat16_tESG_Li256ELb0ELb0ELb0ELb1EEENS1_30DynamicPersistentTileSchedulerILi256ELi128ELb0ELb0ELb1EEEEEEEEEvNT_6ParamsE,"ax",@progbits
	.align	128
.text._ZN7cutlass13device_kernelIN5flash11enable_sm90INS1_16FlashAttnFwdSm90INS1_25CollectiveMainloopFwdSm90ILi2EN4cute5tupleIJNS5_1CILi1EEES8_S8_EEENS6_IJNS7_ILi128EEENS7_ILi160EEENS7_ILi192EEEEEELi128ENS_12float_e4m3_tEfNS_4arch4Sm90ELb1ELb0ELb0ELb0ELb0ELb0ELb0ELb1ELb1ELb0ELb0ELb0EEENS1_21CollectiveEpilogueFwdINS6_IJSA_SA_SB_EEES9_NS_10bfloat16_tESG_Li256ELb0ELb0ELb0ELb1EEENS1_30DynamicPersistentTileSchedulerILi256ELi128ELb0ELb0ELb1EEEEEEEEEvNT_6ParamsE:
        .type           _ZN7cutlass13device_kernelIN5flash11enable_sm90INS1_16FlashAttnFwdSm90INS1_25CollectiveMainloopFwdSm90ILi2EN4cute5tupleIJNS5_1CILi1EEES8_S8_EEENS6_IJNS7_ILi128EEENS7_ILi160EEENS7_ILi192EEEEEELi128ENS_12float_e4m3_tEfNS_4arch4Sm90ELb1ELb0ELb0ELb0ELb0ELb0ELb0ELb1ELb1ELb0ELb0ELb0EEENS1_21CollectiveEpilogueFwdINS6_IJSA_SA_SB_EEES9_NS_10bfloat16_tESG_Li256ELb0ELb0ELb0ELb1EEENS1_30DynamicPersistentTileSchedulerILi256ELi128ELb0ELb0ELb1EEEEEEEEEvNT_6ParamsE,@function
        .size           _ZN7cutlass13device_kernelIN5flash11enable_sm90INS1_16FlashAttnFwdSm90INS1_25CollectiveMainloopFwdSm90ILi2EN4cute5tupleIJNS5_1CILi1EEES8_S8_EEENS6_IJNS7_ILi128EEENS7_ILi160EEENS7_ILi192EEEEEELi128ENS_12float_e4m3_tEfNS_4arch4Sm90ELb1ELb0ELb0ELb0ELb0ELb0ELb0ELb1ELb1ELb0ELb0ELb0EEENS1_21CollectiveEpilogueFwdINS6_IJSA_SA_SB_EEES9_NS_10bfloat16_tESG_Li256ELb0ELb0ELb0ELb1EEENS1_30DynamicPersistentTileSchedulerILi256ELi128ELb0ELb0ELb1EEEEEEEEEvNT_6ParamsE,(.L_x_2674 - _ZN7cutlass13device_kernelIN5flash11enable_sm90INS1_16FlashAttnFwdSm90INS1_25CollectiveMainloopFwdSm90ILi2EN4cute5tupleIJNS5_1CILi1EEES8_S8_EEENS6_IJNS7_ILi128EEENS7_ILi160EEENS7_ILi192EEEEEELi128ENS_12float_e4m3_tEfNS_4arch4Sm90ELb1ELb0ELb0ELb0ELb0ELb0ELb0ELb1ELb1ELb0ELb0ELb0EEENS1_21CollectiveEpilogueFwdINS6_IJSA_SA_SB_EEES9_NS_10bfloat16_tESG_Li256ELb0ELb0ELb0ELb1EEENS1_30DynamicPersistentTileSchedulerILi256ELi128ELb0ELb0ELb1EEEEEEEEEvNT_6ParamsE)
        .other          _ZN7cutlass13device_kernelIN5flash11enable_sm90INS1_16FlashAttnFwdSm90INS1_25CollectiveMainloopFwdSm90ILi2EN4cute5tupleIJNS5_1CILi1EEES8_S8_EEENS6_IJNS7_ILi128EEENS7_ILi160EEENS7_ILi192EEEEEELi128ENS_12float_e4m3_tEfNS_4arch4Sm90ELb1ELb0ELb0ELb0ELb0ELb0ELb0ELb1ELb1ELb0ELb0ELb0EEENS1_21CollectiveEpilogueFwdINS6_IJSA_SA_SB_EEES9_NS_10bfloat16_tESG_Li256ELb0ELb0ELb0ELb1EEENS1_30DynamicPersistentTileSchedulerILi256ELi128ELb0ELb0ELb1EEEEEEEEEvNT_6ParamsE,@"STO_CUDA_ENTRY STV_DEFAULT"
_ZN7cutlass13device_kernelIN5flash11enable_sm90INS1_16FlashAttnFwdSm90INS1_25CollectiveMainloopFwdSm90ILi2EN4cute5tupleIJNS5_1CILi1EEES8_S8_EEENS6_IJNS7_ILi128EEENS7_ILi160EEENS7_ILi192EEEEEELi128ENS_12float_e4m3_tEfNS_4arch4Sm90ELb1ELb0ELb0ELb0ELb0ELb0ELb0ELb1ELb1ELb0ELb0ELb0EEENS1_21CollectiveEpilogueFwdINS6_IJSA_SA_SB_EEES9_NS_10bfloat16_tESG_Li256ELb0ELb0ELb0ELb1EEENS1_30DynamicPersistentTileSchedulerILi256ELi128ELb0ELb0ELb1EEEEEEEEEvNT_6ParamsE:
        /* <DEDUP_REMOVED lines=24> */
.L_x_1857:
[----:B------:R-:W-:Y:S05]  /*0180*/  BSYNC B0 ;  /* 0x0000000000007941 */ /* 0x000fea0003800000 */
.L_x_1856:
        /* <DEDUP_REMOVED lines=37> */
.L_x_1858:
        /* <DEDUP_REMOVED lines=22> */
.L_x_1859:
        /* <DEDUP_REMOVED lines=18> */
.L_x_1860:
        /* <DEDUP_REMOVED lines=22> */
.L_x_1861:
        /* <DEDUP_REMOVED lines=22> */
.L_x_1862:
[----:B------:R-:W-:Y:S01]  /*0920*/  PLOP3.LUT P0, PT, PT, PT, UP0, 0x80, 0x0 ;  /* 0x000000000000781c */ /* 0x000fe20003f0f008 */
[----:B------:R-:W-:Y:S01]  /*0930*/  UMOV UR61, 0x1 ;  /* 0x00000001003d7882 */ /* 0x000fe20000000000 */
[----:B------:R-:W-:Y:S01]  /*0940*/  NOP ;  /* 0x0000000000007918 */ /* 0x000fe20000000000 */
[----:B------:R-:W-:Y:S01]  /*0950*/  USEL UR61, UR61, 0x2, !UP0 ;  /* 0x000000023d3d7887 */ /* 0x000fe2000c000000 */
[----:B------:R-:W-:Y:S01]  /*0960*/  ULDC.64 UR54, c[0x0][0x208] ;  /* 0x0000820000367ab9 */ /* 0x000fe20000000a00 */
[----:B-123--:R-:W-:Y:S08]  /*0970*/  BAR.SYNC.DEFER_BLOCKING 0x0 ;  /* 0x0000000000007b1d */ /* 0x00eff00000010000 */
[----:B------:R-:W-:Y:S05]  /*0980*/  @!P0 BRA `(.L_x_1863) ;  /* 0x000000cc00e08947 */ /* 0x000fea0003800000 */
.L_x_1864:
        /* <DEDUP_REMOVED lines=28> */
[----:B------:R-:W-:Y:S01]  /*0b50*/  LEA.HI R192, R0, R193, RZ, 0x5 ;  /* 0x000000c100c07211 */ /* 0x000fe200078f28ff */
[----:B------:R-:W-:Y:S01]  /*0b60*/  IMAD.IADD R190, R193, 0x1, -R190 ;  /* 0x00000001c1be7824 */ /* 0x000fe200078e0abe */
[----:B------:R-:W-:Y:S02]  /*0b70*/  LOP3.LUT R5, R5, 0x1ffffffe, RZ, 0xc0, !PT ;  /* 0x1ffffffe05057812 */ /* 0x000fe400078ec0ff */
[----:B------:R-:W-:-:S02]  /*0b80*/  SHF.R.S32.HI R192, RZ, 0x5, R192 ;  /* 0x00000005ffc07819 */ /* 0x000fc400000114c0 */
[----:B------:R-:W-:Y:S01]  /*0b90*/  SHF.R.S32.HI R7, RZ, 0x1f, R190 ;  /* 0x0000001fff077819 */ /* 0x000fe200000114be */
[----:B------:R-:W-:Y:S01]  /*0ba0*/  IMAD.IADD R5, R4, 0x1, -R5 ;  /* 0x0000000104057824 */ /* 0x000fe200078e0a05 */
[----:B------:R-:W-:Y:S01]  /*0bb0*/  LOP3.LUT R4, R3, 0x3fffff0, RZ, 0xc0, !PT ;  /* 0x03fffff003047812 */ /* 0x000fe200078ec0ff */
[----:B-1----:R-:W-:Y:S01]  /*0bc0*/  ULEA UR38, UR52, UR38, 0x18 ;  /* 0x0000002634267291 */ /* 0x002fe2000f8ec03f */
[----:B------:R-:W-:Y:S02]  /*0bd0*/  LEA.HI R6, R7, R190, RZ, 0x2 ;  /* 0x000000be07067211 */ /* 0x000fe400078f10ff */
[----:B------:R-:W-:Y:S01]  /*0be0*/  SHF.R.S32.HI R191, RZ, 0x7, R2 ;  /* 0x00000007ffbf7819 */ /* 0x000fe20000011402 */
[----:B------:R-:W-:Y:S01]  /*0bf0*/  IMAD.IADD R3, R193, 0x1, -R4 ;  /* 0x00000001c1037824 */ /* 0x000fe200078e0a04 */
[--C-:B------:R-:W-:Y:S02]  /*0c00*/  SHF.R.S32.HI R4, RZ, 0x2, R6.reuse ;  /* 0x00000002ff047819 */ /* 0x100fe40000011406 */
[----:B------:R-:W-:Y:S01]  /*0c10*/  SHF.R.S32.HI R9, RZ, 0x1f, R6 ;  /* 0x0000001fff097819 */ /* 0x000fe20000011406 */
[----:B------:R-:W-:Y:S01]  /*0c20*/  IMAD R8, R192, 0x10, R3 ;  /* 0x00000010c0087824 */ /* 0x000fe200078e0203 */
[----:B------:R-:W-:Y:S01]  /*0c30*/  LEA.HI R2, R2, R191, RZ, 0x1 ;  /* 0x000000bf02027211 */ /* 0x000fe200078f08ff */
[----:B------:R-:W-:Y:S01]  /*0c40*/  UMOV UR4, UR38 ;  /* 0x0000002600047c82 */ /* 0x000fe20008000000 */
[----:B--2---:R-:W-:Y:S01]  /*0c50*/  UMOV UR5, UR6 ;  /* 0x0000000600057c82 */ /* 0x004fe20008000000 */
[----:B------:R-:W-:Y:S01]  /*0c60*/  LEA.HI R9, R9, R4, RZ, 0x3 ;  /* 0x0000000409097211 */ /* 0x000fe200078f18ff */
[----:B------:R-:W-:Y:S01]  /*0c70*/  IMAD R3, R8, 0x8, R5 ;  /* 0x0000000808037824 */ /* 0x000fe200078e0205 */
[----:B------:R-:W-:Y:S01]  /*0c80*/  LOP3.LUT R2, R2, 0x3fffffe, RZ, 0xc0, !PT ;  /* 0x03fffffe02027812 */ /* 0x000fe200078ec0ff */
[----:B------:R-:W-:Y:S01]  /*0c90*/  IMAD.U32 R16, RZ, RZ, UR4 ;  /* 0x00000004ff107e24 */ /* 0x000fe2000f8e00ff */
[----:B------:R-:W-:Y:S01]  /*0ca0*/  LOP3.LUT R9, R9, 0xfffffff8, RZ, 0xc0, !PT ;  /* 0xfffffff809097812 */ /* 0x000fe200078ec0ff */
[----:B------:R-:W-:Y:S01]  /*0cb0*/  IMAD.U32 R17, RZ, RZ, UR5 ;  /* 0x00000005ff117e24 */ /* 0x000fe2000f8e00ff */
[----:B------:R-:W-:Y:S01]  /*0cc0*/  LEA.HI R7, R7, R190, RZ, 0x5 ;  /* 0x000000be07077211 */ /* 0x000fe200078f28ff */
[----:B------:R-:W-:Y:S01]  /*0cd0*/  IMAD.SHL.U32 R3, R3, 0x8, RZ ;  /* 0x0000000803037824 */ /* 0x000fe200078e00ff */
[----:B------:R-:W-:Y:S01]  /*0ce0*/  LEA.HI R0, R0, R193, RZ, 0x3 ;  /* 0x000000c100007211 */ /* 0x000fe200078f18ff */
[----:B------:R-:W-:Y:S01]  /*0cf0*/  IMAD.IADD R23, R191, 0x1, -R2 ;  /* 0x00000001bf177824 */ /* 0x000fe200078e0a02 */
[----:B------:R-:W-:Y:S01]  /*0d00*/  SHF.R.S32.HI R7, RZ, 0x5, R7 ;  /* 0x00000005ff077819 */ /* 0x000fe20000011407 */
[----:B------:R-:W-:Y:S01]  /*0d10*/  IMAD.IADD R4, R4, 0x1, -R9 ;  /* 0x0000000104047824 */ /* 0x000fe200078e0a09 */
[----:B------:R-:W-:Y:S01]  /*0d20*/  LOP3.LUT R2, R0, 0x1ffffff8, RZ, 0xc0, !PT ;  /* 0x1ffffff800027812 */ /* 0x000fe200078ec0ff */
[----:B------:R-:W-:Y:S01]  /*0d30*/  IMAD.WIDE R16, R3, 0x2, R16 ;  /* 0x0000000203107825 */ /* 0x000fe200078e0210 */
[----:B------:R-:W-:Y:S01]  /*0d40*/  LOP3.LUT R3, R6, 0x7ffffffc, RZ, 0xc0, !PT ;  /* 0x7ffffffc06037812 */ /* 0x000fe200078ec0ff */
[----:B------:R-:W-:Y:S01]  /*0d50*/  UMOV UR4, UR7 ;  /* 0x0000000700047c82 */ /* 0x000fe20008000000 */
[----:B------:R-:W-:Y:S01]  /*0d60*/  SHF.R.S32.HI R188, RZ, 0x3, R0 ;  /* 0x00000003ffbc7819 */ /* 0x000fe20000011400 */
[----:B------:R-:W-:-:S02]  /*0d70*/  IMAD R4, R7, 0x10, R4 ;  /* 0x0000001007047824 */ /* 0x000fc400078e0204 */
[----:B------:R-:W-:Y:S02]  /*0d80*/  IMAD.IADD R2, R193, 0x1, -R2 ;  /* 0x00000001c1027824 */ /* 0x000fe400078e0a02 */
[----:B------:R-:W-:Y:S02]  /*0d90*/  IMAD R23, R23, 0x40, R4 ;  /* 0x0000004017177824 */ /* 0x000fe400078e0204 */
[----:B------:R-:W-:Y:S02]  /*0da0*/  IMAD.SHL.U32 R18, R2, 0x8, RZ ;  /* 0x0000000802127824 */ /* 0x000fe400078e00ff */
[----:B------:R-:W-:-:S07]  /*0db0*/  IMAD.IADD R22, R190, 0x1, -R3 ;  /* 0x00000001be167824 */ /* 0x000fce00078e0a03 */
.L_x_1914:
        /* <DEDUP_REMOVED lines=20> */
.L_x_1865:
[----:B------:R-:W-:Y:S01]  /*0f00*/  ULDC UR6, c[0x0][0xdc4] ;  /* 0x0003710000067ab9 */ /* 0x000fe20000000800 */
[----:B------:R-:W-:Y:S01]  /*0f10*/  UMOV UR53, UR7 ;  /* 0x0000000700357c82 */ /* 0x000fe20008000000 */
[----:B------:R-:W-:-:S11]  /*0f20*/  UISETP.NE.AND UP0, UPT, UR6, 0x1, UPT ;  /* 0x000000010600788c */ /* 0x000fd6000bf05270 */
[----:B------:R-:W-:Y:S02]  /*0f30*/  @UP0 ULDC.64 UR10, c[0x0][0xdc8] ;  /* 0x00037200000a0ab9 */ /* 0x000fe40000000a00 */
[----:B------:R-:W-:-:S04]  /*0f40*/  UIMAD.WIDE.U32 UR4, UR7, UR10, URZ ;  /* 0x0000000a070472a5 */ /* 0x000fc8000f8e003f */
[----:B------:R-:W-:-:S04]  /*0f50*/  @UP0 USHF.R.U32.HI UR53, URZ, UR11, UR5 ;  /* 0x0000000b3f350299 */ /* 0x000fc80008011605 */
[----:B------:R-:W-:-:S12]  /*0f60*/  UIMAD UR4, UR53, UR6, URZ ;  /* 0x00000006350472a4 */ /* 0x000fd8000f8e023f */
.L_x_1866:
[----:B------:R-:W-:Y:S01]  /*0f70*/  ULDC UR43, c[0x0][0xdb8] ;  /* 0x00036e00002b7ab9 */ /* 0x000fe20000000800 */
[----:B------:R-:W-:Y:S01]  /*0f80*/  UIADD3 UR6, UR7, -UR4, URZ ;  /* 0x8000000407067290 */ /* 0x000fe2000fffe03f */
[----:B------:R-:W-:Y:S01]  /*0f90*/  IMAD.MOV.U32 R7, RZ, RZ, 0x3f800000 ;  /* 0x3f800000ff077424 */ /* 0x000fe200078e00ff */
[----:B------:R-:W-:Y:S01]  /*0fa0*/  UISETP.NE.AND UP1, UPT, UR43, 0x1, UPT ;  /* 0x000000012b00788c */ /* 0x000fe2000bf25270 */
[----:B------:R-:W-:Y:S01]  /*0fb0*/  IMAD.MOV.U32 R0, RZ, RZ, 0x3f800000 ;  /* 0x3f800000ff007424 */ /* 0x000fe200078e00ff */
[----:B------:R-:W-:Y:S01]  /*0fc0*/  ULDC UR12, c[0x0][0xdc4] ;  /* 0x00037100000c7ab9 */ /* 0x000fe20000000800 */
[----:B------:R-:W-:Y:S01]  /*0fd0*/  ULDC.64 UR4, c[0x0][0x990] ;  /* 0x0002640000047ab9 */ /* 0x000fe20000000a00 */
[----:B------:R-:W-:Y:S02]  /*0fe0*/  UIMAD UR12, UR8, UR12, UR6 ;  /* 0x0000000c080c72a4 */ /* 0x000fe4000f8e0206 */
[----:B------:R-:W-:Y:S01]  /*0ff0*/  UISETP.NE.U32.AND UP0, UPT, UR4, URZ, UPT ;  /* 0x0000003f0400728c */ /* 0x000fe2000bf05070 */
[----:B------:R-:W-:Y:S01]  /*1000*/  ULDC.64 UR6, c[0x0][0x998] ;  /* 0x0002660000067ab9 */ /* 0x000fe20000000a00 */
[----:B------:R-:W-:-:S02]  /*1010*/  ULDC UR11, c[0x0][0x428] ;  /* 0x00010a00000b7ab9 */ /* 0x000fc40000000800 */
[----:B------:R-:W-:Y:S01]  /*1020*/  UISETP.NE.AND.EX UP0, UPT, UR5, URZ, UPT, UP0 ;  /* 0x0000003f0500728c */ /* 0x000fe2000bf05300 */
[----:B------:R-:W-:Y:S01]  /*1030*/  @UP1 ULDC UR8, c[0x0][0xdbc] ;  /* 0x00036f0000081ab9 */ /* 0x000fe20000000800 */
[----:B------:R-:W-:Y:S01]  /*1040*/  @UP1 ULDC UR10, c[0x0][0xdc0] ;  /* 0x00037000000a1ab9 */ /* 0x000fe20000000800 */
[----:B------:R-:W-:Y:S02]  /*1050*/  UIMAD.WIDE.U32 UR8, UR12, UR8, URZ ;  /* 0x000000080c0872a5 */ /* 0x000fe4000f8e003f */
[----:B------:R-:W-:Y:S01]  /*1060*/  UMOV UR44, UR12 ;  /* 0x0000000c002c7c82 */ /* 0x000fe20008000000 */
[----:B------:R-:W-:Y:S01]  /*1070*/  UISETP.NE.AND UP2, UPT, UR11, 0x1, UPT ;  /* 0x000000010b00788c */ /* 0x000fe2000bf45270 */
[----:B------:R-:W-:Y:S01]  /*1080*/  PLOP3.LUT P0, PT, PT, PT, UP0, 0x80, 0x0 ;  /* 0x000000000000781c */ /* 0x000fe20003f0f008 */
[----:B------:R-:W-:Y:S02]  /*1090*/  @UP1 USHF.R.U32.HI UR44, URZ, UR10, UR9 ;  /* 0x0000000a3f2c1299 */ /* 0x000fe40008011609 */
[----:B------:R-:W-:-:S02]  /*10a0*/  UISETP.NE.U32.AND UP1, UPT, UR6, URZ, UPT ;  /* 0x0000003f0600728c */ /* 0x000fc4000bf25070 */
[----:B------:R-:W-:Y:S02]  /*10b0*/  @UP0 USHF.R.S32.HI UR8, URZ, 0x1f, UR44 ;  /* 0x0000001f3f080899 */ /* 0x000fe4000801142c */
[----:B------:R-:W-:Y:S01]  /*10c0*/  UISETP.NE.AND.EX UP1, UPT, UR7, URZ, UPT, UP1 ;  /* 0x0000003f0700728c */ /* 0x000fe2000bf25310 */
[----:B------:R-:W-:Y:S01]  /*10d0*/  @UP0 ULDC.64 UR14, c[0x0][0x9a8] ;  /* 0x00026a00000e0ab9 */ /* 0x000fe20000000a00 */
[----:B------:R-:W-:Y:S02]  /*10e0*/  UIADD3 UR11, -UR44, URZ, URZ ;  /* 0x0000003f2c0b7290 */ /* 0x000fe4000fffe13f */
[----:B------:R-:W-:Y:S02]  /*10f0*/  @UP0 UIMAD UR10, UR8, UR14, URZ ;  /* 0x0000000e080a02a4 */ /* 0x000fe4000f8e023f */
[----:B------:R-:W-:Y:S01]  /*1100*/  PLOP3.LUT P1, PT, PT, PT, UP1, 0x80, 0x0 ;  /* 0x000000000000781c */ /* 0x000fe20003f2f018 */
[----:B------:R-:W-:Y:S02]  /*1110*/  @UP0 UIMAD.WIDE.U32 UR8, UR44, UR14, URZ ;  /* 0x0000000e2c0802a5 */ /* 0x000fe4000f8e003f */
        /* <DEDUP_REMOVED lines=33> */
[----:B------:R-:W-:Y:S01]  /*1330*/  ULDC UR40, c[0x0][0x404] ;  /* 0x0001010000287ab9 */ /* 0x000fe20000000800 */
[----:B------:R-:W-:Y:S01]  /*1340*/  IMAD.U32 R3, RZ, RZ, UR5 ;  /* 0x00000005ff037e24 */ /* 0x000fe2000f8e00ff */
[----:B------:R-:W-:Y:S01]  /*1350*/  ULDC UR5, c[0x0][0xdac] ;  /* 0x00036b0000057ab9 */ /* 0x000fe20000000800 */
[----:B------:R-:W-:Y:S01]  /*1360*/  IMAD.U32 R5, RZ, RZ, UR7 ;  /* 0x00000007ff057e24 */ /* 0x000fe2000f8e00ff */
[----:B------:R-:W-:-:S02]  /*1370*/  ULDC.64 UR6, c[0x0][0x3f8] ;  /* 0x0000fe0000067ab9 */ /* 0x000fc40000000a00 */
[----:B------:R1:W2:Y:S04]  /*1380*/  @P0 LDG.E R7, desc[UR54][R2.64] ;  /* 0x0000003602070981 */ /* 0x0002a8000c1e1900 */
[----:B------:R-:W2:Y:S01]  /*1390*/  @P1 LDG.E R0, desc[UR54][R4.64] ;  /* 0x0000003604001981 */ /* 0x000ea2000c1e1900 */
[----:B------:R-:W-:Y:S01]  /*13a0*/  UISETP.NE.U32.AND UP0, UPT, UR6, URZ, UPT ;  /* 0x0000003f0600728c */ /* 0x000fe2000bf05070 */
[----:B------:R-:W-:Y:S01]  /*13b0*/  PLOP3.LUT P0, PT, PT, PT, PT, 0x80, 0x0 ;  /* 0x000000000000781c */ /* 0x000fe20003f0f070 */
[----:B------:R-:W-:Y:S01]  /*13c0*/  UMOV UR58, UR43 ;  /* 0x0000002b003a7c82 */ /* 0x000fe20008000000 */
[----:B------:R-:W-:Y:S01]  /*13d0*/  ULDC UR6, c[0x0][0x2e0] ;  /* 0x0000b80000067ab9 */ /* 0x000fe20000000800 */
[----:B------:R-:W-:Y:S01]  /*13e0*/  UISETP.NE.AND.EX UP0, UPT, UR7, URZ, UPT, UP0 ;  /* 0x0000003f0700728c */ /* 0x000fe2000bf05300 */
[----:B-1----:R-:W-:Y:S01]  /*13f0*/  CS2R R2, SRZ ;  /* 0x0000000000027805 */ /* 0x002fe2000001ff00 */
[----:B------:R-:W-:Y:S01]  /*1400*/  IMAD.MOV.U32 R87, RZ, RZ, RZ ;  /* 0x000000ffff577224 */ /* 0x000fe200078e00ff */
[----:B------:R-:W-:Y:S01]  /*1410*/  ULDC UR7, c[0x0][0x288] ;  /* 0x0000a20000077ab9 */ /* 0x000fe20000000800 */
[----:B------:R-:W-:Y:S01]  /*1420*/  USEL UR40, UR40, 0x1, UP0 ;  /* 0x0000000128287887 */ /* 0x000fe20008000000 */
[----:B------:R-:W-:-:S02]  /*1430*/  CS2R R8, SRZ ;  /* 0x0000000000087805 */ /* 0x000fc4000001ff00 */
[----:B------:R-:W-:Y:S02]  /*1440*/  CS2R R10, SRZ ;  /* 0x00000000000a7805 */ /* 0x000fe4000001ff00 */
[----:B------:R-:W-:Y:S01]  /*1450*/  CS2R R12, SRZ ;  /* 0x00000000000c7805 */ /* 0x000fe2000001ff00 */
[----:B------:R-:W-:Y:S01]  /*1460*/  UIMAD UR40, UR40, UR6, URZ ;  /* 0x00000006282872a4 */ /* 0x000fe2000f8e023f */
        /* <DEDUP_REMOVED lines=26> */
[----:B------:R-:W-:Y:S02]  /*1610*/  IMAD.MOV.U32 R72, RZ, RZ, RZ ;  /* 0x000000ffff487224 */ /* 0x000fe400078e00ff */
[----:B------:R-:W-:Y:S02]  /*1620*/  IMAD.MOV.U32 R101, RZ, RZ, RZ ;  /* 0x000000ffff657224 */ /* 0x000fe400078e00ff */
[----:B--2---:R-:W-:Y:S01]  /*1630*/  FMUL.FTZ R0, R7, R0 ;  /* 0x0000000007007220 */ /* 0x004fe20000410000 */
[----:B------:R-:W-:-:S03]  /*1640*/  CS2R R6, SRZ ;  /* 0x0000000000067805 */ /* 0x000fc6000001ff00 */
[----:B------:R-:W-:Y:S01]  /*1650*/  FMUL.FTZ R0, R0, UR4 ;  /* 0x0000000400007c20 */ /* 0x000fe20008410000 */
[----:B------:R-:W-:-:S04]  /*1660*/  ULOP3.LUT UR4, URZ, UR53, URZ, 0x33, !UPT ;  /* 0x000000353f047292 */ /* 0x000fc8000f8e333f */
[----:B------:R-:W-:Y:S01]  /*1670*/  UIADD3 UR4, UR4, UR5, URZ ;  /* 0x0000000504047290 */ /* 0x000fe2000fffe03f */
[----:B------:R-:W-:Y:S01]  /*1680*/  R2UR UR37, R0 ;  /* 0x00000000002572ca */ /* 0x000fe200000e0000 */
[----:B------:R-:W-:Y:S01]  /*1690*/  UIADD3 UR5, UR40, 0x11f, -UR7 ;  /* 0x0000011f28057890 */ /* 0x000fe2000fffe807 */
[----:B------:R-:W-:Y:S01]  /*16a0*/  IMAD.MOV.U32 R0, RZ, RZ, RZ ;  /* 0x000000ffff007224 */ /* 0x000fe200078e00ff */
[----:B------:R-:W-:Y:S02]  /*16b0*/  USHF.L.U32 UR42, UR4, 0x7, URZ ;  /* 0x00000007042a7899 */ /* 0x000fe4000800063f */
[----:B------:R-:W-:Y:S02]  /*16c0*/  UIADD3 UR4, UR40, 0x9f, URZ ;  /* 0x0000009f28047890 */ /* 0x000fe4000fffe03f */
[----:B------:R-:W-:Y:S02]  /*16d0*/  UIADD3 UR6, UR5, UR42, URZ ;  /* 0x0000002a05067290 */ /* 0x000fe4000fffe03f */
[----:B------:R-:W-:-:S02]  /*16e0*/  UIMAD.WIDE UR4, UR4, 0x66666667, URZ ;  /* 0x66666667040478a5 */ /* 0x000fc4000f8e023f */
[----:B------:R-:W-:Y:S02]  /*16f0*/  UIMAD.WIDE UR6, UR6, 0x66666667, URZ ;  /* 0x66666667060678a5 */ /* 0x000fe4000f8e023f */
[----:B------:R-:W-:Y:S02]  /*1700*/  USHF.R.U32.HI UR4, URZ, 0x1f, UR5 ;  /* 0x0000001f3f047899 */ /* 0x000fe40008011605 */
[----:B------:R-:W-:Y:S02]  /*1710*/  USHF.R.U32.HI UR6, URZ, 0x1f, UR7 ;  /* 0x0000001f3f067899 */ /* 0x000fe40008011607 */
[----:B------:R-:W-:Y:S02]  /*1720*/  ULEA.HI.SX32 UR4, UR5, UR4, 0x1a ;  /* 0x0000000405047291 */ /* 0x000fe4000f8fd23f */
[----:B------:R-:W-:Y:S01]  /*1730*/  ULEA.HI.SX32 UR6, UR7, UR6, 0x1a ;  /* 0x0000000607067291 */ /* 0x000fe2000f8fd23f */
[----:B------:R-:W-:-:S03]  /*1740*/  @UP2 ULDC UR5, c[0x0][0x42c] ;  /* 0x00010b0000052ab9 */ /* 0x000fc60000000800 */
[----:B------:R-:W-:-:S04]  /*1750*/  UISETP.LT.AND UP0, UPT, UR4, UR6, UPT ;  /* 0x000000060400728c */ /* 0x000fc8000bf01270 */
[----:B------:R-:W-:Y:S02]  /*1760*/  USEL UR41, UR4, UR6, UP0 ;  /* 0x0000000604297287 */ /* 0x000fe40008000000 */
[----:B------:R-:W-:Y:S02]  /*1770*/  UIMAD.WIDE.U32 UR4, UR43, UR5, URZ ;  /* 0x000000052b0472a5 */ /* 0x000fe4000f8e003f */
[----:B------:R-:W-:Y:S01]  /*1780*/  UISETP.GE.AND UP0, UPT, UR41, 0x1, UPT ;  /* 0x000000012900788c */ /* 0x000fe2000bf06270 */
[----:B------:R-:W-:Y:S02]  /*1790*/  @UP2 ULDC UR6, c[0x0][0x430] ;  /* 0x00010c0000062ab9 */ /* 0x000fe40000000800 */
[----:B------:R-:W-:-:S03]  /*17a0*/  @UP2 USHF.R.U32.HI UR58, URZ, UR6, UR5 ;  /* 0x000000063f3a2299 */ /* 0x000fc60008011605 */
[----:B------:R-:W-:-:S13]  /*17b0*/  PLOP3.LUT P1, PT, PT, PT, UP0, 0x80, 0x0 ;  /* 0x000000000000781c */ /* 0x000fda0003f2f008 */
[----:B------:R-:W-:Y:S05]  /*17c0*/  @!P1 BRA `(.L_x_1867) ;  /* 0x000000a800189947 */ /* 0x000fea0003800000 */
        /* <DEDUP_REMOVED lines=28> */
.L_x_1868:
        /* <DEDUP_REMOVED lines=9> */
.L_x_1986:
[----:B------:R-:W-:Y:S05]  /*1a20*/  @!P0 BRA `(.L_x_1870) ;  /* 0x0000000000048947 */ /* 0x000fea0003800000 */
[----:B------:R-:W-:Y:S01]  /*1a30*/  BPT.TRAP 0x1 ;  /* 0x000000040000795c */ /* 0x000fe20000300000 */
.L_x_1870:
[----:B------:R-:W-:Y:S02]  /*1a40*/  IMAD.U32 R2, RZ, RZ, UR36 ;  /* 0x00000024ff027e24 */ /* 0x000fe4000f8e00ff */
[----:B-1----:R-:W-:-:S03]  /*1a50*/  IMAD.U32 R3, RZ, RZ, UR39 ;  /* 0x00000027ff037e24 */ /* 0x002fc6000f8e00ff */
[----:B------:R-:W-:Y:S02]  /*1a60*/  LEA R2, R2, UR38, 0x3 ;  /* 0x0000002602027c11 */ /* 0x000fe4000f8e18ff */
[----:B------:R-:W-:-:S04]  /*1a70*/  SHF.L.U32 R3, R3, 0x1f, RZ ;  /* 0x0000001f03037819 */ /* 0x000fc800000006ff */
[----:B------:R1:W2:Y:S01]  /*1a80*/  SYNCS.PHASECHK.TRANS64.TRYWAIT P2, [R2+URZ+0x29830], R3 ;  /* 0x02983003020075a7 */ /* 0x0002a2000804017f */
[----:B------:R-:W-:Y:S05]  /*1a90*/  @!P0 BRA `(.L_x_1871) ;  /* 0x0000000000048947 */ /* 0x000fea0003800000 */
[----:B------:R-:W-:Y:S01]  /*1aa0*/  BPT.TRAP 0x1 ;  /* 0x000000040000795c */ /* 0x000fe20000300000 */
.L_x_1871:
[----:B------:R-:W3:Y:S01]  /*1ab0*/  S2R R0, SR_TID.X ;  /* 0x0000000000007919 */ /* 0x000ee20000002100 */
[----:B------:R-:W-:Y:S01]  /*1ac0*/  IMAD.MOV.U32 R87, RZ, RZ, RZ ;  /* 0x000000ffff577224 */ /* 0x000fe200078e00ff */
[----:B---3--:R-:W-:Y:S01]  /*1ad0*/  LOP3.LUT P1, RZ, R0, 0x7f, RZ, 0xc0, !PT ;  /* 0x0000007f00ff7812 */ /* 0x008fe2000782c0ff */
[----:B--2---:R-:W-:-:S12]  /*1ae0*/  @P2 BRA `(.L_x_1872) ;  /* 0x0000000000082947 */ /* 0x004fd80003800000 */
[----:B------:R-:W2:Y:S02]  /*1af0*/  SYNCS.PHASECHK.TRANS64.TRYWAIT P2, [R2+URZ+0x29830], R3 ;  /* 0x02983003020075a7 */ /* 0x000ea4000804017f */
[----:B--2---:R-:W-:Y:S05]  /*1b00*/  @!P2 BRA `(.L_x_1873) ;  /* 0x000000f4008ca947 */ /* 0x004fea0003800000 */
.L_x_1872:
        /* <DEDUP_REMOVED lines=10> */
[----:B-12---:R-:W-:Y:S01]  /*1bb0*/  @!P1 VIADD R2, R2, 0x29840 ;  /* 0x0002984002029836 */ /* 0x006fe20000000000 */
[----:B------:R-:W-:Y:S01]  /*1bc0*/  UMOV UR28, UR6 ;  /* 0x00000006001c7c82 */ /* 0x000fe20008000000 */
[----:B------:R-:W-:Y:S01]  /*1bd0*/  UMOV UR9, UR29 ;  /* 0x0000001d00097c82 */ /* 0x000fe20008000000 */
[----:B------:R-:W-:Y:S01]  /*1be0*/  ULOP3.LUT UR4, UR4, 0x10000, URZ, 0xfc, !UPT ;  /* 0x0001000004047892 */ /* 0x000fe2000f8efc3f */
[--C-:B------:R-:W-:Y:S01]  /*1bf0*/  IMAD.MOV.U32 R86, RZ, RZ, R87.reuse ;  /* 0x000000ffff567224 */ /* 0x100fe200078e0057 */
[----:B------:R-:W-:Y:S01]  /*1c00*/  UMOV UR8, UR28 ;  /* 0x0000001c00087c82 */ /* 0x000fe20008000000 */
[----:B------:R-:W-:Y:S01]  /*1c10*/  UMOV UR11, 0x80000020 ;  /* 0x80000020000b7882 */ /* 0x000fe20000000000 */
[----:B------:R-:W-:Y:S01]  /*1c20*/  UIMAD UR5, UR36, 0x780, UR4 ;  /* 0x00000780240578a4 */ /* 0x000fe2000f8e0204 */
[----:B------:R-:W-:Y:S01]  /*1c30*/  @!P1 PRMT R2, RZ, 0x654, R2 ;  /* 0x00000654ff029816 */ /* 0x000fe20000000002 */
[----:B------:R-:W-:Y:S01]  /*1c40*/  UMOV UR12, UR28 ;  /* 0x0000001c000c7c82 */ /* 0x000fe20008000000 */
[----:B------:R-:W-:Y:S01]  /*1c50*/  UMOV UR13, UR29 ;  /* 0x0000001d000d7c82 */ /* 0x000fe20008000000 */
[----:B------:R-:W-:Y:S01]  /*1c60*/  UIADD3 UR10, UR5, 0x80, URZ ;  /* 0x00000080050a7890 */ /* 0x000fe2000fffe03f */
[--C-:B------:R-:W-:Y:S01]  /*1c70*/  IMAD.MOV.U32 R85, RZ, RZ, R87.reuse ;  /* 0x000000ffff557224 */ /* 0x100fe200078e0057 */
[----:B------:R-:W-:Y:S01]  /*1c80*/  UIADD3 UR14, UR5, 0x180, URZ ;  /* 0x00000180050e7890 */ /* 0x000fe2000fffe03f */
[--C-:B------:R-:W-:Y:S01]  /*1c90*/  IMAD.MOV.U32 R84, RZ, RZ, R87.reuse ;  /* 0x000000ffff547224 */ /* 0x100fe200078e0057 */
[----:B------:R-:W-:Y:S01]  /*1ca0*/  UMOV UR30, UR5 ;  /* 0x00000005001e7c82 */ /* 0x000fe20008000000 */
[----:B------:R-:W-:Y:S01]  /*1cb0*/  UMOV UR15, 0x80000020 ;  /* 0x80000020000f7882 */ /* 0x000fe20000000000 */
[----:B------:R-:W-:Y:S01]  /*1cc0*/  QGMMA.64x32x32.F32.E4M3.E4M3 R104, gdesc[UR28], RZ, !UPT, gsb0 ;  /* 0x006000001c6879f3 */ /* 0x000fe2000c0008ff */
[----:B------:R-:W-:Y:S01]  /*1cd0*/  UIADD3 UR7, UR5, 0x200, URZ ;  /* 0x0000020005077890 */ /* 0x000fe2000fffe03f */
[----:B------:R-:W-:Y:S01]  /*1ce0*/  IMAD.MOV.U32 R82, RZ, RZ, R87 ;  /* 0x000000ffff527224 */ /* 0x000fe200078e0057 */
[----:B------:R-:W-:-:S02]  /*1cf0*/  UIADD3 UR16, UR6, 0x2, URZ ;  /* 0x0000000206107890 */ /* 0x000fc4000fffe03f */
[----:B------:R-:W-:Y:S02]  /*1d00*/  UIADD3 UR17, UR5, 0x2, URZ ;  /* 0x0000000205117890 */ /* 0x000fe4000fffe03f */
[----:B------:R-:W-:Y:S01]  /*1d10*/  UIADD3 UR18, UR5, 0x400, URZ ;  /* 0x0000040005127890 */ /* 0x000fe2000fffe03f */
[----:B------:R-:W-:Y:S01]  /*1d20*/  UMOV UR19, 0x80000020 ;  /* 0x8000002000137882 */ /* 0x000fe20000000000 */
[----:B------:R-:W-:Y:S01]  /*1d30*/  UIADD3 UR22, UR5, 0x402, URZ ;  /* 0x0000040205167890 */ /* 0x000fe2000fffe03f */
[----:B------:R-:W-:Y:S01]  /*1d40*/  UMOV UR23, 0x80000020 ;  /* 0x8000002000177882 */ /* 0x000fe20000000000 */
        /* <DEDUP_REMOVED lines=29> */
[----:B------:R-:W-:Y:S01]  /*1f20*/  UMOV UR12, UR8 ;  /* 0x00000008000c7c82 */ /* 0x000fe20008000000 */
[----:B------:R-:W-:Y:S01]  /*1f30*/  UMOV UR13, UR9 ;  /* 0x00000009000d7c82 */ /* 0x000fe20008000000 */
[----:B------:R-:W-:Y:S02]  /*1f40*/  UIADD3 UR16, UR6, 0x200, URZ ;  /* 0x0000020006107890 */ /* 0x000fe4000fffe03f */
[----:B------:R-:W-:Y:S01]  /*1f50*/  UIADD3 UR17, UR5, 0x280, URZ ;  /* 0x0000028005117890 */ /* 0x000fe2000fffe03f */
[----:B------:R-:W-:-:S02]  /*1f60*/  WARPGROUP.DEPBAR.LE gsb0, 0x0 ;  /* 0x00008000000079c5 */ /* 0x000fc40000010000 */
        /* <DEDUP_REMOVED lines=104> */
[----:B------:R-:W-:Y:S01]  /*25f0*/  UIMAD UR6, UR41, -0xa0, UR40 ;  /* 0xffffff60290678a4 */ /* 0x000fe2000f8e0228 */
[----:B------:R-:W-:Y:S02]  /*2600*/  WARPGROUP.DEPBAR.LE gsb0, 0x0 ;  /* 0x00008000000079c5 */ /* 0x000fe40000010000 */
[----:B------:R-:W-:-:S06]  /*2610*/  WARPGROUP.ARRIVE ;  /* 0x00000000000079c5 */ /* 0x000fcc0000000000 */
[----:B------:R-:W-:Y:S01]  /*2620*/  QGMMA.64x32x32.F32.E4M3.E4M3 R40, gdesc[UR24], R40, gsb0 ;  /* 0x00600000182879f3 */ /* 0x000fe20008000828 */
[----:B------:R-:W-:Y:S01]  /*2630*/  UMOV UR24, UR7 ;  /* 0x0000000700187c82 */ /* 0x000fe20008000000 */
[----:B------:R-:W-:Y:S01]  /*2640*/  UMOV UR25, 0x80000020 ;  /* 0x8000002000197882 */ /* 0x000fe20000000000 */
[----:B------:R-:W-:Y:S01]  /*2650*/  UMOV UR26, UR10 ;  /* 0x0000000a001a7c82 */ /* 0x000fe20008000000 */
[----:B------:R-:W-:Y:S01]  /*2660*/  UMOV UR27, 0x80000020 ;  /* 0x80000020001b7882 */ /* 0x000fe20000000000 */
[----:B------:R-:W-:Y:S01]  /*2670*/  ULDC UR10, c[0x0][0x288] ;  /* 0x0000a200000a7ab9 */ /* 0x000fe20000000800 */
[----:B------:R-:W-:Y:S02]  /*2680*/  UIADD3 UR7, UR6, 0xa0, URZ ;  /* 0x000000a006077890 */ /* 0x000fe4000fffe03f */
[----:B------:R-:W-:Y:S02]  /*2690*/  UIADD3 UR6, -UR10, 0xa1, UR6 ;  /* 0x000000a10a067890 */ /* 0x000fe4000fffe106 */
[----:B------:R-:W-:-:S02]  /*26a0*/  UIADD3 UR10, UR42, -UR10, UR40 ;  /* 0x8000000a2a0a7290 */ /* 0x000fc4000fffe028 */
[----:B------:R-:W-:Y:S01]  /*26b0*/  IMAD.U32 R3, RZ, RZ, UR7 ;  /* 0x00000007ff037e24 */ /* 0x000fe2000f8e00ff */
[----:B------:R-:W-:Y:S01]  /*26c0*/  UIADD3 UR7, UR41, -0x2, URZ ;  /* 0xfffffffe29077890 */ /* 0x000fe2000fffe03f */
[----:B------:R-:W-:Y:S01]  /*26d0*/  IMAD.U32 R9, RZ, RZ, UR6 ;  /* 0x00000006ff097e24 */ /* 0x000fe2000f8e00ff */
[----:B------:R-:W-:Y:S01]  /*26e0*/  UIMAD.WIDE UR10, UR10, 0x66666667, URZ ;  /* 0x666666670a0a78a5 */ /* 0x000fe2000f8e023f */
[C---:B------:R-:W-:Y:S02]  /*26f0*/  IMAD R6, R22.reuse, -0x2, R3 ;  /* 0xfffffffe16067824 */ /* 0x040fe400078e0203 */
[----:B------:R-:W-:-:S05]  /*2700*/  IMAD R9, R22, -0x2, R9 ;  /* 0xfffffffe16097824 */ /* 0x000fca00078e0209 */
[----:B------:R-:W-:-:S04]  /*2710*/  VIADDMNMX R4, R12, R9, R6, PT ;  /* 0x000000090c047246 */ /* 0x000fc80003800106 */
[C---:B------:R-:W-:Y:S02]  /*2720*/  ISETP.GT.AND P2, PT, R4.reuse, RZ, PT ;  /* 0x000000ff0400720c */ /* 0x040fe40003f44270 */
[C---:B------:R-:W-:Y:S02]  /*2730*/  ISETP.GT.AND P3, PT, R4.reuse, 0x1, PT ;  /* 0x000000010400780c */ /* 0x040fe40003f64270 */
[----:B------:R-:W-:Y:S01]  /*2740*/  ISETP.GT.AND P4, PT, R4, 0x8, PT ;  /* 0x000000080400780c */ /* 0x000fe20003f84270 */
        /* <DEDUP_REMOVED lines=12> */
[----:B------:R-:W-:Y:S01]  /*2810*/  ISETP.GT.AND P2, PT, R4, 0x9, PT ;  /* 0x000000090400780c */ /* 0x000fe20003f44270 */
[----:B------:R-:W-:Y:S01]  /*2820*/  QGMMA.64x32x32.F32.E4M3.E4M3 R88, gdesc[UR24], R88, gsb0 ;  /* 0x00600000185879f3 */ /* 0x000fe20008000858 */
[----:B------:R-:W-:Y:S01]  /*2830*/  UIADD3 UR26, UR5, 0x602, URZ ;  /* 0x00000602051a7890 */ /* 0x000fe2000fffe03f */
[----:B------:R-:W-:Y:S01]  /*2840*/  FSEL R7, R108, -INF , P4 ;  /* 0xff8000006c077808 */ /* 0x000fe20002000000 */
[----:B------:R-:W-:Y:S01]  /*2850*/  UMOV UR27, 0x80000020 ;  /* 0x80000020001b7882 */ /* 0x000fe20000000000 */
[----:B------:R-:W-:-:S02]  /*2860*/  FMNMX.FTZ R0, R3, R105, !PT ;  /* 0x0000006903007209 */ /* 0x000fc40007810000 */
[C---:B------:R-:W-:Y:S02]  /*2870*/  ISETP.GT.AND P3, PT, R4.reuse, 0x10, PT ;  /* 0x000000100400780c */ /* 0x040fe40003f64270 */
[----:B------:R-:W-:Y:S02]  /*2880*/  FSEL R109, R109, -INF , P2 ;  /* 0xff8000006d6d7808 */ /* 0x000fe40001000000 */
[----:B------:R-:W-:Y:S02]  /*2890*/  FMNMX.FTZ R0, R7, R0, !PT ;  /* 0x0000000007007209 */ /* 0x000fe40007810000 */
[----:B------:R-:W-:Y:S02]  /*28a0*/  ISETP.GT.AND P2, PT, R4, 0x11, PT ;  /* 0x000000110400780c */ /* 0x000fe40003f44270 */
[----:B------:R-:W-:Y:S02]  /*28b0*/  FSEL R11, R112, -INF , P3 ;  /* 0xff800000700b7808 */ /* 0x000fe40001800000 */
        /* <DEDUP_REMOVED lines=10> */
[C---:B------:R-:W-:Y:S02]  /*2960*/  ISETP.GT.AND P2, PT, R4.reuse, 0x21, PT ;  /* 0x000000210400780c */ /* 0x040fe40003f44270 */
[----:B------:R-:W-:Y:S02]  /*2970*/  FMNMX.FTZ R0, R117, R0, !PT ;  /* 0x0000000075007209 */ /* 0x000fe40007810000 */
[----:B------:R-:W-:Y:S01]  /*2980*/  ISETP.GT.AND P4, PT, R4, 0x28, PT ;  /* 0x000000280400780c */ /* 0x000fe20003f84270 */
[----:B------:R-:W-:-:S02]  /*2990*/  WARPGROUP.DEPBAR.LE gsb0, 0x0 ;  /* 0x00008000000079c5 */ /* 0x000fc40000010000 */
[----:B------:R-:W-:Y:S01]  /*29a0*/  WARPGROUP.ARRIVE ;  /* 0x00000000000079c5 */ /* 0x000fe20000000000 */
[----:B------:R-:W-:Y:S02]  /*29b0*/  FSEL R15, R88, -INF , P3 ;  /* 0xff800000580f7808 */ /* 0x000fe40001800000 */
[----:B------:R-:W-:Y:S02]  /*29c0*/  FSEL R89, R89, -INF , P2 ;  /* 0xff80000059597808 */ /* 0x000fe40001000000 */
[----:B------:R-:W-:Y:S01]  /*29d0*/  FMNMX.FTZ R0, R15, R0, !PT ;  /* 0x000000000f007209 */ /* 0x000fe20007810000 */
[----:B------:R-:W-:Y:S01]  /*29e0*/  QGMMA.64x32x32.F32.E4M3.E4M3 R56, gdesc[UR24], R56, gsb0 ;  /* 0x00600000183879f3 */ /* 0x000fe20008000838 */
[----:B------:R-:W-:Y:S01]  /*29f0*/  UIADD3 UR26, UR5, 0x682, URZ ;  /* 0x00000682051a7890 */ /* 0x000fe2000fffe03f */
[----:B------:R-:W-:Y:S01]  /*2a00*/  ISETP.GT.AND P2, PT, R4, 0x29, PT ;  /* 0x000000290400780c */ /* 0x000fe20003f44270 */
[----:B------:R-:W-:Y:S01]  /*2a10*/  UMOV UR27, 0x80000020 ;  /* 0x80000020001b7882 */ /* 0x000fe20000000000 */
[----:B------:R-:W-:-:S02]  /*2a20*/  FSEL R21, R92, -INF , P4 ;  /* 0xff8000005c157808 */ /* 0x000fc40002000000 */
[----:B------:R-:W-:Y:S02]  /*2a30*/  FMNMX.FTZ R0, R89, R0, !PT ;  /* 0x0000000059007209 */ /* 0x000fe40007810000 */
[C---:B------:R-:W-:Y:S02]  /*2a40*/  ISETP.GT.AND P3, PT, R4.reuse, 0x30, PT ;  /* 0x000000300400780c */ /* 0x040fe40003f64270 */
[----:B------:R-:W-:Y:S02]  /*2a50*/  FSEL R93, R93, -INF , P2 ;  /* 0xff8000005d5d7808 */ /* 0x000fe40001000000 */
[----:B------:R-:W-:Y:S02]  /*2a60*/  FMNMX.FTZ R0, R21, R0, !PT ;  /* 0x0000000015007209 */ /* 0x000fe40007810000 */
[----:B------:R-:W-:Y:S02]  /*2a70*/  ISETP.GT.AND P2, PT, R4, 0x31, PT ;  /* 0x000000310400780c */ /* 0x000fe40003f44270 */
        /* <DEDUP_REMOVED lines=12> */
[----:B------:R-:W-:-:S02]  /*2b40*/  FMNMX.FTZ R0, R101, R0, !PT ;  /* 0x0000000065007209 */ /* 0x000fc40007810000 */
        /* <DEDUP_REMOVED lines=10> */
[----:B------:R-:W-:Y:S01]  /*2bf0*/  FSEL R73, R60, -INF , P4 ;  /* 0xff8000003c497808 */ /* 0x000fe20002000000 */
[----:B------:R-:W-:Y:S01]  /*2c00*/  USHF.R.U32.HI UR5, URZ, 0x1f, UR11 ;  /* 0x0000001f3f057899 */ /* 0x000fe2000801160b */
[----:B------:R-:W-:-:S02]  /*2c10*/  FMNMX.FTZ R0, R81, R0, !PT ;  /* 0x0000000051007209 */ /* 0x000fc40007810000 */
[C---:B------:R-:W-:Y:S01]  /*2c20*/  ISETP.GT.AND P3, PT, R4.reuse, 0x50, PT ;  /* 0x000000500400780c */ /* 0x040fe20003f64270 */
[----:B------:R-:W-:Y:S01]  /*2c30*/  ULEA.HI.SX32 UR5, UR11, UR5, 0x1a ;  /* 0x000000050b057291 */ /* 0x000fe2000f8fd23f */
[----:B------:R-:W-:Y:S02]  /*2c40*/  FSEL R61, R61, -INF , P2 ;  /* 0xff8000003d3d7808 */ /* 0x000fe40001000000 */
[----:B------:R-:W-:Y:S01]  /*2c50*/  FMNMX.FTZ R0, R73, R0, !PT ;  /* 0x0000000049007209 */ /* 0x000fe20007810000 */
[----:B------:R-:W-:Y:S01]  /*2c60*/  UISETP.LT.AND UP0, UPT, URZ, UR5, UPT ;  /* 0x000000053f00728c */ /* 0x000fe2000bf01270 */
[----:B------:R-:W-:Y:S02]  /*2c70*/  ISETP.GT.AND P2, PT, R4, 0x51, PT ;  /* 0x000000510400780c */ /* 0x000fe40003f44270 */
[----:B------:R-:W-:Y:S01]  /*2c80*/  FSEL R5, R64, -INF , P3 ;  /* 0xff80000040057808 */ /* 0x000fe20001800000 */
[----:B------:R-:W-:Y:S01]  /*2c90*/  USEL UR46, URZ, UR5, !UP0 ;  /* 0x000000053f2e7287 */ /* 0x000fe2000c000000 */
[----:B------:R-:W-:-:S02]  /*2ca0*/  FMNMX.FTZ R0, R61, R0, !PT ;  /* 0x000000003d007209 */ /* 0x000fc40007810000 */
[C---:B------:R-:W-:Y:S01]  /*2cb0*/  ISETP.GT.AND P3, PT, R4.reuse, 0x58, PT ;  /* 0x000000580400780c */ /* 0x040fe20003f64270 */
[----:B------:R-:W-:Y:S01]  /*2cc0*/  UISETP.GE.AND UP0, UPT, UR7, UR46, UPT ;  /* 0x0000002e0700728c */ /* 0x000fe2000bf06270 */
[----:B------:R-:W-:Y:S02]  /*2cd0*/  FSEL R65, R65, -INF , P2 ;  /* 0xff80000041417808 */ /* 0x000fe40001000000 */
[----:B------:R-:W-:Y:S02]  /*2ce0*/  FMNMX.FTZ R0, R5, R0, !PT ;  /* 0x0000000005007209 */ /* 0x000fe40007810000 */
[----:B------:R-:W-:Y:S02]  /*2cf0*/  ISETP.GT.AND P2, PT, R4, 0x59, PT ;  /* 0x000000590400780c */ /* 0x000fe40003f44270 */
[----:B------:R-:W-:Y:S02]  /*2d00*/  FSEL R68, R68, -INF , P3 ;  /* 0xff80000044447808 */ /* 0x000fe40001800000 */
[----:B------:R-:W-:-:S02]  /*2d10*/  FMNMX.FTZ R57, R65, R0, !PT ;  /* 0x0000000041397209 */ /* 0x000fc40007810000 */
[----:B------:R-:W-:Y:S02]  /*2d20*/  ISETP.GT.AND P3, PT, R4, 0x60, PT ;  /* 0x000000600400780c */ /* 0x000fe40003f64270 */
[----:B------:R-:W-:Y:S02]  /*2d30*/  FSEL R69, R69, -INF , P2 ;  /* 0xff80000045457808 */ /* 0x000fe40001000000 */
[----:B------:R-:W-:Y:S02]  /*2d40*/  FMNMX.FTZ R0, R68, R57, !PT ;  /* 0x0000003944007209 */ /* 0x000fe40007810000 */
[----:B------:R-:W-:Y:S02]  /*2d50*/  ISETP.GT.AND P2, PT, R4, 0x61, PT ;  /* 0x000000610400780c */ /* 0x000fe40003f44270 */
[----:B------:R-:W-:Y:S01]  /*2d60*/  FMNMX.FTZ R57, R69, R0, !PT ;  /* 0x0000000045397209 */ /* 0x000fe20007810000 */
[----:B------:R-:W-:Y:S02]  /*2d70*/  WARPGROUP.DEPBAR.LE gsb0, 0x0 ;  /* 0x00008000000079c5 */ /* 0x000fe40000010000 */
[----:B------:R-:W-:Y:S01]  /*2d80*/  WARPGROUP.ARRIVE ;  /* 0x00000000000079c5 */ /* 0x000fe20000000000 */
[----:B------:R-:W-:-:S02]  /*2d90*/  FSEL R40, R40, -INF , P3 ;  /* 0xff80000028287808 */ /* 0x000fc40001800000 */
[----:B------:R-:W-:Y:S02]  /*2da0*/  ISETP.GT.AND P3, PT, R4, 0x68, PT ;  /* 0x000000680400780c */ /* 0x000fe40003f64270 */
[----:B------:R-:W-:Y:S01]  /*2db0*/  FSEL R41, R41, -INF , P2 ;  /* 0xff80000029297808 */ /* 0x000fe20001000000 */
[----:B------:R-:W-:Y:S01]  /*2dc0*/  QGMMA.64x32x32.F32.E4M3.E4M3 R24, gdesc[UR24], R24, gsb0 ;  /* 0x00600000181879f3 */ /* 0x000fe20008000818 */
        /* <DEDUP_REMOVED lines=22> */
[----:B------:R-:W-:Y:S01]  /*2f30*/  FSEL R24, R24, -INF , P3 ;  /* 0xff80000018187808 */ /* 0x000fe20001800000 */
[----:B------:R1:W-:Y:S01]  /*2f40*/  @!P1 SYNCS.ARRIVE.TRANS64.RED.A1T0 RZ, [R2+URZ], RZ ;  /* 0x000000ff02ff99a7 */ /* 0x0003e2000810043f */
[----:B------:R-:W-:-:S02]  /*2f50*/  ISETP.GT.AND P3, PT, R4, 0x88, PT ;  /* 0x000000880400780c */ /* 0x000fc40003f64270 */
[----:B------:R-:W-:Y:S02]  /*2f60*/  FSEL R25, R25, -INF , P2 ;  /* 0xff80000019197808 */ /* 0x000fe40001000000 */
[----:B------:R-:W-:Y:S02]  /*2f70*/  FMNMX.FTZ R0, R24, R57, !PT ;  /* 0x0000003918007209 */ /* 0x000fe40007810000 */
[----:B------:R-:W-:Y:S02]  /*2f80*/  ISETP.GT.AND P2, PT, R4, 0x89, PT ;  /* 0x000000890400780c */ /* 0x000fe40003f44270 */
[----:B------:R-:W-:Y:S02]  /*2f90*/  FSEL R28, R28, -INF , P3 ;  /* 0xff8000001c1c7808 */ /* 0x000fe40001800000 */
[----:B------:R-:W-:Y:S02]  /*2fa0*/  FMNMX.FTZ R57, R25, R0, !PT ;  /* 0x0000000019397209 */ /* 0x000fe40007810000 */
        /* <DEDUP_REMOVED lines=12> */
[----:B------:R-:W-:-:S02]  /*3070*/  FSEL R37, R37, -INF , P2 ;  /* 0xff80000025257808 */ /* 0x000fc40001000000 */
[----:B------:R-:W-:-:S04]  /*3080*/  FMNMX.FTZ R0, R36, R57, !PT ;  /* 0x0000003924007209 */ /* 0x000fc80007810000 */
[----:B------:R-:W-:-:S05]  /*3090*/  FMNMX.FTZ R8, R37, R0, !PT ;  /* 0x0000000025087209 */ /* 0x000fca0007810000 */
[----:B------:R-:W2:Y:S02]  /*30a0*/  SHFL.BFLY PT, R57, R8, 0x2, 0x1f ;  /* 0x0c401f0008397f89 */ /* 0x000ea400000e0000 */
[----:B--2---:R-:W-:-:S05]  /*30b0*/  FMNMX.FTZ R57, R8, R57, !PT ;  /* 0x0000003908397209 */ /* 0x004fca0007810000 */
[----:B------:R-:W2:Y:S02]  /*30c0*/  SHFL.BFLY PT, R0, R57, 0x1, 0x1f ;  /* 0x0c201f0039007f89 */ /* 0x000ea400000e0000 */
[----:B--2---:R-:W-:-:S04]  /*30d0*/  FMNMX.FTZ R0, R57, R0, !PT ;  /* 0x0000000039007209 */ /* 0x004fc80007810000 */
[C---:B------:R-:W-:Y:S01]  /*30e0*/  FSETP.NEU.FTZ.AND P2, PT, R0.reuse, -INF , PT ;  /* 0xff8000000000780b */ /* 0x040fe20003f5d000 */
[----:B------:R-:W-:-:S01]  /*30f0*/  FFMA.FTZ R4, R0, R83, -8 ;  /* 0xc100000000047423 */ /* 0x000fc20000010053 */
[----:B------:R-:W-:-:S04]  /*3100*/  IMAD.MOV.U32 R83, RZ, RZ, R87 ;  /* 0x000000ffff537224 */ /* 0x000fc800078e0057 */
[----:B------:R-:W-:-:S05]  /*3110*/  FSEL R4, R4, RZ, P2 ;  /* 0x000000ff04047208 */ /* 0x000fca0001000000 */
[----:B------:R-:W-:Y:S01]  /*3120*/  FFMA.FTZ R14, R11, UR37, -R4 ;  /* 0x000000250b0e7c23 */ /* 0x000fe20008010804 */
[----:B------:R-:W-:Y:S01]  /*3130*/  IADD3 R11, R9, 0x8, R12 ;  /* 0x00000008090b7810 */ /* 0x000fe20007ffe00c */
[--C-:B------:R-:W-:Y:S01]  /*3140*/  FFMA.FTZ R57, R15, UR37, -R4.reuse ;  /* 0x000000250f397c23 */ /* 0x100fe20008010804 */
[----:B------:R-:W-:-:S01]  /*3150*/  FFMA.FTZ R75, R75, UR37, -R4 ;  /* 0x000000254b4b7c23 */ /* 0x000fc20008010804 */
[--C-:B------:R-:W-:Y:S01]  /*3160*/  FFMA.FTZ R76, R77, UR37, -R4.reuse ;  /* 0x000000254d4c7c23 */ /* 0x100fe20008010804 */
[----:B------:R-:W-:Y:S01]  /*3170*/  VIMNMX R6, R6, R11, PT ;  /* 0x0000000b06067248 */ /* 0x000fe20003fe0100 */
[--C-:B------:R-:W-:Y:S01]  /*3180*/  FFMA.FTZ R11, R13, UR37, -R4.reuse ;  /* 0x000000250d0b7c23 */ /* 0x100fe20008010804 */
[----:B------:R-:W-:-:S01]  /*3190*/  FFMA.FTZ R40, R40, UR37, -R4 ;  /* 0x0000002528287c23 */ /* 0x000fc20008010804 */
[--C-:B------:R-:W-:Y:S01]  /*31a0*/  FFMA.FTZ R45, R45, UR37, -R4.reuse ;  /* 0x000000252d2d7c23 */ /* 0x100fe20008010804 */
[C---:B------:R-:W-:Y:S01]  /*31b0*/  ISETP.GT.AND P2, PT, R6.reuse, RZ, PT ;  /* 0x000000ff0600720c */ /* 0x040fe20003f44270 */
[--C-:B------:R-:W-:Y:S01]  /*31c0*/  FFMA.FTZ R41, R41, UR37, -R4.reuse ;  /* 0x0000002529297c23 */ /* 0x100fe20008010804 */
[C---:B------:R-:W-:Y:S01]  /*31d0*/  ISETP.GT.AND P3, PT, R6.reuse, 0x1, PT ;  /* 0x000000010600780c */ /* 0x040fe20003f64270 */
[----:B------:R2:W-:Y:S01]  /*31e0*/  MUFU.EX2 R9, R14 ;  /* 0x0000000e00097308 */ /* 0x0005e20000000800 */
[----:B------:R-:W-:Y:S01]  /*31f0*/  ISETP.GT.AND P4, PT, R6, 0x8, PT ;  /* 0x000000080600780c */ /* 0x000fe20003f84270 */
[--C-:B------:R-:W-:Y:S01]  /*3200*/  FFMA.FTZ R3, R3, UR37, -R4.reuse ;  /* 0x0000002503037c23 */ /* 0x100fe20008010804 */
[----:B------:R-:W-:Y:S01]  /*3210*/  FSEL R106, R106, -INF , P2 ;  /* 0xff8000006a6a7808 */ /* 0x000fe20001000000 */
[--C-:B------:R-:W-:Y:S01]  /*3220*/  FFMA.FTZ R105, R105, UR37, -R4.reuse ;  /* 0x0000002569697c23 */ /* 0x100fe20008010804 */
[----:B------:R-:W-:Y:S01]  /*3230*/  FSEL R107, R107, -INF , P3 ;  /* 0xff8000006b6b7808 */ /* 0x000fe20001800000 */
[--C-:B------:R-:W-:Y:S01]  /*3240*/  FFMA.FTZ R7, R7, UR37, -R4.reuse ;  /* 0x0000002507077c23 */ /* 0x100fe20008010804 */
[----:B------:R-:W-:Y:S01]  /*3250*/  ISETP.GT.AND P2, PT, R6, 0x9, PT ;  /* 0x000000090600780c */ /* 0x000fe20003f44270 */
[--C-:B------:R-:W-:Y:S01]  /*3260*/  FFMA.FTZ R10, R109, UR37, -R4.reuse ;  /* 0x000000256d0a7c23 */ /* 0x100fe20008010804 */
[----:B------:R-:W-:Y:S01]  /*3270*/  FSEL R110, R110, -INF , P4 ;  /* 0xff8000006e6e7808 */ /* 0x000fe20002000000 */
[--C-:B------:R-:W-:Y:S01]  /*3280*/  FFMA.FTZ R12, R113, UR37, -R4.reuse ;  /* 0x00000025710c7c23 */ /* 0x100fe20008010804 */
[----:B------:R-:W-:Y:S01]  /*3290*/  FMNMX.FTZ R13, R106, R107, !PT ;  /* 0x0000006b6a0d7209 */ /* 0x000fe20007810000 */
[--C-:B--2---:R-:W-:Y:S01]  /*32a0*/  FFMA.FTZ R14, R117, UR37, -R4.reuse ;  /* 0x00000025750e7c23 */ /* 0x104fe20008010804 */
[----:B------:R-:W-:Y:S01]  /*32b0*/  ISETP.GT.AND P3, PT, R6, 0x10, PT ;  /* 0x000000100600780c */ /* 0x000fe20003f64270 */
[--C-:B------:R-:W-:Y:S01]  /*32c0*/  FFMA.FTZ R97, R97, UR37, -R4.reuse ;  /* 0x0000002561617c23 */ /* 0x100fe20008010804 */
[----:B------:R-:W-:Y:S01]  /*32d0*/  FSEL R111, R111, -INF , P2 ;  /* 0xff8000006f6f7808 */ /* 0x000fe20001000000 */
[--C-:B------:R-:W-:Y:S01]  /*32e0*/  FFMA.FTZ R5, R5, UR37, -R4.reuse ;  /* 0x0000002505057c23 */ /* 0x100fe20008010804 */
[----:B------:R-:W-:Y:S01]  /*32f0*/  FMNMX.FTZ R20, R110, R13, !PT ;  /* 0x0000000d6e147209 */ /* 0x000fe20007810000 */
[--C-:B------:R-:W-:Y:S01]  /*3300*/  FFMA.FTZ R24, R24, UR37, -R4.reuse ;  /* 0x0000002518187c23 */ /* 0x100fe20008010804 */
        /* <DEDUP_REMOVED lines=13> */
[----:B------:R2:W-:Y:S01]  /*33e0*/  MUFU.EX2 R13, R57 ;  /* 0x00000039000d7308 */ /* 0x0005e20000000800 */
[----:B------:R-:W-:Y:S01]  /*33f0*/  FSEL R118, R118, -INF , P3 ;  /* 0xff80000076767808 */ /* 0x000fe20001800000 */
[--C-:B------:R-:W-:Y:S01]  /*3400*/  FFMA.FTZ R37, R37, UR37, -R4.reuse ;  /* 0x0000002525257c23 */ /* 0x100fe20008010804 */
[----:B------:R-:W-:Y:S01]  /*3410*/  FMNMX.FTZ R15, R115, R20, !PT ;  /* 0x00000014730f7209 */ /* 0x000fe20007810000 */
[----:B------:R-:W-:Y:S01]  /*3420*/  FFMA.FTZ R20, R89, UR37, -R4 ;  /* 0x0000002559147c23 */ /* 0x000fe20008010804 */
[----:B------:R-:W-:-:S02]  /*3430*/  FSEL R119, R119, -INF , P2 ;  /* 0xff80000077777808 */ /* 0x000fc40001000000 */
[----:B------:R-:W-:Y:S01]  /*3440*/  ISETP.GT.AND P2, PT, R6, 0x20, PT ;  /* 0x000000200600780c */ /* 0x000fe20003f44270 */
[----:B------:R-:W-:Y:S01]  /*3450*/  MUFU.EX2 R3, R3 ;  /* 0x0000000300037308 */ /* 0x000fe20000000800 */
[----:B------:R-:W-:Y:S01]  /*3460*/  FMNMX.FTZ R56, R118, R15, !PT ;  /* 0x0000000f76387209 */ /* 0x000fe20007810000 */
[----:B--2---:R-:W-:Y:S01]  /*3470*/  FFMA.FTZ R57, R21, UR37, -R4 ;  /* 0x0000002515397c23 */ /* 0x004fe20008010804 */
[----:B------:R-:W-:Y:S02]  /*3480*/  ISETP.GT.AND P3, PT, R6, 0x21, PT ;  /* 0x000000210600780c */ /* 0x000fe40003f64270 */
[----:B------:R-:W-:Y:S02]  /*3490*/  FSEL R90, R90, -INF , P2 ;  /* 0xff8000005a5a7808 */ /* 0x000fe40001000000 */
[----:B------:R-:W-:Y:S01]  /*34a0*/  FMNMX.FTZ R15, R119, R56, !PT ;  /* 0x00000038770f7209 */ /* 0x000fe20007810000 */
[----:B------:R-:W2:Y:S01]  /*34b0*/  MUFU.EX2 R8, R105 ;  /* 0x0000006900087308 */ /* 0x000ea20000000800 */
[----:B------:R-:W-:-:S02]  /*34c0*/  ISETP.GT.AND P2, PT, R6, 0x28, PT ;  /* 0x000000280600780c */ /* 0x000fc40003f44270 */
[----:B------:R-:W-:Y:S02]  /*34d0*/  FSEL R91, R91, -INF , P3 ;  /* 0xff8000005b5b7808 */ /* 0x000fe40001800000 */
[----:B------:R-:W-:Y:S02]  /*34e0*/  FMNMX.FTZ R56, R90, R15, !PT ;  /* 0x0000000f5a387209 */ /* 0x000fe40007810000 */
[----:B------:R-:W-:Y:S01]  /*34f0*/  ISETP.GT.AND P3, PT, R6, 0x29, PT ;  /* 0x000000290600780c */ /* 0x000fe20003f64270 */
[----:B------:R3:W-:Y:S01]  /*3500*/  MUFU.EX2 R15, R57 ;  /* 0x00000039000f7308 */ /* 0x0007e20000000800 */
[----:B------:R-:W-:Y:S02]  /*3510*/  FSEL R94, R94, -INF , P2 ;  /* 0xff8000005e5e7808 */ /* 0x000fe40001000000 */
[----:B------:R-:W-:Y:S01]  /*3520*/  FMNMX.FTZ R21, R91, R56, !PT ;  /* 0x000000385b157209 */ /* 0x000fe20007810000 */
[----:B------:R-:W-:-:S01]  /*3530*/  FFMA.FTZ R56, R93, UR37, -R4 ;  /* 0x000000255d387c23 */ /* 0x000fc20008010804 */
[----:B------:R-:W-:-:S02]  /*3540*/  ISETP.GT.AND P2, PT, R6, 0x30, PT ;  /* 0x000000300600780c */ /* 0x000fc40003f44270 */
[----:B------:R-:W-:Y:S01]  /*3550*/  FSEL R95, R95, -INF , P3 ;  /* 0xff8000005f5f7808 */ /* 0x000fe20001800000 */
[----:B------:R-:W4:Y:S01]  /*3560*/  MUFU.EX2 R7, R7 ;  /* 0x0000000700077308 */ /* 0x000f220000000800 */
[----:B------:R-:W-:Y:S01]  /*3570*/  FMNMX.FTZ R60, R94, R21, !PT ;  /* 0x000000155e3c7209 */ /* 0x000fe20007810000 */
[----:B--2---:R-:W-:Y:S01]  /*3580*/  FADD.FTZ R80, R3, R8 ;  /* 0x0000000803507221 */ /* 0x004fe20000010000 */
        /* <DEDUP_REMOVED lines=10> */
[----:B---3--:R-:W-:Y:S02]  /*3630*/  FMNMX.FTZ R57, R99, R60, !PT ;  /* 0x0000003c63397209 */ /* 0x008fe40007810000 */
[----:B------:R-:W-:-:S02]  /*3640*/  FSEL R103, R103, -INF , P3 ;  /* 0xff80000067677808 */ /* 0x000fc40001800000 */
[----:B------:R-:W-:Y:S01]  /*3650*/  ISETP.GT.AND P2, PT, R6, 0x40, PT ;  /* 0x000000400600780c */ /* 0x000fe20003f44270 */
[----:B------:R-:W-:Y:S01]  /*3660*/  MUFU.EX2 R12, R12 ;  /* 0x0000000c000c7308 */ /* 0x000fe20000000800 */
[----:B------:R-:W-:Y:S02]  /*3670*/  FMNMX.FTZ R60, R102, R57, !PT ;  /* 0x00000039663c7209 */ /* 0x000fe40007810000 */
[----:B------:R-:W-:Y:S02]  /*3680*/  ISETP.GT.AND P3, PT, R6, 0x41, PT ;  /* 0x000000410600780c */ /* 0x000fe40003f64270 */
[----:B------:R-:W-:Y:S02]  /*3690*/  FSEL R57, R58, -INF , P2 ;  /* 0xff8000003a397808 */ /* 0x000fe40001000000 */
[----:B------:R-:W-:Y:S01]  /*36a0*/  FMNMX.FTZ R60, R103, R60, !PT ;  /* 0x0000003c673c7209 */ /* 0x000fe20007810000 */
[----:B------:R-:W-:Y:S01]  /*36b0*/  MUFU.EX2 R11, R11 ;  /* 0x0000000b000b7308 */ /* 0x000fe20000000800 */
[----:B------:R-:W-:-:S02]  /*36c0*/  ISETP.GT.AND P2, PT, R6, 0x48, PT ;  /* 0x000000480600780c */ /* 0x000fc40003f44270 */
[----:B------:R-:W-:Y:S02]  /*36d0*/  FSEL R59, R59, -INF , P3 ;  /* 0xff8000003b3b7808 */ /* 0x000fe40001800000 */
[----:B------:R-:W-:Y:S02]  /*36e0*/  FMNMX.FTZ R64, R57, R60, !PT ;  /* 0x0000003c39407209 */ /* 0x000fe40007810000 */
[----:B------:R-:W-:Y:S01]  /*36f0*/  ISETP.GT.AND P3, PT, R6, 0x49, PT ;  /* 0x000000490600780c */ /* 0x000fe20003f64270 */
[----:B------:R3:W-:Y:S01]  /*3700*/  MUFU.EX2 R60, R76 ;  /* 0x0000004c003c7308 */ /* 0x0007e20000000800 */
[----:B------:R-:W-:Y:S02]  /*3710*/  FSEL R72, R62, -INF , P2 ;  /* 0xff8000003e487808 */ /* 0x000fe40001000000 */
[----:B-----5:R-:W-:Y:S02]  /*3720*/  FMNMX.FTZ R75, R59, R64, !PT ;  /* 0x000000403b4b7209 */ /* 0x020fe40007810000 */
[----:B------:R-:W-:-:S02]  /*3730*/  ISETP.GT.AND P2, PT, R6, 0x50, PT ;  /* 0x000000500600780c */ /* 0x000fc40003f44270 */
[----:B------:R-:W-:Y:S01]  /*3740*/  FSEL R74, R63, -INF , P3 ;  /* 0xff8000003f4a7808 */ /* 0x000fe20001800000 */
[----:B------:R-:W-:-:S01]  /*3750*/  FFMA.FTZ R63, R101, UR37, -R4 ;  /* 0x00000025653f7c23 */ /* 0x000fc20008010804 */
[----:B------:R-:W-:Y:S01]  /*3760*/  FMNMX.FTZ R77, R72, R75, !PT ;  /* 0x0000004b484d7209 */ /* 0x000fe20007810000 */
[----:B------:R-:W-:Y:S01]  /*3770*/  MUFU.EX2 R14, R14 ;  /* 0x0000000e000e7308 */ /* 0x000fe20000000800 */
[----:B------:R-:W-:Y:S02]  /*3780*/  ISETP.GT.AND P3, PT, R6, 0x51, PT ;  /* 0x000000510600780c */ /* 0x000fe40003f64270 */
[----:B------:R-:W-:Y:S01]  /*3790*/  FSEL R75, R66, -INF , P2 ;  /* 0xff800000424b7808 */ /* 0x000fe20001000000 */
[----:B------:R-:W-:-:S01]  /*37a0*/  FFMA.FTZ R66, R79, UR37, -R4 ;  /* 0x000000254f427c23 */ /* 0x000fc20008010804 */
[----:B------:R-:W-:Y:S02]  /*37b0*/  FMNMX.FTZ R62, R74, R77, !PT ;  /* 0x0000004d4a3e7209 */ /* 0x000fe40007810000 */
[----:B---3--:R-:W-:Y:S01]  /*37c0*/  FSEL R76, R67, -INF , P3 ;  /* 0xff800000434c7808 */ /* 0x008fe20001800000 */
[----:B------:R-:W-:Y:S01]  /*37d0*/  MUFU.EX2 R20, R20 ;  /* 0x0000001400147308 */ /* 0x000fe20000000800 */
[----:B------:R-:W-:-:S02]  /*37e0*/  ISETP.GT.AND P2, PT, R6, 0x58, PT ;  /* 0x000000580600780c */ /* 0x000fc40003f44270 */
[----:B------:R-:W-:Y:S02]  /*37f0*/  FMNMX.FTZ R67, R75, R62, !PT ;  /* 0x0000003e4b437209 */ /* 0x000fe40007810000 */
[----:B------:R-:W-:Y:S02]  /*3800*/  ISETP.GT.AND P3, PT, R6, 0x59, PT ;  /* 0x000000590600780c */ /* 0x000fe40003f64270 */
[----:B------:R-:W-:Y:S01]  /*3810*/  FSEL R77, R70, -INF , P2 ;  /* 0xff800000464d7808 */ /* 0x000fe20001000000 */
[----:B------:R3:W-:Y:S01]  /*3820*/  MUFU.EX2 R62, R66 ;  /* 0x00000042003e7308 */ /* 0x0007e20000000800 */
[----:B------:R-:W-:Y:S01]  /*3830*/  FMNMX.FTZ R64, R76, R67, !PT ;  /* 0x000000434c407209 */ /* 0x000fe20007810000 */
[----:B------:R-:W-:Y:S01]  /*3840*/  FFMA.FTZ R67, R81, UR37, -R4 ;  /* 0x0000002551437c23 */ /* 0x000fe20008010804 */
[----:B------:R-:W-:Y:S02]  /*3850*/  FSEL R71, R71, -INF , P3 ;  /* 0xff80000047477808 */ /* 0x000fe40001800000 */
[----:B------:R-:W-:-:S02]  /*3860*/  ISETP.GT.AND P2, PT, R6, 0x60, PT ;  /* 0x000000600600780c */ /* 0x000fc40003f44270 */
[----:B------:R-:W-:Y:S01]  /*3870*/  FMNMX.FTZ R64, R77, R64, !PT ;  /* 0x000000404d407209 */ /* 0x000fe20007810000 */
[----:B------:R-:W-:Y:S01]  /*3880*/  MUFU.EX2 R56, R56 ;  /* 0x0000003800387308 */ /* 0x000fe20000000800 */
[----:B------:R-:W-:Y:S02]  /*3890*/  ISETP.GT.AND P3, PT, R6, 0x61, PT ;  /* 0x000000610600780c */ /* 0x000fe40003f64270 */
[----:B------:R-:W-:Y:S01]  /*38a0*/  FSEL R78, R42, -INF , P2 ;  /* 0xff8000002a4e7808 */ /* 0x000fe20001000000 */
[----:B------:R-:W-:-:S01]  /*38b0*/  FFMA.FTZ R42, R73, UR37, -R4 ;  /* 0x00000025492a7c23 */ /* 0x000fc20008010804 */
[----:B------:R-:W-:Y:S01]  /*38c0*/  FMNMX.FTZ R79, R71, R64, !PT ;  /* 0x00000040474f7209 */ /* 0x000fe20007810000 */
[----:B------:R-:W-:-:S01]  /*38d0*/  FFMA.FTZ R73, R65, UR37, -R4 ;  /* 0x0000002541497c23 */ /* 0x000fc20008010804 */
[----:B------:R-:W-:Y:S01]  /*38e0*/  ISETP.GT.AND P2, PT, R6, 0x68, PT ;  /* 0x000000680600780c */ /* 0x000fe20003f44270 */
[----:B------:R-:W-:Y:S01]  /*38f0*/  MUFU.EX2 R58, R97 ;  /* 0x00000061003a7308 */ /* 0x000fe20000000800 */
[----:B------:R-:W-:Y:S01]  /*3900*/  FSEL R64, R43, -INF , P3 ;  /* 0xff8000002b407808 */ /* 0x000fe20001800000 */
[----:B------:R-:W-:Y:S01]  /*3910*/  FFMA.FTZ R43, R61, UR37, -R4 ;  /* 0x000000253d2b7c23 */ /* 0x000fe20008010804 */
[----:B------:R-:W-:-:S02]  /*3920*/  FMNMX.FTZ R79, R78, R79, !PT ;  /* 0x0000004f4e4f7209 */ /* 0x000fc40007810000 */
[----:B------:R-:W-:Y:S02]  /*3930*/  ISETP.GT.AND P3, PT, R6, 0x69, PT ;  /* 0x000000690600780c */ /* 0x000fe40003f64270 */
[----:B------:R-:W-:Y:S01]  /*3940*/  FSEL R46, R46, -INF , P2 ;  /* 0xff8000002e2e7808 */ /* 0x000fe20001000000 */
[----:B------:R-:W-:Y:S01]  /*3950*/  MUFU.EX2 R63, R63 ;  /* 0x0000003f003f7308 */ /* 0x000fe20000000800 */
[----:B------:R-:W-:Y:S02]  /*3960*/  FMNMX.FTZ R79, R64, R79, !PT ;  /* 0x0000004f404f7209 */ /* 0x000fe40007810000 */
[----:B------:R-:W-:Y:S02]  /*3970*/  ISETP.GT.AND P2, PT, R6, 0x70, PT ;  /* 0x000000700600780c */ /* 0x000fe40003f44270 */
[----:B------:R-:W-:Y:S02]  /*3980*/  FSEL R47, R47, -INF , P3 ;  /* 0xff8000002f2f7808 */ /* 0x000fe40001800000 */
[----:B---3--:R-:W-:Y:S01]  /*3990*/  FMNMX.FTZ R66, R46, R79, !PT ;  /* 0x0000004f2e427209 */ /* 0x008fe20007810000 */
[----:B------:R-:W-:Y:S01]  /*39a0*/  MUFU.EX2 R67, R67 ;  /* 0x0000004300437308 */ /* 0x000fe20000000800 */
[----:B------:R-:W-:-:S02]  /*39b0*/  ISETP.GT.AND P3, PT, R6, 0x71, PT ;  /* 0x000000710600780c */ /* 0x000fc40003f64270 */
[----:B------:R-:W-:Y:S02]  /*39c0*/  FSEL R50, R50, -INF , P2 ;  /* 0xff80000032327808 */ /* 0x000fe40001000000 */
[----:B------:R-:W-:Y:S02]  /*39d0*/  FMNMX.FTZ R61, R47, R66, !PT ;  /* 0x000000422f3d7209 */ /* 0x000fe40007810000 */
[----:B------:R-:W-:Y:S01]  /*39e0*/  ISETP.GT.AND P2, PT, R6, 0x78, PT ;  /* 0x000000780600780c */ /* 0x000fe20003f44270 */
[----:B------:R-:W-:Y:S01]  /*39f0*/  MUFU.EX2 R42, R42 ;  /* 0x0000002a002a7308 */ /* 0x000fe20000000800 */
[----:B------:R-:W-:Y:S02]  /*3a00*/  FSEL R51, R51, -INF , P3 ;  /* 0xff80000033337808 */ /* 0x000fe40001800000 */
[----:B------:R-:W-:Y:S02]  /*3a10*/  FMNMX.FTZ R66, R50, R61, !PT ;  /* 0x0000003d32427209 */ /* 0x000fe40007810000 */
[----:B------:R-:W-:-:S02]  /*3a20*/  ISETP.GT.AND P3, PT, R6, 0x79, PT ;  /* 0x000000790600780c */ /* 0x000fc40003f64270 */
[----:B------:R-:W-:Y:S01]  /*3a30*/  FSEL R54, R54, -INF , P2 ;  /* 0xff80000036367808 */ /* 0x000fe20001000000 */
[----:B------:R-:W-:Y:S01]  /*3a40*/  MUFU.EX2 R43, R43 ;  /* 0x0000002b002b7308 */ /* 0x000fe20000000800 */
[----:B------:R-:W-:Y:S02]  /*3a50*/  FMNMX.FTZ R61, R51, R66, !PT ;  /* 0x00000042333d7209 */ /* 0x000fe40007810000 */
[----:B------:R-:W-:Y:S02]  /*3a60*/  FSEL R55, R55, -INF , P3 ;  /* 0xff80000037377808 */ /* 0x000fe40001800000 */
[----:B------:R-:W-:Y:S02]  /*3a70*/  ISETP.GT.AND P2, PT, R6, 0x80, PT ;  /* 0x000000800600780c */ /* 0x000fe40003f44270 */
[----:B------:R-:W-:Y:S01]  /*3a80*/  FMNMX.FTZ R66, R54, R61, !PT ;  /* 0x0000003d36427209 */ /* 0x000fe20007810000 */
[----:B------:R-:W-:Y:S01]  /*3a90*/  MUFU.EX2 R5, R5 ;  /* 0x0000000500057308 */ /* 0x000fe20000000800 */
[----:B------:R-:W-:-:S02]  /*3aa0*/  ISETP.GT.AND P3, PT, R6, 0x81, PT ;  /* 0x000000810600780c */ /* 0x000fc40003f64270 */
[----:B------:R-:W-:Y:S02]  /*3ab0*/  FSEL R70, R26, -INF , P2 ;  /* 0xff8000001a467808 */ /* 0x000fe40001000000 */
[----:B------:R-:W-:Y:S02]  /*3ac0*/  FMNMX.FTZ R65, R55, R66, !PT ;  /* 0x0000004237417209 */ /* 0x000fe40007810000 */
[----:B------:R-:W-:Y:S01]  /*3ad0*/  ISETP.GT.AND P2, PT, R6, 0x88, PT ;  /* 0x000000880600780c */ /* 0x000fe20003f44270 */
[----:B------:R3:W-:Y:S01]  /*3ae0*/  MUFU.EX2 R26, R73 ;  /* 0x00000049001a7308 */ /* 0x0007e20000000800 */
[----:B------:R-:W-:Y:S01]  /*3af0*/  FSEL R61, R27, -INF , P3 ;  /* 0xff8000001b3d7808 */ /* 0x000fe20001800000 */
[----:B------:R-:W-:Y:S01]  /*3b00*/  FFMA.FTZ R27, R68, UR37, -R4 ;  /* 0x00000025441b7c23 */ /* 0x000fe20008010804 */
[----:B------:R-:W-:Y:S02]  /*3b10*/  FMNMX.FTZ R66, R70, R65, !PT ;  /* 0x0000004146427209 */ /* 0x000fe40007810000 */
[----:B------:R-:W-:-:S02]  /*3b20*/  ISETP.GT.AND P3, PT, R6, 0x89, PT ;  /* 0x000000890600780c */ /* 0x000fc40003f64270 */
[----:B------:R-:W-:Y:S01]  /*3b30*/  FSEL R65, R30, -INF , P2 ;  /* 0xff8000001e417808 */ /* 0x000fe20001000000 */
[----:B------:R-:W-:Y:S01]  /*3b40*/  FFMA.FTZ R30, R69, UR37, -R4 ;  /* 0x00000025451e7c23 */ /* 0x000fe20008010804 */
[----:B------:R-:W-:Y:S01]  /*3b50*/  FMNMX.FTZ R66, R61, R66, !PT ;  /* 0x000000423d427209 */ /* 0x000fe20007810000 */
[----:B------:R-:W-:Y:S01]  /*3b60*/  MUFU.EX2 R27, R27 ;  /* 0x0000001b001b7308 */ /* 0x000fe20000000800 */
[----:B------:R-:W-:Y:S02]  /*3b70*/  FSEL R68, R31, -INF , P3 ;  /* 0xff8000001f447808 */ /* 0x000fe40001800000 */
[C---:B------:R-:W-:Y:S02]  /*3b80*/  ISETP.GT.AND P2, PT, R6.reuse, 0x90, PT ;  /* 0x000000900600780c */ /* 0x040fe40003f44270 */
[----:B------:R-:W-:Y:S02]  /*3b90*/  FMNMX.FTZ R31, R65, R66, !PT ;  /* 0x00000042411f7209 */ /* 0x000fe40007810000 */
[----:B------:R-:W-:Y:S01]  /*3ba0*/  ISETP.GT.AND P3, PT, R6, 0x91, PT ;  /* 0x000000910600780c */ /* 0x000fe20003f64270 */
[----:B------:R-:W-:Y:S01]  /*3bb0*/  MUFU.EX2 R30, R30 ;  /* 0x0000001e001e7308 */ /* 0x000fe20000000800 */
[----:B------:R-:W-:-:S02]  /*3bc0*/  FSEL R66, R34, -INF , P2 ;  /* 0xff80000022427808 */ /* 0x000fc40001000000 */
[----:B------:R-:W-:Y:S02]  /*3bd0*/  FMNMX.FTZ R31, R68, R31, !PT ;  /* 0x0000001f441f7209 */ /* 0x000fe40007810000 */
[----:B------:R-:W-:Y:S02]  /*3be0*/  ISETP.GT.AND P2, PT, R6, 0x98, PT ;  /* 0x000000980600780c */ /* 0x000fe40003f44270 */
[----:B------:R-:W-:Y:S01]  /*3bf0*/  FSEL R69, R35, -INF , P3 ;  /* 0xff80000023457808 */ /* 0x000fe20001800000 */
[----:B------:R-:W-:-:S01]  /*3c00*/  FFMA.FTZ R35, R44, UR37, -R4 ;  /* 0x000000252c237c23 */ /* 0x000fc20008010804 */
[----:B------:R-:W-:Y:S01]  /*3c10*/  FMNMX.FTZ R34, R66, R31, !PT ;  /* 0x0000001f42227209 */ /* 0x000fe20007810000 */
[----:B------:R-:W-:-:S01]  /*3c20*/  FFMA.FTZ R44, R53, UR37, -R4 ;  /* 0x00000025352c7c23 */ /* 0x000fc20008010804 */
[----:B------:R-:W-:Y:S01]  /*3c30*/  ISETP.GT.AND P3, PT, R6, 0x99, PT ;  /* 0x000000990600780c */ /* 0x000fe20003f64270 */
[----:B------:R-:W-:Y:S01]  /*3c40*/  MUFU.EX2 R31, R40 ;  /* 0x00000028001f7308 */ /* 0x000fe20000000800 */
[----:B---3--:R-:W-:Y:S01]  /*3c50*/  FSEL R73, R38, -INF , P2 ;  /* 0xff80000026497808 */ /* 0x008fe20001000000 */
[----:B------:R-:W-:Y:S01]  /*3c60*/  FFMA.FTZ R38, R48, UR37, -R4 ;  /* 0x0000002530267c23 */ /* 0x000fe20008010804 */
[----:B------:R-:W-:Y:S01]  /*3c70*/  FMNMX.FTZ R34, R69, R34, !PT ;  /* 0x0000002245227209 */ /* 0x000fe20007810000 */
[----:B----4-:R-:W-:Y:S01]  /*3c80*/  FADD.FTZ R53, R7, R80 ;  /* 0x0000005007357221 */ /* 0x010fe20000010000 */
[----:B------:R-:W-:Y:S01]  /*3c90*/  FSEL R79, R39, -INF , P3 ;  /* 0xff800000274f7808 */ /* 0x000fe20001800000 */
[----:B------:R-:W-:Y:S01]  /*3ca0*/  FFMA.FTZ R39, R49, UR37, -R4 ;  /* 0x0000002531277c23 */ /* 0x000fe20008010804 */
[----:B------:R-:W-:Y:S01]  /*3cb0*/  FMNMX.FTZ R6, R73, R34, !PT ;  /* 0x0000002249067209 */ /* 0x000fe20007810000 */
[----:B------:R3:W-:Y:S01]  /*3cc0*/  MUFU.EX2 R40, R45 ;  /* 0x0000002d00287308 */ /* 0x0007e20000000800 */
[----:B--2---:R-:W-:-:S02]  /*3cd0*/  FADD.FTZ R80, R10, R53 ;  /* 0x000000350a507221 */ /* 0x004fc40000010000 */
[----:B------:R-:W-:Y:S02]  /*3ce0*/  FMNMX.FTZ R6, R79, R6, !PT ;  /* 0x000000064f067209 */ /* 0x000fe40007810000 */
[----:B------:R-:W-:-:S01]  /*3cf0*/  FADD.FTZ R53, R9, R80 ;  /* 0x0000005009357221 */ /* 0x000fc20000010000 */
[----:B------:R-:W-:Y:S02]  /*3d00*/  IMAD.MOV.U32 R80, RZ, RZ, R87 ;  /* 0x000000ffff507224 */ /* 0x000fe400078e0057 */
[----:B------:R-:W2:Y:S01]  /*3d10*/  SHFL.BFLY PT, R81, R6, 0x2, 0x1f ;  /* 0x0c401f0006517f89 */ /* 0x000ea200000e0000 */
[----:B---3--:R-:W-:Y:S01]  /*3d20*/  IMAD.U32 R45, RZ, RZ, UR37 ;  /* 0x00000025ff2d7e24 */ /* 0x008fe2000f8e00ff */
[----:B------:R3:W-:Y:S08]  /*3d30*/  MUFU.EX2 R34, R41 ;  /* 0x0000002900227308 */ /* 0x0007f00000000800 */
[----:B------:R-:W-:Y:S01]  /*3d40*/  MUFU.EX2 R35, R35 ;  /* 0x0000002300237308 */ /* 0x000fe20000000800 */
[----:B---3--:R-:W-:-:S07]  /*3d50*/  FFMA.FTZ R41, R52, UR37, -R4 ;  /* 0x0000002534297c23 */ /* 0x008fce0008010804 */
[----:B------:R-:W-:Y:S01]  /*3d60*/  MUFU.EX2 R38, R38 ;  /* 0x0000002600267308 */ /* 0x000fe20000000800 */
[----:B--2---:R-:W-:-:S07]  /*3d70*/  FMNMX.FTZ R81, R6, R81, !PT ;  /* 0x0000005106517209 */ /* 0x004fce0007810000 */
[----:B------:R-:W-:Y:S01]  /*3d80*/  MUFU.EX2 R39, R39 ;  /* 0x0000002700277308 */ /* 0x000fe20000000800 */
[----:B------:R-:W2:Y:S07]  /*3d90*/  SHFL.BFLY PT, R6, R81, 0x1, 0x1f ;  /* 0x0c201f0051067f89 */ /* 0x000eae00000e0000 */
[----:B------:R-:W-:Y:S08]  /*3da0*/  MUFU.EX2 R41, R41 ;  /* 0x0000002900297308 */ /* 0x000ff00000000800 */
[----:B------:R-:W-:Y:S08]  /*3db0*/  MUFU.EX2 R44, R44 ;  /* 0x0000002c002c7308 */ /* 0x000ff00000000800 */
[----:B------:R-:W-:Y:S01]  /*3dc0*/  MUFU.EX2 R24, R24 ;  /* 0x0000001800187308 */ /* 0x000fe20000000800 */
[----:B--2---:R-:W-:Y:S01]  /*3dd0*/  FMNMX.FTZ R6, R81, R6, !PT ;  /* 0x0000000651067209 */ /* 0x004fe20007810000 */
[----:B------:R-:W-:-:S03]  /*3de0*/  IMAD.MOV.U32 R81, RZ, RZ, R87 ;  /* 0x000000ffff517224 */ /* 0x000fc600078e0057 */
[C---:B------:R-:W-:Y:S01]  /*3df0*/  FSETP.NEU.FTZ.AND P2, PT, R6.reuse, -INF , PT ;  /* 0xff8000000600780b */ /* 0x040fe20003f5d000 */
[----:B------:R-:W-:-:S02]  /*3e00*/  FFMA.FTZ R45, R6, R45, -8 ;  /* 0xc1000000062d7423 */ /* 0x000fc4000001002d */
[----:B------:R-:W-:Y:S03]  /*3e10*/  MUFU.EX2 R25, R25 ;  /* 0x0000001900197308 */ /* 0x000fe60000000800 */
[----:B------:R-:W-:Y:S02]  /*3e20*/  FSEL R4, R45, RZ, P2 ;  /* 0x000000ff2d047208 */ /* 0x000fe40001000000 */
[----:B------:R-:W-:-:S03]  /*3e30*/  PLOP3.LUT P2, PT, PT, PT, UP0, 0x80, 0x0 ;  /* 0x000000000000781c */ /* 0x000fc60003f4f008 */
        /* <DEDUP_REMOVED lines=33> */
[----:B--2---:R-:W-:-:S01]  /*4050*/  FADD.FTZ R49, R106, R107 ;  /* 0x0000006b6a317221 */ /* 0x004fc20000010000 */
        /* <DEDUP_REMOVED lines=13> */
[----:B------:R-:W-:Y:S01]  /*4130*/  IMAD.MOV.U32 R79, RZ, RZ, R87 ;  /* 0x000000ffff4f7224 */ /* 0x000fe200078e0057 */
[----:B------:R-:W2:Y:S08]  /*4140*/  MUFU.EX2 R115, R115 ;  /* 0x0000007300737308 */ /* 0x000eb00000000800 */
[----:B------:R-:W5:Y:S08]  /*4150*/  MUFU.EX2 R118, R118 ;  /* 0x0000007600767308 */ /* 0x000f700000000800 */
[----:B------:R3:W-:Y:S08]  /*4160*/  MUFU.EX2 R45, R74 ;  /* 0x0000004a002d7308 */ /* 0x0007f00000000800 */
[----:B------:R-:W5:Y:S01]  /*4170*/  MUFU.EX2 R119, R119 ;  /* 0x0000007700777308 */ /* 0x000f620000000800 */
[----:B---3--:R-:W-:-:S01]  /*4180*/  FADD.FTZ R74, R110, R49 ;  /* 0x000000316e4a7221 */ /* 0x008fc20000010000 */
[----:B----4-:R-:W-:-:S03]  /*4190*/  F2FP.SATFINITE.E4M3.F32.PACK_AB_MERGE_C R110, R111, R110, RZ ;  /* 0x0000006e6f6e723e */ /* 0x010fc600048070ff */
[----:B------:R-:W-:Y:S01]  /*41a0*/  FADD.FTZ R49, R111, R74 ;  /* 0x0000004a6f317221 */ /* 0x000fe20000010000 */
[----:B------:R-:W-:-:S01]  /*41b0*/  FADD.FTZ R74, R12, R53 ;  /* 0x000000350c4a7221 */ /* 0x000fc20000010000 */
[----:B------:R-:W-:Y:S01]  /*41c0*/  F2FP.SATFINITE.E4M3.F32.PACK_AB_MERGE_C R185, R107, R106, R110 ;  /* 0x0000006a6bb9723e */ /* 0x000fe2000480706e */
[----:B------:R-:W3:Y:S01]  /*41d0*/  MUFU.EX2 R90, R90 ;  /* 0x0000005a005a7308 */ /* 0x000ee20000000800 */
[----:B-1----:R-:W-:-:S04]  /*41e0*/  FADD.FTZ R2, R114, R49 ;  /* 0x0000003172027221 */ /* 0x002fc80000010000 */
[----:B--2---:R-:W-:-:S03]  /*41f0*/  FADD.FTZ R53, R115, R2 ;  /* 0x0000000273357221 */ /* 0x004fc60000010000 */
[----:B------:R-:W1:Y:S01]  /*4200*/  MUFU.EX2 R91, R91 ;  /* 0x0000005b005b7308 */ /* 0x000e620000000800 */
[----:B-----5:R-:W-:-:S01]  /*4210*/  FADD.FTZ R2, R118, R53 ;  /* 0x0000003576027221 */ /* 0x020fc20000010000 */
[----:B------:R-:W-:-:S03]  /*4220*/  F2FP.SATFINITE.E4M3.F32.PACK_AB_MERGE_C R118, R119, R118, RZ ;  /* 0x000000767776723e */ /* 0x000fc600048070ff */
[----:B------:R-:W-:Y:S01]  /*4230*/  FADD.FTZ R53, R119, R2 ;  /* 0x0000000277357221 */ /* 0x000fe20000010000 */
[----:B------:R-:W-:Y:S02]  /*4240*/  F2FP.SATFINITE.E4M3.F32.PACK_AB_MERGE_C R187, R115, R114, R118 ;  /* 0x0000007273bb723e */ /* 0x000fe40004807076 */
[----:B------:R2:W-:Y:S01]  /*4250*/  MUFU.EX2 R48, R59 ;  /* 0x0000003b00307308 */ /* 0x0005e20000000800 */
[----:B---3--:R-:W-:-:S07]  /*4260*/  FADD.FTZ R2, R90, R53 ;  /* 0x000000355a027221 */ /* 0x008fce0000010000 */
[----:B------:R-:W3:Y:S01]  /*4270*/  MUFU.EX2 R94, R94 ;  /* 0x0000005e005e7308 */ /* 0x000ee20000000800 */
[----:B--2---:R-:W-:-:S01]  /*4280*/  FADD.FTZ R59, R11, R74 ;  /* 0x0000004a0b3b7221 */ /* 0x004fc20000010000 */
[----:B-1----:R-:W-:-:S03]  /*4290*/  FADD.FTZ R53, R91, R2 ;  /* 0x000000025b357221 */ /* 0x002fc60000010000 */
[C---:B------:R-:W-:Y:S01]  /*42a0*/  FADD.FTZ R74, R14.reuse, R59 ;  /* 0x0000003b0e4a7221 */ /* 0x040fe20000010000 */
[----:B------:R-:W-:Y:S02]  /*42b0*/  F2FP.SATFINITE.E4M3.F32.PACK_AB_MERGE_C R14, R14, R11, RZ ;  /* 0x0000000b0e0e723e */ /* 0x000fe400048070ff */
[----:B------:R-:W1:Y:S01]  /*42c0*/  MUFU.EX2 R95, R95 ;  /* 0x0000005f005f7308 */ /* 0x000e620000000800 */
[----:B------:R-:W-:-:S01]  /*42d0*/  FADD.FTZ R59, R13, R74 ;  /* 0x0000004a0d3b7221 */ /* 0x000fc20000010000 */
[----:B------:R-:W-:Y:S01]  /*42e0*/  F2FP.SATFINITE.E4M3.F32.PACK_AB_MERGE_C R186, R12, R9, R14 ;  /* 0x000000090cba723e */ /* 0x000fe2000480700e */
[----:B------:R-:W-:-:S05]  /*42f0*/  IMAD.MOV.U32 R74, RZ, RZ, R87 ;  /* 0x000000ffff4a7224 */ /* 0x000fca00078e0057 */
[----:B------:R-:W2:Y:S01]  /*4300*/  MUFU.EX2 R98, R98 ;  /* 0x0000006200627308 */ /* 0x000ea20000000800 */
[----:B---3--:R-:W-:-:S07]  /*4310*/  FADD.FTZ R2, R94, R53 ;  /* 0x000000355e027221 */ /* 0x008fce0000010000 */
[----:B------:R3:W-:Y:S01]  /*4320*/  MUFU.EX2 R49, R64 ;  /* 0x0000004000317308 */ /* 0x0007e20000000800 */
[----:B-1----:R-:W-:-:S01]  /*4330*/  FADD.FTZ R53, R95, R2 ;  /* 0x000000025f357221 */ /* 0x002fc20000010000 */
[----:B------:R-:W-:-:S04]  /*4340*/  F2FP.SATFINITE.E4M3.F32.PACK_AB_MERGE_C R94, R95, R94, RZ ;  /* 0x0000005e5f5e723e */ /* 0x000fc800048070ff */
[----:B------:R-:W-:Y:S02]  /*4350*/  F2FP.SATFINITE.E4M3.F32.PACK_AB_MERGE_C R181, R91, R90, R94 ;  /* 0x0000005a5bb5723e */ /* 0x000fe4000480705e */
[----:B------:R-:W1:Y:S01]  /*4360*/  MUFU.EX2 R99, R99 ;  /* 0x0000006300637308 */ /* 0x000e620000000800 */
[----:B---3--:R-:W-:-:S01]  /*4370*/  FADD.FTZ R64, R20, R59 ;  /* 0x0000003b14407221 */ /* 0x008fc20000010000 */
[----:B--2---:R-:W-:-:S03]  /*4380*/  FADD.FTZ R2, R98, R53 ;  /* 0x0000003562027221 */ /* 0x004fc60000010000 */
[----:B------:R-:W-:Y:S01]  /*4390*/  FADD.FTZ R59, R15, R64 ;  /* 0x000000400f3b7221 */ /* 0x000fe20000010000 */
[C---:B------:R-:W-:Y:S02]  /*43a0*/  F2FP.SATFINITE.E4M3.F32.PACK_AB_MERGE_C R15, R56.reuse, R15, RZ ;  /* 0x0000000f380f723e */ /* 0x040fe400048070ff */
[----:B------:R-:W2:Y:S01]  /*43b0*/  MUFU.EX2 R102, R102 ;  /* 0x0000006600667308 */ /* 0x000ea20000000800 */
[----:B------:R-:W-:-:S01]  /*43c0*/  FADD.FTZ R64, R56, R59 ;  /* 0x0000003b38407221 */ /* 0x000fc20000010000 */
[----:B------:R-:W-:Y:S01]  /*43d0*/  F2FP.SATFINITE.E4M3.F32.PACK_AB_MERGE_C R180, R20, R13, R15 ;  /* 0x0000000d14b4723e */ /* 0x000fe2000480700f */
[----:B------:R-:W-:Y:S02]  /*43e0*/  IMAD.MOV.U32 R56, RZ, RZ, R87 ;  /* 0x000000ffff387224 */ /* 0x000fe400078e0057 */
[----:B------:R-:W-:-:S03]  /*43f0*/  FADD.FTZ R59, R21, R64 ;  /* 0x00000040153b7221 */ /* 0x000fc60000010000 */
[----:B------:R-:W3:Y:S01]  /*4400*/  MUFU.EX2 R103, R103 ;  /* 0x0000006700677308 */ /* 0x000ee20000000800 */
[----:B------:R-:W-:-:S01]  /*4410*/  FADD.FTZ R59, R58, R59 ;  /* 0x0000003b3a3b7221 */ /* 0x000fc20000010000 */
[----:B-1----:R-:W-:-:S03]  /*4420*/  FADD.FTZ R53, R99, R2 ;  /* 0x0000000263357221 */ /* 0x002fc60000010000 */
[----:B------:R-:W-:Y:S01]  /*4430*/  FADD.FTZ R2, R60, R59 ;  /* 0x0000003b3c027221 */ /* 0x000fe20000010000 */
[----:B------:R-:W-:Y:S01]  /*4440*/  F2FP.SATFINITE.E4M3.F32.PACK_AB_MERGE_C R60, R63, R60, RZ ;  /* 0x0000003c3f3c723e */ /* 0x000fe200048070ff */
[----:B------:R-:W-:Y:S01]  /*4450*/  IMAD.MOV.U32 R59, RZ, RZ, R87 ;  /* 0x000000ffff3b7224 */ /* 0x000fe200078e0057 */
[----:B------:R-:W1:Y:S01]  /*4460*/  MUFU.EX2 R57, R57 ;  /* 0x0000003900397308 */ /* 0x000e620000000800 */
[----:B--2---:R-:W-:-:S01]  /*4470*/  FADD.FTZ R64, R102, R53 ;  /* 0x0000003566407221 */ /* 0x004fc20000010000 */
[----:B------:R-:W-:Y:S01]  /*4480*/  F2FP.SATFINITE.E4M3.F32.PACK_AB_MERGE_C R53, R10, R7, RZ ;  /* 0x000000070a35723e */ /* 0x000fe200048070ff */
[----:B------:R-:W-:-:S01]  /*4490*/  FADD.FTZ R7, R63, R2 ;  /* 0x000000023f077221 */ /* 0x000fc20000010000 */
[----:B------:R-:W-:Y:S01]  /*44a0*/  F2FP.SATFINITE.E4M3.F32.PACK_AB_MERGE_C R182, R58, R21, R60 ;  /* 0x000000153ab6723e */ /* 0x000fe2000480703c */
[----:B------:R-:W-:Y:S01]  /*44b0*/  IMAD.MOV.U32 R63, RZ, RZ, R87 ;  /* 0x000000ffff3f7224 */ /* 0x000fe200078e0057 */
[----:B------:R-:W-:Y:S01]  /*44c0*/  F2FP.SATFINITE.E4M3.F32.PACK_AB_MERGE_C R184, R8, R3, R53 ;  /* 0x0000000308b8723e */ /* 0x000fe20004807035 */
[----:B------:R-:W-:-:S01]  /*44d0*/  FADD.FTZ R2, R62, R7 ;  /* 0x000000073e027221 */ /* 0x000fc20000010000 */
[----:B------:R-:W2:Y:S01]  /*44e0*/  MUFU.EX2 R72, R72 ;  /* 0x0000004800487308 */ /* 0x000ea20000000800 */
[----:B---3--:R-:W-:-:S01]  /*44f0*/  FADD.FTZ R64, R103, R64 ;  /* 0x0000004067407221 */ /* 0x008fc20000010000 */
[----:B------:R-:W-:Y:S01]  /*4500*/  F2FP.SATFINITE.E4M3.F32.PACK_AB_MERGE_C R102, R103, R102, RZ ;  /* 0x000000666766723e */ /* 0x000fe200048070ff */
[----:B------:R-:W-:-:S01]  /*4510*/  FADD.FTZ R11, R67, R2 ;  /* 0x00000002430b7221 */ /* 0x000fc20000010000 */
[----:B------:R-:W-:-:S02]  /*4520*/  IMAD.MOV.U32 R60, RZ, RZ, R87 ;  /* 0x000000ffff3c7224 */ /* 0x000fc400078e0057 */
[----:B------:R-:W-:Y:S01]  /*4530*/  F2FP.SATFINITE.E4M3.F32.PACK_AB_MERGE_C R183, R99, R98, R102 ;  /* 0x0000006263b7723e */ /* 0x000fe20004807066 */
[----:B------:R-:W-:Y:S01]  /*4540*/  FADD.FTZ R2, R42, R11 ;  /* 0x0000000b2a027221 */ /* 0x000fe20000010000 */
[----:B------:R-:W3:Y:S01]  /*4550*/  MUFU.EX2 R75, R75 ;  /* 0x0000004b004b7308 */ /* 0x000ee20000000800 */
[----:B-1----:R-:W-:-:S01]  /*4560*/  FADD.FTZ R7, R57, R64 ;  /* 0x0000004039077221 */ /* 0x002fc20000010000 */
[C---:B------:R-:W-:Y:S01]  /*4570*/  F2FP.SATFINITE.E4M3.F32.PACK_AB_MERGE_C R42, R43.reuse, R42, RZ ;  /* 0x0000002a2b2a723e */ /* 0x040fe200048070ff */
[----:B------:R-:W-:-:S01]  /*4580*/  FADD.FTZ R2, R43, R2 ;  /* 0x000000022b027221 */ /* 0x000fc20000010000 */
[----:B------:R-:W-:Y:S02]  /*4590*/  IMAD.MOV.U32 R64, RZ, RZ, R87 ;  /* 0x000000ffff407224 */ /* 0x000fe400078e0057 */
[----:B------:R-:W-:-:S01]  /*45a0*/  FADD.FTZ R7, R48, R7 ;  /* 0x0000000730077221 */ /* 0x000fc20000010000 */
[----:B------:R-:W-:Y:S01]  /*45b0*/  F2FP.SATFINITE.E4M3.F32.PACK_AB_MERGE_C R176, R67, R62, R42 ;  /* 0x0000003e43b0723e */ /* 0x000fe2000480702a */
[----:B------:R-:W-:Y:S01]  /*45c0*/  IMAD.MOV.U32 R67, RZ, RZ, R87 ;  /* 0x000000ffff437224 */ /* 0x000fe200078e0057 */
[----:B------:R-:W1:Y:S01]  /*45d0*/  MUFU.EX2 R76, R76 ;  /* 0x0000004c004c7308 */ /* 0x000e620000000800 */
[----:B--2---:R-:W-:-:S01]  /*45e0*/  FADD.FTZ R10, R72, R7 ;  /* 0x00000007480a7221 */ /* 0x004fc20000010000 */
[----:B------:R-:W-:Y:S01]  /*45f0*/  FADD.FTZ R7, R5, R2 ;  /* 0x0000000205077221 */ /* 0x000fe20000010000 */
[----:B------:R-:W-:-:S02]  /*4600*/  IMAD.MOV.U32 R62, RZ, RZ, R87 ;  /* 0x000000ffff3e7224 */ /* 0x000fc400078e0057 */
[----:B------:R-:W-:Y:S01]  /*4610*/  FADD.FTZ R10, R45, R10 ;  /* 0x0000000a2d0a7221 */ /* 0x000fe20000010000 */
[----:B------:R-:W-:-:S01]  /*4620*/  FADD.FTZ R2, R26, R7 ;  /* 0x000000071a027221 */ /* 0x000fc20000010000 */
[----:B------:R-:W-:Y:S01]  /*4630*/  F2FP.SATFINITE.E4M3.F32.PACK_AB_MERGE_C R45, R45, R72, RZ ;  /* 0x000000482d2d723e */ /* 0x000fe200048070ff */
[----:B------:R-:W2:Y:S01]  /*4640*/  MUFU.EX2 R77, R77 ;  /* 0x0000004d004d7308 */ /* 0x000ea20000000800 */
[----:B---3--:R-:W-:-:S01]  /*4650*/  FADD.FTZ R11, R75, R10 ;  /* 0x0000000a4b0b7221 */ /* 0x008fc20000010000 */
[----:B------:R-:W-:Y:S01]  /*4660*/  FADD.FTZ R3, R27, R2 ;  /* 0x000000021b037221 */ /* 0x000fe20000010000 */
[----:B------:R-:W-:Y:S01]  /*4670*/  F2FP.SATFINITE.E4M3.F32.PACK_AB_MERGE_C R27, R30, R27, RZ ;  /* 0x0000001b1e1b723e */ /* 0x000fe200048070ff */
[----:B------:R-:W-:Y:S01]  /*4680*/  IMAD.MOV.U32 R72, RZ, RZ, R87 ;  /* 0x000000ffff487224 */ /* 0x000fe200078e0057 */
[----:B------:R-:W-:Y:S01]  /*4690*/  F2FP.SATFINITE.E4M3.F32.PACK_AB_MERGE_C R177, R48, R57, R45 ;  /* 0x0000003930b1723e */ /* 0x000fe2000480702d */
[----:B------:R-:W-:Y:S01]  /*46a0*/  FADD.FTZ R30, R30, R3 ;  /* 0x000000031e1e7221 */ /* 0x000fe20000010000 */
[----:B------:R-:W-:Y:S01]  /*46b0*/  F2FP.SATFINITE.E4M3.F32.PACK_AB_MERGE_C R178, R26, R5, R27 ;  /* 0x000000051ab2723e */ /* 0x000fe2000480701b */
[----:B------:R3:W4:Y:S01]  /*46c0*/  MUFU.EX2 R52, R71 ;  /* 0x0000004700347308 */ /* 0x0007220000000800 */
[----:B-1----:R-:W-:-:S01]  /*46d0*/  FADD.FTZ R8, R76, R11 ;  /* 0x0000000b4c087221 */ /* 0x002fc20000010000 */
[----:B------:R-:W-:Y:S01]  /*46e0*/  FADD.FTZ R3, R31, R30 ;  /* 0x0000001e1f037221 */ /* 0x000fe20000010000 */
[----:B------:R-:W-:-:S02]  /*46f0*/  IMAD.MOV.U32 R58, RZ, RZ, R87 ;  /* 0x000000ffff3a7224 */ /* 0x000fc400078e0057 */
[--C-:B------:R-:W-:Y:S02]  /*4700*/  IMAD.MOV.U32 R57, RZ, RZ, R87.reuse ;  /* 0x000000ffff397224 */ /* 0x100fe400078e0057 */
[----:B------:R-:W-:Y:S01]  /*4710*/  IMAD.MOV.U32 R53, RZ, RZ, R87 ;  /* 0x000000ffff357224 */ /* 0x000fe200078e0057 */
[----:B------:R-:W1:Y:S01]  /*4720*/  MUFU.EX2 R78, R78 ;  /* 0x0000004e004e7308 */ /* 0x000e620000000800 */
[----:B--2---:R-:W-:-:S01]  /*4730*/  FADD.FTZ R7, R77, R8 ;  /* 0x000000084d077221 */ /* 0x004fc20000010000 */
[----:B------:R-:W-:Y:S01]  /*4740*/  FADD.FTZ R8, R34, R3 ;  /* 0x0000000322087221 */ /* 0x000fe20000010000 */
[--C-:B---3--:R-:W-:Y:S02]  /*4750*/  IMAD.MOV.U32 R71, RZ, RZ, R87.reuse ;  /* 0x000000ffff477224 */ /* 0x108fe400078e0057 */
[--C-:B------:R-:W-:Y:S02]  /*4760*/  IMAD.MOV.U32 R48, RZ, RZ, R87.reuse ;  /* 0x000000ffff307224 */ /* 0x100fe400078e0057 */
[----:B------:R-:W-:Y:S01]  /*4770*/  IMAD.MOV.U32 R45, RZ, RZ, R87 ;  /* 0x000000ffff2d7224 */ /* 0x000fe200078e0057 */
[----:B------:R-:W2:Y:S01]  /*4780*/  MUFU.EX2 R46, R46 ;  /* 0x0000002e002e7308 */ /* 0x000ea20000000800 */
[----:B----4-:R-:W-:-:S01]  /*4790*/  FADD.FTZ R7, R52, R7 ;  /* 0x0000000734077221 */ /* 0x010fc20000010000 */
[----:B------:R-:W-:Y:S01]  /*47a0*/  F2FP.SATFINITE.E4M3.F32.PACK_AB_MERGE_C R77, R52, R77, RZ ;  /* 0x0000004d344d723e */ /* 0x000fe200048070ff */
[----:B------:R-:W-:-:S02]  /*47b0*/  IMAD.MOV.U32 R52, RZ, RZ, R87 ;  /* 0x000000ffff347224 */ /* 0x000fc400078e0057 */
[----:B------:R-:W-:Y:S01]  /*47c0*/  IMAD.MOV.U32 R43, RZ, RZ, R87 ;  /* 0x000000ffff2b7224 */ /* 0x000fe200078e0057 */
[----:B------:R-:W-:Y:S01]  /*47d0*/  F2FP.SATFINITE.E4M3.F32.PACK_AB_MERGE_C R179, R76, R75, R77 ;  /* 0x0000004b4cb3723e */ /* 0x000fe2000480704d */
[----:B------:R-:W-:Y:S01]  /*47e0*/  IMAD.MOV.U32 R77, RZ, RZ, R87 ;  /* 0x000000ffff4d7224 */ /* 0x000fe200078e0057 */
[----:B------:R-:W3:Y:S01]  /*47f0*/  MUFU.EX2 R47, R47 ;  /* 0x0000002f002f7308 */ /* 0x000ee20000000800 */
[----:B-1----:R-:W-:-:S01]  /*4800*/  FADD.FTZ R2, R78, R7 ;  /* 0x000000074e027221 */ /* 0x002fc20000010000 */
[----:B------:R-:W-:Y:S01]  /*4810*/  FADD.FTZ R7, R35, R8 ;  /* 0x0000000823077221 */ /* 0x000fe20000010000 */
[----:B------:R-:W-:Y:S01]  /*4820*/  F2FP.SATFINITE.E4M3.F32.PACK_AB_MERGE_C R35, R40, R35, RZ ;  /* 0x000000232823723e */ /* 0x000fe200048070ff */
[----:B------:R-:W-:Y:S02]  /*4830*/  IMAD.MOV.U32 R76, RZ, RZ, R87 ;  /* 0x000000ffff4c7224 */ /* 0x000fe400078e0057 */
[----:B------:R-:W-:-:S01]  /*4840*/  FADD.FTZ R3, R49, R2 ;  /* 0x0000000231037221 */ /* 0x000fc20000010000 */
[----:B------:R-:W-:Y:S01]  /*4850*/  FADD.FTZ R7, R40, R7 ;  /* 0x0000000728077221 */ /* 0x000fe20000010000 */
[----:B------:R-:W-:Y:S01]  /*4860*/  F2FP.SATFINITE.E4M3.F32.PACK_AB_MERGE_C R172, R34, R31, R35 ;  /* 0x0000001f22ac723e */ /* 0x000fe20004807023 */
[----:B------:R-:W1:Y:S01]  /*4870*/  MUFU.EX2 R50, R50 ;  /* 0x0000003200327308 */ /* 0x000e620000000800 */
[----:B--2---:R-:W-:-:S01]  /*4880*/  FADD.FTZ R2, R46, R3 ;  /* 0x000000032e027221 */ /* 0x004fc20000010000 */
[----:B------:R-:W-:-:S02]  /*4890*/  IMAD.MOV.U32 R75, RZ, RZ, R87 ;  /* 0x000000ffff4b7224 */ /* 0x000fc400078e0057 */
[--C-:B------:R-:W-:Y:S02]  /*48a0*/  IMAD.MOV.U32 R42, RZ, RZ, R87.reuse ;  /* 0x000000ffff2a7224 */ /* 0x100fe400078e0057 */
[----:B------:R-:W-:Y:S02]  /*48b0*/  IMAD.MOV.U32 R40, RZ, RZ, R87 ;  /* 0x000000ffff287224 */ /* 0x000fe400078e0057 */
[----:B------:R-:W2:Y:S01]  /*48c0*/  MUFU.EX2 R51, R51 ;  /* 0x0000003300337308 */ /* 0x000ea20000000800 */
[C---:B---3--:R-:W-:Y:S01]  /*48d0*/  F2FP.SATFINITE.E4M3.F32.PACK_AB_MERGE_C R46, R47.reuse, R46, RZ ;  /* 0x0000002e2f2e723e */ /* 0x048fe200048070ff */
[----:B------:R-:W-:Y:S01]  /*48e0*/  FADD.FTZ R47, R47, R2 ;  /* 0x000000022f2f7221 */ /* 0x000fe20000010000 */
[----:B------:R-:W-:-:S01]  /*48f0*/  FADD.FTZ R2, R38, R7 ;  /* 0x0000000726027221 */ /* 0x000fc20000010000 */
[--C-:B------:R-:W-:Y:S01]  /*4900*/  IMAD.MOV.U32 R35, RZ, RZ, R87.reuse ;  /* 0x000000ffff237224 */ /* 0x100fe200078e0057 */
[----:B------:R-:W-:Y:S01]  /*4910*/  F2FP.SATFINITE.E4M3.F32.PACK_AB_MERGE_C R173, R49, R78, R46 ;  /* 0x0000004e31ad723e */ /* 0x000fe2000480702e */
[----:B------:R-:W-:-:S02]  /*4920*/  IMAD.MOV.U32 R78, RZ, RZ, R87 ;  /* 0x000000ffff4e7224 */ /* 0x000fc400078e0057 */
[----:B------:R-:W-:-:S01]  /*4930*/  FADD.FTZ R2, R39, R2 ;  /* 0x0000000227027221 */ /* 0x000fc20000010000 */
[----:B------:R-:W3:Y:S01]  /*4940*/  MUFU.EX2 R54, R54 ;  /* 0x0000003600367308 */ /* 0x000ee20000000800 */
[----:B-1----:R-:W-:-:S01]  /*4950*/  FADD.FTZ R8, R50, R47 ;  /* 0x0000002f32087221 */ /* 0x002fc20000010000 */
[----:B------:R-:W-:Y:S02]  /*4960*/  IMAD.MOV.U32 R49, RZ, RZ, R87 ;  /* 0x000000ffff317224 */ /* 0x000fe400078e0057 */
[----:B------:R-:W-:-:S01]  /*4970*/  FADD.FTZ R7, R41, R2 ;  /* 0x0000000229077221 */ /* 0x000fc20000010000 */
[C---:B------:R-:W-:Y:S01]  /*4980*/  F2FP.SATFINITE.E4M3.F32.PACK_AB_MERGE_C R41, R44.reuse, R41, RZ ;  /* 0x000000292c29723e */ /* 0x040fe200048070ff */
[----:B------:R-:W-:Y:S02]  /*4990*/  IMAD.MOV.U32 R47, RZ, RZ, R87 ;  /* 0x000000ffff2f7224 */ /* 0x000fe400078e0057 */
[----:B------:R-:W-:Y:S01]  /*49a0*/  FADD.FTZ R7, R44, R7 ;  /* 0x000000072c077221 */ /* 0x000fe20000010000 */
[----:B------:R-:W1:Y:S01]  /*49b0*/  MUFU.EX2 R55, R55 ;  /* 0x0000003700377308 */ /* 0x000e620000000800 */
[----:B--2---:R-:W-:-:S01]  /*49c0*/  FADD.FTZ R3, R51, R8 ;  /* 0x0000000833037221 */ /* 0x004fc20000010000 */
[----:B------:R-:W-:Y:S01]  /*49d0*/  F2FP.SATFINITE.E4M3.F32.PACK_AB_MERGE_C R174, R39, R38, R41 ;  /* 0x0000002627ae723e */ /* 0x000fe20004807029 */
[----:B------:R-:W-:-:S02]  /*49e0*/  IMAD.MOV.U32 R46, RZ, RZ, R87 ;  /* 0x000000ffff2e7224 */ /* 0x000fc400078e0057 */
[--C-:B------:R-:W-:Y:S02]  /*49f0*/  IMAD.MOV.U32 R44, RZ, RZ, R87.reuse ;  /* 0x000000ffff2c7224 */ /* 0x100fe400078e0057 */
[----:B------:R-:W-:Y:S01]  /*4a00*/  IMAD.MOV.U32 R41, RZ, RZ, R87 ;  /* 0x000000ffff297224 */ /* 0x000fe200078e0057 */
[----:B------:R-:W2:Y:S01]  /*4a10*/  MUFU.EX2 R70, R70 ;  /* 0x0000004600467308 */ /* 0x000ea20000000800 */
[----:B---3--:R-:W-:-:S01]  /*4a20*/  FADD.FTZ R2, R54, R3 ;  /* 0x0000000336027221 */ /* 0x008fc20000010000 */
[--C-:B------:R-:W-:Y:S02]  /*4a30*/  IMAD.MOV.U32 R39, RZ, RZ, R87.reuse ;  /* 0x000000ffff277224 */ /* 0x100fe400078e0057 */
[--C-:B------:R-:W-:Y:S02]  /*4a40*/  IMAD.MOV.U32 R38, RZ, RZ, R87.reuse ;  /* 0x000000ffff267224 */ /* 0x100fe400078e0057 */
[----:B------:R-:W-:Y:S02]  /*4a50*/  IMAD.MOV.U32 R34, RZ, RZ, R87 ;  /* 0x000000ffff227224 */ /* 0x000fe400078e0057 */
[----:B------:R-:W3:Y:S01]  /*4a60*/  MUFU.EX2 R61, R61 ;  /* 0x0000003d003d7308 */ /* 0x000ee20000000800 */
[C---:B-1----:R-:W-:Y:S01]  /*4a70*/  F2FP.SATFINITE.E4M3.F32.PACK_AB_MERGE_C R54, R55.reuse, R54, RZ ;  /* 0x000000363736723e */ /* 0x042fe200048070ff */
[----:B------:R-:W-:Y:S01]  /*4a80*/  FADD.FTZ R55, R55, R2 ;  /* 0x0000000237377221 */ /* 0x000fe20000010000 */
[----:B------:R-:W-:-:S01]  /*4a90*/  FADD.FTZ R2, R24, R7 ;  /* 0x0000000718027221 */ /* 0x000fc20000010000 */
[--C-:B------:R-:W-:Y:S01]  /*4aa0*/  IMAD.MOV.U32 R31, RZ, RZ, R87.reuse ;  /* 0x000000ffff1f7224 */ /* 0x100fe200078e0057 */
[----:B------:R-:W-:Y:S01]  /*4ab0*/  F2FP.SATFINITE.E4M3.F32.PACK_AB_MERGE_C R175, R51, R50, R54 ;  /* 0x0000003233af723e */ /* 0x000fe20004807036 */
[----:B------:R-:W-:-:S02]  /*4ac0*/  IMAD.MOV.U32 R54, RZ, RZ, R87 ;  /* 0x000000ffff367224 */ /* 0x000fc400078e0057 */
[----:B------:R-:W-:-:S01]  /*4ad0*/  FADD.FTZ R3, R25, R2 ;  /* 0x0000000219037221 */ /* 0x000fc20000010000 */
[----:B------:R-:W1:Y:S01]  /*4ae0*/  MUFU.EX2 R65, R65 ;  /* 0x0000004100417308 */ /* 0x000e620000000800 */
[----:B--2---:R-:W-:-:S01]  /*4af0*/  FADD.FTZ R8, R70, R55 ;  /* 0x0000003746087221 */ /* 0x004fc20000010000 */
[----:B------:R-:W-:Y:S02]  /*4b00*/  IMAD.MOV.U32 R55, RZ, RZ, R87 ;  /* 0x000000ffff377224 */ /* 0x000fe400078e0057 */
[----:B------:R-:W-:-:S01]  /*4b10*/  FADD.FTZ R2, R28, R3 ;  /* 0x000000031c027221 */ /* 0x000fc20000010000 */
[--C-:B------:R-:W-:Y:S02]  /*4b20*/  IMAD.MOV.U32 R51, RZ, RZ, R87.reuse ;  /* 0x000000ffff337224 */ /* 0x100fe400078e0057 */
[----:B------:R-:W-:Y:S01]  /*4b30*/  IMAD.MOV.U32 R50, RZ, RZ, R87 ;  /* 0x000000ffff327224 */ /* 0x000fe200078e0057 */
[----:B------:R-:W2:Y:S01]  /*4b40*/  MUFU.EX2 R29, R29 ;  /* 0x0000001d001d7308 */ /* 0x000ea20000000800 */
[----:B---3--:R-:W-:-:S01]  /*4b50*/  FADD.FTZ R8, R61, R8 ;  /* 0x000000083d087221 */ /* 0x008fc20000010000 */
[----:B------:R-:W-:-:S02]  /*4b60*/  IMAD.MOV.U32 R30, RZ, RZ, R87 ;  /* 0x000000ffff1e7224 */ /* 0x000fc400078e0057 */
        /* <DEDUP_REMOVED lines=11> */
[----:B------:R-:W-:Y:S01]  /*4c20*/  F2FP.SATFINITE.E4M3.F32.PACK_AB_MERGE_C R65, R68, R65, RZ ;  /* 0x000000414441723e */ /* 0x000fe200048070ff */
[--C-:B------:R-:W-:Y:S02]  /*4c30*/  IMAD.MOV.U32 R68, RZ, RZ, R87.reuse ;  /* 0x000000ffff447224 */ /* 0x100fe400078e0057 */
[----:B------:R-:W-:Y:S01]  /*4c40*/  IMAD.MOV.U32 R25, RZ, RZ, R87 ;  /* 0x000000ffff197224 */ /* 0x000fe200078e0057 */
[----:B------:R-:W-:Y:S01]  /*4c50*/  F2FP.SATFINITE.E4M3.F32.PACK_AB_MERGE_C R169, R61, R70, R65 ;  /* 0x000000463da9723e */ /* 0x000fe20004807041 */
[----:B------:R-:W-:Y:S01]  /*4c60*/  IMAD.MOV.U32 R70, RZ, RZ, R87 ;  /* 0x000000ffff467224 */ /* 0x000fe200078e0057 */
[----:B------:R-:W3:Y:S01]  /*4c70*/  MUFU.EX2 R33, R33 ;  /* 0x0000002100217308 */ /* 0x000ee20000000800 */
[----:B-1----:R-:W-:-:S01]  /*4c80*/  FADD.FTZ R2, R32, R29 ;  /* 0x0000001d20027221 */ /* 0x002fc20000010000 */
[----:B------:R-:W-:-:S02]  /*4c90*/  IMAD.MOV.U32 R65, RZ, RZ, R87 ;  /* 0x000000ffff417224 */ /* 0x000fc400078e0057 */
[--C-:B------:R-:W-:Y:S02]  /*4ca0*/  IMAD.MOV.U32 R61, RZ, RZ, R87.reuse ;  /* 0x000000ffff3d7224 */ /* 0x100fe400078e0057 */
[----:B------:R-:W-:Y:S02]  /*4cb0*/  IMAD.MOV.U32 R29, RZ, RZ, R87 ;  /* 0x000000ffff1d7224 */ /* 0x000fe400078e0057 */
[----:B------:R-:W1:Y:S01]  /*4cc0*/  MUFU.EX2 R69, R69 ;  /* 0x0000004500457308 */ /* 0x000e620000000800 */
[----:B--2---:R-:W-:-:S01]  /*4cd0*/  FADD.FTZ R8, R66, R3 ;  /* 0x0000000342087221 */ /* 0x004fc20000010000 */
[----:B------:R-:W-:-:S06]  /*4ce0*/  IMAD.MOV.U32 R24, RZ, RZ, R87 ;  /* 0x000000ffff187224 */ /* 0x000fcc00078e0057 */
[----:B------:R-:W-:Y:S01]  /*4cf0*/  MUFU.EX2 R36, R36 ;  /* 0x0000002400247308 */ /* 0x000fe20000000800 */
[----:B---3--:R-:W-:-:S07]  /*4d00*/  FADD.FTZ R3, R33, R2 ;  /* 0x0000000221037221 */ /* 0x008fce0000010000 */
[----:B------:R-:W2:Y:S01]  /*4d10*/  MUFU.EX2 R37, R37 ;  /* 0x0000002500257308 */ /* 0x000ea20000000800 */
[----:B-1----:R-:W-:-:S07]  /*4d20*/  FADD.FTZ R8, R69, R8 ;  /* 0x0000000845087221 */ /* 0x002fce0000010000 */
[----:B------:R-:W-:Y:S08]  /*4d30*/  MUFU.EX2 R73, R73 ;  /* 0x0000004900497308 */ /* 0x000ff00000000800 */
[----:B------:R-:W1:Y:S01]  /*4d40*/  MUFU.EX2 R4, R4 ;  /* 0x0000000400047308 */ /* 0x000e620000000800 */
[----:B--2---:R-:W-:Y:S01]  /*4d50*/  F2FP.SATFINITE.E4M3.F32.PACK_AB_MERGE_C R2, R37, R36, RZ ;  /* 0x000000242502723e */ /* 0x004fe200048070ff */
[----:B------:R-:W-:-:S03]  /*4d60*/  FADD.FTZ R36, R36, R3 ;  /* 0x0000000324247221 */ /* 0x000fc60000010000 */
[----:B------:R-:W-:Y:S01]  /*4d70*/  F2FP.SATFINITE.E4M3.F32.PACK_AB_MERGE_C R170, R33, R32, R2 ;  /* 0x0000002021aa723e */ /* 0x000fe20004807002 */
[----:B------:R-:W-:-:S01]  /*4d80*/  FADD.FTZ R3, R37, R36 ;  /* 0x0000002425037221 */ /* 0x000fc20000010000 */
[--C-:B------:R-:W-:Y:S02]  /*4d90*/  IMAD.MOV.U32 R37, RZ, RZ, R87.reuse ;  /* 0x000000ffff257224 */ /* 0x100fe400078e0057 */
[--C-:B------:R-:W-:Y:S02]  /*4da0*/  IMAD.MOV.U32 R36, RZ, RZ, R87.reuse ;  /* 0x000000ffff247224 */ /* 0x100fe400078e0057 */
[--C-:B------:R-:W-:Y:S02]  /*4db0*/  IMAD.MOV.U32 R33, RZ, RZ, R87.reuse ;  /* 0x000000ffff217224 */ /* 0x100fe400078e0057 */
        /* <DEDUP_REMOVED lines=43> */
[----:B------:R-:W-:Y:S01]  /*5070*/  UMOV UR45, UR39 ;  /* 0x00000027002d7c82 */ /* 0x000fe20008000000 */
[----:B------:R-:W-:Y:S01]  /*5080*/  UMOV UR6, UR36 ;  /* 0x0000002400067c82 */ /* 0x000fe20008000000 */
[----:B------:R-:W-:Y:S01]  /*5090*/  ULDC UR57, c[0x0][0x404] ;  /* 0x0001010000397ab9 */ /* 0x000fe20000000800 */
[----:B------:R-:W-:Y:S01]  /*50a0*/  ULDC UR56, c[0x0][0x2e0] ;  /* 0x0000b80000387ab9 */ /* 0x000fe20000000800 */
[----:B------:R-:W-:-:S05]  /*50b0*/  ULDC.64 UR40, c[0x0][0x3f8] ;  /* 0x0000fe0000287ab9 */ /* 0x000fca0000000a00 */
.L_x_1884:
[----:B------:R-:W-:Y:S01]  /*50c0*/  ISETP.NE.AND P3, PT, RZ, UR47, PT ;  /* 0x0000002fff007c0c */ /* 0x000fe2000bf65270 */
[----:B------:R-:W-:-:S04]  /*50d0*/  UISETP.NE.AND UP0, UPT, UR6, 0x1, UPT ;  /* 0x000000010600788c */ /* 0x000fc8000bf05270 */
[----:B------:R-:W-:-:S04]  /*50e0*/  USEL UR39, URZ, 0x1, UP0 ;  /* 0x000000013f277887 */ /* 0x000fc80008000000 */
[----:B------:R-:W-:-:S04]  /*50f0*/  ULOP3.LUT UR39, UR45, UR39, URZ, 0x3c, !UPT ;  /* 0x000000272d277292 */ /* 0x000fc8000f8e3c3f */
[----:B------:R-:W-:Y:S08]  /*5100*/  @P3 BRA `(.L_x_1875) ;  /* 0x0000000000383947 */ /* 0x000ff00003800000 */
[----:B------:R-:W-:Y:S05]  /*5110*/  @!P0 BRA `(.L_x_1876) ;  /* 0x0000000000048947 */ /* 0x000fea0003800000 */
[----:B------:R-:W-:Y:S01]  /*5120*/  BPT.TRAP 0x1 ;  /* 0x000000040000795c */ /* 0x000fe20000300000 */
.L_x_1876:
        /* <DEDUP_REMOVED lines=9> */
.L_x_1877:
[----:B--2---:R-:W-:Y:S05]  /*51c0*/  @P2 BRA `(.L_x_1875) ;  /* 0x0000000000082947 */ /* 0x004fea0003800000 */
[----:B------:R-:W2:Y:S02]  /*51d0*/  SYNCS.PHASECHK.TRANS64.TRYWAIT P2, [UR5+0x29830], R0 ;  /* 0x02983000ff0075a7 */ /* 0x000ea40008040145 */
[----:B--2---:R-:W-:Y:S05]  /*51e0*/  @!P2 BRA `(.L_x_1878) ;  /* 0x000000bc00e8a947 */ /* 0x004fea0003800000 */
.L_x_1875:
        /* <DEDUP_REMOVED lines=191> */
.L_x_1880:
[----:B------:R-:W-:Y:S01]  /*5de0*/  ULEA UR5, UR6, UR38, 0x3 ;  /* 0x0000002606057291 */ /* 0x000fe2000f8e183f */
[----:B------:R-:W-:-:S05]  /*5df0*/  IMAD.U32 R0, RZ, RZ, UR45 ;  /* 0x0000002dff007e24 */ /* 0x000fca000f8e00ff */
[----:B------:R-:W-:-:S04]  /*5e00*/  SHF.L.U32 R0, R0, 0x1f, RZ ;  /* 0x0000001f00007819 */ /* 0x000fc800000006ff */
[----:B------:R1:W2:Y:S01]  /*5e10*/  SYNCS.PHASECHK.TRANS64.TRYWAIT P2, [UR5+0x29850], R0 ;  /* 0x02985000ff0075a7 */ /* 0x0002a20008040145 */
[----:B------:R-:W-:Y:S05]  /*5e20*/  @!P0 BRA `(.L_x_1881) ;  /* 0x0000000000048947 */ /* 0x000fea0003800000 */
[----:B------:R-:W-:Y:S01]  /*5e30*/  BPT.TRAP 0x1 ;  /* 0x000000040000795c */ /* 0x000fe20000300000 */
.L_x_1881:
[----:B--2---:R-:W-:Y:S05]  /*5e40*/  @P2 BRA `(.L_x_1879) ;  /* 0x0000000000082947 */ /* 0x004fea0003800000 */
[----:B------:R-:W2:Y:S02]  /*5e50*/  SYNCS.PHASECHK.TRANS64.TRYWAIT P2, [UR5+0x29850], R0 ;  /* 0x02985000ff0075a7 */ /* 0x000ea40008040145 */
[----:B--2---:R-:W-:Y:S05]  /*5e60*/  @!P2 BRA `(.L_x_1882) ;  /* 0x000000b000e0a947 */ /* 0x004fea0003800000 */
.L_x_1879:
[----:B--2---:R-:W2:Y:S01]  /*5e70*/  LDC R7, c[0x0][0x288] ;  /* 0x0000a200ff077b82 */ /* 0x004ea20000000800 */
[----:B------:R-:W-:Y:S01]  /*5e80*/  UISETP.NE.U32.AND UP0, UPT, UR40, URZ, UPT ;  /* 0x0000003f2800728c */ /* 0x000fe2000bf05070 */
[----:B------:R-:W-:Y:S01]  /*5e90*/  WARPGROUP.ARRIVE ;  /* 0x00000000000079c5 */ /* 0x000fe20000000000 */
[----:B------:R-:W-:-:S05]  /*5ea0*/  UIMAD UR5, UR7, -0xa0, UR42 ;  /* 0xffffff60070578a4 */ /* 0x000fca000f8e022a */
[----:B------:R-:W3:Y:S01]  /*5eb0*/  S2R R194, SR_TID.X ;  /* 0x0000000000c27919 */ /* 0x000ee20000002100 */
[----:B------:R-:W-:Y:S02]  /*5ec0*/  UISETP.NE.AND.EX UP0, UPT, UR41, URZ, UPT, UP0 ;  /* 0x0000003f2900728c */ /* 0x000fe4000bf05300 */
[----:B------:R-:W-:Y:S02]  /*5ed0*/  UIADD3 UR5, UR5, 0x1, URZ ;  /* 0x0000000105057890 */ /* 0x000fe4000fffe03f */
[----:B------:R-:W-:Y:S01]  /*5ee0*/  USEL UR10, UR57, 0x1, UP0 ;  /* 0x00000001390a7887 */ /* 0x000fe20008000000 */
[----:B------:R-:W-:-:S03]  /*5ef0*/  UMOV UR11, 0xc0000010 ;  /* 0xc0000010000b7882 */ /* 0x000fc60000000000 */
[----:B------:R-:W-:-:S06]  /*5f00*/  UIMAD UR5, UR10, UR56, UR5 ;  /* 0x000000380a0572a4 */ /* 0x000fcc000f8e0205 */
[----:B--2---:R-:W-:Y:S01]  /*5f10*/  IADD3 R7, -R7, UR5, RZ ;  /* 0x0000000507077c10 */ /* 0x004fe2000fffe1ff */
[----:B------:R-:W-:-:S04]  /*5f20*/  UIADD3 UR5, UR38, 0x400, URZ ;  /* 0x0000040026057890 */ /* 0x000fc8000fffe03f */
[----:B------:R-:W-:Y:S01]  /*5f30*/  IMAD R6, R22, -0x2, R7 ;  /* 0xfffffffe16067824 */ /* 0x000fe200078e0207 */
[----:B------:R-:W-:-:S03]  /*5f40*/  USHF.R.U32.HI UR5, URZ, 0x4, UR5 ;  /* 0x000000043f057899 */ /* 0x000fc60008011605 */
[----:B------:R-:W-:Y:S01]  /*5f50*/  IMAD.IADD R6, R23, 0x1, R6 ;  /* 0x0000000117067824 */ /* 0x000fe200078e0206 */
[----:B------:R-:W-:Y:S01]  /*5f60*/  ULOP3.LUT UR5, UR5, 0x3fff, URZ, 0xc0, !UPT ;  /* 0x00003fff05057892 */ /* 0x000fe2000f8ec03f */
[----:B---3--:R-:W-:-:S03]  /*5f70*/  SHF.R.U32.HI R194, RZ, 0x7, R194 ;  /* 0x00000007ffc27819 */ /* 0x008fc600000116c2 */
[C---:B------:R-:W-:Y:S01]  /*5f80*/  ISETP.GT.AND P2, PT, R6.reuse, RZ, PT ;  /* 0x000000ff0600720c */ /* 0x040fe20003f44270 */
[----:B------:R-:W-:Y:S01]  /*5f90*/  ULOP3.LUT UR5, UR5, 0x10000, URZ, 0xfc, !UPT ;  /* 0x0001000005057892 */ /* 0x000fe2000f8efc3f */
[----:B------:R-:W-:Y:S02]  /*5fa0*/  ISETP.GT.AND P3, PT, R6, 0x1, PT ;  /* 0x000000010600780c */ /* 0x000fe40003f64270 */
[----:B------:R-:W-:Y:S01]  /*5fb0*/  FSEL R7, R152, -INF , P2 ;  /* 0xff80000098077808 */ /* 0x000fe20001000000 */
[----:B------:R-:W-:Y:S01]  /*5fc0*/  UIMAD UR5, UR6, 0x500, UR5 ;  /* 0x00000500060578a4 */ /* 0x000fe2000f8e0205 */
[----:B------:R-:W-:Y:S02]  /*5fd0*/  ISETP.GT.AND P2, PT, R6, 0x8, PT ;  /* 0x000000080600780c */ /* 0x000fe40003f44270 */
[----:B------:R-:W-:Y:S02]  /*5fe0*/  FSEL R9, R153, -INF , P3 ;  /* 0xff80000099097808 */ /* 0x000fe40001800000 */
[----:B-1----:R-:W-:-:S02]  /*5ff0*/  FMNMX.FTZ R0, R7, R5, !PT ;  /* 0x0000000507007209 */ /* 0x002fc40007810000 */
[----:B------:R-:W-:Y:S01]  /*6000*/  ISETP.GT.AND P3, PT, R6, 0x9, PT ;  /* 0x000000090600780c */ /* 0x000fe20003f64270 */
[----:B------:R-:W-:Y:S01]  /*6010*/  UMOV UR10, UR5 ;  /* 0x00000005000a7c82 */ /* 0x000fe20008000000 */
[----:B------:R-:W-:Y:S01]  /*6020*/  FSEL R11, R156, -INF , P2 ;  /* 0xff8000009c0b7808 */ /* 0x000fe20001000000 */
[----:B------:R-:W-:Y:S01]  /*6030*/  QGMMA.64x128x32.F32.E4M3.E4M3 R24, R184, gdesc[UR8], R24, gsb0 ;  /* 0x01e00008b8187df3 */ /* 0x000fe20008000818 */
[----:B------:R-:W-:Y:S01]  /*6040*/  FMNMX.FTZ R0, R9, R0, !PT ;  /* 0x0000000009007209 */ /* 0x000fe20007810000 */
[----:B------:R-:W-:Y:S01]  /*6050*/  UIADD3 UR10, UR5, 0x100, URZ ;  /* 0x00000100050a7890 */ /* 0x000fe2000fffe03f */
[----:B------:R-:W-:Y:S01]  /*6060*/  ISETP.GT.AND P2, PT, R6, 0x10, PT ;  /* 0x000000100600780c */ /* 0x000fe20003f44270 */
[----:B------:R-:W-:Y:S01]  /*6070*/  UMOV UR11, 0xc0000010 ;  /* 0xc0000010000b7882 */ /* 0x000fe20000000000 */
        /* <DEDUP_REMOVED lines=68> */
[----:B------:R-:W-:Y:S01]  /*64c0*/  ISETP.GT.AND P3, PT, R6, 0x69, PT ;  /* 0x000000690600780c */ /* 0x000fe20003f64270 */
[----:B------:R-:W-:Y:S02]  /*64d0*/  WARPGROUP.DEPBAR.LE gsb0, 0x0 ;  /* 0x00008000000079c5 */ /* 0x000fe40000010000 */
[----:B------:R-:W-:Y:S01]  /*64e0*/  FSEL R108, R108, -INF , P2 ;  /* 0xff8000006c6c7808 */ /* 0x000fe20001000000 */
[----:B------:R-:W-:Y:S01]  /*64f0*/  WARPGROUP.ARRIVE ;  /* 0x00000000000079c5 */ /* 0x000fe20000000000 */
[----:B------:R-:W-:Y:S01]  /*6500*/  FMNMX.FTZ R197, R105, R0, !PT ;  /* 0x0000000069c57209 */ /* 0x000fe20007810000 */
[----:B------:R-:W-:Y:S01]  /*6510*/  IMAD.U32 R185, RZ, RZ, UR37 ;  /* 0x00000025ffb97e24 */ /* 0x000fe2000f8e00ff */
[----:B------:R-:W-:Y:S02]  /*6520*/  ISETP.GT.AND P2, PT, R6, 0x70, PT ;  /* 0x000000700600780c */ /* 0x000fe40003f44270 */
[----:B------:R-:W-:Y:S01]  /*6530*/  FSEL R109, R109, -INF , P3 ;  /* 0xff8000006d6d7808 */ /* 0x000fe20001800000 */
[----:B------:R-:W-:Y:S01]  /*6540*/  QGMMA.64x128x32.F32.E4M3.E4M3 R24, R180, gdesc[UR8], R24, gsb0 ;  /* 0x01e00008b4187df3 */ /* 0x000fe20008000818 */
[----:B------:R-:W-:Y:S01]  /*6550*/  FMNMX.FTZ R0, R108, R197, !PT ;  /* 0x000000c56c007209 */ /* 0x000fe20007810000 */
[----:B------:R-:W-:Y:S01]  /*6560*/  UIADD3 UR10, UR5, 0x200, URZ ;  /* 0x00000200050a7890 */ /* 0x000fe2000fffe03f */
[----:B------:R-:W-:Y:S01]  /*6570*/  ISETP.GT.AND P3, PT, R6, 0x71, PT ;  /* 0x000000710600780c */ /* 0x000fe20003f64270 */
[----:B------:R-:W-:Y:S01]  /*6580*/  UMOV UR11, 0xc0000010 ;  /* 0xc0000010000b7882 */ /* 0x000fe20000000000 */
[----:B------:R-:W-:-:S02]  /*6590*/  FSEL R112, R112, -INF , P2 ;  /* 0xff80000070707808 */ /* 0x000fc40001000000 */
[----:B------:R-:W-:Y:S02]  /*65a0*/  FMNMX.FTZ R197, R109, R0, !PT ;  /* 0x000000006dc57209 */ /* 0x000fe40007810000 */
[----:B------:R-:W-:Y:S02]  /*65b0*/  ISETP.GT.AND P2, PT, R6, 0x78, PT ;  /* 0x000000780600780c */ /* 0x000fe40003f44270 */
[----:B------:R-:W-:Y:S02]  /*65c0*/  FSEL R113, R113, -INF , P3 ;  /* 0xff80000071717808 */ /* 0x000fe40001800000 */
[----:B------:R-:W-:Y:S02]  /*65d0*/  FMNMX.FTZ R0, R112, R197, !PT ;  /* 0x000000c570007209 */ /* 0x000fe40007810000 */
[----:B------:R-:W-:Y:S02]  /*65e0*/  ISETP.GT.AND P3, PT, R6, 0x79, PT ;  /* 0x000000790600780c */ /* 0x000fe40003f64270 */
        /* <DEDUP_REMOVED lines=23> */
[C---:B------:R-:W-:Y:S01]  /*6760*/  ISETP.GT.AND P3, PT, R6.reuse, 0x99, PT ;  /* 0x000000990600780c */ /* 0x040fe20003f64270 */
[----:B------:R-:W-:Y:S01]  /*6770*/  VIADD R6, R6, 0x8 ;  /* 0x0000000806067836 */ /* 0x000fe20000000000 */
[----:B------:R-:W-:-:S02]  /*6780*/  FSEL R100, R100, -INF , P2 ;  /* 0xff80000064647808 */ /* 0x000fc40001000000 */
[----:B------:R-:W-:Y:S02]  /*6790*/  FMNMX.FTZ R197, R97, R0, !PT ;  /* 0x0000000061c57209 */ /* 0x000fe40007810000 */
[----:B------:R-:W-:Y:S02]  /*67a0*/  FSEL R101, R101, -INF , P3 ;  /* 0xff80000065657808 */ /* 0x000fe40001800000 */
[----:B------:R-:W-:Y:S02]  /*67b0*/  FMNMX.FTZ R0, R100, R197, !PT ;  /* 0x000000c564007209 */ /* 0x000fe40007810000 */
[C---:B------:R-:W-:Y:S02]  /*67c0*/  ISETP.GT.AND P3, PT, R6.reuse, RZ, PT ;  /* 0x000000ff0600720c */ /* 0x040fe40003f64270 */
[----:B------:R-:W-:Y:S02]  /*67d0*/  FMNMX.FTZ R10, R101, R0, !PT ;  /* 0x00000000650a7209 */ /* 0x000fe40007810000 */
[----:B------:R-:W-:-:S03]  /*67e0*/  ISETP.GT.AND P4, PT, R6, 0x1, PT ;  /* 0x000000010600780c */ /* 0x000fc60003f84270 */
[----:B------:R-:W1:Y:S01]  /*67f0*/  SHFL.BFLY PT, R197, R10, 0x2, 0x1f ;  /* 0x0c401f000ac57f89 */ /* 0x000e6200000e0000 */
[----:B------:R-:W-:Y:S02]  /*6800*/  FSEL R155, R155, -INF , P4 ;  /* 0xff8000009b9b7808 */ /* 0x000fe40002000000 */
[----:B------:R-:W-:-:S04]  /*6810*/  ISETP.GT.AND P4, PT, R6, 0x9, PT ;  /* 0x000000090600780c */ /* 0x000fc80003f84270 */
[----:B------:R-:W-:Y:S02]  /*6820*/  FSEL R159, R159, -INF , P4 ;  /* 0xff8000009f9f7808 */ /* 0x000fe40002000000 */
[----:B------:R-:W-:-:S04]  /*6830*/  ISETP.GT.AND P4, PT, R6, 0x11, PT ;  /* 0x000000110600780c */ /* 0x000fc80003f84270 */
[----:B------:R-:W-:Y:S02]  /*6840*/  FSEL R163, R163, -INF , P4 ;  /* 0xff800000a3a37808 */ /* 0x000fe40002000000 */
[----:B------:R-:W-:-:S04]  /*6850*/  ISETP.GT.AND P4, PT, R6, 0x19, PT ;  /* 0x000000190600780c */ /* 0x000fc80003f84270 */
[----:B------:R-:W-:Y:S02]  /*6860*/  FSEL R167, R167, -INF , P4 ;  /* 0xff800000a7a77808 */ /* 0x000fe40002000000 */
[----:B------:R-:W-:Y:S02]  /*6870*/  ISETP.GT.AND P4, PT, R6, 0x21, PT ;  /* 0x000000210600780c */ /* 0x000fe40003f84270 */
[----:B-1----:R-:W-:Y:S02]  /*6880*/  FMNMX.FTZ R197, R10, R197, !PT ;  /* 0x000000c50ac57209 */ /* 0x002fe40007810000 */
[----:B------:R-:W-:Y:S02]  /*6890*/  FSEL R139, R139, -INF , P4 ;  /* 0xff8000008b8b7808 */ /* 0x000fe40002000000 */
[----:B------:R-:W-:Y:S01]  /*68a0*/  ISETP.GT.AND P4, PT, R6, 0x29, PT ;  /* 0x000000290600780c */ /* 0x000fe20003f84270 */
[----:B------:R-:W1:Y:S03]  /*68b0*/  SHFL.BFLY PT, R0, R197, 0x1, 0x1f ;  /* 0x0c201f00c5007f89 */ /* 0x000e6600000e0000 */
[----:B------:R-:W-:-:S02]  /*68c0*/  FSEL R143, R143, -INF , P4 ;  /* 0xff8000008f8f7808 */ /* 0x000fc40002000000 */
        /* <DEDUP_REMOVED lines=9> */
[C---:B------:R-:W-:Y:S01]  /*6960*/  FSETP.NEU.FTZ.AND P2, PT, R0.reuse, -INF , PT ;  /* 0xff8000000000780b */ /* 0x040fe20003f5d000 */
[----:B------:R-:W-:-:S01]  /*6970*/  FFMA.FTZ R8, R0, R185, -8 ;  /* 0xc100000000087423 */ /* 0x000fc200000100b9 */
[----:B------:R-:W-:Y:S01]  /*6980*/  ISETP.GT.AND P4, PT, R6, 0x51, PT ;  /* 0x000000510600780c */ /* 0x000fe20003f84270 */
[----:B------:R-:W-:-:S03]  /*6990*/  WARPGROUP.DEPBAR.LE gsb0, 0x0 ;  /* 0x00008000000079c5 */ /* 0x000fc60000010000 */
[----:B------:R-:W-:Y:S01]  /*69a0*/  FSEL R8, R8, RZ, P2 ;  /* 0x000000ff08087208 */ /* 0x000fe20001000000 */
[----:B------:R-:W-:Y:S01]  /*69b0*/  WARPGROUP.ARRIVE ;  /* 0x00000000000079c5 */ /* 0x000fe20000000000 */
[----:B------:R-:W-:Y:S02]  /*69c0*/  FSEL R131, R131, -INF , P4 ;  /* 0xff80000083837808 */ /* 0x000fe40002000000 */
[----:B------:R-:W-:Y:S01]  /*69d0*/  ISETP.GT.AND P4, PT, R6, 0x59, PT ;  /* 0x000000590600780c */ /* 0x000fe20003f84270 */
[--C-:B------:R-:W-:Y:S01]  /*69e0*/  FFMA.FTZ R10, R7, UR37, -R8.reuse ;  /* 0x00000025070a7c23 */ /* 0x100fe20008010808 */
[----:B------:R-:W-:-:S01]  /*69f0*/  FFMA.FTZ R7, R9, UR37, -R8 ;  /* 0x0000002509077c23 */ /* 0x000fc20008010808 */
[--C-:B------:R-:W-:Y:S01]  /*6a00*/  FFMA.FTZ R9, R11, UR37, -R8.reuse ;  /* 0x000000250b097c23 */ /* 0x100fe20008010808 */
[----:B------:R-:W-:-:S01]  /*6a10*/  FFMA.FTZ R11, R15, UR37, -R8 ;  /* 0x000000250f0b7c23 */ /* 0x000fc20008010808 */
[----:B------:R-:W-:Y:S01]  /*6a20*/  FSEL R15, R154, -INF , P3 ;  /* 0xff8000009a0f7808 */ /* 0x000fe20001800000 */
[----:B------:R-:W-:-:S01]  /*6a30*/  FFMA.FTZ R14, R161, UR37, -R8 ;  /* 0x00000025a10e7c23 */ /* 0x000fc20008010808 */
[----:B------:R-:W-:Y:S01]  /*6a40*/  ISETP.GT.AND P3, PT, R6, 0x8, PT ;  /* 0x000000080600780c */ /* 0x000fe20003f64270 */
[----:B------:R-:W-:-:S01]  /*6a50*/  FFMA.FTZ R144, R157, UR37, -R8 ;  /* 0x000000259d907c23 */ /* 0x000fc20008010808 */
[----:B------:R-:W-:Y:S01]  /*6a60*/  FMNMX.FTZ R136, R15, R4, !PT ;  /* 0x000000040f887209 */ /* 0x000fe20007810000 */
[----:B------:R-:W-:-:S01]  /*6a70*/  FFMA.FTZ R152, R153, UR37, -R8 ;  /* 0x0000002599987c23 */ /* 0x000fc20008010808 */
[----:B------:R-:W-:Y:S01]  /*6a80*/  FSEL R158, R158, -INF , P3 ;  /* 0xff8000009e9e7808 */ /* 0x000fe20001800000 */
[----:B------:R-:W-:-:S01]  /*6a90*/  FFMA.FTZ R154, R145, UR37, -R8 ;  /* 0x00000025919a7c23 */ /* 0x000fc20008010808 */
[----:B------:R-:W-:Y:S01]  /*6aa0*/  FMNMX.FTZ R161, R155, R136, !PT ;  /* 0x000000889ba17209 */ /* 0x000fe20007810000 */
[----:B------:R-:W-:Y:S01]  /*6ab0*/  QGMMA.64x128x32.F32.E4M3.E4M3 R24, R176, gdesc[UR8], R24, gsb0 ;  /* 0x01e00008b0187df3 */ /* 0x000fe20008000818 */
[----:B------:R-:W-:Y:S01]  /*6ac0*/  ISETP.GT.AND P3, PT, R6, 0x10, PT ;  /* 0x000000100600780c */ /* 0x000fe20003f64270 */
[--C-:B------:R-:W-:Y:S01]  /*6ad0*/  FFMA.FTZ R156, R128, UR37, -R8.reuse ;  /* 0x00000025809c7c23 */ /* 0x100fe20008010808 */
[----:B------:R-:W-:Y:S01]  /*6ae0*/  FMNMX.FTZ R136, R158, R161, !PT ;  /* 0x000000a19e887209 */ /* 0x000fe20007810000 */
[----:B------:R-:W-:Y:S01]  /*6af0*/  UIADD3 UR10, UR5, 0x300, URZ ;  /* 0x00000300050a7890 */ /* 0x000fe2000fffe03f */
[----:B------:R-:W-:Y:S01]  /*6b00*/  FSEL R162, R162, -INF , P3 ;  /* 0xff800000a2a27808 */ /* 0x000fe20001800000 */
[----:B------:R-:W-:Y:S01]  /*6b10*/  UMOV UR11, 0xc0000010 ;  /* 0xc0000010000b7882 */ /* 0x000fe20000000000 */
[----:B------:R-:W-:Y:S01]  /*6b20*/  FMNMX.FTZ R157, R159, R136, !PT ;  /* 0x000000889f9d7209 */ /* 0x000fe20007810000 */
[--C-:B------:R-:W-:Y:S01]  /*6b30*/  FFMA.FTZ R12, R13, UR37, -R8.reuse ;  /* 0x000000250d0c7c23 */ /* 0x100fe20008010808 */
[----:B------:R-:W-:Y:S01]  /*6b40*/  ISETP.GT.AND P3, PT, R6, 0x18, PT ;  /* 0x000000180600780c */ /* 0x000fe20003f64270 */
[----:B------:R1:W-:Y:S01]  /*6b50*/  MUFU.EX2 R136, R144 ;  /* 0x0000009000887308 */ /* 0x0003e20000000800 */
[----:B------:R-:W-:Y:S01]  /*6b60*/  FMNMX.FTZ R140, R162, R157, !PT ;  /* 0x0000009da28c7209 */ /* 0x000fe20007810000 */
[--C-:B------:R-:W-:Y:S01]  /*6b70*/  FFMA.FTZ R13, R195, UR37, -R8.reuse ;  /* 0x00000025c30d7c23 */ /* 0x100fe20008010808 */
[----:B------:R-:W-:Y:S01]  /*6b80*/  FSEL R166, R166, -INF , P3 ;  /* 0xff800000a6a67808 */ /* 0x000fe20001800000 */
[--C-:B------:R-:W-:Y:S01]  /*6b90*/  FFMA.FTZ R20, R165, UR37, -R8.reuse ;  /* 0x00000025a5147c23 */ /* 0x100fe20008010808 */
[----:B------:R-:W-:Y:S01]  /*6ba0*/  FMNMX.FTZ R157, R163, R140, !PT ;  /* 0x0000008ca39d7209 */ /* 0x000fe20007810000 */
[--C-:B------:R-:W-:Y:S01]  /*6bb0*/  FFMA.FTZ R21, R21, UR37, -R8.reuse ;  /* 0x0000002515157c23 */ /* 0x100fe20008010808 */
[----:B------:R-:W-:Y:S01]  /*6bc0*/  ISETP.GT.AND P3, PT, R6, 0x20, PT ;  /* 0x000000200600780c */ /* 0x000fe20003f64270 */
[--C-:B------:R-:W-:Y:S01]  /*6bd0*/  FFMA.FTZ R137, R137, UR37, -R8.reuse ;  /* 0x0000002589897c23 */ /* 0x100fe20008010808 */
[----:B------:R-:W-:Y:S01]  /*6be0*/  FMNMX.FTZ R140, R166, R157, !PT ;  /* 0x0000009da68c7209 */ /* 0x000fe20007810000 */
[--C-:B------:R-:W-:Y:S01]  /*6bf0*/  FFMA.FTZ R141, R141, UR37, -R8.reuse ;  /* 0x000000258d8d7c23 */ /* 0x100fe20008010808 */
[----:B------:R-:W-:Y:S01]  /*6c00*/  FSEL R138, R138, -INF , P3 ;  /* 0xff8000008a8a7808 */ /* 0x000fe20001800000 */
[--C-:B------:R-:W-:Y:S01]  /*6c10*/  FFMA.FTZ R120, R120, UR37, -R8.reuse ;  /* 0x0000002578787c23 */ /* 0x100fe20008010808 */
[----:B------:R-:W-:Y:S01]  /*6c20*/  FMNMX.FTZ R153, R167, R140, !PT ;  /* 0x0000008ca7997209 */ /* 0x000fe20007810000 */
[--C-:B------:R-:W-:Y:S01]  /*6c30*/  FFMA.FTZ R121, R121, UR37, -R8.reuse ;  /* 0x0000002579797c23 */ /* 0x100fe20008010808 */
[----:B------:R-:W-:Y:S01]  /*6c40*/  ISETP.GT.AND P3, PT, R6, 0x28, PT ;  /* 0x000000280600780c */ /* 0x000fe20003f64270 */
[----:B------:R2:W-:Y:S01]  /*6c50*/  MUFU.EX2 R140, R152 ;  /* 0x00000098008c7308 */ /* 0x0005e20000000800 */
[----:B-1----:R-:W-:Y:S01]  /*6c60*/  FMNMX.FTZ R144, R138, R153, !PT ;  /* 0x000000998a907209 */ /* 0x002fe20007810000 */
        /* <DEDUP_REMOVED lines=14> */
[----:B------:R-:W-:Y:S01]  /*6d50*/  MUFU.EX2 R144, R154 ;  /* 0x0000009a00907308 */ /* 0x000fe20000000800 */
[----:B--2---:R-:W-:Y:S01]  /*6d60*/  FMNMX.FTZ R152, R146, R145, !PT ;  /* 0x0000009192987209 */ /* 0x004fe20007810000 */
[--C-:B------:R-:W-:Y:S01]  /*6d70*/  FFMA.FTZ R145, R148, UR37, -R8.reuse ;  /* 0x0000002594917c23 */ /* 0x100fe20008010808 */
[----:B------:R-:W-:Y:S01]  /*6d80*/  FSEL R150, R150, -INF , P3 ;  /* 0xff80000096967808 */ /* 0x000fe20001800000 */
[--C-:B------:R-:W-:Y:S01]  /*6d90*/  FFMA.FTZ R100, R100, UR37, -R8.reuse ;  /* 0x0000002564647c23 */ /* 0x100fe20008010808 */
[----:B------:R-:W-:Y:S01]  /*6da0*/  FMNMX.FTZ R153, R147, R152, !PT ;  /* 0x0000009893997209 */ /* 0x000fe20007810000 */
[----:B------:R-:W-:Y:S01]  /*6db0*/  IMAD.U32 R161, RZ, RZ, UR36 ;  /* 0x00000024ffa17e24 */ /* 0x000fe2000f8e00ff */
[----:B------:R-:W-:Y:S01]  /*6dc0*/  ISETP.GT.AND P3, PT, R6, 0x40, PT ;  /* 0x000000400600780c */ /* 0x000fe20003f64270 */
[----:B------:R-:W-:Y:S01]  /*6dd0*/  MUFU.EX2 R10, R10 ;  /* 0x0000000a000a7308 */ /* 0x000fe20000000800 */
[----:B------:R-:W-:Y:S01]  /*6de0*/  FMNMX.FTZ R148, R150, R153, !PT ;  /* 0x0000009996947209 */ /* 0x000fe20007810000 */
[----:B------:R-:W-:Y:S01]  /*6df0*/  FFMA.FTZ R153, R149, UR37, -R8 ;  /* 0x0000002595997c23 */ /* 0x000fe20008010808 */
[----:B------:R-:W-:-:S02]  /*6e00*/  FSEL R122, R122, -INF , P3 ;  /* 0xff8000007a7a7808 */ /* 0x000fc40001800000 */
[----:B------:R-:W-:Y:S02]  /*6e10*/  FMNMX.FTZ R149, R151, R148, !PT ;  /* 0x0000009497957209 */ /* 0x000fe40007810000 */
[----:B------:R-:W-:Y:S01]  /*6e20*/  ISETP.GT.AND P3, PT, R6, 0x48, PT ;  /* 0x000000480600780c */ /* 0x000fe20003f64270 */
[----:B------:R1:W-:Y:S01]  /*6e30*/  MUFU.EX2 R148, R153 ;  /* 0x0000009900947308 */ /* 0x0003e20000000800 */
[----:B------:R-:W-:Y:S02]  /*6e40*/  FMNMX.FTZ R152, R122, R149, !PT ;  /* 0x000000957a987209 */ /* 0x000fe40007810000 */
[----:B------:R-:W-:Y:S02]  /*6e50*/  FSEL R126, R126, -INF , P3 ;  /* 0xff8000007e7e7808 */ /* 0x000fe40001800000 */
[----:B------:R-:W-:Y:S02]  /*6e60*/  FMNMX.FTZ R149, R123, R152, !PT ;  /* 0x000000987b957209 */ /* 0x000fe40007810000 */
[----:B------:R-:W-:Y:S01]  /*6e70*/  ISETP.GT.AND P3, PT, R6, 0x50, PT ;  /* 0x000000500600780c */ /* 0x000fe20003f64270 */
[----:B------:R-:W-:Y:S01]  /*6e80*/  MUFU.EX2 R7, R7 ;  /* 0x0000000700077308 */ /* 0x000fe20000000800 */
[----:B------:R-:W-:Y:S01]  /*6e90*/  FMNMX.FTZ R152, R126, R149, !PT ;  /* 0x000000957e987209 */ /* 0x000fe20007810000 */
[----:B-1----:R-:W-:Y:S01]  /*6ea0*/  FFMA.FTZ R153, R125, UR37, -R8 ;  /* 0x000000257d997c23 */ /* 0x002fe20008010808 */
[----:B------:R-:W-:-:S02]  /*6eb0*/  FSEL R130, R130, -INF , P3 ;  /* 0xff80000082827808 */ /* 0x000fc40001800000 */
[----:B------:R-:W-:Y:S02]  /*6ec0*/  FMNMX.FTZ R149, R127, R152, !PT ;  /* 0x000000987f957209 */ /* 0x000fe40007810000 */
[----:B------:R-:W-:Y:S01]  /*6ed0*/  ISETP.GT.AND P3, PT, R6, 0x58, PT ;  /* 0x000000580600780c */ /* 0x000fe20003f64270 */
[----:B------:R-:W-:Y:S01]  /*6ee0*/  MUFU.EX2 R9, R9 ;  /* 0x0000000900097308 */ /* 0x000fe20000000800 */
[----:B------:R-:W-:Y:S02]  /*6ef0*/  FMNMX.FTZ R152, R130, R149, !PT ;  /* 0x0000009582987209 */ /* 0x000fe40007810000 */
[----:B------:R-:W-:Y:S02]  /*6f00*/  FSEL R134, R134, -INF , P3 ;  /* 0xff80000086867808 */ /* 0x000fe40001800000 */
[----:B------:R-:W-:Y:S02]  /*6f10*/  FMNMX.FTZ R149, R131, R152, !PT ;  /* 0x0000009883957209 */ /* 0x000fe40007810000 */
[----:B------:R-:W-:Y:S01]  /*6f20*/  FSEL R135, R135, -INF , P4 ;  /* 0xff80000087877808 */ /* 0x000fe20002000000 */
[----:B------:R-:W-:Y:S01]  /*6f30*/  MUFU.EX2 R12, R12 ;  /* 0x0000000c000c7308 */ /* 0x000fe20000000800 */
[----:B------:R-:W-:-:S02]  /*6f40*/  ISETP.GT.AND P3, PT, R6, 0x60, PT ;  /* 0x000000600600780c */ /* 0x000fc40003f64270 */
[----:B------:R-:W-:Y:S02]  /*6f50*/  FMNMX.FTZ R152, R134, R149, !PT ;  /* 0x0000009586987209 */ /* 0x000fe40007810000 */
[----:B------:R-:W-:Y:S02]  /*6f60*/  ISETP.GT.AND P4, PT, R6, 0x61, PT ;  /* 0x000000610600780c */ /* 0x000fe40003f84270 */
[----:B------:R-:W-:Y:S01]  /*6f70*/  FSEL R106, R106, -INF , P3 ;  /* 0xff8000006a6a7808 */ /* 0x000fe20001800000 */
[----:B------:R-:W-:Y:S01]  /*6f80*/  MUFU.EX2 R11, R11 ;  /* 0x0000000b000b7308 */ /* 0x000fe20000000800 */
[----:B------:R-:W-:Y:S02]  /*6f90*/  FMNMX.FTZ R149, R135, R152, !PT ;  /* 0x0000009887957209 */ /* 0x000fe40007810000 */
[----:B------:R-:W-:Y:S02]  /*6fa0*/  ISETP.GT.AND P3, PT, R6, 0x68, PT ;  /* 0x000000680600780c */ /* 0x000fe40003f64270 */
[----:B------:R-:W-:-:S02]  /*6fb0*/  FSEL R125, R107, -INF , P4 ;  /* 0xff8000006b7d7808 */ /* 0x000fc40002000000 */
[----:B------:R-:W-:Y:S01]  /*6fc0*/  FMNMX.FTZ R152, R106, R149, !PT ;  /* 0x000000956a987209 */ /* 0x000fe20007810000 */
[----:B------:R1:W-:Y:S01]  /*6fd0*/  MUFU.EX2 R107, R153 ;  /* 0x00000099006b7308 */ /* 0x0003e20000000800 */
[----:B------:R-:W-:Y:S02]  /*6fe0*/  ISETP.GT.AND P4, PT, R6, 0x69, PT ;  /* 0x000000690600780c */ /* 0x000fe40003f84270 */
[----:B------:R-:W-:Y:S02]  /*6ff0*/  FSEL R110, R110, -INF , P3 ;  /* 0xff8000006e6e7808 */ /* 0x000fe40001800000 */
[----:B------:R-:W-:Y:S01]  /*7000*/  FMNMX.FTZ R149, R125, R152, !PT ;  /* 0x000000987d957209 */ /* 0x000fe20007810000 */
[--C-:B------:R-:W-:Y:S01]  /*7010*/  FFMA.FTZ R152, R129, UR37, -R8.reuse ;  /* 0x0000002581987c23 */ /* 0x100fe20008010808 */
[----:B------:R-:W-:Y:S01]  /*7020*/  ISETP.GT.AND P3, PT, R6, 0x70, PT ;  /* 0x000000700600780c */ /* 0x000fe20003f64270 */
[----:B------:R-:W-:Y:S01]  /*7030*/  MUFU.EX2 R14, R14 ;  /* 0x0000000e000e7308 */ /* 0x000fe20000000800 */
[----:B------:R-:W-:Y:S01]  /*7040*/  FSEL R128, R111, -INF , P4 ;  /* 0xff8000006f807808 */ /* 0x000fe20002000000 */
[----:B-1----:R-:W-:Y:S01]  /*7050*/  FFMA.FTZ R153, R132, UR37, -R8 ;  /* 0x0000002584997c23 */ /* 0x002fe20008010808 */
[----:B------:R-:W-:-:S02]  /*7060*/  FMNMX.FTZ R149, R110, R149, !PT ;  /* 0x000000956e957209 */ /* 0x000fc40007810000 */
[----:B------:R-:W-:Y:S02]  /*7070*/  ISETP.GT.AND P4, PT, R6, 0x71, PT ;  /* 0x000000710600780c */ /* 0x000fe40003f84270 */
[----:B------:R-:W-:Y:S01]  /*7080*/  FSEL R114, R114, -INF , P3 ;  /* 0xff80000072727808 */ /* 0x000fe20001800000 */
        /* <DEDUP_REMOVED lines=13> */
[----:B------:R-:W-:Y:S01]  /*7160*/  FSEL R132, R90, -INF , P3 ;  /* 0xff8000005a847808 */ /* 0x000fe20001800000 */
[----:B------:R-:W-:Y:S01]  /*7170*/  FFMA.FTZ R90, R133, UR37, -R8 ;  /* 0x00000025855a7c23 */ /* 0x000fe20008010808 */
[----:B------:R-:W-:Y:S01]  /*7180*/  ISETP.GT.AND P4, PT, R6, 0x81, PT ;  /* 0x000000810600780c */ /* 0x000fe20003f84270 */
[----:B------:R1:W-:Y:S01]  /*7190*/  MUFU.EX2 R119, R153 ;  /* 0x0000009900777308 */ /* 0x0003e20000000800 */
[----:B------:R-:W-:-:S02]  /*71a0*/  FMNMX.FTZ R133, R129, R154, !PT ;  /* 0x0000009a81857209 */ /* 0x000fc40007810000 */
[----:B------:R-:W-:Y:S01]  /*71b0*/  ISETP.GT.AND P3, PT, R6, 0x88, PT ;  /* 0x000000880600780c */ /* 0x000fe20003f64270 */
[----:B------:R-:W-:Y:S02]  /*71c0*/  WARPGROUP.DEPBAR.LE gsb0, 0x0 ;  /* 0x00008000000079c5 */ /* 0x000fe40000010000 */
[----:B------:R-:W-:Y:S01]  /*71d0*/  FSEL R91, R91, -INF , P4 ;  /* 0xff8000005b5b7808 */ /* 0x000fe20002000000 */
[----:B------:R-:W-:Y:S01]  /*71e0*/  WARPGROUP.ARRIVE ;  /* 0x00000000000079c5 */ /* 0x000fe20000000000 */
[----:B------:R-:W-:Y:S01]  /*71f0*/  FMNMX.FTZ R154, R132, R133, !PT ;  /* 0x00000085849a7209 */ /* 0x000fe20007810000 */
[----:B-1----:R-:W-:-:S01]  /*7200*/  FFMA.FTZ R153, R105, UR37, -R8 ;  /* 0x0000002569997c23 */ /* 0x002fc20008010808 */
[----:B------:R-:W-:Y:S01]  /*7210*/  ISETP.GT.AND P4, PT, R6, 0x89, PT ;  /* 0x000000890600780c */ /* 0x000fe20003f84270 */
[----:B------:R-:W-:Y:S01]  /*7220*/  MUFU.EX2 R21, R21 ;  /* 0x0000001500157308 */ /* 0x000fe20000000800 */
[----:B------:R-:W-:Y:S01]  /*7230*/  FSEL R133, R94, -INF , P3 ;  /* 0xff8000005e857808 */ /* 0x000fe20001800000 */
[----:B------:R-:W-:Y:S01]  /*7240*/  FFMA.FTZ R94, R104, UR37, -R8 ;  /* 0x00000025685e7c23 */ /* 0x000fe20008010808 */
[----:B------:R-:W-:Y:S01]  /*7250*/  FMNMX.FTZ R154, R91, R154, !PT ;  /* 0x0000009a5b9a7209 */ /* 0x000fe20007810000 */
[----:B------:R-:W-:Y:S01]  /*7260*/  QGMMA.64x128x32.F32.E4M3.E4M3 R24, R172, gdesc[UR8], R24, gsb0 ;  /* 0x01e00008ac187df3 */ /* 0x000fe20008000818 */
[C---:B------:R-:W-:Y:S01]  /*7270*/  ISETP.GT.AND P3, PT, R6.reuse, 0x90, PT ;  /* 0x000000900600780c */ /* 0x040fe20003f64270 */
[----:B------:R-:W-:Y:S01]  /*7280*/  UIADD3 UR10, UR5, 0x400, URZ ;  /* 0x00000400050a7890 */ /* 0x000fe2000fffe03f */
[----:B------:R-:W-:Y:S01]  /*7290*/  FSEL R95, R95, -INF , P4 ;  /* 0xff8000005f5f7808 */ /* 0x000fe20002000000 */
[----:B------:R-:W-:Y:S01]  /*72a0*/  MUFU.EX2 R137, R137 ;  /* 0x0000008900897308 */ /* 0x000fe20000000800 */
[----:B------:R-:W-:Y:S01]  /*72b0*/  FMNMX.FTZ R154, R133, R154, !PT ;  /* 0x0000009a859a7209 */ /* 0x000fe20007810000 */
[----:B------:R-:W-:Y:S01]  /*72c0*/  UMOV UR11, 0xc0000010 ;  /* 0xc0000010000b7882 */ /* 0x000fe20000000000 */
[----:B------:R-:W-:-:S02]  /*72d0*/  ISETP.GT.AND P4, PT, R6, 0x91, PT ;  /* 0x000000910600780c */ /* 0x000fc40003f84270 */
[----:B------:R-:W-:Y:S02]  /*72e0*/  FSEL R98, R98, -INF , P3 ;  /* 0xff80000062627808 */ /* 0x000fe40001800000 */
        /* <DEDUP_REMOVED lines=13> */
[----:B------:R-:W-:Y:S01]  /*73c0*/  FFMA.FTZ R117, R101, UR37, -R8 ;  /* 0x0000002565757c23 */ /* 0x000fe20008010808 */
[----:B------:R-:W-:Y:S01]  /*73d0*/  FSEL R103, R103, -INF , P4 ;  /* 0xff80000067677808 */ /* 0x000fe20002000000 */
[----:B------:R1:W-:Y:S01]  /*73e0*/  MUFU.EX2 R105, R154 ;  /* 0x0000009a00697308 */ /* 0x0003e20000000800 */
[----:B------:R-:W-:-:S02]  /*73f0*/  FMNMX.FTZ R6, R102, R149, !PT ;  /* 0x0000009566067209 */ /* 0x000fc40007810000 */
[----:B------:R-:W-:Y:S02]  /*7400*/  @!P1 LEA R161, R161, UR38, 0x3 ;  /* 0x00000026a1a19c11 */ /* 0x000fe4000f8e18ff */
[----:B------:R-:W-:-:S03]  /*7410*/  FMNMX.FTZ R6, R103, R6, !PT ;  /* 0x0000000667067209 */ /* 0x000fc60007810000 */
[----:B------:R-:W-:Y:S01]  /*7420*/  MUFU.EX2 R99, R153 ;  /* 0x0000009900637308 */ /* 0x000fe20000000800 */
[----:B-1----:R-:W-:Y:S01]  /*7430*/  FSEL R154, R0, RZ, P2 ;  /* 0x000000ff009a7208 */ /* 0x002fe20001000000 */
[----:B------:R-:W1:Y:S04]  /*7440*/  SHFL.BFLY PT, R149, R6, 0x2, 0x1f ;  /* 0x0c401f0006957f89 */ /* 0x000e6800000e0000 */
[----:B------:R-:W-:-:S02]  /*7450*/  FADD.FTZ R154, -R154, R5 ;  /* 0x000000059a9a7221 */ /* 0x000fc40000010100 */
[----:B------:R-:W-:Y:S02]  /*7460*/  MUFU.EX2 R5, R117 ;  /* 0x0000007500057308 */ /* 0x000fe40000000800 */
[----:B------:R-:W-:-:S06]  /*7470*/  FMUL.FTZ R101, R154, UR37 ;  /* 0x000000259a657c20 */ /* 0x000fcc0008410000 */
[----:B------:R-:W2:Y:S08]  /*7480*/  MUFU.EX2 R101, R101 ;  /* 0x0000006500657308 */ /* 0x000eb00000000800 */
[----:B------:R-:W-:Y:S01]  /*7490*/  MUFU.EX2 R141, R141 ;  /* 0x0000008d008d7308 */ /* 0x000fe20000000800 */
[----:B-1----:R-:W-:-:S05]  /*74a0*/  FMNMX.FTZ R149, R6, R149, !PT ;  /* 0x0000009506957209 */ /* 0x002fca0007810000 */
[----:B------:R-:W1:Y:S02]  /*74b0*/  SHFL.BFLY PT, R6, R149, 0x1, 0x1f ;  /* 0x0c201f0095067f89 */ /* 0x000e6400000e0000 */
[----:B------:R-:W-:Y:S08]  /*74c0*/  MUFU.EX2 R145, R145 ;  /* 0x0000009100917308 */ /* 0x000ff00000000800 */
[----:B------:R-:W-:Y:S08]  /*74d0*/  MUFU.EX2 R120, R120 ;  /* 0x0000007800787308 */ /* 0x000ff00000000800 */
[----:B------:R-:W-:Y:S01]  /*74e0*/  MUFU.EX2 R121, R121 ;  /* 0x0000007900797308 */ /* 0x000fe20000000800 */
[----:B-1----:R-:W-:Y:S01]  /*74f0*/  FMNMX.FTZ R6, R149, R6, !PT ;  /* 0x0000000695067209 */ /* 0x002fe20007810000 */
[----:B------:R-:W-:-:S06]  /*7500*/  IMAD.U32 R149, RZ, RZ, UR37 ;  /* 0x00000025ff957e24 */ /* 0x000fcc000f8e00ff */
[----:B------:R-:W-:Y:S01]  /*7510*/  MUFU.EX2 R124, R124 ;  /* 0x0000007c007c7308 */ /* 0x000fe20000000800 */
[C---:B------:R-:W-:Y:S01]  /*7520*/  FSETP.NEU.FTZ.AND P2, PT, R6.reuse, -INF , PT ;  /* 0xff8000000600780b */ /* 0x040fe20003f5d000 */
[----:B------:R-:W-:-:S05]  /*7530*/  FFMA.FTZ R8, R6, R149, -8 ;  /* 0xc100000006087423 */ /* 0x000fca0000010095 */
[----:B------:R-:W-:Y:S01]  /*7540*/  FSEL R8, R8, RZ, P2 ;  /* 0x000000ff08087208 */ /* 0x000fe20001000000 */
[----:B------:R-:W-:Y:S04]  /*7550*/  MUFU.EX2 R152, R152 ;  /* 0x0000009800987308 */ /* 0x000fe80000000800 */
[----:B------:R-:W-:-:S01]  /*7560*/  FFMA.FTZ R154, R155, UR37, -R8 ;  /* 0x000000259b9a7c23 */ /* 0x000fc20008010808 */
[--C-:B------:R-:W-:Y:S01]  /*7570*/  FFMA.FTZ R155, R158, UR37, -R8.reuse ;  /* 0x000000259e9b7c23 */ /* 0x100fe20008010808 */
[----:B------:R-:W-:-:S01]  /*7580*/  FFMA.FTZ R157, R126, UR37, -R8 ;  /* 0x000000257e9d7c23 */ /* 0x000fc20008010808 */
[--C-:B------:R-:W-:Y:S01]  /*7590*/  FFMA.FTZ R15, R15, UR37, -R8.reuse ;  /* 0x000000250f0f7c23 */ /* 0x100fe20008010808 */
[----:B------:R-:W-:-:S01]  /*75a0*/  FFMA.FTZ R156, R159, UR37, -R8 ;  /* 0x000000259f9c7c23 */ /* 0x000fc20008010808 */
[----:B------:R1:W-:Y:S01]  /*75b0*/  MUFU.EX2 R117, R155 ;  /* 0x0000009b00757308 */ /* 0x0003e20000000800 */
[----:B------:R-:W-:-:S01]  /*75c0*/  FFMA.FTZ R149, R162, UR37, -R8 ;  /* 0x00000025a2957c23 */ /* 0x000fc20008010808 */
[----:B------:R-:W-:Y:S01]  /*75d0*/  FFMA.FTZ R158, R163, UR37, -R8 ;  /* 0x00000025a39e7c23 */ /* 0x000fe20008010808 */
[----:B--2---:R-:W-:-:S01]  /*75e0*/  FFMA.FTZ R162, R101, R3, R10 ;  /* 0x0000000365a27223 */ /* 0x004fc2000001000a */
[--C-:B------:R-:W-:Y:S01]  /*75f0*/  FFMA.FTZ R153, R166, UR37, -R8.reuse ;  /* 0x00000025a6997c23 */ /* 0x100fe20008010808 */
[----:B------:R-:W-:-:S01]  /*7600*/  FFMA.FTZ R160, R167, UR37, -R8 ;  /* 0x00000025a7a07c23 */ /* 0x000fc20008010808 */
[----:B------:R-:W-:Y:S01]  /*7610*/  FFMA.FTZ R138, R138, UR37, -R8 ;  /* 0x000000258a8a7c23 */ /* 0x000fe20008010808 */
[----:B------:R-:W-:-:S01]  /*7620*/  FADD.FTZ R162, R7, R162 ;  /* 0x000000a207a27221 */ /* 0x000fc20000010000 */
[----:B------:R-:W-:Y:S01]  /*7630*/  MUFU.EX2 R15, R15 ;  /* 0x0000000f000f7308 */ /* 0x000fe20000000800 */
[----:B-1----:R-:W-:Y:S01]  /*7640*/  FSEL R155, R6, RZ, P2 ;  /* 0x000000ff069b7208 */ /* 0x002fe20001000000 */
[--C-:B------:R-:W-:Y:S01]  /*7650*/  FFMA.FTZ R139, R139, UR37, -R8.reuse ;  /* 0x000000258b8b7c23 */ /* 0x100fe20008010808 */
[----:B------:R-:W-:-:S01]  /*7660*/  FFMA.FTZ R142, R142, UR37, -R8 ;  /* 0x000000258e8e7c23 */ /* 0x000fc20008010808 */
[--C-:B------:R-:W-:Y:S01]  /*7670*/  FFMA.FTZ R143, R143, UR37, -R8.reuse ;  /* 0x000000258f8f7c23 */ /* 0x100fe20008010808 */
[----:B------:R-:W-:-:S01]  /*7680*/  FFMA.FTZ R146, R146, UR37, -R8 ;  /* 0x0000002592927c23 */ /* 0x000fc20008010808 */
[----:B------:R-:W-:Y:S01]  /*7690*/  FADD.FTZ R155, -R155, R4 ;  /* 0x000000049b9b7221 */ /* 0x000fe20000010100 */
[----:B------:R-:W-:-:S01]  /*76a0*/  FFMA.FTZ R147, R147, UR37, -R8 ;  /* 0x0000002593937c23 */ /* 0x000fc20008010808 */
        /* <DEDUP_REMOVED lines=17> */
[----:B------:R-:W-:-:S02]  /*77c0*/  WARPGROUP.DEPBAR.LE gsb0, 0x0 ;  /* 0x00008000000079c5 */ /* 0x000fc40000010000 */
[----:B------:R-:W-:Y:S01]  /*77d0*/  WARPGROUP.ARRIVE ;  /* 0x00000000000079c5 */ /* 0x000fe20000000000 */
[----:B------:R-:W-:-:S01]  /*77e0*/  FFMA.FTZ R115, R115, UR37, -R8 ;  /* 0x0000002573737c23 */ /* 0x000fc20008010808 */
[--C-:B------:R-:W-:Y:S01]  /*77f0*/  FFMA.FTZ R118, R118, UR37, -R8.reuse ;  /* 0x0000002576767c23 */ /* 0x100fe20008010808 */
[----:B------:R-:W-:-:S01]  /*7800*/  FFMA.FTZ R129, R129, UR37, -R8 ;  /* 0x0000002581817c23 */ /* 0x000fc20008010808 */
[----:B------:R-:W-:Y:S01]  /*7810*/  FFMA.FTZ R91, R91, UR37, -R8 ;  /* 0x000000255b5b7c23 */ /* 0x000fe20008010808 */
[----:B------:R-:W3:Y:S01]  /*7820*/  MUFU.EX2 R149, R149 ;  /* 0x0000009500957308 */ /* 0x000ee20000000800 */
[----:B-1----:R-:W-:-:S01]  /*7830*/  FFMA.FTZ R3, R126, R2, R15 ;  /* 0x000000027e037223 */ /* 0x002fc2000001000f */
[----:B------:R-:W-:Y:S01]  /*7840*/  QGMMA.64x128x32.F32.E4M3.E4M3 R24, R168, gdesc[UR8], R24, gsb0 ;  /* 0x01e00008a8187df3 */ /* 0x000fe20008000818 */
[----:B------:R-:W-:-:S01]  /*7850*/  FFMA.FTZ R133, R133, UR37, -R8 ;  /* 0x0000002585857c23 */ /* 0x000fc20008010808 */
[----:B------:R-:W-:Y:S01]  /*7860*/  FFMA.FTZ R95, R95, UR37, -R8 ;  /* 0x000000255f5f7c23 */ /* 0x000fe20008010808 */
[----:B------:R-:W-:-:S01]  /*7870*/  FADD.FTZ R2, R154, R3 ;  /* 0x000000039a027221 */ /* 0x000fc20000010000 */
[----:B------:R-:W-:Y:S01]  /*7880*/  FADD.FTZ R3, R9, R162 ;  /* 0x000000a209037221 */ /* 0x000fe20000010000 */
[----:B------:R-:W-:-:S01]  /*7890*/  FFMA.FTZ R98, R98, UR37, -R8 ;  /* 0x0000002562627c23 */ /* 0x000fc20008010808 */
[----:B------:R-:W1:Y:S01]  /*78a0*/  MUFU.EX2 R158, R158 ;  /* 0x0000009e009e7308 */ /* 0x000e620000000800 */
[----:B------:R-:W-:-:S01]  /*78b0*/  FADD.FTZ R155, R117, R2 ;  /* 0x00000002759b7221 */ /* 0x000fc20000010000 */
[----:B------:R-:W-:Y:S01]  /*78c0*/  FADD.FTZ R2, R12, R3 ;  /* 0x000000030c027221 */ /* 0x000fe20000010000 */
[----:B------:R-:W-:-:S01]  /*78d0*/  FFMA.FTZ R104, R104, UR37, -R8 ;  /* 0x0000002568687c23 */ /* 0x000fc20008010808 */
[----:B------:R-:W-:Y:S01]  /*78e0*/  FFMA.FTZ R102, R102, UR37, -R8 ;  /* 0x0000002566667c23 */ /* 0x000fe20008010808 */
[----:B--2---:R-:W-:-:S01]  /*78f0*/  FADD.FTZ R162, R156, R155 ;  /* 0x0000009b9ca27221 */ /* 0x004fc20000010000 */
[----:B------:R-:W-:-:S02]  /*7900*/  FADD.FTZ R3, R11, R2 ;  /* 0x000000020b037221 */ /* 0x000fc40000010000 */
        /* <DEDUP_REMOVED lines=10> */
[----:B------:R-:W-:-:S06]  /*79b0*/  FADD.FTZ R162, R136, R3 ;  /* 0x0000000388a27221 */ /* 0x000fcc0000010000 */
[----:B------:R-:W2:Y:S01]  /*79c0*/  MUFU.EX2 R139, R139 ;  /* 0x0000008b008b7308 */ /* 0x000ea20000000800 */
[----:B---3--:R-:W-:-:S07]  /*79d0*/  FADD.FTZ R155, R160, R155 ;  /* 0x0000009ba09b7221 */ /* 0x008fce0000010000 */
[----:B------:R-:W3:Y:S01]  /*79e0*/  MUFU.EX2 R142, R142 ;  /* 0x0000008e008e7308 */ /* 0x000ee20000000800 */
[----:B-1----:R-:W-:-:S01]  /*79f0*/  FADD.FTZ R2, R138, R155 ;  /* 0x0000009b8a027221 */ /* 0x002fc20000010000 */
[----:B------:R-:W-:-:S06]  /*7a00*/  FFMA.FTZ R155, R128, UR37, -R8 ;  /* 0x00000025809b7c23 */ /* 0x000fcc0008010808 */
[----:B------:R-:W1:Y:S01]  /*7a10*/  MUFU.EX2 R143, R143 ;  /* 0x0000008f008f7308 */ /* 0x000e620000000800 */
[----:B--2---:R-:W-:-:S07]  /*7a20*/  FADD.FTZ R3, R139, R2 ;  /* 0x000000028b037221 */ /* 0x004fce0000010000 */
[----:B------:R-:W2:Y:S01]  /*7a30*/  MUFU.EX2 R146, R146 ;  /* 0x0000009200927308 */ /* 0x000ea20000000800 */
[----:B---3--:R-:W-:-:S07]  /*7a40*/  FADD.FTZ R2, R142, R3 ;  /* 0x000000038e027221 */ /* 0x008fce0000010000 */
[----:B------:R-:W3:Y:S01]  /*7a50*/  MUFU.EX2 R147, R147 ;  /* 0x0000009300937308 */ /* 0x000ee20000000800 */
[----:B-1----:R-:W-:-:S07]  /*7a60*/  FADD.FTZ R3, R143, R2 ;  /* 0x000000028f037221 */ /* 0x002fce0000010000 */
[----:B------:R1:W-:Y:S01]  /*7a70*/  MUFU.EX2 R4, R157 ;  /* 0x0000009d00047308 */ /* 0x0003e20000000800 */
[----:B--2---:R-:W-:-:S07]  /*7a80*/  FADD.FTZ R2, R146, R3 ;  /* 0x0000000392027221 */ /* 0x004fce0000010000 */
[----:B------:R-:W2:Y:S01]  /*7a90*/  MUFU.EX2 R150, R150 ;  /* 0x0000009600967308 */ /* 0x000ea20000000800 */
[----:B-1----:R-:W-:-:S01]  /*7aa0*/  FADD.FTZ R157, R137, R162 ;  /* 0x000000a2899d7221 */ /* 0x002fc20000010000 */
[----:B---3--:R-:W-:-:S03]  /*7ab0*/  FADD.FTZ R3, R147, R2 ;  /* 0x0000000293037221 */ /* 0x008fc60000010000 */
[----:B------:R-:W-:-:S03]  /*7ac0*/  FADD.FTZ R128, R140, R157 ;  /* 0x0000009d8c807221 */ /* 0x000fc60000010000 */
[----:B------:R-:W1:Y:S01]  /*7ad0*/  MUFU.EX2 R151, R151 ;  /* 0x0000009700977308 */ /* 0x000e620000000800 */
[----:B------:R-:W-:-:S04]  /*7ae0*/  FADD.FTZ R157, R141, R128 ;  /* 0x000000808d9d7221 */ /* 0x000fc80000010000 */
[----:B------:R-:W-:-:S03]  /*7af0*/  FADD.FTZ R128, R144, R157 ;  /* 0x0000009d90807221 */ /* 0x000fc60000010000 */
[----:B------:R-:W3:Y:S01]  /*7b00*/  MUFU.EX2 R122, R122 ;  /* 0x0000007a007a7308 */ /* 0x000ee20000000800 */
[----:B------:R-:W-:-:S01]  /*7b10*/  FADD.FTZ R157, R145, R128 ;  /* 0x00000080919d7221 */ /* 0x000fc20000010000 */
[----:B--2---:R-:W-:-:S03]  /*7b20*/  FADD.FTZ R2, R150, R3 ;  /* 0x0000000396027221 */ /* 0x004fc60000010000 */
[----:B------:R-:W-:-:S03]  /*7b30*/  FADD.FTZ R157, R148, R157 ;  /* 0x0000009d949d7221 */ /* 0x000fc60000010000 */
[----:B------:R-:W2:Y:S01]  /*7b40*/  MUFU.EX2 R123, R123 ;  /* 0x0000007b007b7308 */ /* 0x000ea20000000800 */
[----:B-1----:R-:W-:-:S01]  /*7b50*/  FADD.FTZ R3, R151, R2 ;  /* 0x0000000297037221 */ /* 0x002fc20000010000 */
[----:B------:R-:W-:-:S06]  /*7b60*/  FADD.FTZ R2, R120, R157 ;  /* 0x0000009d78027221 */ /* 0x000fcc0000010000 */
[----:B------:R-:W1:Y:S01]  /*7b70*/  MUFU.EX2 R127, R127 ;  /* 0x0000007f007f7308 */ /* 0x000e620000000800 */
[----:B---3--:R-:W-:-:S01]  /*7b80*/  FADD.FTZ R128, R122, R3 ;  /* 0x000000037a807221 */ /* 0x008fc20000010000 */
[----:B------:R-:W-:-:S04]  /*7b90*/  FADD.FTZ R3, R121, R2 ;  /* 0x0000000279037221 */ /* 0x000fc80000010000 */
[----:B------:R-:W-:Y:S02]  /*7ba0*/  FADD.FTZ R2, R124, R3 ;  /* 0x000000037c027221 */ /* 0x000fe40000010000 */
[----:B------:R-:W3:Y:S01]  /*7bb0*/  MUFU.EX2 R130, R130 ;  /* 0x0000008200827308 */ /* 0x000ee20000000800 */
[----:B--2---:R-:W-:-:S01]  /*7bc0*/  FADD.FTZ R157, R123, R128 ;  /* 0x000000807b9d7221 */ /* 0x004fc20000010000 */
[----:B------:R-:W-:-:S03]  /*7bd0*/  FADD.FTZ R2, R107, R2 ;  /* 0x000000026b027221 */ /* 0x000fc60000010000 */
[----:B------:R-:W-:Y:S01]  /*7be0*/  FADD.FTZ R128, R4, R157 ;  /* 0x0000009d04807221 */ /* 0x000fe20000010000 */
[----:B------:R-:W-:-:S02]  /*7bf0*/  FADD.FTZ R157, R111, R2 ;  /* 0x000000026f9d7221 */ /* 0x000fc40000010000 */
[----:B------:R-:W2:Y:S01]  /*7c00*/  MUFU.EX2 R131, R131 ;  /* 0x0000008300837308 */ /* 0x000ea20000000800 */
[----:B-1----:R-:W-:-:S01]  /*7c10*/  FADD.FTZ R3, R127, R128 ;  /* 0x000000807f037221 */ /* 0x002fc20000010000 */
[----:B------:R-:W-:Y:S01]  /*7c20*/  FFMA.FTZ R128, R132, UR37, -R8 ;  /* 0x0000002584807c23 */ /* 0x000fe20008010808 */
[----:B------:R-:W-:-:S01]  /*7c30*/  FADD.FTZ R132, R152, R157 ;  /* 0x0000009d98847221 */ /* 0x000fc20000010000 */
[----:B------:R-:W-:-:S03]  /*7c40*/  FFMA.FTZ R8, R103, UR37, -R8 ;  /* 0x0000002567087c23 */ /* 0x000fc60008010808 */
[----:B------:R-:W-:Y:S01]  /*7c50*/  FADD.FTZ R157, R119, R132 ;  /* 0x00000084779d7221 */ /* 0x000fe20000010000 */
[----:B------:R-:W1:Y:S01]  /*7c60*/  MUFU.EX2 R134, R134 ;  /* 0x0000008600867308 */ /* 0x000e620000000800 */
[----:B---3--:R-:W-:-:S01]  /*7c70*/  FADD.FTZ R2, R130, R3 ;  /* 0x0000000382027221 */ /* 0x008fc20000010000 */
[----:B------:R-:W-:-:S06]  /*7c80*/  WARPGROUP.DEPBAR.LE gsb0, 0x0 ;  /* 0x00008000000079c5 */ /* 0x000fcc0000010000 */
        /* <DEDUP_REMOVED lines=9> */
[----:B-1----:R-:W-:-:S04]  /*7d20*/  FADD.FTZ R2, R94, R157 ;  /* 0x0000009d5e027221 */ /* 0x002fc80000010000 */
[----:B------:R-:W-:-:S03]  /*7d30*/  FADD.FTZ R2, R99, R2 ;  /* 0x0000000263027221 */ /* 0x000fc60000010000 */
[----:B------:R-:W1:Y:S01]  /*7d40*/  MUFU.EX2 R110, R110 ;  /* 0x0000006e006e7308 */ /* 0x000e620000000800 */
[----:B---3--:R-:W-:-:S01]  /*7d50*/  FADD.FTZ R132, R106, R3 ;  /* 0x000000036a847221 */ /* 0x008fc20000010000 */
[----:B------:R-:W-:-:S06]  /*7d60*/  FADD.FTZ R157, R105, R2 ;  /* 0x00000002699d7221 */ /* 0x000fcc0000010000 */
        /* <DEDUP_REMOVED lines=8> */
[----:B------:R-:W-:-:S05]  /*7df0*/  IADD3 R2, -R194, 0xb, RZ ;  /* 0x0000000bc2027810 */ /* 0x000fca0007ffe1ff */
[----:B------:R2:W-:Y:S06]  /*7e00*/  BAR.ARV R2, 0x100 ;  /* 0x000400020000751d */ /* 0x0005ec0000002000 */
[----:B------:R-:W4:Y:S01]  /*7e10*/  MUFU.EX2 R112, R112 ;  /* 0x0000007000707308 */ /* 0x000f220000000800 */
[----:B-1----:R-:W-:-:S01]  /*7e20*/  FADD.FTZ R157, R109, R132 ;  /* 0x000000846d9d7221 */ /* 0x002fc20000010000 */
[----:B--2---:R-:W-:Y:S02]  /*7e30*/  @!P1 VIADD R2, R161, 0x29840 ;  /* 0x00029840a1029836 */ /* 0x004fe40000000000 */
[----:B---3--:R-:W-:-:S03]  /*7e40*/  FADD.FTZ R132, R114, R3 ;  /* 0x0000000372847221 */ /* 0x008fc60000010000 */
[----:B------:R-:W-:Y:S01]  /*7e50*/  @!P1 PRMT R2, RZ, 0x654, R2 ;  /* 0x00000654ff029816 */ /* 0x000fe20000000002 */
[----:B------:R-:W1:Y:S03]  /*7e60*/  MUFU.EX2 R115, R115 ;  /* 0x0000007300737308 */ /* 0x000e660000000800 */
[----:B------:R2:W-:Y:S05]  /*7e70*/  @!P1 SYNCS.ARRIVE.TRANS64.RED.A1T0 RZ, [R2+URZ], RZ ;  /* 0x000000ff02ff99a7 */ /* 0x0005ea000810043f */
[----:B------:R-:W-:Y:S01]  /*7e80*/  MUFU.EX2 R113, R113 ;  /* 0x0000007100717308 */ /* 0x000fe20000000800 */
[----:B----4-:R-:W-:-:S07]  /*7e90*/  FADD.FTZ R162, R112, R157 ;  /* 0x0000009d70a27221 */ /* 0x010fce0000010000 */
[----:B------:R-:W3:Y:S01]  /*7ea0*/  MUFU.EX2 R118, R118 ;  /* 0x0000007600767308 */ /* 0x000ee20000000800 */
[----:B-1----:R-:W-:-:S07]  /*7eb0*/  FADD.FTZ R3, R115, R132 ;  /* 0x0000008473037221 */ /* 0x002fce0000010000 */
[----:B------:R-:W-:Y:S08]  /*7ec0*/  MUFU.EX2 R116, R116 ;  /* 0x0000007400747308 */ /* 0x000ff00000000800 */
[----:B------:R-:W1:Y:S01]  /*7ed0*/  MUFU.EX2 R129, R129 ;  /* 0x0000008100817308 */ /* 0x000e620000000800 */
[----:B---3--:R-:W-:-:S07]  /*7ee0*/  FADD.FTZ R132, R118, R3 ;  /* 0x0000000376847221 */ /* 0x008fce0000010000 */
[----:B------:R-:W-:Y:S08]  /*7ef0*/  MUFU.EX2 R88, R88 ;  /* 0x0000005800587308 */ /* 0x000ff00000000800 */
[----:B------:R-:W3:Y:S01]  /*7f00*/  MUFU.EX2 R128, R128 ;  /* 0x0000008000807308 */ /* 0x000ee20000000800 */
[----:B-1----:R-:W-:-:S07]  /*7f10*/  FADD.FTZ R3, R129, R132 ;  /* 0x0000008481037221 */ /* 0x002fce0000010000 */
[----:B------:R-:W-:Y:S08]  /*7f20*/  MUFU.EX2 R89, R89 ;  /* 0x0000005900597308 */ /* 0x000ff00000000800 */
[----:B------:R-:W1:Y:S01]  /*7f30*/  MUFU.EX2 R91, R91 ;  /* 0x0000005b005b7308 */ /* 0x000e620000000800 */
[----:B---3--:R-:W-:-:S07]  /*7f40*/  FADD.FTZ R132, R128, R3 ;  /* 0x0000000380847221 */ /* 0x008fce0000010000 */
[----:B------:R-:W-:Y:S08]  /*7f50*/  MUFU.EX2 R92, R92 ;  /* 0x0000005c005c7308 */ /* 0x000ff00000000800 */
[----:B------:R3:W-:Y:S01]  /*7f60*/  MUFU.EX2 R159, R95 ;  /* 0x0000005f009f7308 */ /* 0x0007e20000000800 */
[----:B-1----:R-:W-:-:S07]  /*7f70*/  FADD.FTZ R132, R91, R132 ;  /* 0x000000845b847221 */ /* 0x002fce0000010000 */
[----:B------:R-:W1:Y:S01]  /*7f80*/  MUFU.EX2 R133, R133 ;  /* 0x0000008500857308 */ /* 0x000e620000000800 */
[----:B---3--:R-:W-:-:S04]  /*7f90*/  FADD.FTZ R95, R113, R162 ;  /* 0x000000a2715f7221 */ /* 0x008fc80000010000 */
[----:B------:R-:W-:-:S03]  /*7fa0*/  FADD.FTZ R95, R116, R95 ;  /* 0x0000005f745f7221 */ /* 0x000fc60000010000 */
[----:B------:R-:W-:Y:S08]  /*7fb0*/  MUFU.EX2 R93, R93 ;  /* 0x0000005d005d7308 */ /* 0x000ff00000000800 */
[----:B------:R-:W-:Y:S01]  /*7fc0*/  MUFU.EX2 R96, R96 ;  /* 0x0000006000607308 */ /* 0x000fe20000000800 */
[----:B-1----:R-:W-:-:S04]  /*7fd0*/  FADD.FTZ R132, R133, R132 ;  /* 0x0000008485847221 */ /* 0x002fc80000010000 */
[----:B------:R-:W-:-:S03]  /*7fe0*/  FADD.FTZ R132, R159, R132 ;  /* 0x000000849f847221 */ /* 0x000fc60000010000 */
[----:B------:R1:W3:Y:S08]  /*7ff0*/  MUFU.EX2 R171, R98 ;  /* 0x0000006200ab7308 */ /* 0x0002f00000000800 */
[----:B------:R-:W4:Y:S01]  /*8000*/  MUFU.EX2 R97, R97 ;  /* 0x0000006100617308 */ /* 0x000f220000000800 */
[----:B-1----:R-:W-:-:S04]  /*8010*/  FADD.FTZ R98, R88, R95 ;  /* 0x0000005f58627221 */ /* 0x002fc80000010000 */
[----:B------:R-:W-:-:S03]  /*8020*/  FADD.FTZ R3, R89, R98 ;  /* 0x0000006259037221 */ /* 0x000fc60000010000 */
[----:B------:R-:W1:Y:S01]  /*8030*/  MUFU.EX2 R157, R104 ;  /* 0x00000068009d7308 */ /* 0x000e620000000800 */
[----:B------:R-:W-:-:S01]  /*8040*/  FADD.FTZ R98, R92, R3 ;  /* 0x000000035c627221 */ /* 0x000fc20000010000 */
[----:B---3--:R-:W-:-:S03]  /*8050*/  FADD.FTZ R132, R171, R132 ;  /* 0x00000084ab847221 */ /* 0x008fc60000010000 */
[----:B------:R-:W-:-:S03]  /*8060*/  FADD.FTZ R3, R93, R98 ;  /* 0x000000625d037221 */ /* 0x000fc60000010000 */
[----:B------:R-:W3:Y:S01]  /*8070*/  MUFU.EX2 R100, R100 ;  /* 0x0000006400647308 */ /* 0x000ee20000000800 */
[----:B--2---:R-:W-:-:S04]  /*8080*/  FADD.FTZ R2, R96, R3 ;  /* 0x0000000360027221 */ /* 0x004fc80000010000 */
[----:B----4-:R-:W-:-:S03]  /*8090*/  FADD.FTZ R3, R97, R2 ;  /* 0x0000000261037221 */ /* 0x010fc60000010000 */
        /* <DEDUP_REMOVED lines=9> */
.L_x_1883:
[----:B------:R-:W-:Y:S01]  /*8130*/  UISETP.GT.AND UP0, UPT, UR7, UR46, UPT ;  /* 0x0000002e0700728c */ /* 0x000fe2000bf04270 */
[----:B------:R-:W-:Y:S01]  /*8140*/  F2FP.SATFINITE.E4M3.F32.PACK_AB_MERGE_C R9, R12, R9, RZ ;  /* 0x000000090c09723e */ /* 0x000fe200048070ff */
[----:B------:R-:W-:Y:S01]  /*8150*/  ULEA UR5, UR6, UR38, 0x3 ;  /* 0x0000002606057291 */ /* 0x000fe2000f8e183f */
[----:B------:R-:W-:Y:S01]  /*8160*/  F2FP.SATFINITE.E4M3.F32.PACK_AB_MERGE_C R4, R127, R4, RZ ;  /* 0x000000047f04723e */ /* 0x000fe200048070ff */
[----:B------:R-:W-:Y:S01]  /*8170*/  UIADD3 UR7, UR7, -0x1, URZ ;  /* 0xffffffff07077890 */ /* 0x000fe2000fffe03f */
[----:B------:R-:W-:Y:S01]  /*8180*/  F2FP.SATFINITE.E4M3.F32.PACK_AB_MERGE_C R5, R5, R100, RZ ;  /* 0x000000640505723e */ /* 0x000fe200048070ff */
[----:B------:R-:W-:Y:S01]  /*8190*/  UIADD3 UR5, UR5, 0x29860, URZ ;  /* 0x0002986005057890 */ /* 0x000fe2000fffe03f */
[----:B------:R-:W-:Y:S01]  /*81a0*/  PLOP3.LUT P2, PT, PT, PT, UP0, 0x80, 0x0 ;  /* 0x000000000000781c */ /* 0x000fe20003f4f008 */
[----:B------:R-:W-:Y:S01]  /*81b0*/  UMOV UR45, UR39 ;  /* 0x00000027002d7c82 */ /* 0x000fe20008000000 */
[----:B------:R-:W-:Y:S01]  /*81c0*/  F2FP.SATFINITE.E4M3.F32.PACK_AB_MERGE_C R117, R156, R117, RZ ;  /* 0x000000759c75723e */ /* 0x000fe200048070ff */
[----:B------:R-:W-:Y:S01]  /*81d0*/  UPRMT UR5, UR52, 0x654, UR5 ;  /* 0x0000065434057896 */ /* 0x000fe20008000005 */
[----:B------:R-:W-:Y:S01]  /*81e0*/  F2FP.SATFINITE.E4M3.F32.PACK_AB_MERGE_C R13, R20, R13, RZ ;  /* 0x0000000d140d723e */ /* 0x000fe200048070ff */
[----:B------:R-:W-:Y:S01]  /*81f0*/  UMOV UR6, UR36 ;  /* 0x0000002400067c82 */ /* 0x000fe20008000000 */
[----:B------:R-:W-:Y:S01]  /*8200*/  F2FP.SATFINITE.E4M3.F32.PACK_AB_MERGE_C R153, R160, R153, RZ ;  /* 0x00000099a099723e */ /* 0x000fe200048070ff */
[----:B------:R-:W-:Y:S01]  /*8210*/  FMUL.FTZ R24, R24, R101 ;  /* 0x0000006518187220 */ /* 0x000fe20000410000 */
[----:B------:R-:W-:Y:S01]  /*8220*/  F2FP.SATFINITE.E4M3.F32.PACK_AB_MERGE_C R137, R140, R137, RZ ;  /* 0x000000898c89723e */ /* 0x000fe200048070ff */
[-C--:B------:R-:W-:Y:S01]  /*8230*/  FMUL.FTZ R25, R25, R101.reuse ;  /* 0x0000006519197220 */ /* 0x080fe20000410000 */
[----:B------:R-:W-:Y:S01]  /*8240*/  F2FP.SATFINITE.E4M3.F32.PACK_AB_MERGE_C R142, R143, R142, RZ ;  /* 0x0000008e8f8e723e */ /* 0x000fe200048070ff */
[----:B------:R-:W-:Y:S01]  /*8250*/  FMUL.FTZ R28, R28, R101 ;  /* 0x000000651c1c7220 */ /* 0x000fe20000410000 */
[----:B------:R-:W-:Y:S01]  /*8260*/  F2FP.SATFINITE.E4M3.F32.PACK_AB_MERGE_C R145, R148, R145, RZ ;  /* 0x000000919491723e */ /* 0x000fe200048070ff */
[----:B------:R-:W-:Y:S01]  /*8270*/  SYNCS.ARRIVE.TRANS64.RED.A1T0 RZ, [UR5], RZ ;  /* 0x000000ffffff79a7 */ /* 0x000fe20008100405 */
        /* <DEDUP_REMOVED lines=95> */
.L_x_1874:
[----:B------:R-:W-:-:S13]  /*8870*/  ISETP.LE.AND P2, PT, RZ, UR7, PT ;  /* 0x00000007ff007c0c */ /* 0x000fda000bf43270 */
[----:B------:R-:W-:Y:S05]  /*8880*/  @!P2 BRA `(.L_x_1885) ;  /* 0x0000002c0028a947 */ /* 0x000fea0003800000 */
[----:B------:R-:W-:Y:S01]  /*8890*/  IMAD.MOV.U32 R7, RZ, RZ, R6 ;  /* 0x000000ffff077224 */ /* 0x000fe200078e0006 */
[----:B------:R-:W-:Y:S01]  /*88a0*/  UMOV UR40, UR39 ;  /* 0x0000002700287c82 */ /* 0x000fe20008000000 */
[----:B------:R-:W-:Y:S01]  /*88b0*/  IMAD.MOV.U32 R5, RZ, RZ, R0 ;  /* 0x000000ffff057224 */ /* 0x000fe200078e0000 */
[----:B------:R-:W-:-:S06]  /*88c0*/  UMOV UR6, UR36 ;  /* 0x0000002400067c82 */ /* 0x000fcc0008000000 */
.L_x_1895:
        /* <DEDUP_REMOVED lines=9> */
.L_x_1887:
[----:B------:R-:W-:Y:S01]  /*8960*/  ULEA UR5, UR36, UR38, 0x3 ;  /* 0x0000002624057291 */ /* 0x000fe2000f8e183f */
[----:B------:R-:W-:-:S05]  /*8970*/  IMAD.U32 R0, RZ, RZ, UR39 ;  /* 0x00000027ff007e24 */ /* 0x000fca000f8e00ff */
[----:B------:R-:W-:-:S04]  /*8980*/  SHF.L.U32 R0, R0, 0x1f, RZ ;  /* 0x0000001f00007819 */ /* 0x000fc800000006ff */
[----:B------:R1:W2:Y:S01]  /*8990*/  SYNCS.PHASECHK.TRANS64.TRYWAIT P2, [UR5+0x29830], R0 ;  /* 0x02983000ff0075a7 */ /* 0x0002a20008040145 */
[----:B------:R-:W-:Y:S05]  /*89a0*/  @!P0 BRA `(.L_x_1888) ;  /* 0x0000000000048947 */ /* 0x000fea0003800000 */
[----:B------:R-:W-:Y:S01]  /*89b0*/  BPT.TRAP 0x1 ;  /* 0x000000040000795c */ /* 0x000fe20000300000 */
.L_x_1888:
[----:B--2---:R-:W-:Y:S05]  /*89c0*/  @P2 BRA `(.L_x_1886) ;  /* 0x0000000000082947 */ /* 0x004fea0003800000 */
[----:B------:R-:W2:Y:S02]  /*89d0*/  SYNCS.PHASECHK.TRANS64.TRYWAIT P2, [UR5+0x29830], R0 ;  /* 0x02983000ff0075a7 */ /* 0x000ea40008040145 */
[----:B--2---:R-:W-:Y:S05]  /*89e0*/  @!P2 BRA `(.L_x_1889) ;  /* 0x000000880018a947 */ /* 0x004fea0003800000 */
.L_x_1886:
[----:B------:R-:W3:Y:S01]  /*89f0*/  S2R R4, SR_TID.X ;  /* 0x0000000000047919 */ /* 0x000ee20000002100 */
        /* <DEDUP_REMOVED lines=21> */
[----:B---3--:R-:W-:-:S05]  /*8b50*/  SHF.R.U32.HI R4, RZ, 0x7, R4 ;  /* 0x00000007ff047819 */ /* 0x008fca0000011604 */
        /* <DEDUP_REMOVED lines=165> */
.L_x_1891:
[----:B------:R-:W-:Y:S01]  /*95b0*/  ULEA UR5, UR6, UR38, 0x3 ;  /* 0x0000002606057291 */ /* 0x000fe2000f8e183f */
[----:B------:R-:W-:-:S05]  /*95c0*/  IMAD.U32 R0, RZ, RZ, UR40 ;  /* 0x00000028ff007e24 */ /* 0x000fca000f8e00ff */
[----:B------:R-:W-:-:S04]  /*95d0*/  SHF.L.U32 R0, R0, 0x1f, RZ ;  /* 0x0000001f00007819 */ /* 0x000fc800000006ff */
[----:B------:R1:W2:Y:S01]  /*95e0*/  SYNCS.PHASECHK.TRANS64.TRYWAIT P2, [UR5+0x29850], R0 ;  /* 0x02985000ff0075a7 */ /* 0x0002a20008040145 */
[----:B------:R-:W-:Y:S05]  /*95f0*/  @!P0 BRA `(.L_x_1892) ;  /* 0x0000000000048947 */ /* 0x000fea0003800000 */
[----:B------:R-:W-:Y:S01]  /*9600*/  BPT.TRAP 0x1 ;  /* 0x000000040000795c */ /* 0x000fe20000300000 */
.L_x_1892:
[----:B--2---:R-:W-:Y:S05]  /*9610*/  @P2 BRA `(.L_x_1890) ;  /* 0x0000000000082947 */ /* 0x004fea0003800000 */
[----:B------:R-:W2:Y:S02]  /*9620*/  SYNCS.PHASECHK.TRANS64.TRYWAIT P2, [UR5+0x29850], R0 ;  /* 0x02985000ff0075a7 */ /* 0x000ea40008040145 */
[----:B--2---:R-:W-:Y:S05]  /*9630*/  @!P2 BRA `(.L_x_1893) ;  /* 0x0000007c001ca947 */ /* 0x004fea0003800000 */
.L_x_1890:
        /* <DEDUP_REMOVED lines=114> */
[----:B------:R-:W-:-:S01]  /*9d60*/  FFMA.FTZ R137, R144, UR37, -R194 ;  /* 0x0000002590897c23 */ /* 0x000fc200080108c2 */
[--C-:B------:R-:W-:Y:S01]  /*9d70*/  FFMA.FTZ R144, R149, UR37, -R194.reuse ;  /* 0x0000002595907c23 */ /* 0x100fe200080108c2 */
[----:B------:R-:W-:Y:S02]  /*9d80*/  IMAD.U32 R149, RZ, RZ, UR37 ;  /* 0x00000025ff957e24 */ /* 0x000fe4000f8e00ff */
[--C-:B------:R-:W-:Y:S01]  /*9d90*/  FFMA.FTZ R21, R140, UR37, -R194.reuse ;  /* 0x000000258c157c23 */ /* 0x100fe200080108c2 */
[----:B------:R-:W-:-:S01]  /*9da0*/  FFMA.FTZ R140, R145, UR37, -R194 ;  /* 0x00000025918c7c23 */ /* 0x000fc200080108c2 */
[----:B------:R-:W-:Y:S01]  /*9db0*/  FFMA.FTZ R145, R101, UR37, -R194 ;  /* 0x0000002565917c23 */ /* 0x000fe200080108c2 */
[----:B------:R-:W-:-:S01]  /*9dc0*/  FFMA.FTZ R101, R6, R149, -8 ;  /* 0xc100000006657423 */ /* 0x000fc20000010095 */
[--C-:B------:R-:W-:Y:S01]  /*9dd0*/  FFMA.FTZ R15, R136, UR37, -R194.reuse ;  /* 0x00000025880f7c23 */ /* 0x100fe200080108c2 */
[----:B------:R-:W-:-:S01]  /*9de0*/  FFMA.FTZ R136, R141, UR37, -R194 ;  /* 0x000000258d887c23 */ /* 0x000fc200080108c2 */
[--C-:B------:R-:W-:Y:S01]  /*9df0*/  FFMA.FTZ R7, R152, UR37, -R194.reuse ;  /* 0x0000002598077c23 */ /* 0x100fe200080108c2 */
[----:B------:R-:W-:-:S01]  /*9e00*/  FFMA.FTZ R141, R148, UR37, -R194 ;  /* 0x00000025948d7c23 */ /* 0x000fc200080108c2 */
[----:B------:R-:W-:Y:S01]  /*9e10*/  FFMA.FTZ R148, R154, UR37, -R101 ;  /* 0x000000259a947c23 */ /* 0x000fe20008010865 */
[----:B------:R-:W-:-:S01]  /*9e20*/  FFMA.FTZ R8, R153, UR37, -R194 ;  /* 0x0000002599087c23 */ /* 0x000fc200080108c2 */
[----:B------:R-:W-:Y:S01]  /*9e30*/  FFMA.FTZ R149, R155, UR37, -R101 ;  /* 0x000000259b957c23 */ /* 0x000fe20008010865 */
[----:B------:R-:W-:Y:S01]  /*9e40*/  MUFU.EX2 R5, R5 ;  /* 0x0000000500057308 */ /* 0x000fe20000000800 */
        /* <DEDUP_REMOVED lines=57> */
[----:B------:R-:W-:-:S02]  /*a1e0*/  WARPGROUP.DEPBAR.LE gsb0, 0x0 ;  /* 0x00008000000079c5 */ /* 0x000fc40000010000 */
[----:B------:R-:W-:Y:S01]  /*a1f0*/  WARPGROUP.ARRIVE ;  /* 0x00000000000079c5 */ /* 0x000fe20000000000 */
[----:B------:R-:W-:Y:S01]  /*a200*/  FFMA.FTZ R114, R114, UR37, -R101 ;  /* 0x0000002572727c23 */ /* 0x000fe20008010865 */
[----:B------:R-:W-:-:S01]  /*a210*/  FFMA.FTZ R113, R113, UR37, -R194 ;  /* 0x0000002571717c23 */ /* 0x000fc200080108c2 */
[----:B------:R-:W-:Y:S01]  /*a220*/  FFMA.FTZ R115, R115, UR37, -R101 ;  /* 0x0000002573737c23 */ /* 0x000fe20008010865 */
[----:B------:R-:W2:Y:S01]  /*a230*/  MUFU.EX2 R153, R153 ;  /* 0x0000009900997308 */ /* 0x000ea20000000800 */
[----:B---3--:R-:W-:-:S01]  /*a240*/  FADD.FTZ R2, R152, R3 ;  /* 0x0000000398027221 */ /* 0x008fc20000010000 */
[----:B------:R-:W-:Y:S01]  /*a250*/  QGMMA.64x128x32.F32.E4M3.E4M3 R24, R176, gdesc[UR8], R24, gsb0 ;  /* 0x01e00008b0187df3 */ /* 0x000fe20008000818 */
[----:B------:R-:W-:Y:S01]  /*a260*/  UIADD3 UR10, UR5, 0x300, URZ ;  /* 0x00000300050a7890 */ /* 0x000fe2000fffe03f */
[--C-:B------:R-:W-:Y:S01]  /*a270*/  FFMA.FTZ R116, R116, UR37, -R194.reuse ;  /* 0x0000002574747c23 */ /* 0x100fe200080108c2 */
[----:B------:R-:W-:Y:S01]  /*a280*/  UMOV UR11, 0xc0000010 ;  /* 0xc0000010000b7882 */ /* 0x000fe20000000000 */
[----:B------:R-:W-:Y:S01]  /*a290*/  FFMA.FTZ R118, R118, UR37, -R101 ;  /* 0x0000002576767c23 */ /* 0x000fe20008010865 */
[----:B------:R-:W-:-:S01]  /*a2a0*/  FFMA.FTZ R117, R117, UR37, -R194 ;  /* 0x0000002575757c23 */ /* 0x000fc200080108c2 */
[----:B------:R-:W3:Y:S01]  /*a2b0*/  MUFU.EX2 R11, R11 ;  /* 0x0000000b000b7308 */ /* 0x000ee20000000800 */
[----:B-1----:R-:W-:-:S01]  /*a2c0*/  FADD.FTZ R158, R10, R159 ;  /* 0x0000009f0a9e7221 */ /* 0x002fc20000010000 */
[----:B------:R-:W-:Y:S01]  /*a2d0*/  FFMA.FTZ R119, R119, UR37, -R101 ;  /* 0x0000002577777c23 */ /* 0x000fe20008010865 */
[----:B------:R-:W-:-:S01]  /*a2e0*/  FFMA.FTZ R88, R88, UR37, -R194 ;  /* 0x0000002558587c23 */ /* 0x000fc200080108c2 */
[--C-:B------:R-:W-:Y:S01]  /*a2f0*/  FFMA.FTZ R90, R90, UR37, -R101.reuse ;  /* 0x000000255a5a7c23 */ /* 0x100fe20008010865 */
[----:B------:R-:W-:-:S01]  /*a300*/  FFMA.FTZ R94, R94, UR37, -R101 ;  /* 0x000000255e5e7c23 */ /* 0x000fc20008010865 */
[----:B------:R-:W-:Y:S01]  /*a310*/  FFMA.FTZ R89, R89, UR37, -R194 ;  /* 0x0000002559597c23 */ /* 0x000fe200080108c2 */
[----:B------:R-:W-:-:S01]  /*a320*/  FFMA.FTZ R91, R91, UR37, -R101 ;  /* 0x000000255b5b7c23 */ /* 0x000fc20008010865 */
[----:B------:R-:W1:Y:S01]  /*a330*/  MUFU.EX2 R154, R154 ;  /* 0x0000009a009a7308 */ /* 0x000e620000000800 */
[----:B--2---:R-:W-:-:S01]  /*a340*/  FADD.FTZ R3, R153, R2 ;  /* 0x0000000299037221 */ /* 0x004fc20000010000 */
[--C-:B------:R-:W-:Y:S01]  /*a350*/  FFMA.FTZ R92, R92, UR37, -R194.reuse ;  /* 0x000000255c5c7c23 */ /* 0x100fe200080108c2 */
        /* <DEDUP_REMOVED lines=9> */
[--C-:B------:R-:W-:Y:S01]  /*a3f0*/  FFMA.FTZ R102, R102, UR37, -R101.reuse ;  /* 0x0000002566667c23 */ /* 0x100fe20008010865 */
[----:B------:R-:W-:-:S03]  /*a400*/  FFMA.FTZ R101, R103, UR37, -R101 ;  /* 0x0000002567657c23 */ /* 0x000fc60008010865 */
        /* <DEDUP_REMOVED lines=28> */
[----:B------:R-:W-:Y:S02]  /*a5d0*/  WARPGROUP.DEPBAR.LE gsb0, 0x0 ;  /* 0x00008000000079c5 */ /* 0x000fe40000010000 */
[----:B------:R-:W-:-:S04]  /*a5e0*/  WARPGROUP.ARRIVE ;  /* 0x00000000000079c5 */ /* 0x000fc80000000000 */
[----:B------:R-:W2:Y:S01]  /*a5f0*/  MUFU.EX2 R146, R146 ;  /* 0x0000009200927308 */ /* 0x000ea20000000800 */
[----:B---3--:R-:W-:-:S01]  /*a600*/  FADD.FTZ R3, R143, R2 ;  /* 0x000000028f037221 */ /* 0x008fc20000010000 */
[----:B------:R-:W-:Y:S01]  /*a610*/  QGMMA.64x128x32.F32.E4M3.E4M3 R24, R172, gdesc[UR8], R24, gsb0 ;  /* 0x01e00008ac187df3 */ /* 0x000fe20008000818 */
[----:B------:R-:W-:Y:S01]  /*a620*/  UIADD3 UR10, UR5, 0x400, URZ ;  /* 0x00000400050a7890 */ /* 0x000fe2000fffe03f */
[----:B-1----:R-:W-:Y:S01]  /*a630*/  FADD.FTZ R159, R137, R158 ;  /* 0x0000009e899f7221 */ /* 0x002fe20000010000 */
[----:B------:R-:W-:-:S03]  /*a640*/  UMOV UR11, 0xc0000010 ;  /* 0xc0000010000b7882 */ /* 0x000fc60000000000 */
[----:B------:R-:W1:Y:S08]  /*a650*/  MUFU.EX2 R140, R140 ;  /* 0x0000008c008c7308 */ /* 0x000e700000000800 */
        /* <DEDUP_REMOVED lines=38> */
[----:B------:R-:W-:Y:S06]  /*a8c0*/  QGMMA.64x128x32.F32.E4M3.E4M3 R24, R168, gdesc[UR8], R24, gsb0 ;  /* 0x01e00008a8187df3 */ /* 0x000fec0008000818 */
        /* <DEDUP_REMOVED lines=24> */
[----:B------:R-:W-:Y:S01]  /*aa50*/  MUFU.EX2 R114, R114 ;  /* 0x0000007200727308 */ /* 0x000fe20000000800 */
[----:B--2---:R-:W-:-:S01]  /*aa60*/  FADD.FTZ R159, R111, R158 ;  /* 0x0000009e6f9f7221 */ /* 0x004fc20000010000 */
[----:B------:R-:W-:-:S06]  /*aa70*/  IADD3 R158, -R195, 0xb, RZ ;  /* 0x0000000bc39e7810 */ /* 0x000fcc0007ffe1ff */
[----:B------:R-:W2:Y:S01]  /*aa80*/  MUFU.EX2 R113, R113 ;  /* 0x0000007100717308 */ /* 0x000ea20000000800 */
[----:B-1----:R-:W-:-:S07]  /*aa90*/  FADD.FTZ R2, R112, R3 ;  /* 0x0000000370027221 */ /* 0x002fce0000010000 */
[----:B------:R-:W-:Y:S08]  /*aaa0*/  MUFU.EX2 R115, R115 ;  /* 0x0000007300737308 */ /* 0x000ff00000000800 */
[----:B------:R-:W1:Y:S01]  /*aab0*/  MUFU.EX2 R116, R116 ;  /* 0x0000007400747308 */ /* 0x000e620000000800 */
[----:B--2---:R-:W-:-:S07]  /*aac0*/  FADD.FTZ R3, R113, R2 ;  /* 0x0000000271037221 */ /* 0x004fce0000010000 */
[----:B------:R-:W-:Y:S08]  /*aad0*/  MUFU.EX2 R118, R118 ;  /* 0x0000007600767308 */ /* 0x000ff00000000800 */
[----:B------:R-:W2:Y:S01]  /*aae0*/  MUFU.EX2 R117, R117 ;  /* 0x0000007500757308 */ /* 0x000ea20000000800 */
[----:B-1----:R-:W-:-:S01]  /*aaf0*/  FADD.FTZ R2, R116, R3 ;  /* 0x0000000374027221 */ /* 0x002fc20000010000 */
[----:B------:R-:W-:-:S06]  /*ab00*/  WARPGROUP.DEPBAR.LE gsb0, 0x0 ;  /* 0x00008000000079c5 */ /* 0x000fcc0000010000 */
[----:B------:R-:W1:Y:S08]  /*ab10*/  MUFU.EX2 R119, R119 ;  /* 0x0000007700777308 */ /* 0x000e700000000800 */
[----:B------:R-:W3:Y:S01]  /*ab20*/  MUFU.EX2 R88, R88 ;  /* 0x0000005800587308 */ /* 0x000ee20000000800 */
[----:B--2---:R-:W-:-:S07]  /*ab30*/  FADD.FTZ R3, R117, R2 ;  /* 0x0000000275037221 */ /* 0x004fce0000010000 */
[----:B------:R-:W-:Y:S08]  /*ab40*/  MUFU.EX2 R90, R90 ;  /* 0x0000005a005a7308 */ /* 0x000ff00000000800 */
[----:B------:R2:W-:Y:S08]  /*ab50*/  MUFU.EX2 R161, R94 ;  /* 0x0000005e00a17308 */ /* 0x0005f00000000800 */
[----:B------:R-:W4:Y:S01]  /*ab60*/  MUFU.EX2 R89, R89 ;  /* 0x0000005900597308 */ /* 0x000f220000000800 */
[----:B--2---:R-:W-:-:S04]  /*ab70*/  FADD.FTZ R94, R114, R159 ;  /* 0x0000009f725e7221 */ /* 0x004fc80000010000 */
[----:B------:R-:W-:-:S03]  /*ab80*/  FADD.FTZ R159, R115, R94 ;  /* 0x0000005e739f7221 */ /* 0x000fc60000010000 */
[----:B------:R-:W-:Y:S01]  /*ab90*/  MUFU.EX2 R91, R91 ;  /* 0x0000005b005b7308 */ /* 0x000fe20000000800 */
[----:B------:R-:W-:-:S01]  /*aba0*/  FADD.FTZ R94, R118, R159 ;  /* 0x0000009f765e7221 */ /* 0x000fc20000010000 */
[----:B------:R-:W-:-:S05]  /*abb0*/  IMAD.U32 R159, RZ, RZ, UR36 ;  /* 0x00000024ff9f7e24 */ /* 0x000fca000f8e00ff */
[----:B------:R-:W-:Y:S01]  /*abc0*/  @!P1 LEA R2, R159, UR38, 0x3 ;  /* 0x000000269f029c11 */ /* 0x000fe2000f8e18ff */
[----:B------:R-:W2:Y:S04]  /*abd0*/  MUFU.EX2 R92, R92 ;  /* 0x0000005c005c7308 */ /* 0x000ea80000000800 */
[----:B------:R-:W-:-:S04]  /*abe0*/  @!P1 VIADD R2, R2, 0x29840 ;  /* 0x0002984002029836 */ /* 0x000fc80000000000 */
[----:B------:R-:W5:Y:S01]  /*abf0*/  MUFU.EX2 R93, R93 ;  /* 0x0000005d005d7308 */ /* 0x000f620000000800 */
[----:B------:R-:W-:Y:S01]  /*ac00*/  @!P1 PRMT R2, RZ, 0x654, R2 ;  /* 0x00000654ff029816 */ /* 0x000fe20000000002 */
[----:B------:R1:W-:Y:S06]  /*ac10*/  BAR.ARV R158, 0x100 ;  /* 0x0004009e0000751d */ /* 0x0003ec0000002000 */
[----:B------:R1:W-:Y:S01]  /*ac20*/  MUFU.EX2 R160, R95 ;  /* 0x0000005f00a07308 */ /* 0x0003e20000000800 */
[----:B------:R5:W-:Y:S07]  /*ac30*/  @!P1 SYNCS.ARRIVE.TRANS64.RED.A1T0 RZ, [R2+URZ], RZ ;  /* 0x000000ff02ff99a7 */ /* 0x000bee000810043f */
[----:B------:R-:W5:Y:S01]  /*ac40*/  MUFU.EX2 R96, R96 ;  /* 0x0000006000607308 */ /* 0x000f620000000800 */
[----:B-1----:R-:W-:-:S01]  /*ac50*/  FADD.FTZ R95, R119, R94 ;  /* 0x0000005e775f7221 */ /* 0x002fc20000010000 */
[----:B---3--:R-:W-:-:S04]  /*ac60*/  FADD.FTZ R94, R88, R3 ;  /* 0x00000003585e7221 */ /* 0x008fc80000010000 */
[----:B----4-:R-:W-:Y:S02]  /*ac70*/  FADD.FTZ R3, R89, R94 ;  /* 0x0000005e59037221 */ /* 0x010fe40000010000 */
[----:B------:R1:W3:Y:S02]  /*ac80*/  MUFU.EX2 R171, R98 ;  /* 0x0000006200ab7308 */ /* 0x0002e40000000800 */
[----:B--2---:R-:W-:-:S04]  /*ac90*/  FADD.FTZ R94, R92, R3 ;  /* 0x000000035c5e7221 */ /* 0x004fc80000010000 */
[----:B-----5:R-:W-:Y:S02]  /*aca0*/  FADD.FTZ R3, R93, R94 ;  /* 0x0000005e5d037221 */ /* 0x020fe40000010000 */
[----:B------:R-:W2:Y:S01]  /*acb0*/  MUFU.EX2 R97, R97 ;  /* 0x0000006100617308 */ /* 0x000ea20000000800 */
[----:B-1----:R-:W-:-:S01]  /*acc0*/  FADD.FTZ R98, R90, R95 ;  /* 0x0000005f5a627221 */ /* 0x002fc20000010000 */
[----:B------:R-:W-:-:S03]  /*acd0*/  FADD.FTZ R2, R96, R3 ;  /* 0x0000000360027221 */ /* 0x000fc60000010000 */
[----:B------:R-:W-:-:S03]  /*ace0*/  FADD.FTZ R98, R91, R98 ;  /* 0x000000625b627221 */ /* 0x000fc60000010000 */
[----:B------:R-:W1:Y:S01]  /*acf0*/  MUFU.EX2 R99, R99 ;  /* 0x0000006300637308 */ /* 0x000e620000000800 */
[----:B------:R-:W-:-:S04]  /*ad00*/  FADD.FTZ R98, R161, R98 ;  /* 0x00000062a1627221 */ /* 0x000fc80000010000 */
[----:B------:R-:W-:-:S03]  /*ad10*/  FADD.FTZ R98, R160, R98 ;  /* 0x00000062a0627221 */ /* 0x000fc60000010000 */
[----:B------:R-:W4:Y:S01]  /*ad20*/  MUFU.EX2 R100, R100 ;  /* 0x0000006400647308 */ /* 0x000f220000000800 */
[----:B---3--:R-:W-:-:S01]  /*ad30*/  FADD.FTZ R98, R171, R98 ;  /* 0x00000062ab627221 */ /* 0x008fc20000010000 */
[----:B--2---:R-:W-:-:S06]  /*ad40*/  FADD.FTZ R3, R97, R2 ;  /* 0x0000000261037221 */ /* 0x004fcc0000010000 */
[----:B------:R-:W2:Y:S01]  /*ad50*/  MUFU.EX2 R95, R102 ;  /* 0x00000066005f7308 */ /* 0x000ea20000000800 */
[----:B-1----:R-:W-:-:S07]  /*ad60*/  FADD.FTZ R98, R99, R98 ;  /* 0x0000006263627221 */ /* 0x002fce0000010000 */
[----:B------:R-:W1:Y:S01]  /*ad70*/  MUFU.EX2 R145, R145 ;  /* 0x0000009100917308 */ /* 0x000e620000000800 */
[----:B----4-:R-:W-:-:S07]  /*ad80*/  FADD.FTZ R2, R100, R3 ;  /* 0x0000000364027221 */ /* 0x010fce0000010000 */
[----:B------:R-:W3:Y:S01]  /*ad90*/  MUFU.EX2 R101, R101 ;  /* 0x0000006500657308 */ /* 0x000ee20000000800 */
[----:B--2---:R-:W-:-:S01]  /*ada0*/  FADD.FTZ R98, R95, R98 ;  /* 0x000000625f627221 */ /* 0x004fc20000010000 */
[----:B-1----:R-:W-:-:S03]  /*adb0*/  FADD.FTZ R3, R145, R2 ;  /* 0x0000000291037221 */ /* 0x002fc60000010000 */
[----:B---3--:R-:W-:Y:S01]  /*adc0*/  FADD.FTZ R2, R101, R98 ;  /* 0x0000006265027221 */ /* 0x008fe20000010000 */
[----:B------:R-:W-:Y:S06]  /*add0*/  @!P0 BRA `(.L_x_1894) ;  /* 0x0000000000048947 */ /* 0x000fec0003800000 */
[----:B------:R-:W-:Y:S01]  /*ade0*/  BPT.TRAP 0x1 ;  /* 0x000000040000795c */ /* 0x000fe20000300000 */
.L_x_1894:
        /* <DEDUP_REMOVED lines=14> */
[----:B------:R-:W-:Y:S01]  /*aed0*/  FMUL.FTZ R26, R26, R5 ;  /* 0x000000051a1a7220 */ /* 0x000fe20000410000 */
        /* <DEDUP_REMOVED lines=101> */
.L_x_1885:
[----:B------:R-:W-:Y:S06]  /*b530*/  BAR.ARV 0x8, 0x120 ;  /* 0x0204800000007b1d */ /* 0x000fec0000002000 */
[----:B------:R-:W-:Y:S05]  /*b540*/  @!P0 BRA `(.L_x_1896) ;  /* 0x0000000000048947 */ /* 0x000fea0003800000 */
[----:B------:R-:W-:Y:S01]  /*b550*/  BPT.TRAP 0x1 ;  /* 0x000000040000795c */ /* 0x000fe20000300000 */
.L_x_1896:
[----:B------:R-:W-:Y:S01]  /*b560*/  ULEA UR9, UR36, UR38, 0x3 ;  /* 0x0000002624097291 */ /* 0x000fe2000f8e183f */
[----:B------:R-:W-:-:S05]  /*b570*/  IMAD.U32 R4, RZ, RZ, UR39 ;  /* 0x00000027ff047e24 */ /* 0x000fca000f8e00ff */
[----:B------:R-:W-:-:S04]  /*b580*/  SHF.L.U32 R4, R4, 0x1f, RZ ;  /* 0x0000001f04047819 */ /* 0x000fc800000006ff */
[----:B------:R1:W2:Y:S01]  /*b590*/  SYNCS.PHASECHK.TRANS64.TRYWAIT P1, [UR9+0x29850], R4 ;  /* 0x02985004ff0075a7 */ /* 0x0002a20008020149 */
[----:B------:R-:W-:Y:S05]  /*b5a0*/  @!P0 BRA `(.L_x_1897) ;  /* 0x0000000000048947 */ /* 0x000fea0003800000 */
[----:B------:R-:W-:Y:S01]  /*b5b0*/  BPT.TRAP 0x1 ;  /* 0x000000040000795c */ /* 0x000fe20000300000 */
.L_x_1897:
[----:B--2---:R-:W-:Y:S05]  /*b5c0*/  @P1 BRA `(.L_x_1898) ;  /* 0x0000000000081947 */ /* 0x004fea0003800000 */
[----:B------:R-:W2:Y:S02]  /*b5d0*/  SYNCS.PHASECHK.TRANS64.TRYWAIT P1, [UR9+0x29850], R4 ;  /* 0x02985004ff0075a7 */ /* 0x000ea40008020149 */
[----:B--2---:R-:W-:Y:S05]  /*b5e0*/  @!P1 BRA `(.L_x_1899) ;  /* 0x0000005c00489947 */ /* 0x004fea0003800000 */
.L_x_1898:
        /* <DEDUP_REMOVED lines=35> */
[----:B-12---:R-:W-:-:S03]  /*b820*/  IMAD.U32 R4, RZ, RZ, UR6 ;  /* 0x00000006ff047e24 */ /* 0x006fc6000f8e00ff */
[----:B------:R-:W-:Y:S01]  /*b830*/  IMAD.U32 R5, RZ, RZ, UR7 ;  /* 0x00000007ff057e24 */ /* 0x000fe2000f8e00ff */
[----:B------:R-:W-:Y:S02]  /*b840*/  UMOV UR7, 0xc0000010 ;  /* 0xc000001000077882 */ /* 0x000fe40000000000 */
[----:B------:R-:W-:Y:S02]  /*b850*/  UMOV UR6, UR4 ;  /* 0x0000000400067c82 */ /* 0x000fe40008000000 */
[----:B------:R1:W2:Y:S01]  /*b860*/  @P1 LDG.E R7, desc[UR54][R4.64] ;  /* 0x0000003604071981 */ /* 0x0002a2000c1e1900 */
[----:B------:R-:W-:Y:S02]  /*b870*/  WARPGROUP.DEPBAR.LE gsb0, 0x0 ;  /* 0x00008000000079c5 */ /* 0x000fe40000010000 */
[----:B------:R-:W-:-:S06]  /*b880*/  WARPGROUP.ARRIVE ;  /* 0x00000000000079c5 */ /* 0x000fcc0000000000 */
[----:B------:R-:W-:Y:S01]  /*b890*/  QGMMA.64x128x32.F32.E4M3.E4M3 R24, R176, gdesc[UR4], R24, gsb0 ;  /* 0x01e00004b0187df3 */ /* 0x000fe20008000818 */
[----:B------:R-:W-:Y:S01]  /*b8a0*/  UIADD3 UR4, UR8, 0x300, URZ ;  /* 0x0000030008047890 */ /* 0x000fe2000fffe03f */
[----:B------:R-:W-:-:S06]  /*b8b0*/  UMOV UR7, 0xc0000010 ;  /* 0xc000001000077882 */ /* 0x000fcc0000000000 */
[----:B------:R-:W-:Y:S01]  /*b8c0*/  UMOV UR6, UR4 ;  /* 0x0000000400067c82 */ /* 0x000fe20008000000 */
[----:B------:R-:W-:Y:S01]  /*b8d0*/  UIADD3 UR8, UR8, 0x400, URZ ;  /* 0x0000040008087890 */ /* 0x000fe2000fffe03f */
[----:B------:R-:W3:Y:S04]  /*b8e0*/  SHFL.BFLY PT, R8, R3, 0x2, 0x1f ;  /* 0x0c401f0003087f89 */ /* 0x000ee800000e0000 */
[----:B------:R-:W4:Y:S01]  /*b8f0*/  SHFL.BFLY PT, R9, R2, 0x2, 0x1f ;  /* 0x0c401f0002097f89 */ /* 0x000f2200000e0000 */
[----:B------:R-:W-:Y:S02]  /*b900*/  WARPGROUP.DEPBAR.LE gsb0, 0x0 ;  /* 0x00008000000079c5 */ /* 0x000fe40000010000 */
[----:B------:R-:W-:-:S06]  /*b910*/  WARPGROUP.ARRIVE ;  /* 0x00000000000079c5 */ /* 0x000fcc0000000000 */
[----:B------:R-:W-:Y:S01]  /*b920*/  QGMMA.64x128x32.F32.E4M3.E4M3 R24, R172, gdesc[UR4], R24, gsb0 ;  /* 0x01e00004ac187df3 */ /* 0x000fe20008000818 */
[----:B------:R-:W-:Y:S01]  /*b930*/  UMOV UR6, UR8 ;  /* 0x0000000800067c82 */ /* 0x000fe20008000000 */
        /* <DEDUP_REMOVED lines=21> */
[----:B------:R-:W4:Y:S01]  /*ba90*/  @P1 MUFU.RCP R10, R11 ;  /* 0x0000000b000a1308 */ /* 0x000f220000001000 */
        /* <DEDUP_REMOVED lines=15> */
.L_x_1900:
        /* <DEDUP_REMOVED lines=74> */
.L_x_1867:
        /* <DEDUP_REMOVED lines=10> */
[----:B------:R-:W-:Y:S02]  /*c0d0*/  F2FP.BF16.F32.PACK_AB R24, R24, R25 ;  /* 0x000000191818723e */ /* 0x000fe400000010ff */
[----:B------:R-:W-:Y:S02]  /*c0e0*/  F2FP.BF16.F32.PACK_AB R15, R14, R15 ;  /* 0x0000000f0e0f723e */ /* 0x000fe400000010ff */
[----:B------:R-:W-:Y:S02]  /*c0f0*/  F2FP.BF16.F32.PACK_AB R10, R10, R11 ;  /* 0x0000000b0a0a723e */ /* 0x000fe400000010ff */
[----:B------:R-:W-:Y:S02]  /*c100*/  F2FP.BF16.F32.PACK_AB R7, R6, R7 ;  /* 0x000000070607723e */ /* 0x000fe400000010ff */
[----:B------:R-:W-:-:S02]  /*c110*/  F2FP.BF16.F32.PACK_AB R60, R57, R60 ;  /* 0x0000003c393c723e */ /* 0x000fc400000010ff */
[----:B------:R-:W-:Y:S02]  /*c120*/  F2FP.BF16.F32.PACK_AB R20, R20, R21 ;  /* 0x000000151414723e */ /* 0x000fe400000010ff */
[----:B------:R-:W-:Y:S01]  /*c130*/  F2FP.BF16.F32.PACK_AB R13, R12, R13 ;  /* 0x0000000d0c0d723e */ /* 0x000fe200000010ff */
[----:B------:R-:W-:Y:S01]  /*c140*/  VIADD R85, R23, UR42 ;  /* 0x0000002a17557c36 */ /* 0x000fe20008000000 */
[----:B------:R-:W-:Y:S01]  /*c150*/  F2FP.BF16.F32.PACK_AB R87, R87, R0 ;  /* 0x000000005757723e */ /* 0x000fe200000010ff */
[----:B------:R-:W-:Y:S01]  /*c160*/  ULDC UR10, c[0x0][0xa88] ;  /* 0x0002a200000a7ab9 */ /* 0x000fe20000000800 */
[----:B------:R-:W-:Y:S02]  /*c170*/  F2FP.BF16.F32.PACK_AB R98, R98, R101 ;  /* 0x000000656262723e */ /* 0x000fe400000010ff */
[----:B------:R-:W-:Y:S02]  /*c180*/  F2FP.BF16.F32.PACK_AB R99, R96, R99 ;  /* 0x000000636063723e */ /* 0x000fe400000010ff */
[----:B------:R-:W-:-:S02]  /*c190*/  LOP3.LUT P1, RZ, R190, 0x3, RZ, 0xc0, !PT ;  /* 0x00000003beff7812 */ /* 0x000fc4000782c0ff */
[----:B------:R-:W-:Y:S02]  /*c1a0*/  F2FP.BF16.F32.PACK_AB R69, R69, R72 ;  /* 0x000000484545723e */ /* 0x000fe400000010ff */
        /* <DEDUP_REMOVED lines=10> */
[----:B------:R-:W-:Y:S01]  /*c250*/  F2FP.BF16.F32.PACK_AB R52, R49, R52 ;  /* 0x000000343134723e */ /* 0x000fe200000010ff */
[----:B------:R-:W-:Y:S01]  /*c260*/  USHF.R.S32.HI UR5, URZ, 0x1f, UR43 ;  /* 0x0000001f3f057899 */ /* 0x000fe2000801142b */
[----:B------:R-:W-:Y:S01]  /*c270*/  LOP3.LUT R4, R4, 0xc, RZ, 0xc0, !PT ;  /* 0x0000000c04047812 */ /* 0x000fe200078ec0ff */
[----:B------:R-:W1:Y:S01]  /*c280*/  LDC.64 R82, c[0x0][0xb78] ;  /* 0x0002de00ff527b82 */ /* 0x000e620000000a00 */
[----:B------:R-:W-:Y:S01]  /*c290*/  F2FP.BF16.F32.PACK_AB R48, R48, R89 ;  /* 0x000000593030723e */ /* 0x000fe200000010ff */
[----:B------:R-:W-:Y:S01]  /*c2a0*/  ULDC.64 UR8, c[0x0][0xb70] ;  /* 0x0002dc0000087ab9 */ /* 0x000fe20000000a00 */
[----:B------:R-:W-:-:S05]  /*c2b0*/  IADD3 R4, P0, R4, UR6, RZ ;  /* 0x0000000604047c10 */ /* 0x000fca000ff1e0ff */
[----:B------:R-:W-:-:S05]  /*c2c0*/  IMAD.X R5, RZ, RZ, UR7, P0 ;  /* 0x00000007ff057e24 */ /* 0x000fca00080e06ff */
[----:B------:R2:W3:Y:S01]  /*c2d0*/  LDG.E.CONSTANT R50, desc[UR54][R4.64] ;  /* 0x0000003604327981 */ /* 0x0004e2000c1e9900 */
[C---:B------:R-:W-:Y:S01]  /*c2e0*/  IADD3 R21, P5, R16.reuse, 0x20, RZ ;  /* 0x0000002010157810 */ /* 0x040fe20007fbe0ff */
[----:B------:R-:W-:Y:S01]  /*c2f0*/  VIADD R0, R85, 0x8 ;  /* 0x0000000855007836 */ /* 0x000fe20000000000 */
[C---:B------:R-:W-:Y:S01]  /*c300*/  IADD3 R11, P4, R16.reuse, 0x4000, RZ ;  /* 0x00004000100b7810 */ /* 0x040fe20007f9e0ff */
[----:B------:R-:W-:Y:S01]  /*c310*/  UIMAD UR5, UR5, UR8, URZ ;  /* 0x00000008050572a4 */ /* 0x000fe2000f8e023f */
[----:B------:R-:W-:Y:S01]  /*c320*/  LOP3.LUT R25, R16, 0x380, RZ, 0xc0, !PT ;  /* 0x0000038010197812 */ /* 0x000fe200078ec0ff */
[----:B------:R-:W-:Y:S01]  /*c330*/  UIMAD.WIDE.U32 UR6, UR43, UR8, URZ ;  /* 0x000000082b0672a5 */ /* 0x000fe2000f8e003f */
[----:B------:R-:W-:Y:S01]  /*c340*/  ISETP.GE.OR P2, PT, R0, UR10, P1 ;  /* 0x0000000a00007c0c */ /* 0x000fe20008f46670 */
[----:B------:R-:W-:Y:S01]  /*c350*/  UIMAD UR5, UR43, UR9, UR5 ;  /* 0x000000092b0572a4 */ /* 0x000fe2000f8e0205 */
[----:B------:R-:W-:Y:S02]  /*c360*/  SHF.R.U64 R25, R25, 0x3, RZ ;  /* 0x0000000319197819 */ /* 0x000fe400000012ff */
[----:B--2---:R-:W-:Y:S01]  /*c370*/  LOP3.LUT P0, R4, R51, 0x3, RZ, 0xc0, !PT ;  /* 0x0000000333047812 */ /* 0x004fe2000780c0ff */
[----:B------:R-:W-:Y:S01]  /*c380*/  UIADD3 UR5, UR7, UR5, URZ ;  /* 0x0000000507057290 */ /* 0x000fe2000fffe03f */
[----:B------:R-:W-:-:S02]  /*c390*/  F2FP.BF16.F32.PACK_AB R46, R46, R47 ;  /* 0x0000002f2e2e723e */ /* 0x000fc400000010ff */
[----:B------:R-:W-:Y:S02]  /*c3a0*/  ISETP.EQ.OR P0, PT, R4, 0x3, !P0 ;  /* 0x000000030400780c */ /* 0x000fe40004702670 */
[----:B------:R-:W-:Y:S02]  /*c3b0*/  F2FP.BF16.F32.PACK_AB R45, R44, R45 ;  /* 0x0000002d2c2d723e */ /* 0x000fe400000010ff */
[----:B------:R-:W-:Y:S02]  /*c3c0*/  SEL R51, R24, R15, P0 ;  /* 0x0000000f18337207 */ /* 0x000fe40000000000 */
[----:B------:R-:W-:Y:S02]  /*c3d0*/  SEL R55, R15, R24, P0 ;  /* 0x000000180f377207 */ /* 0x000fe40000000000 */
[----:B------:R-:W-:Y:S02]  /*c3e0*/  IADD3 R15, P6, R16, 0x40, RZ ;  /* 0x00000040100f7810 */ /* 0x000fe40007fde0ff */
[----:B------:R-:W-:-:S02]  /*c3f0*/  SEL R57, R10, R7, P0 ;  /* 0x000000070a397207 */ /* 0x000fc40000000000 */
[----:B------:R-:W-:Y:S02]  /*c400*/  LOP3.LUT R14, R15, 0x380, RZ, 0xc0, !PT ;  /* 0x000003800f0e7812 */ /* 0x000fe400078ec0ff */
[----:B------:R-:W-:Y:S02]  /*c410*/  SEL R59, R7, R10, P0 ;  /* 0x0000000a073b7207 */ /* 0x000fe40000000000 */
[----:B------:R-:W-:Y:S02]  /*c420*/  SHF.R.U64 R14, R14, 0x3, RZ ;  /* 0x000000030e0e7819 */ /* 0x000fe400000012ff */
[----:B------:R-:W-:Y:S02]  /*c430*/  SEL R77, R20, R13, P0 ;  /* 0x0000000d144d7207 */ /* 0x000fe40000000000 */
[----:B------:R-:W-:Y:S01]  /*c440*/  LOP3.LUT R14, R14, R15, RZ, 0x3c, !PT ;  /* 0x0000000f0e0e7212 */ /* 0x000fe200078e3cff */
[----:B------:R-:W-:Y:S01]  /*c450*/  IMAD.X R15, RZ, RZ, R17, P6 ;  /* 0x000000ffff0f7224 */ /* 0x000fe200030e0611 */
[----:B------:R-:W-:-:S02]  /*c460*/  IADD3 R7, P6, R16, 0x4040, RZ ;  /* 0x0000404010077810 */ /* 0x000fc40007fde0ff */
[----:B------:R-:W-:Y:S02]  /*c470*/  SEL R79, R13, R20, P0 ;  /* 0x000000140d4f7207 */ /* 0x000fe40000000000 */
[----:B------:R-:W-:Y:S02]  /*c480*/  LOP3.LUT R20, R21, 0x380, RZ, 0xc0, !PT ;  /* 0x0000038015147812 */ /* 0x000fe400078ec0ff */
[----:B------:R-:W-:Y:S02]  /*c490*/  LOP3.LUT R6, R7, 0x380, RZ, 0xc0, !PT ;  /* 0x0000038007067812 */ /* 0x000fe400078ec0ff */
[----:B------:R-:W-:Y:S02]  /*c4a0*/  SHF.R.U64 R20, R20, 0x3, RZ ;  /* 0x0000000314147819 */ /* 0x000fe400000012ff */
[----:B------:R-:W-:Y:S02]  /*c4b0*/  LOP3.LUT R10, R11, 0x380, RZ, 0xc0, !PT ;  /* 0x000003800b0a7812 */ /* 0x000fe400078ec0ff */
[----:B------:R-:W-:-:S02]  /*c4c0*/  SHF.R.U64 R6, R6, 0x3, RZ ;  /* 0x0000000306067819 */ /* 0x000fc400000012ff */
[----:B------:R-:W-:Y:S02]  /*c4d0*/  IADD3 R13, P3, R16, 0x60, RZ ;  /* 0x00000060100d7810 */ /* 0x000fe40007f7e0ff */
[----:B------:R-:W-:Y:S01]  /*c4e0*/  LOP3.LUT R20, R20, R21, RZ, 0x3c, !PT ;  /* 0x0000001514147212 */ /* 0x000fe200078e3cff */
[--C-:B------:R-:W-:Y:S01]  /*c4f0*/  IMAD.X R21, RZ, RZ, R17.reuse, P5 ;  /* 0x000000ffff157224 */ /* 0x100fe200028e0611 */
[----:B------:R-:W-:Y:S02]  /*c500*/  SHF.R.U64 R10, R10, 0x3, RZ ;  /* 0x000000030a0a7819 */ /* 0x000fe400000012ff */
[----:B------:R-:W-:Y:S01]  /*c510*/  LOP3.LUT R6, R6, R7, RZ, 0x3c, !PT ;  /* 0x0000000706067212 */ /* 0x000fe200078e3cff */
[--C-:B------:R-:W-:Y:S01]  /*c520*/  IMAD.X R7, RZ, RZ, R17.reuse, P6 ;  /* 0x000000ffff077224 */ /* 0x100fe200030e0611 */
[----:B------:R-:W-:Y:S02]  /*c530*/  SEL R31, R98, R99, P0 ;  /* 0x00000063621f7207 */ /* 0x000fe40000000000 */
[----:B------:R-:W-:Y:S01]  /*c540*/  LOP3.LUT R24, R25, R16, RZ, 0x3c, !PT ;  /* 0x0000001019187212 */ /* 0x000fe200078e3cff */
[----:B------:R-:W-:Y:S01]  /*c550*/  IMAD.MOV.U32 R25, RZ, RZ, R17 ;  /* 0x000000ffff197224 */ /* 0x000fe200078e0011 */
[----:B------:R-:W-:-:S02]  /*c560*/  SEL R99, R99, R98, P0 ;  /* 0x0000006263637207 */ /* 0x000fc40000000000 */
[----:B------:R-:W-:Y:S02]  /*c570*/  SEL R63, R69, R68, P0 ;  /* 0x00000044453f7207 */ /* 0x000fe40000000000 */
[----:B------:R-:W-:Y:S02]  /*c580*/  LOP3.LUT R12, R13, 0x380, RZ, 0xc0, !PT ;  /* 0x000003800d0c7812 */ /* 0x000fe400078ec0ff */
[----:B------:R-:W-:Y:S02]  /*c590*/  SEL R69, R68, R69, P0 ;  /* 0x0000004544457207 */ /* 0x000fe40000000000 */
[----:B------:R-:W-:Y:S01]  /*c5a0*/  LOP3.LUT R10, R10, R11, RZ, 0x3c, !PT ;  /* 0x0000000b0a0a7212 */ /* 0x000fe200078e3cff */
[----:B------:R-:W-:Y:S01]  /*c5b0*/  IMAD.X R11, RZ, RZ, R17, P4 ;  /* 0x000000ffff0b7224 */ /* 0x000fe200020e0611 */
[----:B------:R-:W-:Y:S02]  /*c5c0*/  SEL R33, R94, R95, P0 ;  /* 0x0000005f5e217207 */ /* 0x000fe40000000000 */
[----:B------:R-:W-:-:S02]  /*c5d0*/  MOV R64, R20 ;  /* 0x0000001400407202 */ /* 0x000fc40000000f00 */
[----:B------:R-:W-:Y:S02]  /*c5e0*/  SEL R95, R95, R94, P0 ;  /* 0x0000005e5f5f7207 */ /* 0x000fe40000000000 */
[----:B------:R-:W-:Y:S02]  /*c5f0*/  SHF.R.U64 R12, R12, 0x3, RZ ;  /* 0x000000030c0c7819 */ /* 0x000fe400000012ff */
[----:B------:R-:W-:Y:S02]  /*c600*/  MOV R21, R6 ;  /* 0x0000000600157202 */ /* 0x000fe40000000f00 */
[----:B------:R-:W-:Y:S02]  /*c610*/  F2FP.BF16.F32.PACK_AB R43, R42, R43 ;  /* 0x0000002b2a2b723e */ /* 0x000fe400000010ff */
[----:B------:R-:W-:Y:S02]  /*c620*/  F2FP.BF16.F32.PACK_AB R40, R40, R41 ;  /* 0x000000292828723e */ /* 0x000fe400000010ff */
[----:B------:R-:W-:-:S02]  /*c630*/  F2FP.BF16.F32.PACK_AB R37, R36, R37 ;  /* 0x000000252425723e */ /* 0x000fc400000010ff */
[----:B------:R-:W-:Y:S02]  /*c640*/  SEL R65, R61, R60, P0 ;  /* 0x0000003c3d417207 */ /* 0x000fe40000000000 */
[----:B------:R-:W-:Y:S02]  /*c650*/  MOV R66, R24 ;  /* 0x0000001800427202 */ /* 0x000fe40000000f00 */
[----:B------:R-:W-:Y:S02]  /*c660*/  F2FP.BF16.F32.PACK_AB R38, R38, R39 ;  /* 0x000000272626723e */ /* 0x000fe400000010ff */
[----:B------:R-:W-:Y:S02]  /*c670*/  F2FP.BF16.F32.PACK_AB R35, R34, R35 ;  /* 0x000000232223723e */ /* 0x000fe400000010ff */
[----:B------:R-:W-:Y:S02]  /*c680*/  F2FP.BF16.F32.PACK_AB R29, R28, R29 ;  /* 0x0000001d1c1d723e */ /* 0x000fe400000010ff */
[----:B------:R-:W-:-:S02]  /*c690*/  F2FP.BF16.F32.PACK_AB R27, R26, R27 ;  /* 0x0000001b1a1b723e */ /* 0x000fc400000010ff */
[----:B------:R-:W-:Y:S02]  /*c6a0*/  F2FP.BF16.F32.PACK_AB R8, R8, R9 ;  /* 0x000000090808723e */ /* 0x000fe400000010ff */
[----:B------:R-:W-:Y:S02]  /*c6b0*/  SEL R61, R60, R61, P0 ;  /* 0x0000003d3c3d7207 */ /* 0x000fe40000000000 */
[----:B------:R-:W-:Y:S02]  /*c6c0*/  SEL R39, R90, R91, P0 ;  /* 0x0000005b5a277207 */ /* 0x000fe40000000000 */
[----:B------:R-:W-:Y:S02]  /*c6d0*/  SEL R67, R53, R52, P0 ;  /* 0x0000003435437207 */ /* 0x000fe40000000000 */
[----:B------:R-:W-:Y:S01]  /*c6e0*/  LOP3.LUT R12, R12, R13, RZ, 0x3c, !PT ;  /* 0x0000000d0c0c7212 */ /* 0x000fe200078e3cff */
[----:B------:R-:W-:Y:S01]  /*c6f0*/  IMAD.X R13, RZ, RZ, R17, P3 ;  /* 0x000000ffff0d7224 */ /* 0x000fe200018e0611 */
[----:B------:R-:W-:-:S02]  /*c700*/  MOV R58, R10 ;  /* 0x0000000a003a7202 */ /* 0x000fc40000000f00 */
[----:B------:R-:W-:Y:S02]  /*c710*/  SEL R91, R91, R90, P0 ;  /* 0x0000005a5b5b7207 */ /* 0x000fe40000000000 */
[----:B------:R-:W-:Y:S02]  /*c720*/  SEL R41, R48, R45, P0 ;  /* 0x0000002d30297207 */ /* 0x000fe40000000000 */
[----:B------:R-:W-:Y:S02]  /*c730*/  SEL R47, R40, R37, P0 ;  /* 0x00000025282f7207 */ /* 0x000fe40000000000 */
[----:B------:R-:W-:Y:S02]  /*c740*/  SEL R53, R52, R53, P0 ;  /* 0x0000003534357207 */ /* 0x000fe40000000000 */
[----:B------:R-:W-:Y:S02]  /*c750*/  SEL R71, R46, R43, P0 ;  /* 0x0000002b2e477207 */ /* 0x000fe40000000000 */
        /* <DEDUP_REMOVED lines=8> */
[----:B------:R-:W-:Y:S02]  /*c7e0*/  SEL R29, R29, R32, P0 ;  /* 0x000000201d1d7207 */ /* 0x000fe40000000000 */
[----:B------:R-:W-:Y:S02]  /*c7f0*/  SEL R35, R35, R38, P0 ;  /* 0x0000002623237207 */ /* 0x000fe40000000000 */
[----:B------:R-:W-:Y:S02]  /*c800*/  SEL R27, R27, R30, P0 ;  /* 0x0000001e1b1b7207 */ /* 0x000fe40000000000 */
[----:B------:R-:W-:Y:S02]  /*c810*/  MOV R62, R14 ;  /* 0x0000000e003e7202 */ /* 0x000fe40000000f00 */
[----:B------:R-:W-:-:S02]  /*c820*/  SEL R87, R87, R8, P0 ;  /* 0x0000000857577207 */ /* 0x000fc40000000000 */
[----:B------:R-:W-:Y:S02]  /*c830*/  IADD3 R9, P5, R16, 0x4020, RZ ;  /* 0x0000402010097810 */ /* 0x000fe40007fbe0ff */
[----:B------:R-:W-:Y:S02]  /*c840*/  LOP3.LUT R4, R5, 0x380, RZ, 0xc0, !PT ;  /* 0x0000038005047812 */ /* 0x000fe400078ec0ff */
[----:B------:R-:W-:Y:S02]  /*c850*/  LOP3.LUT R8, R9, 0x380, RZ, 0xc0, !PT ;  /* 0x0000038009087812 */ /* 0x000fe400078ec0ff */
[----:B------:R-:W-:Y:S02]  /*c860*/  SHF.R.U64 R4, R4, 0x3, RZ ;  /* 0x0000000304047819 */ /* 0x000fe400000012ff */
[----:B------:R-:W-:Y:S02]  /*c870*/  SHF.R.U64 R8, R8, 0x3, RZ ;  /* 0x0000000308087819 */ /* 0x000fe400000012ff */
[----:B------:R-:W-:Y:S01]  /*c880*/  LOP3.LUT R4, R4, R5, RZ, 0x3c, !PT ;  /* 0x0000000504047212 */ /* 0x000fe200078e3cff */
[--C-:B------:R-:W-:Y:S01]  /*c890*/  IMAD.X R5, RZ, RZ, R17.reuse, P3 ;  /* 0x000000ffff057224 */ /* 0x100fe200018e0611 */
[----:B------:R-:W-:Y:S01]  /*c8a0*/  MOV R60, R12 ;  /* 0x0000000c003c7202 */ /* 0x000fe20000000f00 */
[----:B------:R-:W-:Y:S01]  /*c8b0*/  IMAD.U32 R13, RZ, RZ, UR7 ;  /* 0x00000007ff0d7e24 */ /* 0x000fe2000f8e00ff */
[----:B------:R-:W-:Y:S01]  /*c8c0*/  LOP3.LUT R8, R8, R9, RZ, 0x3c, !PT ;  /* 0x0000000908087212 */ /* 0x000fe200078e3cff */
[----:B------:R-:W-:Y:S01]  /*c8d0*/  IMAD.U32 R13, RZ, RZ, UR5 ;  /* 0x00000005ff0d7e24 */ /* 0x000fe2000f8e00ff */
[----:B------:R-:W-:Y:S01]  /*c8e0*/  USHF.R.S32.HI UR5, URZ, 0x1f, UR44 ;  /* 0x0000001f3f057899 */ /* 0x000fe2000801142c */
[----:B------:R-:W-:Y:S01]  /*c8f0*/  IMAD.X R9, RZ, RZ, R17, P5 ;  /* 0x000000ffff097224 */ /* 0x000fe200028e0611 */
[----:B------:R-:W-:Y:S01]  /*c900*/  MOV R15, R4 ;  /* 0x00000004000f7202 */ /* 0x000fe20000000f00 */
[----:B------:R-:W-:Y:S01]  /*c910*/  IMAD.U32 R12, RZ, RZ, UR6 ;  /* 0x00000006ff0c7e24 */ /* 0x000fe2000f8e00ff */
[----:B------:R-:W-:Y:S01]  /*c920*/  ULDC.64 UR6, c[0x0][0xb40] ;  /* 0x0002d00000067ab9 */ /* 0x000fe20000000a00 */
[----:B------:R-:W-:-:S02]  /*c930*/  ISETP.GE.OR P1, PT, R85, UR10, P1 ;  /* 0x0000000a55007c0c */ /* 0x000fc40008f26670 */
[----:B-1----:R-:W-:Y:S01]  /*c940*/  IMAD.WIDE.U32 R12, R82, UR44, R12 ;  /* 0x0000002c520c7c25 */ /* 0x002fe2000f8e000c */
[----:B------:R-:W-:Y:S02]  /*c950*/  MOV R56, R8 ;  /* 0x0000000800387202 */ /* 0x000fe40000000f00 */
[----:B---3--:R-:W-:Y:S01]  /*c960*/  LOP3.LUT R0, R50, 0x2, RZ, 0x3c, !PT ;  /* 0x0000000232007812 */ /* 0x008fe200078e3cff */
        /* <DEDUP_REMOVED lines=11> */
[----:B------:R-:W-:Y:S01]  /*ca20*/  SHFL.IDX PT, R67, R67, R50, 0x1c1f ;  /* 0x001c1f3243437589 */ /* 0x000fe200000e0000 */
[----:B--2---:R-:W-:Y:S02]  /*ca30*/  SEL R5, R63, R24, P0 ;  /* 0x000000183f057207 */ /* 0x004fe40000000000 */
[----:B------:R-:W-:Y:S01]  /*ca40*/  SEL R7, R24, R63, P0 ;  /* 0x0000003f18077207 */ /* 0x000fe20000000000 */
[----:B------:R-:W-:Y:S01]  /*ca50*/  BAR.SYNC.DEFER_BLOCKING 0x1, 0x100 ;  /* 0x0044000000007b1d */ /* 0x000fe20000010000 */
[----:B------:R-:W-:Y:S01]  /*ca60*/  IMAD R24, R82, UR5, RZ ;  /* 0x0000000552187c24 */ /* 0x000fe2000f8e02ff */
[----:B---3--:R-:W-:-:S02]  /*ca70*/  SEL R8, R33, R10, P0 ;  /* 0x0000000a21087207 */ /* 0x008fc40000000000 */
[----:B------:R-:W-:Y:S01]  /*ca80*/  SEL R10, R10, R33, P0 ;  /* 0x000000210a0a7207 */ /* 0x000fe20000000000 */
[----:B------:R-:W-:Y:S01]  /*ca90*/  IMAD R33, R83, UR44, R24 ;  /* 0x0000002c53217c24 */ /* 0x000fe2000f8e0218 */
[----:B------:R-:W1:Y:S04]  /*caa0*/  SHFL.IDX PT, R14, R91, R0, 0x1c1f ;  /* 0x001c1f005b0e7589 */ /* 0x000e6800000e0000 */
[----:B------:R-:W2:Y:S01]  /*cab0*/  SHFL.IDX PT, R44, R53, R0, 0x1c1f ;  /* 0x001c1f00352c7589 */ /* 0x000ea200000e0000 */
[----:B----4-:R-:W-:Y:S02]  /*cac0*/  SEL R9, R65, R26, P0 ;  /* 0x0000001a41097207 */ /* 0x010fe40000000000 */
[----:B------:R-:W-:Y:S01]  /*cad0*/  SEL R11, R26, R65, P0 ;  /* 0x000000411a0b7207 */ /* 0x000fe20000000000 */
[----:B------:R-:W-:Y:S04]  /*cae0*/  SHFL.IDX PT, R41, R41, R50, 0x1c1f ;  /* 0x001c1f3229297589 */ /* 0x000fe800000e0000 */
[----:B------:R-:W-:Y:S04]  /*caf0*/  SHFL.IDX PT, R47, R47, R50, 0x1c1f ;  /* 0x001c1f322f2f7589 */ /* 0x000fe800000e0000 */
[----:B------:R-:W-:Y:S04]  /*cb00*/  SHFL.IDX PT, R71, R71, R50, 0x1c1f ;  /* 0x001c1f3247477589 */ /* 0x000fe800000e0000 */
[----:B------:R-:W3:Y:S04]  /*cb10*/  SHFL.IDX PT, R20, R45, R0, 0x1c1f ;  /* 0x001c1f002d147589 */ /* 0x000ee800000e0000 */
[----:B------:R-:W4:Y:S01]  /*cb20*/  SHFL.IDX PT, R32, R37, R0, 0x1c1f ;  /* 0x001c1f0025207589 */ /* 0x000f2200000e0000 */
[----:B-1----:R-:W-:-:S02]  /*cb30*/  SEL R24, R39, R14, P0 ;  /* 0x0000000e27187207 */ /* 0x002fc40000000000 */
[----:B------:R-:W-:Y:S01]  /*cb40*/  SEL R26, R14, R39, P0 ;  /* 0x000000270e1a7207 */ /* 0x000fe20000000000 */
[----:B------:R-:W1:Y:S01]  /*cb50*/  SHFL.IDX PT, R46, R43, R0, 0x1c1f ;  /* 0x001c1f002b2e7589 */ /* 0x000e6200000e0000 */
[----:B--2---:R-:W-:-:S03]  /*cb60*/  SEL R25, R67, R44, P0 ;  /* 0x0000002c43197207 */ /* 0x004fc60000000000 */
[----:B------:R-:W-:Y:S04]  /*cb70*/  SHFL.IDX PT, R49, R49, R50, 0x1c1f ;  /* 0x001c1f3231317589 */ /* 0x000fe800000e0000 */
[----:B------:R-:W-:Y:S04]  /*cb80*/  SHFL.IDX PT, R51, R51, R50, 0x1c1f ;  /* 0x001c1f3233337589 */ /* 0x000fe800000e0000 */
[----:B------:R-:W-:Y:S04]  /*cb90*/  SHFL.IDX PT, R57, R57, R50, 0x1c1f ;  /* 0x001c1f3239397589 */ /* 0x000fe800000e0000 */
[----:B------:R-:W-:Y:S01]  /*cba0*/  SHFL.IDX PT, R73, R73, R50, 0x1c1f ;  /* 0x001c1f3249497589 */ /* 0x000fe200000e0000 */
[----:B---3--:R-:W-:-:S02]  /*cbb0*/  SEL R28, R41, R20, P0 ;  /* 0x00000014291c7207 */ /* 0x008fc40000000000 */
[----:B------:R-:W-:Y:S01]  /*cbc0*/  SEL R30, R20, R41, P0 ;  /* 0x00000029141e7207 */ /* 0x000fe20000000000 */
[----:B------:R-:W-:Y:S01]  /*cbd0*/  SHFL.IDX PT, R75, R75, R50, 0x1c1f ;  /* 0x001c1f324b4b7589 */ /* 0x000fe200000e0000 */
[----:B----4-:R-:W-:Y:S02]  /*cbe0*/  SEL R36, R47, R32, P0 ;  /* 0x000000202f247207 */ /* 0x010fe40000000000 */
[----:B------:R-:W-:Y:S01]  /*cbf0*/  SEL R38, R32, R47, P0 ;  /* 0x0000002f20267207 */ /* 0x000fe20000000000 */
[----:B------:R-:W-:Y:S01]  /*cc00*/  SHFL.IDX PT, R77, R77, R50, 0x1c1f ;  /* 0x001c1f324d4d7589 */ /* 0x000fe200000e0000 */
[----:B-1----:R-:W-:-:S03]  /*cc10*/  SEL R31, R46, R71, P0 ;  /* 0x000000472e1f7207 */ /* 0x002fc60000000000 */
[----:B------:R-:W-:Y:S04]  /*cc20*/  SHFL.IDX PT, R81, R81, R50, 0x1c1f ;  /* 0x001c1f3251517589 */ /* 0x000fe800000e0000 */
[----:B------:R-:W1:Y:S04]  /*cc30*/  SHFL.IDX PT, R48, R35, R0, 0x1c1f ;  /* 0x001c1f0023307589 */ /* 0x000e6800000e0000 */
[----:B------:R2:W3:Y:S04]  /*cc40*/  SHFL.IDX PT, R34, R29, R0, 0x1c1f ;  /* 0x001c1f001d227589 */ /* 0x0004e800000e0000 */
[----:B------:R-:W-:Y:S04]  /*cc50*/  SHFL.IDX PT, R40, R55, R0, 0x1c1f ;  /* 0x001c1f0037287589 */ /* 0x000fe800000e0000 */
[----:B------:R4:W5:Y:S01]  /*cc60*/  SHFL.IDX PT, R50, R27, R0, 0x1c1f ;  /* 0x001c1f001b327589 */ /* 0x00096200000e0000 */
[----:B--2---:R-:W-:-:S03]  /*cc70*/  SEL R29, R71, R46, P0 ;  /* 0x0000002e471d7207 */ /* 0x004fc60000000000 */
[----:B------:R-:W2:Y:S04]  /*cc80*/  SHFL.IDX PT, R42, R59, R0, 0x1c1f ;  /* 0x001c1f003b2a7589 */ /* 0x000ea800000e0000 */
[----:B------:R-:W2:Y:S01]  /*cc90*/  SHFL.IDX PT, R52, R79, R0, 0x1c1f ;  /* 0x001c1f004f347589 */ /* 0x000ea200000e0000 */
[----:B----4-:R-:W-:-:S03]  /*cca0*/  SEL R27, R44, R67, P0 ;  /* 0x000000432c1b7207 */ /* 0x010fc60000000000 */
[----:B------:R4:W2:Y:S01]  /*ccb0*/  SHFL.IDX PT, R54, R87, R0, 0x1c1f ;  /* 0x001c1f0057367589 */ /* 0x0008a200000e0000 */
[----:B-1----:R-:W-:Y:S02]  /*ccc0*/  SEL R37, R73, R48, P0 ;  /* 0x0000003049257207 */ /* 0x002fe40000000000 */
[----:B------:R-:W-:Y:S01]  /*ccd0*/  SEL R39, R48, R73, P0 ;  /* 0x0000004930277207 */ /* 0x000fe20000000000 */
[----:B------:R1:W-:Y:S01]  /*cce0*/  STSM.16.M88.4 [R66], R4 ;  /* 0x0000000442007844 */ /* 0x0003e20000000200 */
[----:B---3--:R-:W-:Y:S02]  /*ccf0*/  SEL R32, R49, R34, P0 ;  /* 0x0000002231207207 */ /* 0x008fe40000000000 */
[----:B------:R-:W-:Y:S01]  /*cd00*/  SEL R34, R34, R49, P0 ;  /* 0x0000003122227207 */ /* 0x000fe20000000000 */
[----:B------:R3:W-:Y:S01]  /*cd10*/  STSM.16.M88.4 [R64], R8 ;  /* 0x0000000840007844 */ /* 0x0007e20000000200 */
[----:B----4-:R-:W-:Y:S02]  /*cd20*/  IADD3 R0, P3, R85, R12, RZ ;  /* 0x0000000c55007210 */ /* 0x010fe40007f7e0ff */
[----:B-----5:R-:W-:Y:S01]  /*cd30*/  SEL R35, R50, R75, P0 ;  /* 0x0000004b32237207 */ /* 0x020fe20000000000 */
[----:B------:R-:W-:Y:S04]  /*cd40*/  STSM.16.M88.4 [R62], R24 ;  /* 0x000000183e007844 */ /* 0x000fe80000000200 */
[----:B------:R-:W-:Y:S01]  /*cd50*/  STSM.16.M88.4 [R60], R28 ;  /* 0x0000001c3c007844 */ /* 0x000fe20000000200 */
[----:B-1----:R-:W-:-:S03]  /*cd60*/  SHF.R.S32.HI R5, RZ, 0x1f, R85 ;  /* 0x0000001fff057819 */ /* 0x002fc60000011455 */
[----:B------:R-:W-:Y:S01]  /*cd70*/  STSM.16.M88.4 [R58], R36 ;  /* 0x000000243a007844 */ /* 0x000fe20000000200 */
[----:B------:R-:W-:Y:S02]  /*cd80*/  IADD3.X R5, R5, R13, R33, P3, !PT ;  /* 0x0000000d05057210 */ /* 0x000fe40001ffe421 */
[----:B---3--:R-:W-:Y:S02]  /*cd90*/  SEL R8, R51, R40, P0 ;  /* 0x0000002833087207 */ /* 0x008fe40000000000 */
[----:B------:R-:W-:Y:S02]  /*cda0*/  SEL R10, R40, R51, P0 ;  /* 0x00000033280a7207 */ /* 0x000fe40000000000 */
[----:B------:R-:W-:Y:S02]  /*cdb0*/  SEL R33, R75, R50, P0 ;  /* 0x000000324b217207 */ /* 0x000fe40000000000 */
[----:B--2---:R-:W-:Y:S02]  /*cdc0*/  SEL R40, R57, R42, P0 ;  /* 0x0000002a39287207 */ /* 0x004fe40000000000 */
[----:B------:R-:W-:Y:S01]  /*cdd0*/  SEL R9, R77, R52, P0 ;  /* 0x000000344d097207 */ /* 0x000fe20000000000 */
[----:B------:R-:W-:Y:S01]  /*cde0*/  STSM.16.M88.4 [R56], R32 ;  /* 0x0000002038007844 */ /* 0x000fe20000000200 */
[----:B------:R-:W-:-:S02]  /*cdf0*/  SEL R11, R52, R77, P0 ;  /* 0x0000004d340b7207 */ /* 0x000fc40000000000 */
[----:B------:R-:W-:Y:S02]  /*ce00*/  SEL R42, R42, R57, P0 ;  /* 0x000000392a2a7207 */ /* 0x000fe40000000000 */
[----:B------:R-:W-:Y:S01]  /*ce10*/  SEL R41, R81, R54, P0 ;  /* 0x0000003651297207 */ /* 0x000fe20000000000 */
[----:B------:R-:W-:Y:S01]  /*ce20*/  STSM.16.M88.4 [R21], R8 ;  /* 0x0000000815007844 */ /* 0x000fe20000000200 */
[----:B------:R-:W-:Y:S02]  /*ce30*/  SEL R43, R54, R81, P0 ;  /* 0x00000051362b7207 */ /* 0x000fe40000000000 */
        /* <DEDUP_REMOVED lines=32> */
.L_x_1904:
[----:B------:R-:W-:Y:S05]  /*d040*/  BSYNC B0 ;  /* 0x0000000000007941 */ /* 0x000fea0003800000 */
.L_x_1903:
[----:B------:R-:W-:Y:S05]  /*d050*/  BRA `(.L_x_1902) ;  /* 0x00000008001c7947 */ /* 0x000fea0003800000 */
.L_x_1901:
        /* <DEDUP_REMOVED lines=31> */
.L_x_1906:
[----:B------:R-:W-:Y:S05]  /*d250*/  BSYNC B0 ;  /* 0x0000000000007941 */ /* 0x000fea0003800000 */
.L_x_1905:
        /* <DEDUP_REMOVED lines=39> */
.L_x_1908:
[----:B------:R-:W-:Y:S05]  /*d4d0*/  BSYNC B0 ;  /* 0x0000000000007941 */ /* 0x000fea0003800000 */
.L_x_1907:
        /* <DEDUP_REMOVED lines=20> */
.L_x_1910:
[----:B------:R-:W-:Y:S05]  /*d620*/  BSYNC B0 ;  /* 0x0000000000007941 */ /* 0x000fea0003800000 */
.L_x_1909:
        /* <DEDUP_REMOVED lines=20> */
.L_x_1912:
[----:B------:R-:W-:Y:S05]  /*d770*/  BSYNC B0 ;  /* 0x0000000000007941 */ /* 0x000fea0003800000 */
.L_x_1911:
        /* <DEDUP_REMOVED lines=20> */
.L_x_1913:
[----:B------:R-:W-:Y:S05]  /*d8c0*/  BSYNC B0 ;  /* 0x0000000000007941 */ /* 0x000fea0003800000 */
.L_x_1902:
[----:B------:R-:W5:Y:S02]  /*d8d0*/  LDC R0, c[0x0][0xda8] ;  /* 0x00036a00ff007b82 */ /* 0x000f640000000800 */
[----:B-----5:R-:W-:-:S13]  /*d8e0*/  ISETP.LE.AND P0, PT, R0, UR4, PT ;  /* 0x0000000400007c0c */ /* 0x020fda000bf03270 */
[----:B------:R-:W-:Y:S05]  /*d8f0*/  @!P0 BRA `(.L_x_1914) ;  /* 0xffffff3400308947 */ /* 0x000fea000383ffff */
[----:B------:R-:W-:Y:S05]  /*d900*/  EXIT ;  /* 0x000000000000794d */ /* 0x000fea0003800000 */
.L_x_1863:
[----:B------:R-:W-:-:S08]  /*d910*/  NOP ;  /* 0x0000000000007918 */ /* 0x000fd00000000000 */
[----:B------:R-:W1:-:S00]  /*d920*/  USETMAXREG.DEALLOC.CTAPOOL 0x18 ;  /* 0x00000018000079c8 */ /* 0x000e4000080e0500 */
[----:B-1----:R-:W-:-:S06]  /*d930*/  LOP3.LUT R0, R0, 0x3, RZ, 0xc0, !PT ;  /* 0x0000000300007812 */ /* 0x002fcc00078ec0ff */
[----:B------:R-:W1:Y:S01]  /*d940*/  S2UR UR4, SR_CTAID.X ;  /* 0x00000000000479c3 */ /* 0x000e620000002500 */
[----:B------:R-:W2:Y:S02]  /*d950*/  SHFL.IDX PT, R0, R0, RZ, 0x1f ;  /* 0x00001fff00007589 */ /* 0x000ea400000e0000 */
[----:B--2---:R-:W-:-:S05]  /*d960*/  ISETP.NE.AND P0, PT, R0, RZ, PT ;  /* 0x000000ff0000720c */ /* 0x004fca0003f05270 */
[----:B------:R-:W1:Y:S01]  /*d970*/  LDC R0, c[0x0][0xda8] ;  /* 0x00036a00ff007b82 */ /* 0x000e620000000800 */
[----:B------:R-:W-:-:S05]  /*d980*/  P2R R2, PR, RZ, 0x1 ;  /* 0x00000001ff027803 */ /* 0x000fca0000000000 */
[----:B------:R2:W-:Y:S02]  /*d990*/  STL [R1+0x28], R2 ;  /* 0x0000280201007387 */ /* 0x0005e40000100800 */
[----:B------:R-:W-:Y:S06]  /*d9a0*/  @P0 BAR.ARV 0x4, 0x180 ;  /* 0x0106000000000b1d */ /* 0x000fec0000002000 */
[----:B------:R2:W-:Y:S04]  /*d9b0*/  STL [R1+0x24], RZ ;  /* 0x000024ff01007387 */ /* 0x0005e80000100800 */
[----:B------:R2:W-:Y:S01]  /*d9c0*/  STL [R1], RZ ;  /* 0x000000ff01007387 */ /* 0x0005e20000100800 */
[----:B-1----:R-:W-:Y:S01]  /*d9d0*/  ISETP.LE.AND P0, PT, R0, UR4, PT ;  /* 0x0000000400007c0c */ /* 0x002fe2000bf03270 */
[----:B------:R-:W-:-:S05]  /*d9e0*/  IMAD.MOV.U32 R0, RZ, RZ, 0x1 ;  /* 0x00000001ff007424 */ /* 0x000fca00078e00ff */
[----:B------:R2:W-:Y:S07]  /*d9f0*/  STL [R1+0xc], R0 ;  /* 0x00000c0001007387 */ /* 0x0005ee0000100800 */
[----:B------:R-:W-:Y:S05]  /*da00*/  @P0 BRA `(.L_x_1915) ;  /* 0x0000003000a40947 */ /* 0x000fea0003800000 */
[----:B--2---:R-:W1:Y:S01]  /*da10*/  S2R R2, SR_TID.X ;  /* 0x0000000000027919 */ /* 0x004e620000002100 */
        /* <DEDUP_REMOVED lines=27> */
[----:B------:R-:W-:Y:S01]  /*dbd0*/  SEL R2, R0, 0xffffffc0, !P0 ;  /* 0xffffffc000027807 */ /* 0x000fe20004000000 */
[----:B------:R-:W-:-:S05]  /*dbe0*/  IMAD.U32 R0, RZ, RZ, UR4 ;  /* 0x00000004ff007e24 */ /* 0x000fca000f8e00ff */
[----:B------:R1:W-:Y:S04]  /*dbf0*/  STL [R1+0x20], R0 ;  /* 0x0000200001007387 */ /* 0x0003e80000100800 */
[----:B------:R2:W-:Y:S01]  /*dc00*/  STL [R1+0x24], RZ ;  /* 0x000024ff01007387 */ /* 0x0005e20000100800 */
[----:B-1----:R-:W-:-:S05]  /*dc10*/  IMAD.MOV.U32 R0, RZ, RZ, 0x1 ;  /* 0x00000001ff007424 */ /* 0x002fca00078e00ff */
[----:B------:R2:W-:Y:S02]  /*dc20*/  STL [R1+0xc], R0 ;  /* 0x00000c0001007387 */ /* 0x0005e40000100800 */
.L_x_1969:
        /* <DEDUP_REMOVED lines=22> */
.L_x_1916:
[----:B------:R-:W-:Y:S01]  /*dd90*/  ULDC UR9, c[0x0][0xdc4] ;  /* 0x0003710000097ab9 */ /* 0x000fe20000000800 */
[----:B------:R-:W-:Y:S01]  /*dda0*/  UMOV UR6, UR7 ;  /* 0x0000000700067c82 */ /* 0x000fe20008000000 */
[----:B------:R-:W-:-:S11]  /*ddb0*/  UISETP.NE.AND UP0, UPT, UR9, 0x1, UPT ;  /* 0x000000010900788c */ /* 0x000fd6000bf05270 */
[----:B------:R-:W-:Y:S02]  /*ddc0*/  @UP0 ULDC.64 UR10, c[0x0][0xdc8] ;  /* 0x00037200000a0ab9 */ /* 0x000fe40000000a00 */
[----:B------:R-:W-:-:S04]  /*ddd0*/  UIMAD.WIDE.U32 UR4, UR7, UR10, URZ ;  /* 0x0000000a070472a5 */ /* 0x000fc8000f8e003f */
[----:B------:R-:W-:-:S04]  /*dde0*/  @UP0 USHF.R.U32.HI UR6, URZ, UR11, UR5 ;  /* 0x0000000b3f060299 */ /* 0x000fc80008011605 */
[----:B------:R-:W-:-:S12]  /*ddf0*/  UIMAD UR4, UR6, UR9, URZ ;  /* 0x00000009060472a4 */ /* 0x000fd8000f8e023f */
.L_x_1917:
[----:B------:R-:W-:Y:S01]  /*de00*/  ULDC.64 UR10, c[0x0][0x3f8] ;  /* 0x0000fe00000a7ab9 */ /* 0x000fe20000000a00 */
[----:B------:R-:W-:Y:S01]  /*de10*/  ULOP3.LUT UR6, URZ, UR6, URZ, 0x33, !UPT ;  /* 0x000000063f067292 */ /* 0x000fe2000f8e333f */
[----:B------:R-:W-:Y:S01]  /*de20*/  BSSY B6, `(.L_x_1918) ;  /* 0x00002cc000067945 */ /* 0x000fe20003800000 */
[----:B------:R-:W-:Y:S02]  /*de30*/  UISETP.NE.U32.AND UP0, UPT, UR10, URZ, UPT ;  /* 0x0000003f0a00728c */ /* 0x000fe4000bf05070 */
[----:B------:R-:W-:Y:S02]  /*de40*/  UIADD3 UR9, UR7, -UR4, URZ ;  /* 0x8000000407097290 */ /* 0x000fe4000fffe03f */
[----:B------:R-:W-:Y:S01]  /*de50*/  UISETP.NE.AND.EX UP0, UPT, UR11, URZ, UPT, UP0 ;  /* 0x0000003f0b00728c */ /* 0x000fe2000bf05300 */
[----:B------:R-:W-:Y:S01]  /*de60*/  ULDC UR4, c[0x0][0xdac] ;  /* 0x00036b0000047ab9 */ /* 0x000fe20000000800 */
[----:B------:R-:W-:Y:S01]  /*de70*/  ULDC UR5, c[0x0][0x404] ;  /* 0x0001010000057ab9 */ /* 0x000fe20000000800 */
[----:B------:R-:W-:Y:S01]  /*de80*/  UIADD3 UR6, UR6, UR4, URZ ;  /* 0x0000000406067290 */ /* 0x000fe2000fffe03f */
[----:B------:R-:W-:-:S02]  /*de90*/  ULDC UR7, c[0x0][0x2e0] ;  /* 0x0000b80000077ab9 */ /* 0x000fc40000000800 */
[----:B------:R-:W-:Y:S01]  /*dea0*/  ULDC UR4, c[0x0][0x288] ;  /* 0x0000a20000047ab9 */ /* 0x000fe20000000800 */
[----:B------:R-:W-:Y:S02]  /*deb0*/  USHF.L.U32 UR37, UR6, 0x7, URZ ;  /* 0x0000000706257899 */ /* 0x000fe4000800063f */
[----:B------:R-:W-:Y:S02]  /*dec0*/  USEL UR6, UR5, 0x1, UP0 ;  /* 0x0000000105067887 */ /* 0x000fe40008000000 */
[----:B------:R-:W-:Y:S02]  /*ded0*/  UIADD3 UR5, UR37, 0x11f, -UR4 ;  /* 0x0000011f25057890 */ /* 0x000fe4000fffe804 */
[----:B------:R-:W-:Y:S02]  /*dee0*/  UIMAD UR4, UR6, UR7, 0x9f ;  /* 0x0000009f060474a4 */ /* 0x000fe4000f8e0207 */
[----:B------:R-:W-:Y:S02]  /*def0*/  UIMAD UR6, UR6, UR7, UR5 ;  /* 0x00000007060672a4 */ /* 0x000fe4000f8e0205 */
[----:B------:R-:W-:Y:S01]  /*df00*/  UIMAD.WIDE UR4, UR4, 0x66666667, URZ ;  /* 0x66666667040478a5 */ /* 0x000fe2000f8e023f */
[----:B------:R-:W-:Y:S01]  /*df10*/  ULDC UR10, c[0x0][0xdc4] ;  /* 0x00037100000a7ab9 */ /* 0x000fe20000000800 */
[----:B------:R-:W-:-:S02]  /*df20*/  UIMAD.WIDE UR6, UR6, 0x66666667, URZ ;  /* 0x66666667060678a5 */ /* 0x000fc4000f8e023f */
[----:B------:R-:W-:Y:S02]  /*df30*/  UIMAD UR10, UR8, UR10, UR9 ;  /* 0x0000000a080a72a4 */ /* 0x000fe4000f8e0209 */
[----:B------:R-:W-:Y:S01]  /*df40*/  USHF.R.U32.HI UR6, URZ, 0x1f, UR7 ;  /* 0x0000001f3f067899 */ /* 0x000fe20008011607 */
[----:B------:R-:W-:Y:S01]  /*df50*/  UMOV UR8, UR5 ;  /* 0x0000000500087c82 */ /* 0x000fe20008000000 */
[----:B------:R-:W-:Y:S01]  /*df60*/  ULDC UR11, c[0x0][0xdb8] ;  /* 0x00036e00000b7ab9 */ /* 0x000fe20000000800 */
[----:B------:R-:W-:Y:S02]  /*df70*/  USHF.R.U32.HI UR9, URZ, 0x1f, UR8 ;  /* 0x0000001f3f097899 */ /* 0x000fe40008011608 */
[----:B------:R-:W-:Y:S02]  /*df80*/  ULEA.HI.SX32 UR6, UR7, UR6, 0x1a ;  /* 0x0000000607067291 */ /* 0x000fe4000f8fd23f */
[----:B------:R-:W-:Y:S02]  /*df90*/  ULEA.HI.SX32 UR9, UR8, UR9, 0x1a ;  /* 0x0000000908097291 */ /* 0x000fe4000f8fd23f */
[----:B------:R-:W-:-:S02]  /*dfa0*/  UISETP.NE.AND UP1, UPT, UR11, 0x1, UPT ;  /* 0x000000010b00788c */ /* 0x000fc4000bf25270 */
[----:B------:R-:W-:Y:S01]  /*dfb0*/  UISETP.LT.AND UP0, UPT, UR9, UR6, UPT ;  /* 0x000000060900728c */ /* 0x000fe2000bf01270 */
[----:B------:R-:W-:-:S03]  /*dfc0*/  UMOV UR39, UR10 ;  /* 0x0000000a00277c82 */ /* 0x000fc60008000000 */
[----:B------:R-:W-:-:S05]  /*dfd0*/  USEL UR41, UR9, UR6, UP0 ;  /* 0x0000000609297287 */ /* 0x000fca0008000000 */
[----:B------:R-:W-:Y:S01]  /*dfe0*/  @UP1 ULDC UR12, c[0x0][0xdbc] ;  /* 0x00036f00000c1ab9 */ /* 0x000fe20000000800 */
[----:B------:R-:W-:Y:S01]  /*dff0*/  ISETP.LT.AND P0, PT, RZ, UR41, PT ;  /* 0x00000029ff007c0c */ /* 0x000fe2000bf01270 */
[----:B------:R-:W-:Y:S01]  /*e000*/  UIMAD.WIDE.U32 UR4, UR10, UR12, URZ ;  /* 0x0000000c0a0472a5 */ /* 0x000fe2000f8e003f */
[----:B------:R-:W-:-:S03]  /*e010*/  @UP1 ULDC UR7, c[0x0][0xdc0] ;  /* 0x0003700000071ab9 */ /* 0x000fc60000000800 */
[----:B------:R-:W-:-:S04]  /*e020*/  @UP1 USHF.R.U32.HI UR39, URZ, UR7, UR5 ;  /* 0x000000073f271299 */ /* 0x000fc80008011605 */
[----:B------:R-:W-:-:S04]  /*e030*/  UIADD3 UR38, -UR39, URZ, URZ ;  /* 0x0000003f27267290 */ /* 0x000fc8000fffe13f */
[----:B------:R-:W-:Y:S01]  /*e040*/  UIMAD UR38, UR11, UR38, UR10 ;  /* 0x000000260b2672a4 */ /* 0x000fe2000f8e020a */
[----:B------:R-:W-:Y:S11]  /*e050*/  @P0 BRA `(.L_x_1919) ;  /* 0x0000000000480947 */ /* 0x000ff60003800000 */
        /* <DEDUP_REMOVED lines=18> */
.L_x_1919:
        /* <DEDUP_REMOVED lines=23> */
.L_x_1921:
        /* <DEDUP_REMOVED lines=20> */
.L_x_1922:
        /* <DEDUP_REMOVED lines=20> */
.L_x_1923:
        /* <DEDUP_REMOVED lines=18> */
.L_x_1924:
[----:B------:R-:W-:Y:S01]  /*e690*/  ULDC.64 UR4, c[0x0][0x9f8] ;  /* 0x00027e0000047ab9 */ /* 0x000fe20000000a00 */
[----:B------:R-:W-:Y:S01]  /*e6a0*/  IMAD.U32 R5, RZ, RZ, UR39 ;  /* 0x00000027ff057e24 */ /* 0x000fe2000f8e00ff */
[----:B------:R-:W-:Y:S01]  /*e6b0*/  ISETP.NE.U32.AND P0, PT, RZ, UR4, PT ;  /* 0x00000004ff007c0c */ /* 0x000fe2000bf05070 */
[----:B------:R-:W-:Y:S01]  /*e6c0*/  IMAD.U32 R8, RZ, RZ, UR39 ;  /* 0x00000027ff087e24 */ /* 0x000fe2000f8e00ff */
[----:B------:R-:W1:Y:S01]  /*e6d0*/  LDC R0, c[0x0][0x428] ;  /* 0x00010a00ff007b82 */ /* 0x000e620000000800 */
[----:B------:R-:W2:Y:S01]  /*e6e0*/  S2R R17, SR_TID.X ;  /* 0x0000000000117919 */ /* 0x000ea20000002100 */
[----:B------:R-:W-:-:S13]  /*e6f0*/  ISETP.NE.AND.EX P0, PT, RZ, UR5, PT, P0 ;  /* 0x00000005ff007c0c */ /* 0x000fda000bf05300 */
[----:B------:R-:W3:Y:S01]  /*e700*/  @P0 LDC.64 R2, c[0x0][0x9f8] ;  /* 0x00027e00ff020b82 */ /* 0x000ee20000000a00 */
[----:B------:R-:W-:Y:S01]  /*e710*/  IMAD.U32 R4, RZ, RZ, UR38 ;  /* 0x00000026ff047e24 */ /* 0x000fe2000f8e00ff */
[----:B--2---:R-:W-:Y:S01]  /*e720*/  LOP3.LUT R16, R17, 0x7f, RZ, 0xc0, !PT ;  /* 0x0000007f11107812 */ /* 0x004fe200078ec0ff */
[----:B---3--:R-:W-:-:S05]  /*e730*/  @P0 IMAD.WIDE R2, R5, 0x4, R2 ;  /* 0x0000000405020825 */ /* 0x008fca00078e0202 */
[----:B------:R2:W3:Y:S01]  /*e740*/  @P0 LDG.E R8, desc[UR54][R2.64] ;  /* 0x0000003602080981 */ /* 0x0004e2000c1e1900 */
[----:B-1----:R-:W-:Y:S01]  /*e750*/  ISETP.NE.AND P0, PT, R0, 0x1, PT ;  /* 0x000000010000780c */ /* 0x002fe20003f05270 */
        /* <DEDUP_REMOVED lines=8> */
[----:B--2---:R-:W1:Y:S01]  /*e7e0*/  LDC.64 R2, c[0x0][0x3f8] ;  /* 0x0000fe00ff027b82 */ /* 0x004e620000000a00 */
        /* <DEDUP_REMOVED lines=24> */
.L_x_1988:
        /* <DEDUP_REMOVED lines=8> */
.L_x_1991:
        /* <DEDUP_REMOVED lines=20> */
.L_x_1929:
[----:B--2---:R-:W2:Y:S04]  /*eb30*/  LDL R3, [R1] ;  /* 0x0000000001037983 */ /* 0x004ea80000100800 */
[----:B------:R-:W3:Y:S01]  /*eb40*/  LDL R2, [R1+0xc] ;  /* 0x00000c0001027983 */ /* 0x000ee20000100800 */
[----:B------:R-:W-:Y:S02]  /*eb50*/  ISETP.NE.AND P0, PT, R16, RZ, PT ;  /* 0x000000ff1000720c */ /* 0x000fe40003f05270 */
[----:B--2---:R-:W-:Y:S02]  /*eb60*/  LEA R5, R3, UR40, 0x3 ;  /* 0x0000002803057c11 */ /* 0x004fe4000f8e18ff */
[----:B---3--:R-:W-:-:S04]  /*eb70*/  SHF.L.U32 R2, R2, 0x1f, RZ ;  /* 0x0000001f02027819 */ /* 0x008fc800000006ff */
[----:B------:R-:W2:Y:S02]  /*eb80*/  SYNCS.PHASECHK.TRANS64.TRYWAIT P3, [R5+URZ+0x29880], R2 ;  /* 0x02988002050075a7 */ /* 0x000ea4000806017f */
[----:B--2---:R-:W-:Y:S05]  /*eb90*/  @!P3 BRA `(.L_x_1930) ;  /* 0x000000280034b947 */ /* 0x004fea0003800000 */
.L_x_1992:
        /* <DEDUP_REMOVED lines=8> */
.L_x_1931:
        /* <DEDUP_REMOVED lines=19> */
.L_x_1993:
        /* <DEDUP_REMOVED lines=8> */
.L_x_1933:
        /* <DEDUP_REMOVED lines=28> */
.L_x_1928:
        /* <DEDUP_REMOVED lines=31> */
.L_x_1926:
        /* <DEDUP_REMOVED lines=10> */
.L_x_1994:
[----:B------:R-:W-:Y:S05]  /*f220*/  BSYNC B0 ;  /* 0x0000000000007941 */ /* 0x000fea0003800000 */
.L_x_1934:
[----:B------:R-:W-:-:S06]  /*f230*/  UISETP.GE.AND UP0, UPT, UR41, 0x2, UPT ;  /* 0x000000022900788c */ /* 0x000fcc000bf06270 */
[----:B------:R-:W-:-:S13]  /*f240*/  PLOP3.LUT P0, PT, PT, PT, UP0, 0x80, 0x0 ;  /* 0x000000000000781c */ /* 0x000fda0003f0f008 */
[----:B------:R-:W-:Y:S05]  /*f250*/  @!P0 BRA `(.L_x_1936) ;  /* 0x0000001000108947 */ /* 0x000fea0003800000 */
[----:B------:R3:W5:Y:S01]  /*f260*/  LDL.LU R6, [R1+0xc] ;  /* 0x00000c0001067983 */ /* 0x0007620000300800 */
[----:B------:R-:W-:-:S03]  /*f270*/  UIADD3 UR4, UR41, -0x2, URZ ;  /* 0xfffffffe29047890 */ /* 0x000fc6000fffe03f */
[----:B------:R3:W5:Y:S03]  /*f280*/  LDL.LU R7, [R1] ;  /* 0x0000000001077983 */ /* 0x0007660000300800 */
[----:B------:R-:W-:-:S07]  /*f290*/  IMAD.U32 R20, RZ, RZ, UR4 ;  /* 0x00000004ff147e24 */ /* 0x000fce000f8e00ff */
.L_x_1958:
        /* <DEDUP_REMOVED lines=10> */
[----:B------:R-:W-:Y:S01]  /*f340*/  IMAD.MOV.U32 R8, RZ, RZ, R20 ;  /* 0x000000ffff087224 */ /* 0x000fe200078e0014 */
[----:B------:R-:W-:Y:S06]  /*f350*/  @!P1 BRA `(.L_x_1939) ;  /* 0x0000000000509947 */ /* 0x000fec0003800000 */
[----:B------:R-:W4:Y:S01]  /*f360*/  LDL R11, [R1+0x14] ;  /* 0x00001400010b7983 */ /* 0x000f220000100800 */
[----:B------:R-:W2:Y:S01]  /*f370*/  LDC R5, c[0x0][0x41c] ;  /* 0x00010700ff057b82 */ /* 0x000ea20000000800 */
[----:B------:R-:W-:Y:S02]  /*f380*/  ULDC.64 UR4, c[0x0][0x408] ;  /* 0x0001020000047ab9 */ /* 0x000fe40000000a00 */
[----:B-1----:R-:W3:Y:S01]  /*f390*/  LDL R4, [R1+0x10] ;  /* 0x0000100001047983 */ /* 0x002ee20000100800 */
[----:B--2---:R-:W-:-:S13]  /*f3a0*/  ISETP.NE.AND P0, PT, R5, 0x1, PT ;  /* 0x000000010500780c */ /* 0x004fda0003f05270 */
        /* <DEDUP_REMOVED lines=8> */
[C---:B---3--:R-:W-:Y:S02]  /*f430*/  IMAD R0, R4.reuse, UR5, R0 ;  /* 0x0000000504007c24 */ /* 0x048fe4000f8e0200 */
[----:B------:R-:W-:Y:S01]  /*f440*/  IMAD.WIDE.U32 R2, R4, UR4, R2 ;  /* 0x0000000404027c25 */ /* 0x000fe2000f8e0002 */
[----:B------:R-:W-:-:S03]  /*f450*/  ULDC.64 UR4, c[0x0][0x3f8] ;  /* 0x0000fe0000047ab9 */ /* 0x000fc60000000a00 */
[----:B------:R-:W-:Y:S01]  /*f460*/  IMAD.IADD R0, R0, 0x1, R3 ;  /* 0x0000000100007824 */ /* 0x000fe200078e0203 */
[----:B------:R-:W-:-:S04]  /*f470*/  LEA R4, P0, R2, UR4, 0x2 ;  /* 0x0000000402047c11 */ /* 0x000fc8000f8010ff */
[----:B------:R-:W-:-:S05]  /*f480*/  LEA.HI.X R5, R2, UR5, R0, 0x2, P0 ;  /* 0x0000000502057c11 */ /* 0x000fca00080f1400 */
[----:B------:R4:W5:Y:S04]  /*f490*/  LDG.E R0, desc[UR54][R4.64] ;  /* 0x0000003604007981 */ /* 0x000968000c1e1900 */
.L_x_1939:
[----:B------:R-:W2:Y:S01]  /*f4a0*/  S2R R2, SR_TID.X ;  /* 0x0000000000027919 */ /* 0x000ea20000002100 */
[----:B-1--4-:R-:W-:Y:S01]  /*f4b0*/  LEA R4, R10, UR40, 0x3 ;  /* 0x000000280a047c11 */ /* 0x012fe2000f8e18ff */
[----:B------:R-:W-:Y:S01]  /*f4c0*/  BSSY B1, `(.L_x_1940) ;  /* 0x0000006000017945 */ /* 0x000fe20003800000 */
[----:B--2---:R-:W-:Y:S02]  /*f4d0*/  LOP3.LUT R3, R2, 0x7f, RZ, 0xc0, !PT ;  /* 0x0000007f02037812 */ /* 0x004fe400078ec0ff */
[----:B------:R-:W-:Y:S02]  /*f4e0*/  SHF.L.U32 R2, R9, 0x1f, RZ ;  /* 0x0000001f09027819 */ /* 0x000fe400000006ff */
[----:B------:R-:W-:Y:S02]  /*f4f0*/  ISETP.NE.AND P3, PT, R3, RZ, PT ;  /* 0x000000ff0300720c */ /* 0x000fe40003f65270 */
[----:B------:R-:W1:Y:S02]  /*f500*/  SYNCS.PHASECHK.TRANS64.TRYWAIT P0, [R4+URZ+0x29880], R2 ;  /* 0x02988002040075a7 */ /* 0x000e64000800017f */
[----:B-1----:R-:W-:Y:S09]  /*f510*/  @!P0 BRA `(.L_x_1941) ;  /* 0x0000002000148947 */ /* 0x002ff20003800000 */
.L_x_1995:
[----:B------:R-:W-:Y:S05]  /*f520*/  BSYNC B1 ;  /* 0x0000000000017941 */ /* 0x000fea0003800000 */
.L_x_1940:
[----:B------:R-:W-:Y:S04]  /*f530*/  BSSY B1, `(.L_x_1942) ;  /* 0x0000009000017945 */ /* 0x000fe80003800000 */
        /* <DEDUP_REMOVED lines=8> */
.L_x_1943:
[----:B------:R-:W-:Y:S05]  /*f5c0*/  BSYNC B1 ;  /* 0x0000000000017941 */ /* 0x000fea0003800000 */
.L_x_1942:
[----:B------:R-:W2:Y:S04]  /*f5d0*/  LDL R3, [R1] ;  /* 0x0000000001037983 */ /* 0x000ea80000100800 */
[----:B------:R-:W4:Y:S01]  /*f5e0*/  LDL R9, [R1+0x8] ;  /* 0x0000080001097983 */ /* 0x000f220000100800 */
        /* <DEDUP_REMOVED lines=9> */
[----:B--2---:R-:W-:Y:S01]  /*f680*/  IMAD R3, R3, 0x5000, R5 ;  /* 0x0000500003037824 */ /* 0x004fe200078e0205 */
[----:B----4-:R-:W-:-:S03]  /*f690*/  R2UR UR12, R9 ;  /* 0x00000000090c72ca */ /* 0x010fc600000e0000 */
[----:B------:R-:W-:Y:S02]  /*f6a0*/  VIADD R3, R3, 0xa400 ;  /* 0x0000a40003037836 */ /* 0x000fe40000000000 */
[----:B------:R-:W-:-:S10]  /*f6b0*/  VIADD R9, R4, 0x29870 ;  /* 0x0002987004097836 */ /* 0x000fd40000000000 */
.L_x_1944:
        /* <DEDUP_REMOVED lines=12> */
.L_x_1996:
[----:B------:R-:W-:Y:S05]  /*f780*/  BSYNC B1 ;  /* 0x0000000000017941 */ /* 0x000fea0003800000 */
.L_x_1945:
[----:B------:R-:W-:Y:S01]  /*f790*/  BSSY B1, `(.L_x_1947) ;  /* 0x000000b000017945 */ /* 0x000fe20003800000 */
[----:B-12---:R-:W-:Y:S02]  /*f7a0*/  IMAD.MOV.U32 R2, RZ, RZ, 0x0 ;  /* 0x00000000ff027424 */ /* 0x006fe400078e00ff */
        /* <DEDUP_REMOVED lines=9> */
.L_x_1948:
[----:B------:R-:W-:Y:S05]  /*f840*/  BSYNC B1 ;  /* 0x0000000000017941 */ /* 0x000fea0003800000 */
.L_x_1947:
        /* <DEDUP_REMOVED lines=12> */
.L_x_1949:
        /* <DEDUP_REMOVED lines=16> */
.L_x_1950:
        /* <DEDUP_REMOVED lines=16> */
.L_x_1951:
        /* <DEDUP_REMOVED lines=8> */
[----:B----4-:R-:W-:Y:S05]  /*fb90*/  @P0 BRA.U.ANY `(.L_x_1951) ;  /* 0xfffffffd00dc0947 */ /* 0x010fea000393ffff */
.L_x_1938:
[----:B------:R-:W-:Y:S05]  /*fba0*/  BSYNC B0 ;  /* 0x0000000000007941 */ /* 0x000fea0003800000 */
.L_x_1937:
[----:B------:R-:W-:-:S06]  /*fbb0*/  UISETP.NE.AND UP0, UPT, UR44, 0x3, UPT ;  /* 0x000000032c00788c */ /* 0x000fcc000bf05270 */
[----:B------:R-:W-:-:S13]  /*fbc0*/  PLOP3.LUT P0, PT, PT, PT, UP0, 0x80, 0x0 ;  /* 0x000000000000781c */ /* 0x000fda0003f0f008 */
[----:B------:R-:W-:Y:S05]  /*fbd0*/  @!P0 BRA `(.L_x_1952) ;  /* 0x0000000000048947 */ /* 0x000fea0003800000 */
[----:B------:R-:W-:Y:S01]  /*fbe0*/  BPT.TRAP 0x1 ;  /* 0x000000040000795c */ /* 0x000fe20000300000 */
.L_x_1952:
        /* <DEDUP_REMOVED lines=9> */
.L_x_1997:
[----:B------:R-:W-:Y:S05]  /*fc80*/  BSYNC B0 ;  /* 0x0000000000007941 */ /* 0x000fea0003800000 */
.L_x_1953:
[----:B------:R-:W-:Y:S05]  /*fc90*/  @!P0 BRA `(.L_x_1955) ;  /* 0x0000000000048947 */ /* 0x000fea0003800000 */
[----:B------:R-:W-:Y:S01]  /*fca0*/  BPT.TRAP 0x1 ;  /* 0x000000040000795c */ /* 0x000fe20000300000 */
.L_x_1955:
[----:B----4-:R-:W4:Y:S01]  /*fcb0*/  LDL R2, [R1+0x4] ;  /* 0x0000040001027983 */ /* 0x010f220000100800 */
[----:B------:R-:W-:-:S04]  /*fcc0*/  SHF.L.U32 R3, R6, 0x1f, RZ ;  /* 0x0000001f06037819 */ /* 0x000fc800000006ff */
[----:B----4-:R4:W5:Y:S02]  /*fcd0*/  SYNCS.PHASECHK.TRANS64.TRYWAIT P3, [R2+URZ+0x29860], R3 ;  /* 0x02986003020075a7 */ /* 0x010964000806017f */
[----:B----4-:R-:W-:Y:S01]  /*fce0*/  IMAD R2, R7, 0x5000, RZ ;  /* 0x0000500007027824 */ /* 0x010fe200078e02ff */
[----:B-----5:R-:W-:Y:S06]  /*fcf0*/  @!P3 BRA `(.L_x_1956) ;  /* 0x00000018005cb947 */ /* 0x020fec0003800000 */
.L_x_1998:
[----:B-1----:R-:W4:Y:S04]  /*fd00*/  LDL R4, [R1+0x1c] ;  /* 0x00001c0001047983 */ /* 0x002f280000100800 */
[----:B------:R-:W5:Y:S01]  /*fd10*/  LDL R12, [R1+0x18] ;  /* 0x00001800010c7983 */ /* 0x000f620000100800 */
[----:B------:R-:W-:Y:S05]  /*fd20*/  WARPSYNC.ALL ;  /* 0x0000000000007948 */ /* 0x000fea0003800000 */
[----:B------:R-:W1:Y:S01]  /*fd30*/  S2R R8, SR_TID.X ;  /* 0x0000000000087919 */ /* 0x000e620000002100 */
[----:B--2---:R-:W-:Y:S01]  /*fd40*/  IMAD.MOV.U32 R10, RZ, RZ, 0x40 ;  /* 0x00000040ff0a7424 */ /* 0x004fe200078e00ff */
[----:B-1----:R-:W-:-:S04]  /*fd50*/  LOP3.LUT P3, RZ, R8, 0x4, RZ, 0xc0, !PT ;  /* 0x0000000408ff7812 */ /* 0x002fc8000786c0ff */
[----:B------:R-:W-:Y:S02]  /*fd60*/  SEL R10, R10, 0xffffffc0, !P3 ;  /* 0xffffffc00a0a7807 */ /* 0x000fe40005800000 */
[C---:B----4-:R-:W-:Y:S02]  /*fd70*/  LOP3.LUT R3, R2.reuse, R4, RZ, 0xfc, !PT ;  /* 0x0000000402037212 */ /* 0x050fe400078efcff */
[----:B-----5:R-:W-:-:S03]  /*fd80*/  IADD3 R2, R2, UR40, R12 ;  /* 0x0000002802027c10 */ /* 0x020fc6000fffe00c */
        /* <DEDUP_REMOVED lines=70> */
.L_x_1957:
        /* <DEDUP_REMOVED lines=11> */
.L_x_1936:
        /* <DEDUP_REMOVED lines=15> */
.L_x_1960:
[----:B------:R-:W-:Y:S05]  /*10390*/  BSYNC B0 ;  /* 0x0000000000007941 */ /* 0x000fea0003800000 */
.L_x_1959:
[----:B------:R-:W-:-:S06]  /*103a0*/  UISETP.NE.AND UP0, UPT, UR44, 0x3, UPT ;  /* 0x000000032c00788c */ /* 0x000fcc000bf05270 */
[----:B------:R-:W-:-:S13]  /*103b0*/  PLOP3.LUT P0, PT, PT, PT, UP0, 0x80, 0x0 ;  /* 0x000000000000781c */ /* 0x000fda0003f0f008 */
[----:B------:R-:W-:Y:S05]  /*103c0*/  @!P0 BRA `(.L_x_1961) ;  /* 0x0000000000048947 */ /* 0x000fea0003800000 */
[----:B------:R-:W-:Y:S01]  /*103d0*/  BPT.TRAP 0x1 ;  /* 0x000000040000795c */ /* 0x000fe20000300000 */
.L_x_1961:
        /* <DEDUP_REMOVED lines=10> */
.L_x_1999:
[----:B------:R-:W-:Y:S05]  /*10480*/  BSYNC B0 ;  /* 0x0000000000007941 */ /* 0x000fea0003800000 */
.L_x_1962:
[----:B------:R-:W-:Y:S05]  /*10490*/  @!P1 BRA `(.L_x_1964) ;  /* 0x0000000000049947 */ /* 0x000fea0003800000 */
[----:B------:R-:W-:Y:S01]  /*104a0*/  BPT.TRAP 0x1 ;  /* 0x000000040000795c */ /* 0x000fe20000300000 */
.L_x_1964:
[----:B------:R-:W1:Y:S02]  /*104b0*/  LDL R0, [R1+0xc] ;  /* 0x00000c0001007983 */ /* 0x000e640000100800 */
[----:B-1----:R-:W-:-:S04]  /*104c0*/  SHF.L.U32 R3, R0, 0x1f, RZ ;  /* 0x0000001f00037819 */ /* 0x002fc800000006ff */
[----:B------:R-:W1:Y:S02]  /*104d0*/  SYNCS.PHASECHK.TRANS64.TRYWAIT P0, [R20+URZ+0x29860], R3 ;  /* 0x02986003140075a7 */ /* 0x000e64000800017f */
[----:B-1----:R-:W-:Y:S05]  /*104e0*/  @!P0 BRA `(.L_x_1965) ;  /* 0x00000010008c8947 */ /* 0x002fea0003800000 */
.L_x_2000:
        /* <DEDUP_REMOVED lines=81> */
.L_x_1966:
        /* <DEDUP_REMOVED lines=14> */
.L_x_1920:
[----:B------:R-:W-:Y:S05]  /*10ae0*/  BSYNC B6 ;  /* 0x0000000000067941 */ /* 0x000fea0003800000 */
.L_x_1918:
[----:B-12---:R-:W2:Y:S04]  /*10af0*/  LDL R0, [R1+0x28] ;  /* 0x0000280001007983 */ /* 0x006ea80000100800 */
[----:B------:R1:W5:Y:S01]  /*10b00*/  LDL R2, [R1+0x20] ;  /* 0x0000200001027983 */ /* 0x0003620000100800 */
[----:B--2---:R-:W-:-:S13]  /*10b10*/  ISETP.NE.AND P0, PT, R0, RZ, PT ;  /* 0x000000ff0000720c */ /* 0x004fda0003f05270 */
        /* <DEDUP_REMOVED lines=9> */
.L_x_1967:
        /* <DEDUP_REMOVED lines=11> */
.L_x_1968:
[----:B--2---:R-:W2:Y:S01]  /*10c60*/  LDL R0, [R1+0x20] ;  /* 0x0000200001007983 */ /* 0x004ea20000100800 */
[----:B------:R-:W-:Y:S02]  /*10c70*/  ULDC UR4, c[0x0][0xda8] ;  /* 0x00036a0000047ab9 */ /* 0x000fe40000000800 */
[----:B--2---:R-:W-:-:S13]  /*10c80*/  ISETP.GE.AND P0, PT, R0, UR4, PT ;  /* 0x0000000400007c0c */ /* 0x004fda000bf06270 */
[----:B------:R-:W-:Y:S05]  /*10c90*/  @!P0 BRA `(.L_x_1969) ;  /* 0xffffffcc00e48947 */ /* 0x000fea000383ffff */
.L_x_1915:
[----:B--2---:R-:W2:Y:S01]  /*10ca0*/  LDL.LU R0, [R1+0x24] ;  /* 0x0000240001007983 */ /* 0x004ea20000300800 */
[----:B------:R-:W-:Y:S01]  /*10cb0*/  BSSY B0, `(.L_x_1970) ;  /* 0x000000b000007945 */ /* 0x000fe20003800000 */
[----:B------:R-:W3:Y:S01]  /*10cc0*/  S2R R5, SR_CgaCtaId ;  /* 0x0000000000057919 */ /* 0x000ee20000008800 */
[----:B--2---:R-:W-:-:S05]  /*10cd0*/  VIADD R0, R0, 0x1 ;  /* 0x0000000100007836 */ /* 0x004fca0000000000 */
[----:B-1----:R-:W-:-:S04]  /*10ce0*/  LEA.HI R2, R0, R0, RZ, 0x1 ;  /* 0x0000000000027211 */ /* 0x002fc800078f08ff */
[----:B------:R-:W-:-:S05]  /*10cf0*/  LOP3.LUT R3, R2, 0xfffffffe, RZ, 0xc0, !PT ;  /* 0xfffffffe02037812 */ /* 0x000fca00078ec0ff */
[----:B------:R-:W-:Y:S01]  /*10d00*/  IMAD.IADD R3, R0, 0x1, -R3 ;  /* 0x0000000100037824 */ /* 0x000fe200078e0a03 */
[----:B------:R-:W-:-:S04]  /*10d10*/  MOV R0, 0x400 ;  /* 0x0000040000007802 */ /* 0x000fc80000000f00 */
[----:B---3--:R-:W-:Y:S02]  /*10d20*/  LEA R0, R5, R0, 0x18 ;  /* 0x0000000005007211 */ /* 0x008fe400078ec0ff */
[----:B------:R-:W-:-:S04]  /*10d30*/  SHF.L.U32 R3, R3, 0x1f, RZ ;  /* 0x0000001f03037819 */ /* 0x000fc800000006ff */
[----:B------:R-:W1:Y:S02]  /*10d40*/  SYNCS.PHASECHK.TRANS64.TRYWAIT P0, [R0+URZ+0x29820], R3 ;  /* 0x02982003000075a7 */ /* 0x000e64000800017f */
[----:B-1----:R-:W-:Y:S05]  /*10d50*/  @!P0 BRA `(.L_x_1971) ;  /* 0x0000000800848947 */ /* 0x002fea0003800000 */
.L_x_2001:
[----:B------:R-:W-:Y:S05]  /*10d60*/  BSYNC B0 ;  /* 0x0000000000007941 */ /* 0x000fea0003800000 */
.L_x_1970:
[----:B------:R-:W-:-:S03]  /*10d70*/  UMOV UR4, 0xffffffff ;  /* 0xffffffff00047882 */ /* 0x000fc60000000000 */
[----:B------:R-:W-:Y:S05]  /*10d80*/  BRA.DIV UR4, `(.L_x_1972) ;  /* 0x0000000a048c7947 */ /* 0x000fea000b800000 */
[----:B------:R-:W2:Y:S02]  /*10d90*/  S2R R2, SR_TID.X ;  /* 0x0000000000027919 */ /* 0x000ea40000002100 */
[----:B--2---:R-:W-:-:S04]  /*10da0*/  SHF.R.U32.HI R2, RZ, 0x5, R2 ;  /* 0x00000005ff027819 */ /* 0x004fc80000011602 */
[----:B------:R-:W-:-:S05]  /*10db0*/  LOP3.LUT R2, R2, 0x3, RZ, 0xc0, !PT ;  /* 0x0000000302027812 */ /* 0x000fca00078ec0ff */
[----:B------:R2:W3:Y:S02]  /*10dc0*/  SHFL.IDX PT, R14, R2, RZ, 0x1f ;  /* 0x00001fff020e7589 */ /* 0x0004e400000e0000 */
.L_x_2004:
[----:B---3--:R-:W-:Y:S01]  /*10dd0*/  ISETP.NE.AND P0, PT, R14, RZ, PT ;  /* 0x000000ff0e00720c */ /* 0x008fe20003f05270 */
[----:B------:R-:W-:-:S12]  /*10de0*/  BSSY B0, `(.L_x_1973) ;  /* 0x000002e000007945 */ /* 0x000fd80003800000 */
[----:B------:R-:W-:Y:S05]  /*10df0*/  @P0 BRA `(.L_x_1974) ;  /* 0x0000000000b00947 */ /* 0x000fea0003800000 */
[----:B------:R-:W-:-:S03]  /*10e00*/  UMOV UR4, 0xffffffff ;  /* 0xffffffff00047882 */ /* 0x000fc60000000000 */
[----:B------:R-:W-:Y:S05]  /*10e10*/  BRA.DIV UR4, `(.L_x_1975) ;  /* 0x0000000a049c7947 */ /* 0x000fea000b800000 */
[----:B------:R-:W-:-:S13]  /*10e20*/  ELECT P6, URZ, PT ;  /* 0x00000000003f782f */ /* 0x000fda00038c0000 */
.L_x_2007:
[----:B------:R-:W-:Y:S05]  /*10e30*/  @!P6 BRA `(.L_x_1974) ;  /* 0x0000000000a0e947 */ /* 0x000fea0003800000 */
[----:B------:R-:W-:-:S06]  /*10e40*/  ULOP3.LUT UR4, UR61, 0x2, URZ, 0xfc, !UPT ;  /* 0x000000023d047892 */ /* 0x000fcc000f8efc3f */
[----:B--2---:R-:W-:-:S05]  /*10e50*/  IMAD.U32 R2, RZ, RZ, UR4 ;  /* 0x00000004ff027e24 */ /* 0x004fca000f8e00ff */
[----:B------:R-:W-:-:S13]  /*10e60*/  ISETP.NE.AND P0, PT, R2, 0x3, PT ;  /* 0x000000030200780c */ /* 0x000fda0003f05270 */
[----:B------:R-:W-:Y:S05]  /*10e70*/  @!P0 BRA `(.L_x_1976) ;  /* 0x0000000000048947 */ /* 0x000fea0003800000 */
[----:B------:R-:W-:Y:S01]  /*10e80*/  BPT.TRAP 0x1 ;  /* 0x000000040000795c */ /* 0x000fe20000300000 */
.L_x_1976:
        /* <DEDUP_REMOVED lines=14> */
.L_x_2008:
[----:B------:R-:W2:Y:S02]  /*10f70*/  SYNCS.PHASECHK.TRANS64.TRYWAIT P1, [R7+URZ], R2 ;  /* 0x00000002070075a7 */ /* 0x000ea4000802017f */
[----:B--2---:R-:W-:Y:S05]  /*10f80*/  @!P1 BRA `(.L_x_1978) ;  /* 0x0000000800749947 */ /* 0x004fea0003800000 */
.L_x_2009:
[----:B------:R-:W-:Y:S05]  /*10f90*/  @!P0 BRA `(.L_x_1979) ;  /* 0x0000000000048947 */ /* 0x000fea0003800000 */
[----:B------:R-:W-:Y:S01]  /*10fa0*/  BPT.TRAP 0x1 ;  /* 0x000000040000795c */ /* 0x000fe20000300000 */
.L_x_1979:
[----:B------:R-:W3:Y:S02]  /*10fb0*/  LDL.LU R4, [R1] ;  /* 0x0000000001047983 */ /* 0x000ee40000300800 */
[----:B---3--:R-:W-:-:S04]  /*10fc0*/  IMAD R4, R4, 0x8, R0 ;  /* 0x0000000804047824 */ /* 0x008fc800078e0200 */
[----:B------:R-:W3:Y:S02]  /*10fd0*/  SYNCS.PHASECHK.TRANS64.TRYWAIT P1, [R4+URZ+0x29860], R5 ;  /* 0x02986005040075a7 */ /* 0x000ee4000802017f */
[----:B---3--:R-:W-:Y:S05]  /*10fe0*/  @!P1 BRA `(.L_x_1980) ;  /* 0x0000000800709947 */ /* 0x008fea0003800000 */
.L_x_2010:
[----:B------:R-:W-:Y:S05]  /*10ff0*/  @!P0 BRA `(.L_x_1981) ;  /* 0x0000000000048947 */ /* 0x000fea0003800000 */
[----:B------:R-:W-:Y:S01]  /*11000*/  BPT.TRAP 0x1 ;  /* 0x000000040000795c */ /* 0x000fe20000300000 */
.L_x_1981:
[----:B------:R-:W-:-:S04]  /*11010*/  IMAD R3, R3, 0x8, R0 ;  /* 0x0000000803037824 */ /* 0x000fc800078e0200 */
[----:B------:R-:W4:Y:S02]  /*11020*/  SYNCS.PHASECHK.TRANS64.TRYWAIT P1, [R3+URZ+0x29860], R2 ;  /* 0x02986002030075a7 */ /* 0x000f24000802017f */
[----:B----4-:R-:W-:Y:S05]  /*11030*/  @!P1 BRA `(.L_x_1982) ;  /* 0x0000000800709947 */ /* 0x010fea0003800000 */
.L_x_2011:
[----:B------:R-:W-:Y:S05]  /*11040*/  @!P0 BRA `(.L_x_1983) ;  /* 0x0000000000048947 */ /* 0x000fea0003800000 */
[----:B------:R-:W-:Y:S01]  /*11050*/  BPT.TRAP 0x1 ;  /* 0x000000040000795c */ /* 0x000fe20000300000 */
.L_x_1983:
[----:B------:R-:W5:Y:S02]  /*11060*/  SYNCS.PHASECHK.TRANS64.TRYWAIT P0, [R4+URZ+0x29880], R5 ;  /* 0x02988005040075a7 */ /* 0x000f64000800017f */
[----:B-----5:R-:W-:Y:S05]  /*11070*/  @!P0 BRA `(.L_x_1984) ;  /* 0x0000000800748947 */ /* 0x020fea0003800000 */
.L_x_1985:
[----:B------:R1:W1:Y:S02]  /*11080*/  SYNCS.PHASECHK.TRANS64.TRYWAIT P0, [R3+URZ+0x29880], R2 ;  /* 0x02988002030075a7 */ /* 0x000264000800017f */
[----:B-1----:R-:W-:Y:S05]  /*11090*/  @!P0 NANOSLEEP.SYNCS 0x989680 ;  /* 0x009896800000895d */ /* 0x002fea0003900000 */
[----:B------:R-:W1:Y:S02]  /*110a0*/  @!P0 SYNCS.PHASECHK.TRANS64 P0, [R3+URZ+0x29880], R2 ;  /* 0x02988002030085a7 */ /* 0x000e64000800007f */
[----:B-1----:R-:W-:Y:S05]  /*110b0*/  @!P0 BRA `(.L_x_1985) ;  /* 0xfffffffc00f08947 */ /* 0x002fea000383ffff */
.L_x_1974:
[----:B------:R-:W-:Y:S05]  /*110c0*/  BSYNC B0 ;  /* 0x0000000000007941 */ /* 0x000fea0003800000 */
.L_x_1973:
[----:B------:R-:W-:Y:S05]  /*110d0*/  EXIT ;  /* 0x000000000000794d */ /* 0x000fea0003800000 */
.L_x_1869:
[----:B-1----:R-:W-:-:S04]  /*110e0*/  IMAD.U32 R3, RZ, RZ, UR38 ;  /* 0x00000026ff037e24 */ /* 0x002fc8000f8e00ff */
[----:B------:R1:W2:Y:S03]  /*110f0*/  SYNCS.PHASECHK.TRANS64.TRYWAIT P1, [R3+URZ+0x29800], R0 ;  /* 0x02980000030075a7 */ /* 0x0002a6000802017f */
[----:B--2---:R-:W-:Y:S05]  /*11100*/  @!P1 NANOSLEEP.SYNCS 0x989680 ;  /* 0x009896800000995d */ /* 0x004fea0003900000 */
[----:B------:R-:W2:Y:S02]  /*11110*/  @!P1 SYNCS.PHASECHK.TRANS64 P1, [R3+URZ+0x29800], R0 ;  /* 0x02980000030095a7 */ /* 0x000ea4000802007f */
[----:B--2---:R-:W-:Y:S05]  /*11120*/  @!P1 BRA `(.L_x_1869) ;  /* 0xfffffffc00ec9947 */ /* 0x004fea000383ffff */
[----:B------:R-:W-:Y:S05]  /*11130*/  BRA `(.L_x_1986) ;  /* 0xffffff0800387947 */ /* 0x000fea000383ffff */
.L_x_1873:
[----:B--2---:R2:W3:Y:S02]  /*11140*/  SYNCS.PHASECHK.TRANS64.TRYWAIT P2, [R2+URZ+0x29830], R3 ;  /* 0x02983003020075a7 */ /* 0x0044e4000804017f */
[----:B---3--:R-:W-:Y:S05]  /*11150*/  @!P2 NANOSLEEP.SYNCS 0x989680 ;  /* 0x009896800000a95d */ /* 0x008fea0003900000 */
[----:B------:R-:W3:Y:S02]  /*11160*/  @!P2 SYNCS.PHASECHK.TRANS64 P2, [R2+URZ+0x29830], R3 ;  /* 0x029830030200a5a7 */ /* 0x000ee4000804007f */
[----:B---3--:R-:W-:Y:S05]  /*11170*/  @!P2 BRA `(.L_x_1873) ;  /* 0xfffffffc00f0a947 */ /* 0x008fea000383ffff */
[----:B------:R-:W-:Y:S05]  /*11180*/  BRA `(.L_x_1872) ;  /* 0xffffff0800607947 */ /* 0x000fea000383ffff */
.L_x_1878:
[----:B--2---:R-:W-:-:S04]  /*11190*/  IMAD.U32 R7, RZ, RZ, UR5 ;  /* 0x00000005ff077e24 */ /* 0x004fc8000f8e00ff */
[----:B------:R2:W3:Y:S03]  /*111a0*/  SYNCS.PHASECHK.TRANS64.TRYWAIT P2, [R7+URZ+0x29830], R0 ;  /* 0x02983000070075a7 */ /* 0x0004e6000804017f */
[----:B---3--:R-:W-:Y:S05]  /*111b0*/  @!P2 NANOSLEEP.SYNCS 0x989680 ;  /* 0x009896800000a95d */ /* 0x008fea0003900000 */
[----:B------:R-:W3:Y:S02]  /*111c0*/  @!P2 SYNCS.PHASECHK.TRANS64 P2, [R7+URZ+0x29830], R0 ;  /* 0x029830000700a5a7 */ /* 0x000ee4000804007f */
[----:B---3--:R-:W-:Y:S05]  /*111d0*/  @!P2 BRA `(.L_x_1878) ;  /* 0xfffffffc00eca947 */ /* 0x008fea000383ffff */
[----:B------:R-:W-:Y:S05]  /*111e0*/  BRA `(.L_x_1875) ;  /* 0xffffff4000007947 */ /* 0x000fea000383ffff */
.L_x_1882:
[----:B--2---:R-:W-:-:S04]  /*111f0*/  IMAD.U32 R7, RZ, RZ, UR5 ;  /* 0x00000005ff077e24 */ /* 0x004fc8000f8e00ff */
[----:B------:R2:W3:Y:S03]  /*11200*/  SYNCS.PHASECHK.TRANS64.TRYWAIT P2, [R7+URZ+0x29850], R0 ;  /* 0x02985000070075a7 */ /* 0x0004e6000804017f */
[----:B---3--:R-:W-:Y:S05]  /*11210*/  @!P2 NANOSLEEP.SYNCS 0x989680 ;  /* 0x009896800000a95d */ /* 0x008fea0003900000 */
[----:B------:R-:W3:Y:S02]  /*11220*/  @!P2 SYNCS.PHASECHK.TRANS64 P2, [R7+URZ+0x29850], R0 ;  /* 0x029850000700a5a7 */ /* 0x000ee4000804007f */
[----:B---3--:R-:W-:Y:S05]  /*11230*/  @!P2 BRA `(.L_x_1882) ;  /* 0xfffffffc00eca947 */ /* 0x008fea000383ffff */
[----:B------:R-:W-:Y:S05]  /*11240*/  BRA `(.L_x_1879) ;  /* 0xffffff4c00087947 */ /* 0x000fea000383ffff */
.L_x_1889:
[----:B--2---:R-:W-:-:S04]  /*11250*/  IMAD.U32 R9, RZ, RZ, UR5 ;  /* 0x00000005ff097e24 */ /* 0x004fc8000f8e00ff */
[----:B------:R2:W3:Y:S03]  /*11260*/  SYNCS.PHASECHK.TRANS64.TRYWAIT P2, [R9+URZ+0x29830], R0 ;  /* 0x02983000090075a7 */ /* 0x0004e6000804017f */
[----:B---3--:R-:W-:Y:S05]  /*11270*/  @!P2 NANOSLEEP.SYNCS 0x989680 ;  /* 0x009896800000a95d */ /* 0x008fea0003900000 */
[----:B------:R-:W3:Y:S02]  /*11280*/  @!P2 SYNCS.PHASECHK.TRANS64 P2, [R9+URZ+0x29830], R0 ;  /* 0x029830000900a5a7 */ /* 0x000ee4000804007f */
[----:B---3--:R-:W-:Y:S05]  /*11290*/  @!P2 BRA `(.L_x_1889) ;  /* 0xfffffffc00eca947 */ /* 0x008fea000383ffff */
[----:B------:R-:W-:Y:S05]  /*112a0*/  BRA `(.L_x_1886) ;  /* 0xffffff7400d07947 */ /* 0x000fea000383ffff */
.L_x_1893:
[----:B--2---:R-:W-:-:S04]  /*112b0*/  IMAD.U32 R9, RZ, RZ, UR5 ;  /* 0x00000005ff097e24 */ /* 0x004fc8000f8e00ff */
[----:B------:R2:W3:Y:S03]  /*112c0*/  SYNCS.PHASECHK.TRANS64.TRYWAIT P2, [R9+URZ+0x29850], R0 ;  /* 0x02985000090075a7 */ /* 0x0004e6000804017f */
[----:B---3--:R-:W-:Y:S05]  /*112d0*/  @!P2 NANOSLEEP.SYNCS 0x989680 ;  /* 0x009896800000a95d */ /* 0x008fea0003900000 */
[----:B------:R-:W3:Y:S02]  /*112e0*/  @!P2 SYNCS.PHASECHK.TRANS64 P2, [R9+URZ+0x29850], R0 ;  /* 0x029850000900a5a7 */ /* 0x000ee4000804007f */
[----:B---3--:R-:W-:Y:S05]  /*112f0*/  @!P2 BRA `(.L_x_1893) ;  /* 0xfffffffc00eca947 */ /* 0x008fea000383ffff */
[----:B------:R-:W-:Y:S05]  /*11300*/  BRA `(.L_x_1890) ;  /* 0xffffff8000cc7947 */ /* 0x000fea000383ffff */
.L_x_1899:
[----:B--2---:R-:W-:-:S04]  /*11310*/  IMAD.U32 R5, RZ, RZ, UR9 ;  /* 0x00000009ff057e24 */ /* 0x004fc8000f8e00ff */
[----:B------:R2:W3:Y:S03]  /*11320*/  SYNCS.PHASECHK.TRANS64.TRYWAIT P1, [R5+URZ+0x29850], R4 ;  /* 0x02985004050075a7 */ /* 0x0004e6000802017f */
[----:B---3--:R-:W-:Y:S05]  /*11330*/  @!P1 NANOSLEEP.SYNCS 0x989680 ;  /* 0x009896800000995d */ /* 0x008fea0003900000 */
[----:B------:R-:W3:Y:S02]  /*11340*/  @!P1 SYNCS.PHASECHK.TRANS64 P1, [R5+URZ+0x29850], R4 ;  /* 0x02985004050095a7 */ /* 0x000ee4000802007f */
[----:B---3--:R-:W-:Y:S05]  /*11350*/  @!P1 BRA `(.L_x_1899) ;  /* 0xfffffffc00ec9947 */ /* 0x008fea000383ffff */
[----:B------:R-:W-:Y:S05]  /*11360*/  BRA `(.L_x_1898) ;  /* 0xffffffa000a07947 */ /* 0x000fea000383ffff */
.L_x_1925:
[----:B------:R-:W-:Y:S02]  /*11370*/  IMAD.MOV.U32 R13, RZ, RZ, R4 ;  /* 0x000000ffff0d7224 */ /* 0x000fe400078e0004 */
[----:B------:R-:W-:Y:S02]  /*11380*/  IMAD.MOV.U32 R12, RZ, RZ, RZ ;  /* 0x000000ffff0c7224 */ /* 0x000fe400078e00ff */
[----:B------:R-:W-:Y:S02]  /*11390*/  IMAD.MOV.U32 R11, RZ, RZ, 0x1f ;  /* 0x0000001fff0b7424 */ /* 0x000fe400078e00ff */
[----:B------:R-:W-:-:S07]  /*113a0*/  IMAD.MOV.U32 R15, RZ, RZ, -0x1 ;  /* 0xffffffffff0f7424 */ /* 0x000fce00078e00ff */
[----:B------:R-:W-:Y:S05]  /*113b0*/  WARPSYNC.COLLECTIVE R15, `(.L_x_1987) ;  /* 0x000000000f087348 */ /* 0x000fea0003c00000 */
[----:B------:R1:W2:Y:S02]  /*113c0*/  SHFL.IDX P6, R14, R13, R12, R11 ;  /* 0x0000000c0d0e7389 */ /* 0x0002a400000c000b */
[----:B-12---:R-:W-:Y:S01]  /*113d0*/  ENDCOLLECTIVE ;  /* 0x000000000000791b */ /* 0x006fe20003800000 */
.L_x_1987:
[----:B------:R-:W-:Y:S05]  /*113e0*/  BRA `(.L_x_1988) ;  /* 0xffffffd400607947 */ /* 0x000fea000383ffff */
.L_x_1927:
[----:B------:R-:W-:Y:S01]  /*113f0*/  BSSY B0, `(.L_x_1989) ;  /* 0x0000006000007945 */ /* 0x000fe20003800000 */
[----:B------:R-:W-:-:S07]  /*11400*/  IMAD.MOV.U32 R15, RZ, RZ, -0x1 ;  /* 0xffffffffff0f7424 */ /* 0x000fce00078e00ff */
[----:B-1----:R-:W-:Y:S05]  /*11410*/  WARPSYNC.COLLECTIVE R15, `(.L_x_1990) ;  /* 0x000000000f0c7348 */ /* 0x002fea0003c00000 */
[----:B------:R-:W-:Y:S02]  /*11420*/  ELECT P6, UR62, PT ;  /* 0x00000000003e782f */ /* 0x000fe400038c0000 */
[----:B------:R-:W-:Y:S01]  /*11430*/  MOV R14, UR62 ;  /* 0x0000003e000e7c02 */ /* 0x000fe20008000f00 */
[----:B-1----:R-:W-:Y:S10]  /*11440*/  ENDCOLLECTIVE ;  /* 0x000000000000791b */ /* 0x002ff40003800000 */
.L_x_1990:
[----:B------:R-:W-:Y:S05]  /*11450*/  BSYNC B0 ;  /* 0x0000000000007941 */ /* 0x000fea0003800000 */
.L_x_1989:
[----:B------:R-:W-:Y:S05]  /*11460*/  BRA `(.L_x_1991) ;  /* 0xffffffd400607947 */ /* 0x000fea000383ffff */
.L_x_1930:
[----:B--2---:R2:W3:Y:S02]  /*11470*/  SYNCS.PHASECHK.TRANS64.TRYWAIT P3, [R5+URZ+0x29880], R2 ;  /* 0x02988002050075a7 */ /* 0x0044e4000806017f */
[----:B---3--:R-:W-:Y:S05]  /*11480*/  @!P3 NANOSLEEP.SYNCS 0x989680 ;  /* 0x009896800000b95d */ /* 0x008fea0003900000 */
[----:B------:R-:W3:Y:S02]  /*11490*/  @!P3 SYNCS.PHASECHK.TRANS64 P3, [R5+URZ+0x29880], R2 ;  /* 0x029880020500b5a7 */ /* 0x000ee4000806007f */
[----:B---3--:R-:W-:Y:S05]  /*114a0*/  @!P3 BRA `(.L_x_1930) ;  /* 0xfffffffc00f0b947 */ /* 0x008fea000383ffff */
[----:B------:R-:W-:Y:S05]  /*114b0*/  BRA `(.L_x_1992) ;  /* 0xffffffd400b87947 */ /* 0x000fea000383ffff */
.L_x_1932:
[----:B-1----:R1:W3:Y:S02]  /*114c0*/  SYNCS.PHASECHK.TRANS64.TRYWAIT P3, [R5+URZ+0x29840], R2 ;  /* 0x02984002050075a7 */ /* 0x0022e4000806017f */
[----:B---3--:R-:W-:Y:S05]  /*114d0*/  @!P3 NANOSLEEP.SYNCS 0x989680 ;  /* 0x009896800000b95d */ /* 0x008fea0003900000 */
[----:B------:R-:W3:Y:S02]  /*114e0*/  @!P3 SYNCS.PHASECHK.TRANS64 P3, [R5+URZ+0x29840], R2 ;  /* 0x029840020500b5a7 */ /* 0x000ee4000806007f */
[----:B---3--:R-:W-:Y:S05]  /*114f0*/  @!P3 BRA `(.L_x_1932) ;  /* 0xfffffffc00f0b947 */ /* 0x008fea000383ffff */
[----:B------:R-:W-:Y:S05]  /*11500*/  BRA `(.L_x_1993) ;  /* 0xffffffd800107947 */ /* 0x000fea000383ffff */
.L_x_1935:
[----:B--2---:R-:W-:-:S04]  /*11510*/  IMAD.U32 R3, RZ, RZ, UR40 ;  /* 0x00000028ff037e24 */ /* 0x004fc8000f8e00ff */
[----:B------:R2:W3:Y:S03]  /*11520*/  SYNCS.PHASECHK.TRANS64.TRYWAIT P0, [R3+URZ+0x29820], R2 ;  /* 0x02982002030075a7 */ /* 0x0004e6000800017f */
[----:B---3--:R-:W-:Y:S05]  /*11530*/  @!P0 NANOSLEEP.SYNCS 0x989680 ;  /* 0x009896800000895d */ /* 0x008fea0003900000 */
[----:B------:R-:W3:Y:S02]  /*11540*/  @!P0 SYNCS.PHASECHK.TRANS64 P0, [R3+URZ+0x29820], R2 ;  /* 0x02982002030085a7 */ /* 0x000ee4000800007f */
[----:B---3--:R-:W-:Y:S05]  /*11550*/  @!P0 BRA `(.L_x_1935) ;  /* 0xfffffffc00ec8947 */ /* 0x008fea000383ffff */
[----:B------:R-:W-:Y:S05]  /*11560*/  BRA `(.L_x_1994) ;  /* 0xffffffdc002c7947 */ /* 0x000fea000383ffff */
.L_x_1941:
[----:B-1----:R1:W2:Y:S02]  /*11570*/  SYNCS.PHASECHK.TRANS64.TRYWAIT P0, [R4+URZ+0x29880], R2 ;  /* 0x02988002040075a7 */ /* 0x0022a4000800017f */
[----:B--2---:R-:W-:Y:S05]  /*11580*/  @!P0 NANOSLEEP.SYNCS 0x989680 ;  /* 0x009896800000895d */ /* 0x004fea0003900000 */
[----:B------:R-:W2:Y:S02]  /*11590*/  @!P0 SYNCS.PHASECHK.TRANS64 P0, [R4+URZ+0x29880], R2 ;  /* 0x02988002040085a7 */ /* 0x000ea4000800007f */
[----:B--2---:R-:W-:Y:S05]  /*115a0*/  @!P0 BRA `(.L_x_1941) ;  /* 0xfffffffc00f08947 */ /* 0x004fea000383ffff */
[----:B------:R-:W-:Y:S05]  /*115b0*/  BRA `(.L_x_1995) ;  /* 0xffffffdc00d87947 */ /* 0x000fea000383ffff */
.L_x_1946:
[----:B--2---:R2:W4:Y:S02]  /*115c0*/  SYNCS.PHASECHK.TRANS64.TRYWAIT P0, [R4+URZ+0x29840], R2 ;  /* 0x02984002040075a7 */ /* 0x004524000800017f */
[----:B----4-:R-:W-:Y:S05]  /*115d0*/  @!P0 NANOSLEEP.SYNCS 0x989680 ;  /* 0x009896800000895d */ /* 0x010fea0003900000 */
[----:B------:R-:W4:Y:S02]  /*115e0*/  @!P0 SYNCS.PHASECHK.TRANS64 P0, [R4+URZ+0x29840], R2 ;  /* 0x02984002040085a7 */ /* 0x000f24000800007f */
[----:B----4-:R-:W-:Y:S05]  /*115f0*/  @!P0 BRA `(.L_x_1946) ;  /* 0xfffffffc00f08947 */ /* 0x010fea000383ffff */
[----:B------:R-:W-:Y:S05]  /*11600*/  BRA `(.L_x_1996) ;  /* 0xffffffe0005c7947 */ /* 0x000fea000383ffff */
.L_x_1954:
[----:B----4-:R-:W4:Y:S02]  /*11610*/  LDL R3, [R1+0x4] ;  /* 0x0000040001037983 */ /* 0x010f240000100800 */
[----:B----4-:R4:W1:Y:S02]  /*11620*/  SYNCS.PHASECHK.TRANS64.TRYWAIT P3, [R3+URZ+0x29870], R2 ;  /* 0x02987002030075a7 */ /* 0x010864000806017f */
[----:B-1----:R-:W-:Y:S05]  /*11630*/  @!P3 NANOSLEEP.SYNCS 0x989680 ;  /* 0x009896800000b95d */ /* 0x002fea0003900000 */
[----:B------:R-:W1:Y:S02]  /*11640*/  @!P3 SYNCS.PHASECHK.TRANS64 P3, [R3+URZ+0x29870], R2 ;  /* 0x029870020300b5a7 */ /* 0x000e64000806007f */
[----:B-1----:R-:W-:Y:S05]  /*11650*/  @!P3 BRA `(.L_x_1954) ;  /* 0xfffffffc00ecb947 */ /* 0x002fea000383ffff */
[----:B------:R-:W-:Y:S05]  /*11660*/  BRA `(.L_x_1997) ;  /* 0xffffffe400847947 */ /* 0x000fea000383ffff */
.L_x_1956:
[----:B-1----:R-:W4:Y:S02]  /*11670*/  LDL R4, [R1+0x4] ;  /* 0x0000040001047983 */ /* 0x002f240000100800 */
[----:B----4-:R1:W4:Y:S02]  /*11680*/  SYNCS.PHASECHK.TRANS64.TRYWAIT P3, [R4+URZ+0x29860], R3 ;  /* 0x02986003040075a7 */ /* 0x010324000806017f */
[----:B----4-:R-:W-:Y:S05]  /*11690*/  @!P3 NANOSLEEP.SYNCS 0x989680 ;  /* 0x009896800000b95d */ /* 0x010fea0003900000 */
[----:B------:R-:W4:Y:S02]  /*116a0*/  @!P3 SYNCS.PHASECHK.TRANS64 P3, [R4+URZ+0x29860], R3 ;  /* 0x029860030400b5a7 */ /* 0x000f24000806007f */
[----:B----4-:R-:W-:Y:S05]  /*116b0*/  @!P3 BRA `(.L_x_1956) ;  /* 0xfffffffc00ecb947 */ /* 0x010fea000383ffff */
[----:B------:R-:W-:Y:S05]  /*116c0*/  BRA `(.L_x_1998) ;  /* 0xffffffe4008c7947 */ /* 0x000fea000383ffff */
.L_x_1963:
[----:B-1----:R1:W2:Y:S02]  /*116d0*/  SYNCS.PHASECHK.TRANS64.TRYWAIT P0, [R20+URZ+0x29870], R3 ;  /* 0x02987003140075a7 */ /* 0x0022a4000800017f */
[----:B--2---:R-:W-:Y:S05]  /*116e0*/  @!P0 NANOSLEEP.SYNCS 0x989680 ;  /* 0x009896800000895d */ /* 0x004fea0003900000 */
[----:B------:R-:W2:Y:S02]  /*116f0*/  @!P0 SYNCS.PHASECHK.TRANS64 P0, [R20+URZ+0x29870], R3 ;  /* 0x02987003140085a7 */ /* 0x000ea4000800007f */
[----:B--2---:R-:W-:Y:S05]  /*11700*/  @!P0 BRA `(.L_x_1963) ;  /* 0xfffffffc00f08947 */ /* 0x004fea000383ffff */
[----:B------:R-:W-:Y:S05]  /*11710*/  BRA `(.L_x_1999) ;  /* 0xffffffec00587947 */ /* 0x000fea000383ffff */
.L_x_1965:
[----:B-1----:R1:W2:Y:S02]  /*11720*/  SYNCS.PHASECHK.TRANS64.TRYWAIT P0, [R20+URZ+0x29860], R3 ;  /* 0x02986003140075a7 */ /* 0x0022a4000800017f */
[----:B--2---:R-:W-:Y:S05]  /*11730*/  @!P0 NANOSLEEP.SYNCS 0x989680 ;  /* 0x009896800000895d */ /* 0x004fea0003900000 */
[----:B------:R-:W2:Y:S02]  /*11740*/  @!P0 SYNCS.PHASECHK.TRANS64 P0, [R20+URZ+0x29860], R3 ;  /* 0x02986003140085a7 */ /* 0x000ea4000800007f */
[----:B--2---:R-:W-:Y:S05]  /*11750*/  @!P0 BRA `(.L_x_1965) ;  /* 0xfffffffc00f08947 */ /* 0x004fea000383ffff */
[----:B------:R-:W-:Y:S05]  /*11760*/  BRA `(.L_x_2000) ;  /* 0xffffffec00607947 */ /* 0x000fea000383ffff */
.L_x_1971:
[----:B-1----:R1:W2:Y:S02]  /*11770*/  SYNCS.PHASECHK.TRANS64.TRYWAIT P0, [R0+URZ+0x29820], R3 ;  /* 0x02982003000075a7 */ /* 0x0022a4000800017f */
[----:B--2---:R-:W-:Y:S05]  /*11780*/  @!P0 NANOSLEEP.SYNCS 0x989680 ;  /* 0x009896800000895d */ /* 0x004fea0003900000 */
[----:B------:R-:W2:Y:S02]  /*11790*/  @!P0 SYNCS.PHASECHK.TRANS64 P0, [R0+URZ+0x29820], R3 ;  /* 0x02982003000085a7 */ /* 0x000ea4000800007f */
[----:B--2---:R-:W-:Y:S05]  /*117a0*/  @!P0 BRA `(.L_x_1971) ;  /* 0xfffffffc00f08947 */ /* 0x004fea000383ffff */
[----:B------:R-:W-:Y:S05]  /*117b0*/  BRA `(.L_x_2001) ;  /* 0xfffffff400687947 */ /* 0x000fea000383ffff */
.L_x_1972:
        /* <DEDUP_REMOVED lines=11> */
.L_x_2003:
[----:B------:R-:W-:Y:S05]  /*11870*/  BSYNC B0 ;  /* 0x0000000000007941 */ /* 0x000fea0003800000 */
.L_x_2002:
[----:B------:R-:W-:Y:S05]  /*11880*/  BRA `(.L_x_2004) ;  /* 0xfffffff400507947 */ /* 0x000fea000383ffff */
.L_x_1975:
[----:B------:R-:W-:Y:S01]  /*11890*/  BSSY B1, `(.L_x_2005) ;  /* 0x0000006000017945 */ /* 0x000fe20003800000 */
[----:B------:R-:W-:-:S07]  /*118a0*/  IMAD.MOV.U32 R15, RZ, RZ, -0x1 ;  /* 0xffffffffff0f7424 */ /* 0x000fce00078e00ff */
[----:B-12---:R-:W-:Y:S05]  /*118b0*/  WARPSYNC.COLLECTIVE R15, `(.L_x_2006) ;  /* 0x000000000f0c7348 */ /* 0x006fea0003c00000 */
[----:B------:R-:W-:Y:S02]  /*118c0*/  ELECT P6, UR62, PT ;  /* 0x00000000003e782f */ /* 0x000fe400038c0000 */
[----:B------:R-:W-:Y:S01]  /*118d0*/  MOV R14, UR62 ;  /* 0x0000003e000e7c02 */ /* 0x000fe20008000f00 */
[----:B-12---:R-:W-:Y:S10]  /*118e0*/  ENDCOLLECTIVE ;  /* 0x000000000000791b */ /* 0x006ff40003800000 */
.L_x_2006:
[----:B------:R-:W-:Y:S05]  /*118f0*/  BSYNC B1 ;  /* 0x0000000000017941 */ /* 0x000fea0003800000 */
.L_x_2005:
[----:B------:R-:W-:Y:S05]  /*11900*/  BRA `(.L_x_2007) ;  /* 0xfffffff400487947 */ /* 0x000fea000383ffff */
.L_x_1977:
[----:B-1----:R1:W2:Y:S02]  /*11910*/  SYNCS.PHASECHK.TRANS64.TRYWAIT P1, [R6+URZ], R5 ;  /* 0x00000005060075a7 */ /* 0x0022a4000802017f */
[----:B--2---:R-:W-:Y:S05]  /*11920*/  @!P1 NANOSLEEP.SYNCS 0x989680 ;  /* 0x009896800000995d */ /* 0x004fea0003900000 */
[----:B------:R-:W2:Y:S02]  /*11930*/  @!P1 SYNCS.PHASECHK.TRANS64 P1, [R6+URZ], R5 ;  /* 0x00000005060095a7 */ /* 0x000ea4000802007f */
[----:B--2---:R-:W-:Y:S05]  /*11940*/  @!P1 BRA `(.L_x_1977) ;  /* 0xfffffffc00f09947 */ /* 0x004fea000383ffff */
[----:B------:R-:W-:Y:S05]  /*11950*/  BRA `(.L_x_2008) ;  /* 0xfffffff400847947 */ /* 0x000fea000383ffff */
.L_x_1978:
[----:B--2---:R2:W3:Y:S02]  /*11960*/  SYNCS.PHASECHK.TRANS64.TRYWAIT P1, [R7+URZ], R2 ;  /* 0x00000002070075a7 */ /* 0x0044e4000802017f */
[----:B---3--:R-:W-:Y:S05]  /*11970*/  @!P1 NANOSLEEP.SYNCS 0x989680 ;  /* 0x009896800000995d */ /* 0x008fea0003900000 */
[----:B------:R-:W3:Y:S02]  /*11980*/  @!P1 SYNCS.PHASECHK.TRANS64 P1, [R7+URZ], R2 ;  /* 0x00000002070095a7 */ /* 0x000ee4000802007f */
[----:B---3--:R-:W-:Y:S05]  /*11990*/  @!P1 BRA `(.L_x_1978) ;  /* 0xfffffffc00f09947 */ /* 0x008fea000383ffff */
[----:B------:R-:W-:Y:S05]  /*119a0*/  BRA `(.L_x_2009) ;  /* 0xfffffff400787947 */ /* 0x000fea000383ffff */
.L_x_1980:
[----:B---3--:R3:W4:Y:S02]  /*119b0*/  SYNCS.PHASECHK.TRANS64.TRYWAIT P1, [R4+URZ+0x29860], R5 ;  /* 0x02986005040075a7 */ /* 0x008724000802017f */
[----:B----4-:R-:W-:Y:S05]  /*119c0*/  @!P1 NANOSLEEP.SYNCS 0x989680 ;  /* 0x009896800000995d */ /* 0x010fea0003900000 */
[----:B------:R-:W4:Y:S02]  /*119d0*/  @!P1 SYNCS.PHASECHK.TRANS64 P1, [R4+URZ+0x29860], R5 ;  /* 0x02986005040095a7 */ /* 0x000f24000802007f */
[----:B----4-:R-:W-:Y:S05]  /*119e0*/  @!P1 BRA `(.L_x_1980) ;  /* 0xfffffffc00f09947 */ /* 0x010fea000383ffff */
[----:B------:R-:W-:Y:S05]  /*119f0*/  BRA `(.L_x_2010) ;  /* 0xfffffff4007c7947 */ /* 0x000fea000383ffff */
.L_x_1982:
[----:B----4-:R4:W1:Y:S02]  /*11a00*/  SYNCS.PHASECHK.TRANS64.TRYWAIT P1, [R3+URZ+0x29860], R2 ;  /* 0x02986002030075a7 */ /* 0x010864000802017f */
[----:B-1----:R-:W-:Y:S05]  /*11a10*/  @!P1 NANOSLEEP.SYNCS 0x989680 ;  /* 0x009896800000995d */ /* 0x002fea0003900000 */
[----:B------:R-:W1:Y:S02]  /*11a20*/  @!P1 SYNCS.PHASECHK.TRANS64 P1, [R3+URZ+0x29860], R2 ;  /* 0x02986002030095a7 */ /* 0x000e64000802007f */
[----:B-1----:R-:W-:Y:S05]  /*11a30*/  @!P1 BRA `(.L_x_1982) ;  /* 0xfffffffc00f09947 */ /* 0x002fea000383ffff */
[----:B------:R-:W-:Y:S05]  /*11a40*/  BRA `(.L_x_2011) ;  /* 0xfffffff4007c7947 */ /* 0x000fea000383ffff */
.L_x_1984:
[----:B------:R1:W1:Y:S02]  /*11a50*/  SYNCS.PHASECHK.TRANS64.TRYWAIT P0, [R4+URZ+0x29880], R5 ;  /* 0x02988005040075a7 */ /* 0x000264000800017f */
[----:B-1----:R-:W-:Y:S05]  /*11a60*/  @!P0 NANOSLEEP.SYNCS 0x989680 ;  /* 0x009896800000895d */ /* 0x002fea0003900000 */
[----:B------:R-:W1:Y:S02]  /*11a70*/  @!P0 SYNCS.PHASECHK.TRANS64 P0, [R4+URZ+0x29880], R5 ;  /* 0x02988005040085a7 */ /* 0x000e64000800007f */
[----:B-1----:R-:W-:Y:S05]  /*11a80*/  @!P0 BRA `(.L_x_1984) ;  /* 0xfffffffc00f08947 */ /* 0x002fea000383ffff */
[----:B------:R-:W-:Y:S05]  /*11a90*/  BRA `(.L_x_1985) ;  /* 0xfffffff400787947 */ /* 0x000fea000383ffff */
.L_x_2012:
        /* <DEDUP_REMOVED lines=14> */
.L_x_2674:


//--------------------- .text._ZN7cutlass13device_kernelIN5flash11enable_sm90INS1_16FlashAttnFwdSm90INS1_25CollectiveMainloopFwdSm90ILi2EN4cute5tupleIJNS5_1CILi1EEES8_S8_EEENS6_IJNS7_ILi128EEENS7_ILi160EEENS7_ILi192EEEEEELi128ENS_12float_e4m3_tEfNS_4arch4Sm90ELb1ELb0ELb0ELb1ELb0ELb0ELb0ELb1ELb1ELb0ELb0ELb0EEENS1_21CollectiveEpilogueFwdINS6_IJSA_SA_SB_EEES9_NS_10bfloat16_tESG_Li256ELb1ELb0ELb0ELb1EEENS1_36VarlenDynamicPersistentTileSchedulerILi128ELi160ELi256ELi128ELb0ELb0ELb1ELb1ELb1ELb1EEEEEEEEEvNT_6ParamsE --------------------------
	.section	.text._ZN7cutlass13device_kernelIN5flash11enable_sm90INS1_16FlashAttnFwdSm90INS1_25CollectiveMainloopFwdSm90ILi2EN4cute5tupleIJNS5_1CILi1EEES8_S8_EEENS6_IJNS7_ILi128EEENS7_ILi160EEENS7_ILi192EEEEEELi128ENS_12float_e4m3_tEfNS_4arch4Sm90ELb1ELb0ELb0ELb1ELb0ELb0ELb0ELb1ELb1ELb0ELb0ELb0EEENS1_21CollectiveEpilogueFwdINS6_IJSA_SA_SB_EEES9_NS_10bfloat16_tESG_Li256ELb1ELb0ELb0ELb1EEENS1_36VarlenDynamicPersistentTileSchedulerILi128ELi160ELi256ELi128ELb0ELb0ELb1ELb1ELb1ELb1EEEEEEEEEvNT_6ParamsE,"ax",@progbits
	.align	128
.text._ZN7cutlass13device_kernelIN5flash11enable_sm90INS1_16FlashAttnFwdSm90INS1_25CollectiveMainloopFwdSm90ILi2EN4cute5tupleIJNS5_1CILi1EEES8_S8_EEENS6_IJNS7_ILi128EEENS7_ILi160EEENS7_ILi192EEEEEELi128ENS_12float_e4m3_tEfNS_4arch4Sm90ELb1ELb0ELb0ELb1ELb0ELb0ELb0ELb1ELb1ELb0ELb0ELb0EEENS1_21CollectiveEpilogueFwdINS6_IJSA_SA_SB_EEES9_NS_10bfloat16_tESG_Li256ELb1ELb0ELb0ELb1EEENS1_36VarlenDynamicPersistentTileSchedulerILi128ELi160ELi256ELi128ELb0ELb0ELb1ELb1ELb1ELb1EEEEEEEEEvNT_6ParamsE:
        .type           _ZN7cutlass13device_kernelIN5flash11enable_sm90INS1_16FlashAttnFwdSm90INS1_25CollectiveMainloopFwdSm90ILi2EN4cute5tupleIJNS5_1CILi1EEES8_S8_EEENS6_IJNS7_ILi128EEENS7_ILi160EEENS7_ILi192EEEEEELi128ENS_12float_e4m3_tEfNS_4arch4Sm90ELb1ELb0ELb0ELb1ELb0ELb0ELb0ELb1ELb1ELb0ELb0ELb0EEENS1_21CollectiveEpilogueFwdINS6_IJSA_SA_SB_EEES9_NS_10bfloat16_tESG_Li256ELb1ELb0ELb0ELb1EEENS1_36VarlenDynamicPersistentTileSchedulerILi128ELi160ELi256ELi128ELb0ELb0ELb1ELb1ELb1ELb1EEEEEEEEEvNT_6ParamsE,@function
        .size           _ZN7cutlass13device_kernelIN5flash11enable_sm90INS1_16FlashAttnFwdSm90INS1_25CollectiveMainloopFwdSm90ILi2EN4cute5tupleIJNS5_1CILi1EEES8_S8_EEENS6_IJNS7_ILi128EEENS7_ILi160EEENS7_ILi192EEEEEELi128ENS_12float_e4m3_tEfNS_4arch4Sm90ELb1ELb0ELb0ELb1ELb0ELb0ELb0ELb1ELb1ELb0ELb0ELb0EEENS1_21CollectiveEpilogueFwdINS6_IJSA_SA_SB_EEES9_NS_10bfloat16_tESG_Li256ELb1ELb0ELb0ELb1EEENS1_36VarlenDynamicPersistentTileSchedulerILi128ELi160ELi256ELi128ELb0ELb0ELb1ELb1ELb1ELb1EEEEEEEEEvNT_6ParamsE,(.L_x_2675 - _ZN7cutlass13device_kernelIN5flash11enable_sm90INS1_16FlashAttnFwdSm90INS1_25CollectiveMainloopFwdSm90ILi2EN4cute5tupleIJNS5_1CILi1EEES8_S8_EEENS6_IJNS7_ILi128EEENS7_ILi160EEENS7_ILi192EEEEEELi128ENS_12float_e4m3_tEfNS_4arch4Sm90ELb1ELb0ELb0ELb1ELb0ELb0ELb0ELb1ELb1ELb0ELb0ELb0EEENS1_21CollectiveEpilogueFwdINS6_IJSA_SA_SB_EEES9_NS_10bfloat16_tESG_Li256ELb1ELb0ELb0ELb1EEENS1_36VarlenDynamicPersistentTileSchedulerILi128ELi160ELi256ELi128ELb0ELb0ELb1ELb1ELb1ELb1EEEEEEEEEvNT_6ParamsE)
        .other          _ZN7cutlass13device_kernelIN5flash11enable_sm90INS1_16FlashAttnFwdSm90INS1_25CollectiveMainloopFwdSm90ILi2EN4cute5tupleIJNS5_1CILi1EEES8_S8_EEENS6_IJNS7_ILi128EEENS7_ILi160EEENS7_ILi192EEEEEELi128ENS_12float_e4m3_tEfNS_4arch4Sm90ELb1ELb0ELb0ELb1ELb0ELb0ELb0ELb1ELb1ELb0ELb0ELb0EEENS1_21CollectiveEpilogueFwdINS6_IJSA_SA_SB_EEES9_NS_10bfloat16_tESG_Li256ELb1ELb0ELb0ELb1EEENS1_36VarlenDynamicPersistentTileSchedulerILi128ELi160ELi256ELi128ELb0ELb0ELb1ELb1ELb1ELb1EEEEEEEEEvNT_6ParamsE,@"STO_CUDA_ENTRY STV_DEFAULT"
_ZN7cutlass13device_kernelIN5flash11enable_sm90INS1_16FlashAttnFwdSm90INS1_25CollectiveMainloopFwdSm90ILi2EN4cute5tupleIJNS5_1CILi1EEES8_S8_EEENS6_IJNS7_ILi128EEENS7_ILi160EEENS7_ILi192EEEEEELi128ENS_12float_e4m3_tEfNS_4arch4Sm90ELb1ELb0ELb0ELb1ELb0ELb0ELb0ELb1ELb1ELb0ELb0ELb0EEENS1_21CollectiveEpilogueFwdINS6_IJSA_SA_SB_EEES9_NS_10bfloat16_tESG_Li256ELb1ELb0ELb0ELb1EEENS1_36VarlenDynamicPersistentTileSchedulerILi128ELi160ELi256ELi128ELb0ELb0ELb1ELb1ELb1ELb1EEEEEEEEEvNT_6ParamsE:
        /* <DEDUP_REMOVED lines=21> */
.L_x_2014:
[----:B------:R-:W-:Y:S05]  /*0150*/  BSYNC B0 ;  /* 0x0000000000007941 */ /* 0x000fea0003800000 */
.L_x_2013:
        /* <DEDUP_REMOVED lines=41> */
.L_x_2015:
        /* <DEDUP_REMOVED lines=22> */
.L_x_2016:
        /* <DEDUP_REMOVED lines=18> */
.L_x_2017:
        /* <DEDUP_REMOVED lines=22> */
.L_x_2018:
        /* <DEDUP_REMOVED lines=22> */
.L_x_2019:
[----:B------:R-:W-:Y:S01]  /*0930*/  PLOP3.LUT P0, PT, PT, PT, UP0, 0x80, 0x0 ;  /* 0x000000000000781c */ /* 0x000fe20003f0f008 */
[----:B------:R-:W-:Y:S01]  /*0940*/  UMOV UR40, 0x1 ;  /* 0x0000000100287882 */ /* 0x000fe20000000000 */
[----:B------:R-:W-:Y:S01]  /*0950*/  NOP ;  /* 0x0000000000007918 */ /* 0x000fe20000000000 */
[----:B------:R-:W-:Y:S01]  /*0960*/  USEL UR40, UR40, 0x2, !UP0 ;  /* 0x0000000228287887 */ /* 0x000fe2000c000000 */
[----:B------:R-:W-:Y:S01]  /*0970*/  ULDC.64 UR54, c[0x0][0x208] ;  /* 0x0000820000367ab9 */ /* 0x000fe20000000a00 */
[----:B012-4-:R-:W-:Y:S08]  /*0980*/  BAR.SYNC.DEFER_BLOCKING 0x0 ;  /* 0x0000000000007b1d */ /* 0x017ff00000010000 */
[----:B------:R-:W-:Y:S05]  /*0990*/  @!P0 BRA `(.L_x_2020) ;  /* 0x000000dc00508947 */ /* 0x000fea0003800000 */
.L_x_2021:
        /* <DEDUP_REMOVED lines=43> */
[-C--:B------:R-:W-:Y:S01]  /*0c50*/  LEA.HI R4, R0, R191.reuse, RZ, 0x5 ;  /* 0x000000bf00047211 */ /* 0x080fe200078f28ff */
[----:B------:R-:W-:Y:S01]  /*0c60*/  IMAD.IADD R17, R188, 0x1, -R17 ;  /* 0x00000001bc117824 */ /* 0x000fe200078e0a11 */
[----:B------:R-:W-:Y:S01]  /*0c70*/  LEA.HI R0, R0, R191, RZ, 0x3 ;  /* 0x000000bf00007211 */ /* 0x000fe200078f18ff */
[----:B------:R-:W-:Y:S01]  /*0c80*/  IMAD.IADD R10, R5, 0x1, -R6 ;  /* 0x00000001050a7824 */ /* 0x000fe200078e0a06 */
[----:B------:R-:W-:Y:S01]  /*0c90*/  SHF.R.S32.HI R6, RZ, 0x4, R3 ;  /* 0x00000004ff067819 */ /* 0x000fe20000011403 */
[----:B------:R-:W-:Y:S01]  /*0ca0*/  IMAD.SHL.U32 R5, R4, 0x20, RZ ;  /* 0x0000002004057824 */ /* 0x000fe200078e00ff */
[----:B------:R-:W-:Y:S01]  /*0cb0*/  LOP3.LUT R4, R3, 0x3fffff0, RZ, 0xc0, !PT ;  /* 0x03fffff003047812 */ /* 0x000fe200078ec0ff */
        /* <DEDUP_REMOVED lines=13> */
.L_x_2078:
[----:B0-----:R-:W0:Y:S01]  /*0d90*/  LDC.64 R2, c[0x0][0xc60] ;  /* 0x00031800ff027b82 */ /* 0x001e220000000a00 */
[----:B------:R-:W-:Y:S01]  /*0da0*/  ULDC.64 UR4, c[0x0][0xa28] ;  /* 0x00028a0000047ab9 */ /* 0x000fe20000000a00 */
[----:B------:R-:W-:Y:S01]  /*0db0*/  ULDC.64 UR6, c[0x0][0xa18] ;  /* 0x0002860000067ab9 */ /* 0x000fe20000000a00 */
[----:B------:R-:W-:Y:S01]  /*0dc0*/  ULDC UR8, c[0x0][0x404] ;  /* 0x0001010000087ab9 */ /* 0x000fe20000000800 */
[----:B0-----:R-:W-:-:S06]  /*0dd0*/  IMAD.WIDE R2, R47, 0x4, R2 ;  /* 0x000000042f027825 */ /* 0x001fcc00078e0202 */
[----:B--2---:R-:W2:Y:S01]  /*0de0*/  LDG.E R2, desc[UR54][R2.64] ;  /* 0x0000003602027981 */ /* 0x004ea2000c1e1900 */
[----:B------:R-:W-:Y:S02]  /*0df0*/  UISETP.NE.U32.AND UP0, UPT, UR4, URZ, UPT ;  /* 0x0000003f0400728c */ /* 0x000fe4000bf05070 */
[----:B------:R-:W-:Y:S02]  /*0e00*/  UISETP.NE.U32.AND UP1, UPT, UR6, URZ, UPT ;  /* 0x0000003f0600728c */ /* 0x000fe4000bf25070 */
[----:B------:R-:W-:Y:S02]  /*0e10*/  UISETP.NE.AND.EX UP0, UPT, UR5, URZ, UPT, UP0 ;  /* 0x0000003f0500728c */ /* 0x000fe4000bf05300 */
[----:B------:R-:W-:-:S04]  /*0e20*/  UISETP.NE.AND.EX UP1, UPT, UR7, URZ, UPT, UP1 ;  /* 0x0000003f0700728c */ /* 0x000fc8000bf25310 */
[----:B------:R-:W-:Y:S02]  /*0e30*/  PLOP3.LUT P0, PT, PT, PT, UP0, 0x80, 0x0 ;  /* 0x000000000000781c */ /* 0x000fe40003f0f008 */
[----:B------:R-:W-:Y:S02]  /*0e40*/  PLOP3.LUT P2, PT, PT, PT, UP1, 0x80, 0x0 ;  /* 0x000000000000781c */ /* 0x000fe40003f4f018 */
[----:B--2---:R-:W-:-:S13]  /*0e50*/  R2UR UR36, R2 ;  /* 0x00000000022472ca */ /* 0x004fda00000e0000 */
[----:B------:R-:W-:Y:S02]  /*0e60*/  USHF.R.S32.HI UR37, URZ, 0x1f, UR36 ;  /* 0x0000001f3f257899 */ /* 0x000fe40008011424 */
[----:B------:R-:W-:-:S04]  /*0e70*/  @UP0 ULEA UR4, UP2, UR36, UR4, 0x2 ;  /* 0x0000000424040291 */ /* 0x000fc8000f84103f */
[----:B------:R-:W-:Y:S02]  /*0e80*/  @UP0 ULEA.HI.X UR5, UR36, UR5, UR37, 0x2, UP2 ;  /* 0x0000000524050291 */ /* 0x000fe400090f1425 */
[----:B------:R-:W-:Y:S01]  /*0e90*/  @UP1 ULEA UR6, UP0, UR36, UR6, 0x2 ;  /* 0x0000000624061291 */ /* 0x000fe2000f80103f */
[----:B------:R-:W-:-:S03]  /*0ea0*/  IMAD.U32 R2, RZ, RZ, UR4 ;  /* 0x00000004ff027e24 */ /* 0x000fc6000f8e00ff */
[----:B------:R-:W-:Y:S01]  /*0eb0*/  @UP1 ULEA.HI.X UR7, UR36, UR7, UR37, 0x2, UP0 ;  /* 0x0000000724071291 */ /* 0x000fe200080f1425 */
[----:B------:R-:W-:Y:S01]  /*0ec0*/  IMAD.U32 R3, RZ, RZ, UR5 ;  /* 0x00000005ff037e24 */ /* 0x000fe2000f8e00ff */
[----:B------:R-:W-:Y:S01]  /*0ed0*/  ULDC.64 UR4, c[0x0][0x3f8] ;  /* 0x0000fe0000047ab9 */ /* 0x000fe20000000a00 */
[----:B---345:R-:W-:-:S03]  /*0ee0*/  IMAD.U32 R4, RZ, RZ, UR6 ;  /* 0x00000006ff047e24 */ /* 0x038fc6000f8e00ff */
[----:B------:R-:W-:Y:S01]  /*0ef0*/  IMAD.U32 R5, RZ, RZ, UR7 ;  /* 0x00000007ff057e24 */ /* 0x000fe2000f8e00ff */
[----:B------:R-:W2:Y:S01]  /*0f00*/  @P0 LDG.E R2, desc[UR54][R2.64] ;  /* 0x0000003602020981 */ /* 0x000ea2000c1e1900 */
[----:B------:R-:W-:Y:S01]  /*0f10*/  UISETP.NE.U32.AND UP0, UPT, UR4, URZ, UPT ;  /* 0x0000003f0400728c */ /* 0x000fe2000bf05070 */
[----:B------:R-:W-:Y:S02]  /*0f20*/  ULDC.64 UR6, c[0x0][0xa20] ;  /* 0x0002880000067ab9 */ /* 0x000fe40000000a00 */
[----:B------:R-:W3:Y:S01]  /*0f30*/  @P2 LDG.E R4, desc[UR54][R4.64] ;  /* 0x0000003604042981 */ /* 0x000ee2000c1e1900 */
[----:B------:R-:W-:Y:S01]  /*0f40*/  UISETP.NE.AND.EX UP0, UPT, UR5, URZ, UPT, UP0 ;  /* 0x0000003f0500728c */ /* 0x000fe2000bf05300 */
[----:B------:R-:W-:Y:S01]  /*0f50*/  ISETP.NE.U32.AND P1, PT, RZ, UR6, PT ;  /* 0x00000006ff007c0c */ /* 0x000fe2000bf25070 */
[----:B------:R-:W-:Y:S01]  /*0f60*/  ULDC UR4, c[0x0][0x2e0] ;  /* 0x0000b80000047ab9 */ /* 0x000fe20000000800 */
[----:B------:R-:W-:Y:S01]  /*0f70*/  UMOV UR50, URZ ;  /* 0x0000003f00327c82 */ /* 0x000fe20008000000 */
[----:B------:R-:W-:Y:S01]  /*0f80*/  USEL UR8, UR8, 0x1, UP0 ;  /* 0x0000000108087887 */ /* 0x000fe20008000000 */
[----:B------:R-:W-:Y:S01]  /*0f90*/  ISETP.NE.AND.EX P1, PT, RZ, UR7, PT, P1 ;  /* 0x00000007ff007c0c */ /* 0x000fe2000bf25310 */
[----:B------:R-:W-:-:S02]  /*0fa0*/  ULDC UR51, c[0x0][0x288] ;  /* 0x0000a20000337ab9 */ /* 0x000fc40000000800 */
[----:B------:R-:W-:Y:S01]  /*0fb0*/  UIMAD UR8, UR8, UR4, URZ ;  /* 0x00000004080872a4 */ /* 0x000fe2000f8e023f */
[----:B--2---:R-:W-:Y:S02]  /*0fc0*/  @P0 R2UR UR50, R2 ;  /* 0x00000000023202ca */ /* 0x004fe400000e0000 */
[----:B---3--:R-:W-:Y:S01]  /*0fd0*/  @P2 R2UR UR51, R4 ;  /* 0x00000000043322ca */ /* 0x008fe200000e0000 */
[----:B-1----:R-:W-:-:S14]  /*0fe0*/  @P2 BRA `(.L_x_2022) ;  /* 0x0000000000342947 */ /* 0x002fdc0003800000 */
        /* <DEDUP_REMOVED lines=13> */
.L_x_2022:
[----:B------:R-:W-:Y:S01]  /*10c0*/  UMOV UR43, UR52 ;  /* 0x00000034002b7c82 */ /* 0x000fe20008000000 */
[----:B------:R-:W-:Y:S01]  /*10d0*/  UMOV UR42, UR45 ;  /* 0x0000002d002a7c82 */ /* 0x000fe20008000000 */
[----:B------:R-:W-:Y:S05]  /*10e0*/  @!P1 BRA `(.L_x_2023) ;  /* 0x00000000001c9947 */ /* 0x000fea0003800000 */
[----:B------:R-:W-:-:S04]  /*10f0*/  ULEA UR4, UP0, UR36, UR6, 0x2 ;  /* 0x0000000624047291 */ /* 0x000fc8000f80103f */
[----:B------:R-:W-:Y:S02]  /*1100*/  ULEA.HI.X UR5, UR36, UR7, UR37, 0x2, UP0 ;  /* 0x0000000724057291 */ /* 0x000fe400080f1425 */
[----:B------:R-:W-:-:S04]  /*1110*/  IMAD.U32 R2, RZ, RZ, UR4 ;  /* 0x00000004ff027e24 */ /* 0x000fc8000f8e00ff */
[----:B------:R-:W-:-:S05]  /*1120*/  IMAD.U32 R3, RZ, RZ, UR5 ;  /* 0x00000005ff037e24 */ /* 0x000fca000f8e00ff */
[----:B------:R-:W2:Y:S02]  /*1130*/  LDG.E R2, desc[UR54][R2.64] ;  /* 0x0000003602027981 */ /* 0x000ea4000c1e1900 */
[----:B--2---:R-:W-:Y:S01]  /*1140*/  R2UR UR8, R2 ;  /* 0x00000000020872ca */ /* 0x004fe200000e0000 */
[----:B------:R-:W-:-:S14]  /*1150*/  BRA `(.L_x_2024) ;  /* 0x0000000000347947 */ /* 0x000fdc0003800000 */
.L_x_2023:
        /* <DEDUP_REMOVED lines=13> */
.L_x_2024:
[----:B------:R-:W-:Y:S01]  /*1230*/  ULDC.64 UR6, c[0x0][0x990] ;  /* 0x0002640000067ab9 */ /* 0x000fe20000000a00 */
[----:B------:R-:W-:Y:S01]  /*1240*/  ULDC.64 UR4, c[0x0][0x998] ;  /* 0x0002660000047ab9 */ /* 0x000fe20000000a00 */
[----:B------:R-:W-:Y:S01]  /*1250*/  UISETP.NE.U32.AND UP0, UPT, UR6, URZ, UPT ;  /* 0x0000003f0600728c */ /* 0x000fe2000bf05070 */
[----:B------:R-:W-:Y:S01]  /*1260*/  IMAD.MOV.U32 R3, RZ, RZ, 0x3f800000 ;  /* 0x3f800000ff037424 */ /* 0x000fe200078e00ff */
[----:B------:R-:W-:Y:S01]  /*1270*/  UISETP.NE.U32.AND UP1, UPT, UR4, URZ, UPT ;  /* 0x0000003f0400728c */ /* 0x000fe2000bf25070 */
[----:B------:R-:W-:Y:S01]  /*1280*/  IMAD.MOV.U32 R0, RZ, RZ, 0x3f800000 ;  /* 0x3f800000ff007424 */ /* 0x000fe200078e00ff */
[----:B------:R-:W-:Y:S02]  /*1290*/  UISETP.NE.AND.EX UP0, UPT, UR7, URZ, UPT, UP0 ;  /* 0x0000003f0700728c */ /* 0x000fe4000bf05300 */
[----:B------:R-:W-:Y:S01]  /*12a0*/  UISETP.NE.AND.EX UP1, UPT, UR5, URZ, UPT, UP1 ;  /* 0x0000003f0500728c */ /* 0x000fe2000bf25310 */
[----:B------:R-:W-:Y:S02]  /*12b0*/  ULDC UR9, c[0x0][0x428] ;  /* 0x00010a0000097ab9 */ /* 0x000fe40000000800 */
[----:B------:R-:W-:Y:S01]  /*12c0*/  UISETP.NE.AND UP2, UPT, UR9, 0x1, UPT ;  /* 0x000000010900788c */ /* 0x000fe2000bf45270 */
[----:B------:R-:W-:-:S02]  /*12d0*/  PLOP3.LUT P0, PT, PT, PT, UP0, 0x80, 0x0 ;  /* 0x000000000000781c */ /* 0x000fc40003f0f008 */
[----:B------:R-:W-:-:S03]  /*12e0*/  PLOP3.LUT P1, PT, PT, PT, UP1, 0x80, 0x0 ;  /* 0x000000000000781c */ /* 0x000fc60003f2f018 */
[----:B------:R-:W-:Y:S02]  /*12f0*/  @UP0 ULDC.64 UR12, c[0x0][0x9a8] ;  /* 0x00026a00000c0ab9 */ /* 0x000fe40000000a00 */
[----:B------:R-:W-:Y:S01]  /*1300*/  @UP0 UIMAD UR9, UR37, UR12, URZ ;  /* 0x0000000c250902a4 */ /* 0x000fe2000f8e023f */
[----:B------:R-:W-:Y:S01]  /*1310*/  @UP1 ULDC.64 UR16, c[0x0][0x9b8] ;  /* 0x00026e0000101ab9 */ /* 0x000fe20000000a00 */
[----:B------:R-:W-:Y:S02]  /*1320*/  @UP0 UIMAD.WIDE.U32 UR10, UR36, UR12, URZ ;  /* 0x0000000c240a02a5 */ /* 0x000fe4000f8e003f */
[----:B------:R-:W-:Y:S02]  /*1330*/  @UP0 UIMAD UR18, UR36, UR13, UR9 ;  /* 0x0000000d241202a4 */ /* 0x000fe4000f8e0209 */
[----:B------:R-:W-:Y:S01]  /*1340*/  @UP1 UIMAD UR9, UR37, UR16, URZ ;  /* 0x00000010250912a4 */ /* 0x000fe2000f8e023f */
[----:B------:R-:W-:Y:S01]  /*1350*/  @UP2 ULDC UR12, c[0x0][0x42c] ;  /* 0x00010b00000c2ab9 */ /* 0x000fe20000000800 */
[----:B------:R-:W-:-:S02]  /*1360*/  @UP1 UIMAD.WIDE.U32 UR14, UR36, UR16, URZ ;  /* 0x00000010240e12a5 */ /* 0x000fc4000f8e003f */
[----:B------:R-:W-:Y:S02]  /*1370*/  UIMAD.WIDE.U32 UR12, UR45, UR12, URZ ;  /* 0x0000000c2d0c72a5 */ /* 0x000fe4000f8e003f */
[----:B------:R-:W-:Y:S01]  /*1380*/  @UP1 UIMAD UR19, UR36, UR17, UR9 ;  /* 0x00000011241312a4 */ /* 0x000fe2000f8e0209 */
[----:B------:R-:W-:Y:S02]  /*1390*/  @UP2 ULDC UR16, c[0x0][0x430] ;  /* 0x00010c0000102ab9 */ /* 0x000fe40000000800 */
[----:B------:R-:W-:Y:S01]  /*13a0*/  UMOV UR9, UR45 ;  /* 0x0000002d00097c82 */ /* 0x000fe20008000000 */
[----:B------:R-:W-:Y:S02]  /*13b0*/  @UP2 USHF.R.U32.HI UR9, URZ, UR16, UR13 ;  /* 0x000000103f092299 */ /* 0x000fe4000801160d */
[----:B------:R-:W-:Y:S02]  /*13c0*/  @UP0 UIADD3 UR11, UR11, UR18, URZ ;  /* 0x000000120b0b0290 */ /* 0x000fe4000fffe03f */
[----:B------:R-:W-:-:S02]  /*13d0*/  @UP0 USHF.R.S32.HI UR18, URZ, 0x1f, UR9 ;  /* 0x0000001f3f120899 */ /* 0x000fc40008011409 */
[----:B------:R-:W-:Y:S01]  /*13e0*/  @UP1 USHF.R.S32.HI UR20, URZ, 0x1f, UR9 ;  /* 0x0000001f3f141899 */ /* 0x000fe20008011409 */
[----:B------:R-:W-:Y:S01]  /*13f0*/  @UP0 ULDC.64 UR16, c[0x0][0x9b0] ;  /* 0x00026c0000100ab9 */ /* 0x000fe20000000a00 */
[----:B------:R-:W-:Y:S01]  /*1400*/  @UP1 ULDC.64 UR12, c[0x0][0x9c0] ;  /* 0x00027000000c1ab9 */ /* 0x000fe20000000a00 */
[----:B------:R-:W-:Y:S02]  /*1410*/  @UP1 UIADD3 UR15, UR15, UR19, URZ ;  /* 0x000000130f0f1290 */ /* 0x000fe4000fffe03f */
[----:B------:R-:W-:Y:S02]  /*1420*/  @UP0 UIMAD UR18, UR18, UR16, URZ ;  /* 0x00000010121202a4 */ /* 0x000fe4000f8e023f */
[----:B------:R-:W-:Y:S02]  /*1430*/  @UP1 UIMAD UR19, UR20, UR12, URZ ;  /* 0x0000000c141312a4 */ /* 0x000fe4000f8e023f */
[----:B------:R-:W-:Y:S02]  /*1440*/  @UP0 UIMAD.WIDE.U32 UR10, UR9, UR16, UR10 ;  /* 0x00000010090a02a5 */ /* 0x000fe4000f8e000a */
[----:B------:R-:W-:-:S02]  /*1450*/  @UP0 UIMAD UR17, UR9, UR17, UR18 ;  /* 0x00000011091102a4 */ /* 0x000fc4000f8e0212 */
[----:B------:R-:W-:Y:S02]  /*1460*/  @UP1 UIMAD.WIDE.U32 UR14, UR9, UR12, UR14 ;  /* 0x0000000c090e12a5 */ /* 0x000fe4000f8e000e */
[----:B------:R-:W-:Y:S02]  /*1470*/  @UP1 UIMAD UR9, UR9, UR13, UR19 ;  /* 0x0000000d090912a4 */ /* 0x000fe4000f8e0213 */
[----:B------:R-:W-:Y:S02]  /*1480*/  @UP0 UIADD3 UR11, UR11, UR17, URZ ;  /* 0x000000110b0b0290 */ /* 0x000fe4000fffe03f */
[----:B------:R-:W-:Y:S02]  /*1490*/  @UP0 ULEA UR6, UP3, UR10, UR6, 0x2 ;  /* 0x000000060a060291 */ /* 0x000fe4000f86103f */
[----:B------:R-:W-:Y:S02]  /*14a0*/  @UP1 UIADD3 UR9, UR15, UR9, URZ ;  /* 0x000000090f091290 */ /* 0x000fe4000fffe03f */
[----:B------:R-:W-:-:S02]  /*14b0*/  @UP1 ULEA UR4, UP4, UR14, UR4, 0x2 ;  /* 0x000000040e041291 */ /* 0x000fc4000f88103f */
[----:B------:R-:W-:Y:S01]  /*14c0*/  @UP0 ULEA.HI.X UR7, UR10, UR7, UR11, 0x2, UP3 ;  /* 0x000000070a070291 */ /* 0x000fe200098f140b */
[----:B------:R-:W-:Y:S01]  /*14d0*/  IMAD.U32 R4, RZ, RZ, UR6 ;  /* 0x00000006ff047e24 */ /* 0x000fe2000f8e00ff */
[----:B------:R-:W-:Y:S02]  /*14e0*/  @UP1 ULEA.HI.X UR5, UR14, UR5, UR9, 0x2, UP4 ;  /* 0x000000050e051291 */ /* 0x000fe4000a0f1409 */
[----:B------:R-:W-:Y:S01]  /*14f0*/  IMAD.U32 R6, RZ, RZ, UR4 ;  /* 0x00000004ff067e24 */ /* 0x000fe2000f8e00ff */
[----:B------:R-:W-:Y:S01]  /*1500*/  UIADD3 UR50, -UR50, UR8, URZ ;  /* 0x0000000832327290 */ /* 0x000fe2000fffe13f */
[----:B------:R-:W-:Y:S01]  /*1510*/  IMAD.U32 R5, RZ, RZ, UR7 ;  /* 0x00000007ff057e24 */ /* 0x000fe2000f8e00ff */
[----:B------:R-:W-:Y:S01]  /*1520*/  ULDC UR4, c[0x0][0x988] ;  /* 0x0002620000047ab9 */ /* 0x000fe20000000800 */
[----:B------:R-:W-:-:S03]  /*1530*/  IMAD.U32 R7, RZ, RZ, UR5 ;  /* 0x00000005ff077e24 */ /* 0x000fc6000f8e00ff */
[----:B------:R-:W2:Y:S04]  /*1540*/  @P0 LDG.E R3, desc[UR54][R4.64] ;  /* 0x0000003604030981 */ /* 0x000ea8000c1e1900 */
[----:B------:R0:W2:Y:S01]  /*1550*/  @P1 LDG.E R0, desc[UR54][R6.64] ;  /* 0x0000003606001981 */ /* 0x0000a2000c1e1900 */
[----:B------:R-:W-:Y:S01]  /*1560*/  UIADD3 UR5, UR50, 0x11f, -UR51 ;  /* 0x0000011f32057890 */ /* 0x000fe2000fffe833 */
[----:B------:R-:W-:Y:S01]  /*1570*/  PLOP3.LUT P0, PT, PT, PT, PT, 0x80, 0x0 ;  /* 0x000000000000781c */ /* 0x000fe20003f0f070 */
[----:B------:R-:W-:Y:S01]  /*1580*/  IMAD.MOV.U32 R87, RZ, RZ, RZ ;  /* 0x000000ffff577224 */ /* 0x000fe200078e00ff */
[----:B------:R-:W-:Y:S01]  /*1590*/  CS2R R8, SRZ ;  /* 0x0000000000087805 */ /* 0x000fe2000001ff00 */
[----:B------:R-:W-:Y:S01]  /*15a0*/  ULEA UR6, UR52, UR5, 0x7 ;  /* 0x0000000534067291 */ /* 0x000fe2000f8e383f */
[----:B------:R-:W-:-:S02]  /*15b0*/  CS2R R10, SRZ ;  /* 0x00000000000a7805 */ /* 0x000fc4000001ff00 */
[----:B------:R-:W-:Y:S02]  /*15c0*/  CS2R R12, SRZ ;  /* 0x00000000000c7805 */ /* 0x000fe4000001ff00 */
[----:B------:R-:W-:Y:S01]  /*15d0*/  CS2R R14, SRZ ;  /* 0x00000000000e7805 */ /* 0x000fe2000001ff00 */
[----:B------:R-:W-:Y:S01]  /*15e0*/  UIMAD.WIDE UR6, UR6, 0x66666667, URZ ;  /* 0x66666667060678a5 */ /* 0x000fe2000f8e023f */
[----:B0-----:R-:W-:Y:S02]  /*15f0*/  CS2R R6, SRZ ;  /* 0x0000000000067805 */ /* 0x001fe4000001ff00 */
[----:B------:R-:W-:Y:S02]  /*1600*/  CS2R R20, SRZ ;  /* 0x0000000000147805 */ /* 0x000fe4000001ff00 */
[----:B------:R-:W-:Y:S01]  /*1610*/  CS2R R24, SRZ ;  /* 0x0000000000187805 */ /* 0x000fe2000001ff00 */
[----:B------:R-:W-:Y:S01]  /*1620*/  USHF.R.U32.HI UR6, URZ, 0x1f, UR7 ;  /* 0x0000001f3f067899 */ /* 0x000fe20008011607 */
[----:B------:R-:W-:-:S02]  /*1630*/  CS2R R28, SRZ ;  /* 0x00000000001c7805 */ /* 0x000fc4000001ff00 */
[----:B------:R-:W-:Y:S02]  /*1640*/  CS2R R26, SRZ ;  /* 0x00000000001a7805 */ /* 0x000fe4000001ff00 */
[----:B------:R-:W-:Y:S01]  /*1650*/  CS2R R32, SRZ ;  /* 0x0000000000207805 */ /* 0x000fe2000001ff00 */
[----:B------:R-:W-:Y:S01]  /*1660*/  ULEA.HI.SX32 UR6, UR7, UR6, 0x1a ;  /* 0x0000000607067291 */ /* 0x000fe2000f8fd23f */
        /* <DEDUP_REMOVED lines=22> */
[----:B--2---:R-:W-:Y:S01]  /*17d0*/  FMUL.FTZ R0, R3, R0 ;  /* 0x0000000003007220 */ /* 0x004fe20000410000 */
[----:B------:R-:W-:-:S03]  /*17e0*/  CS2R R2, SRZ ;  /* 0x0000000000027805 */ /* 0x000fc6000001ff00 */
[----:B------:R-:W-:Y:S01]  /*17f0*/  FMUL.FTZ R0, R0, UR4 ;  /* 0x0000000400007c20 */ /* 0x000fe20008410000 */
[----:B------:R-:W-:-:S04]  /*1800*/  UIADD3 UR4, UR50, 0x9f, URZ ;  /* 0x0000009f32047890 */ /* 0x000fc8000fffe03f */
[----:B------:R-:W-:Y:S01]  /*1810*/  UIMAD.WIDE UR4, UR4, 0x66666667, URZ ;  /* 0x66666667040478a5 */ /* 0x000fe2000f8e023f */
[----:B------:R-:W-:-:S03]  /*1820*/  R2UR UR38, R0 ;  /* 0x00000000002672ca */ /* 0x000fc600000e0000 */
[----:B------:R-:W-:-:S04]  /*1830*/  USHF.R.U32.HI UR4, URZ, 0x1f, UR5 ;  /* 0x0000001f3f047899 */ /* 0x000fc80008011605 */
[----:B------:R-:W-:-:S03]  /*1840*/  ULEA.HI.SX32 UR4, UR5, UR4, 0x1a ;  /* 0x0000000405047291 */ /* 0x000fc6000f8fd23f */
[----:B------:R-:W-:Y:S01]  /*1850*/  @UP2 ULDC UR5, c[0x0][0x42c] ;  /* 0x00010b0000052ab9 */ /* 0x000fe20000000800 */
        /* <DEDUP_REMOVED lines=39> */
.L_x_2026:
        /* <DEDUP_REMOVED lines=9> */
.L_x_2167:
[----:B------:R-:W-:Y:S05]  /*1b60*/  @!P0 BRA `(.L_x_2028) ;  /* 0x0000000000048947 */ /* 0x000fea0003800000 */
[----:B------:R-:W-:Y:S01]  /*1b70*/  BPT.TRAP 0x1 ;  /* 0x000000040000795c */ /* 0x000fe20000300000 */
.L_x_2028:
[----:B------:R-:W-:Y:S02]  /*1b80*/  IMAD.U32 R2, RZ, RZ, UR56 ;  /* 0x00000038ff027e24 */ /* 0x000fe4000f8e00ff */
[----:B0-----:R-:W-:-:S03]  /*1b90*/  IMAD.U32 R3, RZ, RZ, UR46 ;  /* 0x0000002eff037e24 */ /* 0x001fc6000f8e00ff */
[----:B------:R-:W-:Y:S02]  /*1ba0*/  LEA R2, R2, UR41, 0x3 ;  /* 0x0000002902027c11 */ /* 0x000fe4000f8e18ff */
[----:B------:R-:W-:-:S04]  /*1bb0*/  SHF.L.U32 R3, R3, 0x1f, RZ ;  /* 0x0000001f03037819 */ /* 0x000fc800000006ff */
[----:B------:R0:W1:Y:S01]  /*1bc0*/  SYNCS.PHASECHK.TRANS64.TRYWAIT P2, [R2+URZ+0x29830], R3 ;  /* 0x02983003020075a7 */ /* 0x000062000804017f */
[----:B------:R-:W-:Y:S05]  /*1bd0*/  @!P0 BRA `(.L_x_2029) ;  /* 0x0000000000048947 */ /* 0x000fea0003800000 */
[----:B------:R-:W-:Y:S01]  /*1be0*/  BPT.TRAP 0x1 ;  /* 0x000000040000795c */ /* 0x000fe20000300000 */
.L_x_2029:
[----:B------:R-:W2:Y:S01]  /*1bf0*/  S2R R0, SR_TID.X ;  /* 0x0000000000007919 */ /* 0x000ea20000002100 */
[----:B------:R-:W-:Y:S01]  /*1c00*/  IMAD.MOV.U32 R87, RZ, RZ, RZ ;  /* 0x000000ffff577224 */ /* 0x000fe200078e00ff */
[----:B--2---:R-:W-:Y:S01]  /*1c10*/  LOP3.LUT P1, RZ, R0, 0x7f, RZ, 0xc0, !PT ;  /* 0x0000007f00ff7812 */ /* 0x004fe2000782c0ff */
[----:B-1----:R-:W-:-:S12]  /*1c20*/  @P2 BRA `(.L_x_2030) ;  /* 0x0000000000082947 */ /* 0x002fd80003800000 */
[----:B------:R-:W1:Y:S02]  /*1c30*/  SYNCS.PHASECHK.TRANS64.TRYWAIT P2, [R2+URZ+0x29830], R3 ;  /* 0x02983003020075a7 */ /* 0x000e64000804017f */
[----:B-1----:R-:W-:Y:S05]  /*1c40*/  @!P2 BRA `(.L_x_2031) ;  /* 0x0000011800e0a947 */ /* 0x002fea0003800000 */
.L_x_2030:
[----:B------:R-:W-:Y:S05]  /*1c50*/  WARPSYNC.ALL ;  /* 0x0000000000007948 */ /* 0x000fea0003800000 */
[----:B------:R-:W-:Y:S01]  /*1c60*/  UIADD3 UR4, UR41, 0x1a400, URZ ;  /* 0x0001a40029047890 */ /* 0x000fe2000fffe03f */
[----:B------:R-:W-:Y:S01]  /*1c70*/  WARPGROUP.ARRIVE ;  /* 0x00000000000079c5 */ /* 0x000fe20000000000 */
[----:B------:R-:W-:Y:S01]  /*1c80*/  ULOP3.LUT UR20, UR57, 0x10000, URZ, 0xfc, !UPT ;  /* 0x0001000039147892 */ /* 0x000fe2000f8efc3f */
[----:B01----:R-:W-:Y:S01]  /*1c90*/  IMAD.U32 R3, RZ, RZ, UR52 ;  /* 0x00000034ff037e24 */ /* 0x003fe2000f8e00ff */
[----:B------:R-:W-:Y:S01]  /*1ca0*/  USHF.R.U32.HI UR4, URZ, 0x4, UR4 ;  /* 0x000000043f047899 */ /* 0x000fe20008011604 */
[----:B------:R-:W-:Y:S01]  /*1cb0*/  IMAD.U32 R83, RZ, RZ, UR38 ;  /* 0x00000026ff537e24 */ /* 0x000fe2000f8e00ff */
[----:B------:R-:W-:Y:S01]  /*1cc0*/  UMOV UR25, 0x80000020 ;  /* 0x8000002000197882 */ /* 0x000fe20000000000 */
[----:B------:R-:W-:Y:S01]  /*1cd0*/  UMOV UR27, 0x80000020 ;  /* 0x80000020001b7882 */ /* 0x000fe20000000000 */
[----:B------:R-:W-:Y:S01]  /*1ce0*/  ULOP3.LUT UR4, UR4, 0x3fff, URZ, 0xc0, !UPT ;  /* 0x00003fff04047892 */ /* 0x000fe2000f8ec03f */
[----:B------:R-:W-:Y:S01]  /*1cf0*/  IMAD R12, R3, 0x80, R22 ;  /* 0x00000080030c7824 */ /* 0x000fe200078e0216 */
[----:B------:R-:W-:Y:S01]  /*1d00*/  UMOV UR24, UR20 ;  /* 0x0000001400187c82 */ /* 0x000fe20008000000 */
[----:B------:R-:W-:Y:S01]  /*1d10*/  UMOV UR5, UR25 ;  /* 0x0000001900057c82 */ /* 0x000fe20008000000 */
[----:B------:R-:W-:Y:S01]  /*1d20*/  ULOP3.LUT UR49, UR4, 0x10000, URZ, 0xfc, !UPT ;  /* 0x0001000004317892 */ /* 0x000fe2000f8efc3f */
[----:B------:R-:W-:Y:S01]  /*1d30*/  @!P1 VIADD R2, R2, 0x29840 ;  /* 0x0002984002029836 */ /* 0x000fe20000000000 */
[----:B------:R-:W-:Y:S01]  /*1d40*/  UMOV UR7, 0x80000020 ;  /* 0x8000002000077882 */ /* 0x000fe20000000000 */
[----:B------:R-:W-:Y:S01]  /*1d50*/  UMOV UR4, UR24 ;  /* 0x0000001800047c82 */ /* 0x000fe20008000000 */
[----:B------:R-:W-:Y:S01]  /*1d60*/  UIMAD UR28, UR56, 0x780, UR49 ;  /* 0x00000780381c78a4 */ /* 0x000fe2000f8e0231 */
[--C-:B------:R-:W-:Y:S01]  /*1d70*/  IMAD.MOV.U32 R86, RZ, RZ, R87.reuse ;  /* 0x000000ffff567224 */ /* 0x100fe200078e0057 */
[----:B------:R-:W-:Y:S01]  /*1d80*/  UIADD3 UR9, UR20, 0x2, URZ ;  /* 0x0000000214097890 */ /* 0x000fe2000fffe03f */
[----:B------:R-:W-:Y:S01]  /*1d90*/  @!P1 PRMT R2, RZ, 0x654, R2 ;  /* 0x00000654ff029816 */ /* 0x000fe20000000002 */
[----:B------:R-:W-:Y:S01]  /*1da0*/  UIADD3 UR6, UR28, 0x180, URZ ;  /* 0x000001801c067890 */ /* 0x000fe2000fffe03f */
[--C-:B------:R-:W-:Y:S01]  /*1db0*/  IMAD.MOV.U32 R85, RZ, RZ, R87.reuse ;  /* 0x000000ffff557224 */ /* 0x100fe200078e0057 */
[----:B------:R-:W-:Y:S01]  /*1dc0*/  UIADD3 UR8, UR28, 0x200, URZ ;  /* 0x000002001c087890 */ /* 0x000fe2000fffe03f */
[--C-:B------:R-:W-:Y:S01]  /*1dd0*/  IMAD.MOV.U32 R84, RZ, RZ, R87.reuse ;  /* 0x000000ffff547224 */ /* 0x100fe200078e0057 */
[----:B------:R-:W-:Y:S01]  /*1de0*/  UMOV UR26, UR28 ;  /* 0x0000001c001a7c82 */ /* 0x000fe20008000000 */
[----:B------:R-:W-:Y:S01]  /*1df0*/  UIADD3 UR10, UR28, 0x2, URZ ;  /* 0x000000021c0a7890 */ /* 0x000fe2000fffe03f */
[----:B------:R-:W-:Y:S01]  /*1e00*/  QGMMA.64x32x32.F32.E4M3.E4M3 R104, gdesc[UR24], RZ, !UPT, gsb0 ;  /* 0x00600000186879f3 */ /* 0x000fe2000c0008ff */
[----:B------:R-:W-:Y:S01]  /*1e10*/  UIADD3 UR26, UR28, 0x80, URZ ;  /* 0x000000801c1a7890 */ /* 0x000fe2000fffe03f */
[--C-:B------:R-:W-:Y:S01]  /*1e20*/  IMAD.MOV.U32 R82, RZ, RZ, R87.reuse ;  /* 0x000000ffff527224 */ /* 0x100fe200078e0057 */
[----:B------:R-:W-:Y:S01]  /*1e30*/  UMOV UR27, 0x80000020 ;  /* 0x80000020001b7882 */ /* 0x000fe20000000000 */
[----:B------:R-:W-:Y:S01]  /*1e40*/  UMOV UR11, 0x80000020 ;  /* 0x80000020000b7882 */ /* 0x000fe20000000000 */
[----:B------:R-:W-:Y:S01]  /*1e50*/  UIADD3 UR12, UR28, 0x202, URZ ;  /* 0x000002021c0c7890 */ /* 0x000fe2000fffe03f */
[----:B------:R-:W-:Y:S01]  /*1e60*/  IMAD.MOV.U32 R80, RZ, RZ, R87 ;  /* 0x000000ffff507224 */ /* 0x000fe200078e0057 */
[----:B------:R-:W-:-:S02]  /*1e70*/  UIADD3 UR13, UR20, 0x200, URZ ;  /* 0x00000200140d7890 */ /* 0x000fc4000fffe03f */
[----:B------:R-:W-:Y:S01]  /*1e80*/  UIADD3 UR14, UR28, 0x280, URZ ;  /* 0x000002801c0e7890 */ /* 0x000fe2000fffe03f */
[----:B------:R-:W-:Y:S01]  /*1e90*/  UMOV UR15, 0x80000020 ;  /* 0x80000020000f7882 */ /* 0x000fe20000000000 */
[----:B------:R-:W-:Y:S02]  /*1ea0*/  UIADD3 UR16, UR28, 0x282, URZ ;  /* 0x000002821c107890 */ /* 0x000fe4000fffe03f */
[----:B------:R-:W-:Y:S01]  /*1eb0*/  UIADD3 UR18, UR28, 0x402, URZ ;  /* 0x000004021c127890 */ /* 0x000fe2000fffe03f */
[----:B------:R-:W-:Y:S01]  /*1ec0*/  UMOV UR19, 0x80000020 ;  /* 0x8000002000137882 */ /* 0x000fe20000000000 */
[----:B------:R-:W-:Y:S01]  /*1ed0*/  UIADD3 UR22, UR28, 0x680, URZ ;  /* 0x000006801c167890 */ /* 0x000fe2000fffe03f */
[----:B------:R-:W-:Y:S01]  /*1ee0*/  UMOV UR23, 0x80000020 ;  /* 0x8000002000177882 */ /* 0x000fe20000000000 */
[----:B------:R-:W-:Y:S01]  /*1ef0*/  UIADD3 UR57, UR53, -0x2, URZ ;  /* 0xfffffffe35397890 */ /* 0x000fe2000fffe03f */
        /* <DEDUP_REMOVED lines=136> */
[----:B------:R-:W-:Y:S02]  /*2780*/  UIADD3 UR7, UR6, 0xa0, URZ ;  /* 0x000000a006077890 */ /* 0x000fe4000fffe03f */
[----:B------:R-:W-:-:S04]  /*2790*/  UIADD3 UR6, -UR51, 0xa1, UR6 ;  /* 0x000000a133067890 */ /* 0x000fc8000fffe106 */
[----:B------:R-:W-:Y:S02]  /*27a0*/  IMAD.U32 R6, RZ, RZ, UR7 ;  /* 0x00000007ff067e24 */ /* 0x000fe4000f8e00ff */
[----:B------:R-:W-:Y:S01]  /*27b0*/  IMAD.U32 R0, RZ, RZ, UR6 ;  /* 0x00000006ff007e24 */ /* 0x000fe2000f8e00ff */
[----:B------:R-:W-:Y:S01]  /*27c0*/  UIADD3 UR6, UR50, -UR51, URZ ;  /* 0x8000003332067290 */ /* 0x000fe2000fffe03f */
[C---:B------:R-:W-:Y:S02]  /*27d0*/  IMAD R6, R17.reuse, -0x2, R6 ;  /* 0xfffffffe11067824 */ /* 0x040fe400078e0206 */
[----:B------:R-:W-:Y:S01]  /*27e0*/  IMAD R9, R17, -0x2, R0 ;  /* 0xfffffffe11097824 */ /* 0x000fe200078e0200 */
[----:B------:R-:W-:-:S04]  /*27f0*/  ULEA UR6, UR52, UR6, 0x7 ;  /* 0x0000000634067291 */ /* 0x000fc8000f8e383f */
[----:B------:R-:W-:Y:S01]  /*2800*/  VIADDMNMX R4, R12, R9, R6, PT ;  /* 0x000000090c047246 */ /* 0x000fe20003800106 */
[----:B------:R-:W-:-:S03]  /*2810*/  UIMAD.WIDE UR6, UR6, 0x66666667, URZ ;  /* 0x66666667060678a5 */ /* 0x000fc6000f8e023f */
[C---:B------:R-:W-:Y:S01]  /*2820*/  ISETP.GT.AND P2, PT, R4.reuse, RZ, PT ;  /* 0x000000ff0400720c */ /* 0x040fe20003f44270 */
[----:B------:R-:W-:Y:S01]  /*2830*/  USHF.R.U32.HI UR6, URZ, 0x1f, UR7 ;  /* 0x0000001f3f067899 */ /* 0x000fe20008011607 */
[C---:B------:R-:W-:Y:S02]  /*2840*/  ISETP.GT.AND P3, PT, R4.reuse, 0x1, PT ;  /* 0x000000010400780c */ /* 0x040fe40003f64270 */
[----:B------:R-:W-:Y:S01]  /*2850*/  ISETP.GT.AND P4, PT, R4, 0x8, PT ;  /* 0x000000080400780c */ /* 0x000fe20003f84270 */
[----:B------:R-:W-:-:S04]  /*2860*/  ULEA.HI.SX32 UR6, UR7, UR6, 0x1a ;  /* 0x0000000607067291 */ /* 0x000fc8000f8fd23f */
[----:B------:R-:W-:-:S04]  /*2870*/  UISETP.LT.AND UP0, UPT, URZ, UR6, UPT ;  /* 0x000000063f00728c */ /* 0x000fc8000bf01270 */
[----:B------:R-:W-:-:S04]  /*2880*/  USEL UR53, URZ, UR6, !UP0 ;  /* 0x000000063f357287 */ /* 0x000fc8000c000000 */
[----:B------:R-:W-:Y:S01]  /*2890*/  UISETP.GE.AND UP0, UPT, UR57, UR53, UPT ;  /* 0x000000353900728c */ /* 0x000fe2000bf06270 */
        /* <DEDUP_REMOVED lines=92> */
[----:B------:R-:W-:Y:S01]  /*2e60*/  FMNMX.FTZ R57, R69, R0, !PT ;  /* 0x0000000045397209 */ /* 0x000fe20007810000 */
[----:B------:R-:W-:-:S02]  /*2e70*/  WARPGROUP.DEPBAR.LE gsb0, 0x0 ;  /* 0x00008000000079c5 */ /* 0x000fc40000010000 */
[----:B------:R-:W-:Y:S01]  /*2e80*/  WARPGROUP.ARRIVE ;  /* 0x00000000000079c5 */ /* 0x000fe20000000000 */
[----:B------:R-:W-:Y:S02]  /*2e90*/  FSEL R40, R40, -INF , P3 ;  /* 0xff80000028287808 */ /* 0x000fe40001800000 */
[----:B------:R-:W-:Y:S02]  /*2ea0*/  ISETP.GT.AND P3, PT, R4, 0x68, PT ;  /* 0x000000680400780c */ /* 0x000fe40003f64270 */
[----:B------:R-:W-:Y:S01]  /*2eb0*/  FSEL R41, R41, -INF , P2 ;  /* 0xff80000029297808 */ /* 0x000fe20001000000 */
[----:B------:R-:W-:Y:S01]  /*2ec0*/  QGMMA.64x32x32.F32.E4M3.E4M3 R24, gdesc[UR20], R24, gsb0 ;  /* 0x00600000141879f3 */ /* 0x000fe20008000818 */
        /* <DEDUP_REMOVED lines=22> */
[----:B------:R-:W-:Y:S01]  /*3030*/  FSEL R24, R24, -INF , P3 ;  /* 0xff80000018187808 */ /* 0x000fe20001800000 */
[----:B------:R0:W-:Y:S01]  /*3040*/  @!P1 SYNCS.ARRIVE.TRANS64.RED.A1T0 RZ, [R2+URZ], RZ ;  /* 0x000000ff02ff99a7 */ /* 0x0001e2000810043f */
        /* <DEDUP_REMOVED lines=18> */
[----:B------:R-:W-:Y:S02]  /*3170*/  FSEL R37, R37, -INF , P2 ;  /* 0xff80000025257808 */ /* 0x000fe40001000000 */
[----:B------:R-:W-:-:S04]  /*3180*/  FMNMX.FTZ R0, R36, R57, !PT ;  /* 0x0000003924007209 */ /* 0x000fc80007810000 */
[----:B------:R-:W-:-:S05]  /*3190*/  FMNMX.FTZ R8, R37, R0, !PT ;  /* 0x0000000025087209 */ /* 0x000fca0007810000 */
[----:B------:R-:W1:Y:S02]  /*31a0*/  SHFL.BFLY PT, R57, R8, 0x2, 0x1f ;  /* 0x0c401f0008397f89 */ /* 0x000e6400000e0000 */
[----:B-1----:R-:W-:-:S05]  /*31b0*/  FMNMX.FTZ R57, R8, R57, !PT ;  /* 0x0000003908397209 */ /* 0x002fca0007810000 */
[----:B------:R-:W1:Y:S02]  /*31c0*/  SHFL.BFLY PT, R0, R57, 0x1, 0x1f ;  /* 0x0c201f0039007f89 */ /* 0x000e6400000e0000 */
[----:B-1----:R-:W-:-:S04]  /*31d0*/  FMNMX.FTZ R0, R57, R0, !PT ;  /* 0x0000000039007209 */ /* 0x002fc80007810000 */
        /* <DEDUP_REMOVED lines=28> */
[--C-:B-1----:R-:W-:Y:S01]  /*33a0*/  FFMA.FTZ R14, R117, UR38, -R4.reuse ;  /* 0x00000026750e7c23 */ /* 0x102fe20008010804 */
        /* <DEDUP_REMOVED lines=23> */
[--C-:B------:R-:W-:Y:S01]  /*3520*/  FFMA.FTZ R20, R89, UR38, -R4.reuse ;  /* 0x0000002659147c23 */ /* 0x100fe20008010804 */
[----:B------:R-:W-:Y:S01]  /*3530*/  FSEL R119, R119, -INF , P2 ;  /* 0xff80000077777808 */ /* 0x000fe20001000000 */
[--C-:B------:R-:W-:Y:S01]  /*3540*/  FFMA.FTZ R37, R37, UR38, -R4.reuse ;  /* 0x0000002625257c23 */ /* 0x100fe20008010804 */
[----:B------:R-:W-:Y:S01]  /*3550*/  ISETP.GT.AND P2, PT, R6, 0x20, PT ;  /* 0x000000200600780c */ /* 0x000fe20003f44270 */
[----:B------:R-:W-:Y:S01]  /*3560*/  MUFU.EX2 R3, R3 ;  /* 0x0000000300037308 */ /* 0x000fe20000000800 */
[----:B------:R-:W-:Y:S01]  /*3570*/  FMNMX.FTZ R56, R118, R15, !PT ;  /* 0x0000000f76387209 */ /* 0x000fe20007810000 */
[----:B-1----:R-:W-:Y:S01]  /*3580*/  FFMA.FTZ R57, R21, UR38, -R4 ;  /* 0x0000002615397c23 */ /* 0x002fe20008010804 */
[----:B------:R-:W-:-:S02]  /*3590*/  ISETP.GT.AND P3, PT, R6, 0x21, PT ;  /* 0x000000210600780c */ /* 0x000fc40003f64270 */
[----:B------:R-:W-:Y:S02]  /*35a0*/  FSEL R90, R90, -INF , P2 ;  /* 0xff8000005a5a7808 */ /* 0x000fe40001000000 */
[----:B------:R-:W-:Y:S01]  /*35b0*/  FMNMX.FTZ R15, R119, R56, !PT ;  /* 0x00000038770f7209 */ /* 0x000fe20007810000 */
[----:B------:R-:W1:Y:S01]  /*35c0*/  MUFU.EX2 R8, R105 ;  /* 0x0000006900087308 */ /* 0x000e620000000800 */
[----:B------:R-:W-:Y:S02]  /*35d0*/  ISETP.GT.AND P2, PT, R6, 0x28, PT ;  /* 0x000000280600780c */ /* 0x000fe40003f44270 */
[----:B------:R-:W-:Y:S02]  /*35e0*/  FSEL R91, R91, -INF , P3 ;  /* 0xff8000005b5b7808 */ /* 0x000fe40001800000 */
[----:B------:R-:W-:Y:S02]  /*35f0*/  FMNMX.FTZ R56, R90, R15, !PT ;  /* 0x0000000f5a387209 */ /* 0x000fe40007810000 */
[----:B------:R-:W-:Y:S01]  /*3600*/  ISETP.GT.AND P3, PT, R6, 0x29, PT ;  /* 0x000000290600780c */ /* 0x000fe20003f64270 */
[----:B------:R2:W-:Y:S01]  /*3610*/  MUFU.EX2 R15, R57 ;  /* 0x00000039000f7308 */ /* 0x0005e20000000800 */
[----:B------:R-:W-:-:S02]  /*3620*/  FSEL R94, R94, -INF , P2 ;  /* 0xff8000005e5e7808 */ /* 0x000fc40001000000 */
[----:B------:R-:W-:Y:S01]  /*3630*/  FMNMX.FTZ R21, R91, R56, !PT ;  /* 0x000000385b157209 */ /* 0x000fe20007810000 */
[----:B------:R-:W-:-:S01]  /*3640*/  FFMA.FTZ R56, R93, UR38, -R4 ;  /* 0x000000265d387c23 */ /* 0x000fc20008010804 */
[----:B------:R-:W-:Y:S02]  /*3650*/  ISETP.GT.AND P2, PT, R6, 0x30, PT ;  /* 0x000000300600780c */ /* 0x000fe40003f44270 */
[----:B------:R-:W-:Y:S01]  /*3660*/  FSEL R95, R95, -INF , P3 ;  /* 0xff8000005f5f7808 */ /* 0x000fe20001800000 */
[----:B------:R-:W3:Y:S01]  /*3670*/  MUFU.EX2 R7, R7 ;  /* 0x0000000700077308 */ /* 0x000ee20000000800 */
[----:B------:R-:W-:Y:S02]  /*3680*/  FMNMX.FTZ R60, R94, R21, !PT ;  /* 0x000000155e3c7209 */ /* 0x000fe40007810000 */
[----:B------:R-:W-:Y:S02]  /*3690*/  ISETP.GT.AND P3, PT, R6, 0x31, PT ;  /* 0x000000310600780c */ /* 0x000fe40003f64270 */
[----:B------:R-:W-:-:S02]  /*36a0*/  FSEL R98, R98, -INF , P2 ;  /* 0xff80000062627808 */ /* 0x000fc40001000000 */
[----:B------:R-:W-:Y:S01]  /*36b0*/  FMNMX.FTZ R21, R95, R60, !PT ;  /* 0x0000003c5f157209 */ /* 0x000fe20007810000 */
[----:B------:R-:W-:Y:S01]  /*36c0*/  MUFU.EX2 R10, R10 ;  /* 0x0000000a000a7308 */ /* 0x000fe20000000800 */
[----:B------:R-:W-:Y:S02]  /*36d0*/  ISETP.GT.AND P2, PT, R6, 0x38, PT ;  /* 0x000000380600780c */ /* 0x000fe40003f44270 */
[----:B------:R-:W-:Y:S02]  /*36e0*/  FSEL R99, R99, -INF , P3 ;  /* 0xff80000063637808 */ /* 0x000fe40001800000 */
[----:B------:R-:W-:Y:S02]  /*36f0*/  FMNMX.FTZ R60, R98, R21, !PT ;  /* 0x00000015623c7209 */ /* 0x000fe40007810000 */
[----:B------:R-:W-:Y:S01]  /*3700*/  ISETP.GT.AND P3, PT, R6, 0x39, PT ;  /* 0x000000390600780c */ /* 0x000fe20003f64270 */
[----:B------:R4:W-:Y:S01]  /*3710*/  MUFU.EX2 R21, R73 ;  /* 0x0000004900157308 */ /* 0x0009e20000000800 */
[----:B------:R-:W-:-:S02]  /*3720*/  FSEL R102, R102, -INF , P2 ;  /* 0xff80000066667808 */ /* 0x000fc40001000000 */
[----:B--2---:R-:W-:Y:S02]  /*3730*/  FMNMX.FTZ R57, R99, R60, !PT ;  /* 0x0000003c63397209 */ /* 0x004fe40007810000 */
[----:B------:R-:W-:Y:S02]  /*3740*/  FSEL R103, R103, -INF , P3 ;  /* 0xff80000067677808 */ /* 0x000fe40001800000 */
[----:B------:R-:W-:Y:S01]  /*3750*/  ISETP.GT.AND P2, PT, R6, 0x40, PT ;  /* 0x000000400600780c */ /* 0x000fe20003f44270 */
[----:B------:R-:W-:Y:S01]  /*3760*/  MUFU.EX2 R12, R12 ;  /* 0x0000000c000c7308 */ /* 0x000fe20000000800 */
[----:B------:R-:W-:Y:S02]  /*3770*/  FMNMX.FTZ R60, R102, R57, !PT ;  /* 0x00000039663c7209 */ /* 0x000fe40007810000 */
[----:B------:R-:W-:Y:S02]  /*3780*/  ISETP.GT.AND P3, PT, R6, 0x41, PT ;  /* 0x000000410600780c */ /* 0x000fe40003f64270 */
[----:B------:R-:W-:-:S02]  /*3790*/  FSEL R64, R58, -INF , P2 ;  /* 0xff8000003a407808 */ /* 0x000fc40001000000 */
[----:B------:R-:W-:Y:S01]  /*37a0*/  FMNMX.FTZ R57, R103, R60, !PT ;  /* 0x0000003c67397209 */ /* 0x000fe20007810000 */
[----:B------:R-:W-:Y:S01]  /*37b0*/  MUFU.EX2 R11, R11 ;  /* 0x0000000b000b7308 */ /* 0x000fe20000000800 */
[----:B------:R-:W-:Y:S02]  /*37c0*/  FSEL R72, R59, -INF , P3 ;  /* 0xff8000003b487808 */ /* 0x000fe40001800000 */
[----:B------:R-:W-:Y:S02]  /*37d0*/  ISETP.GT.AND P2, PT, R6, 0x48, PT ;  /* 0x000000480600780c */ /* 0x000fe40003f44270 */
[----:B------:R-:W-:Y:S02]  /*37e0*/  FMNMX.FTZ R59, R64, R57, !PT ;  /* 0x00000039403b7209 */ /* 0x000fe40007810000 */
[----:B------:R-:W-:Y:S01]  /*37f0*/  ISETP.GT.AND P3, PT, R6, 0x49, PT ;  /* 0x000000490600780c */ /* 0x000fe20003f64270 */
[----:B------:R2:W-:Y:S01]  /*3800*/  MUFU.EX2 R57, R75 ;  /* 0x0000004b00397308 */ /* 0x0005e20000000800 */
[----:B----4-:R-:W-:-:S02]  /*3810*/  FSEL R73, R62, -INF , P2 ;  /* 0xff8000003e497808 */ /* 0x010fc40001000000 */
[----:B------:R-:W-:Y:S02]  /*3820*/  FMNMX.FTZ R60, R72, R59, !PT ;  /* 0x0000003b483c7209 */ /* 0x000fe40007810000 */
[C---:B------:R-:W-:Y:S02]  /*3830*/  ISETP.GT.AND P2, PT, R6.reuse, 0x50, PT ;  /* 0x000000500600780c */ /* 0x040fe40003f44270 */
[----:B------:R-:W-:Y:S01]  /*3840*/  FSEL R63, R63, -INF , P3 ;  /* 0xff8000003f3f7808 */ /* 0x000fe20001800000 */
[----:B------:R-:W-:Y:S01]  /*3850*/  MUFU.EX2 R14, R14 ;  /* 0x0000000e000e7308 */ /* 0x000fe20000000800 */
        /* <DEDUP_REMOVED lines=20> */
[----:B------:R-:W-:Y:S02]  /*39a0*/  ISETP.GT.AND P2, PT, R6, 0x68, PT ;  /* 0x000000680600780c */ /* 0x000fe40003f44270 */
[----:B------:R-:W-:Y:S01]  /*39b0*/  FSEL R75, R43, -INF , P3 ;  /* 0xff8000002b4b7808 */ /* 0x000fe20001800000 */
[----:B------:R-:W-:-:S01]  /*39c0*/  FFMA.FTZ R43, R81, UR38, -R4 ;  /* 0x00000026512b7c23 */ /* 0x000fc20008010804 */
[----:B----4-:R-:W-:Y:S02]  /*39d0*/  FMNMX.FTZ R76, R74, R77, !PT ;  /* 0x0000004d4a4c7209 */ /* 0x010fe40007810000 */
        /* <DEDUP_REMOVED lines=20> */
[----:B------:R-:W-:-:S02]  /*3b20*/  FSEL R55, R55, -INF , P3 ;  /* 0xff80000037377808 */ /* 0x000fc40001800000 */
[----:B------:R-:W-:Y:S01]  /*3b30*/  ISETP.GT.AND P2, PT, R6, 0x80, PT ;  /* 0x000000800600780c */ /* 0x000fe20003f44270 */
[----:B------:R-:W-:Y:S01]  /*3b40*/  MUFU.EX2 R5, R5 ;  /* 0x0000000500057308 */ /* 0x000fe20000000800 */
[----:B------:R-:W-:Y:S02]  /*3b50*/  FMNMX.FTZ R76, R54, R61, !PT ;  /* 0x0000003d364c7209 */ /* 0x000fe40007810000 */
[----:B------:R-:W-:Y:S02]  /*3b60*/  ISETP.GT.AND P3, PT, R6, 0x81, PT ;  /* 0x000000810600780c */ /* 0x000fe40003f64270 */
[----:B------:R-:W-:Y:S02]  /*3b70*/  FSEL R61, R26, -INF , P2 ;  /* 0xff8000001a3d7808 */ /* 0x000fe40001000000 */
[----:B------:R-:W-:Y:S01]  /*3b80*/  FMNMX.FTZ R76, R55, R76, !PT ;  /* 0x0000004c374c7209 */ /* 0x000fe20007810000 */
[----:B------:R2:W-:Y:S01]  /*3b90*/  MUFU.EX2 R26, R78 ;  /* 0x0000004e001a7308 */ /* 0x0005e20000000800 */
[----:B------:R-:W-:-:S02]  /*3ba0*/  ISETP.GT.AND P2, PT, R6, 0x88, PT ;  /* 0x000000880600780c */ /* 0x000fc40003f44270 */
[----:B------:R-:W-:Y:S01]  /*3bb0*/  FSEL R65, R27, -INF , P3 ;  /* 0xff8000001b417808 */ /* 0x000fe20001800000 */
[----:B------:R-:W-:-:S01]  /*3bc0*/  FFMA.FTZ R27, R68, UR38, -R4 ;  /* 0x00000026441b7c23 */ /* 0x000fc20008010804 */
[----:B------:R-:W-:Y:S02]  /*3bd0*/  FMNMX.FTZ R76, R61, R76, !PT ;  /* 0x0000004c3d4c7209 */ /* 0x000fe40007810000 */
[----:B------:R-:W-:Y:S01]  /*3be0*/  ISETP.GT.AND P3, PT, R6, 0x89, PT ;  /* 0x000000890600780c */ /* 0x000fe20003f64270 */
[----:B------:R-:W-:Y:S01]  /*3bf0*/  MUFU.EX2 R24, R24 ;  /* 0x0000001800187308 */ /* 0x000fe20000000800 */
[----:B------:R-:W-:Y:S01]  /*3c00*/  FSEL R68, R30, -INF , P2 ;  /* 0xff8000001e447808 */ /* 0x000fe20001000000 */
[----:B------:R-:W-:Y:S01]  /*3c10*/  FFMA.FTZ R30, R69, UR38, -R4 ;  /* 0x00000026451e7c23 */ /* 0x000fe20008010804 */
[----:B------:R-:W-:Y:S02]  /*3c20*/  FMNMX.FTZ R77, R65, R76, !PT ;  /* 0x0000004c414d7209 */ /* 0x000fe40007810000 */
[----:B------:R-:W-:-:S02]  /*3c30*/  ISETP.GT.AND P2, PT, R6, 0x90, PT ;  /* 0x000000900600780c */ /* 0x000fc40003f44270 */
[----:B------:R-:W-:Y:S01]  /*3c40*/  FSEL R76, R31, -INF , P3 ;  /* 0xff8000001f4c7808 */ /* 0x000fe20001800000 */
[--C-:B------:R-:W-:Y:S01]  /*3c50*/  FFMA.FTZ R31, R40, UR38, -R4.reuse ;  /* 0x00000026281f7c23 */ /* 0x100fe20008010804 */
[----:B------:R-:W-:Y:S01]  /*3c60*/  FMNMX.FTZ R77, R68, R77, !PT ;  /* 0x0000004d444d7209 */ /* 0x000fe20007810000 */
[----:B------:R-:W-:Y:S01]  /*3c70*/  FFMA.FTZ R40, R45, UR38, -R4 ;  /* 0x000000262d287c23 */ /* 0x000fe20008010804 */
[----:B------:R-:W-:Y:S01]  /*3c80*/  FSEL R69, R34, -INF , P2 ;  /* 0xff80000022457808 */ /* 0x000fe20001000000 */
[----:B------:R-:W-:Y:S01]  /*3c90*/  IMAD.U32 R45, RZ, RZ, UR38 ;  /* 0x00000026ff2d7e24 */ /* 0x000fe2000f8e00ff */
[----:B------:R-:W-:Y:S01]  /*3ca0*/  ISETP.GT.AND P3, PT, R6, 0x91, PT ;  /* 0x000000910600780c */ /* 0x000fe20003f64270 */
[----:B------:R-:W-:Y:S01]  /*3cb0*/  MUFU.EX2 R27, R27 ;  /* 0x0000001b001b7308 */ /* 0x000fe20000000800 */
[----:B------:R-:W-:Y:S02]  /*3cc0*/  FMNMX.FTZ R34, R76, R77, !PT ;  /* 0x0000004d4c227209 */ /* 0x000fe40007810000 */
[----:B------:R-:W-:-:S02]  /*3cd0*/  ISETP.GT.AND P2, PT, R6, 0x98, PT ;  /* 0x000000980600780c */ /* 0x000fc40003f44270 */
[----:B------:R-:W-:Y:S02]  /*3ce0*/  FSEL R77, R35, -INF , P3 ;  /* 0xff800000234d7808 */ /* 0x000fe40001800000 */
[----:B------:R-:W-:Y:S01]  /*3cf0*/  FMNMX.FTZ R34, R69, R34, !PT ;  /* 0x0000002245227209 */ /* 0x000fe20007810000 */
[----:B------:R-:W-:Y:S01]  /*3d00*/  MUFU.EX2 R30, R30 ;  /* 0x0000001e001e7308 */ /* 0x000fe20000000800 */
[----:B------:R-:W-:Y:S02]  /*3d10*/  ISETP.GT.AND P3, PT, R6, 0x99, PT ;  /* 0x000000990600780c */ /* 0x000fe40003f64270 */
[----:B--2---:R-:W-:Y:S01]  /*3d20*/  FSEL R78, R38, -INF , P2 ;  /* 0xff800000264e7808 */ /* 0x004fe20001000000 */
[----:B------:R-:W-:-:S01]  /*3d30*/  FFMA.FTZ R38, R48, UR38, -R4 ;  /* 0x0000002630267c23 */ /* 0x000fc20008010804 */
[----:B------:R-:W-:Y:S01]  /*3d40*/  FMNMX.FTZ R35, R77, R34, !PT ;  /* 0x000000224d237209 */ /* 0x000fe20007810000 */
[----:B------:R-:W-:-:S01]  /*3d50*/  FFMA.FTZ R34, R41, UR38, -R4 ;  /* 0x0000002629227c23 */ /* 0x000fc20008010804 */
[----:B------:R-:W-:Y:S01]  /*3d60*/  FSEL R79, R39, -INF , P3 ;  /* 0xff800000274f7808 */ /* 0x000fe20001800000 */
[----:B------:R-:W-:-:S01]  /*3d70*/  FFMA.FTZ R39, R49, UR38, -R4 ;  /* 0x0000002631277c23 */ /* 0x000fc20008010804 */
[----:B------:R-:W-:Y:S01]  /*3d80*/  FMNMX.FTZ R6, R78, R35, !PT ;  /* 0x000000234e067209 */ /* 0x000fe20007810000 */
[----:B------:R-:W-:-:S01]  /*3d90*/  FFMA.FTZ R35, R44, UR38, -R4 ;  /* 0x000000262c237c23 */ /* 0x000fc20008010804 */
[--C-:B------:R-:W-:Y:S01]  /*3da0*/  FFMA.FTZ R41, R52, UR38, -R4.reuse ;  /* 0x0000002634297c23 */ /* 0x100fe20008010804 */
[----:B------:R-:W-:-:S01]  /*3db0*/  FFMA.FTZ R44, R53, UR38, -R4 ;  /* 0x00000026352c7c23 */ /* 0x000fc20008010804 */
[----:B------:R-:W-:Y:S01]  /*3dc0*/  FMNMX.FTZ R6, R79, R6, !PT ;  /* 0x000000064f067209 */ /* 0x000fe20007810000 */
[----:B-1----:R-:W-:-:S01]  /*3dd0*/  FADD.FTZ R52, R3, R8 ;  /* 0x0000000803347221 */ /* 0x002fc20000010000 */
[----:B------:R-:W-:Y:S03]  /*3de0*/  MUFU.EX2 R31, R31 ;  /* 0x0000001f001f7308 */ /* 0x000fe60000000800 */
[----:B------:R-:W1:Y:S01]  /*3df0*/  SHFL.BFLY PT, R81, R6, 0x2, 0x1f ;  /* 0x0c401f0006517f89 */ /* 0x000e6200000e0000 */
[----:B---3--:R-:W-:-:S04]  /*3e00*/  FADD.FTZ R53, R7, R52 ;  /* 0x0000003407357221 */ /* 0x008fc80000010000 */
[----:B------:R-:W-:Y:S08]  /*3e10*/  MUFU.EX2 R34, R34 ;  /* 0x0000002200227308 */ /* 0x000ff00000000800 */
        /* <DEDUP_REMOVED lines=9> */
[----:B------:R-:W-:Y:S01]  /*3eb0*/  IMAD.MOV.U32 R81, RZ, RZ, R87 ;  /* 0x000000ffff517224 */ /* 0x000fe200078e0057 */
[C---:B------:R-:W-:Y:S01]  /*3ec0*/  FSETP.NEU.FTZ.AND P2, PT, R6.reuse, -INF , PT ;  /* 0xff8000000600780b */ /* 0x040fe20003f5d000 */
[----:B------:R-:W-:-:S05]  /*3ed0*/  FFMA.FTZ R45, R6, R45, -8 ;  /* 0xc1000000062d7423 */ /* 0x000fca000001002d */
[----:B------:R-:W-:Y:S01]  /*3ee0*/  MUFU.EX2 R25, R25 ;  /* 0x0000001900197308 */ /* 0x000fe20000000800 */
[----:B------:R-:W-:Y:S02]  /*3ef0*/  FSEL R4, R45, RZ, P2 ;  /* 0x000000ff2d047208 */ /* 0x000fe40001000000 */
        /* <DEDUP_REMOVED lines=48> */
[----:B---3--:R-:W-:-:S01]  /*4200*/  FADD.FTZ R49, R111, R52 ;  /* 0x000000346f317221 */ /* 0x008fc20000010000 */
[----:B------:R-:W-:Y:S01]  /*4210*/  FFMA.FTZ R79, R79, UR38, -R4 ;  /* 0x000000264f4f7c23 */ /* 0x000fe20008010804 */
[----:B------:R-:W-:-:S04]  /*4220*/  F2FP.SATFINITE.E4M3.F32.PACK_AB_MERGE_C R110, R111, R110, RZ ;  /* 0x0000006e6f6e723e */ /* 0x000fc800048070ff */
[----:B------:R-:W-:Y:S01]  /*4230*/  F2FP.SATFINITE.E4M3.F32.PACK_AB_MERGE_C R185, R107, R106, R110 ;  /* 0x0000006a6bb9723e */ /* 0x000fe2000480706e */
[----:B------:R-:W2:Y:S01]  /*4240*/  MUFU.EX2 R118, R118 ;  /* 0x0000007600767308 */ /* 0x000ea20000000800 */
[----:B0-----:R-:W-:-:S07]  /*4250*/  FADD.FTZ R2, R114, R49 ;  /* 0x0000003172027221 */ /* 0x001fce0000010000 */
[----:B------:R-:W0:Y:S01]  /*4260*/  MUFU.EX2 R119, R119 ;  /* 0x0000007700777308 */ /* 0x000e220000000800 */
[----:B-1----:R-:W-:-:S07]  /*4270*/  FADD.FTZ R49, R115, R2 ;  /* 0x0000000273317221 */ /* 0x002fce0000010000 */
[----:B------:R1:W-:Y:S01]  /*4280*/  MUFU.EX2 R45, R72 ;  /* 0x00000048002d7308 */ /* 0x0003e20000000800 */
[----:B--2---:R-:W-:-:S07]  /*4290*/  FADD.FTZ R2, R118, R49 ;  /* 0x0000003176027221 */ /* 0x004fce0000010000 */
[----:B------:R-:W2:Y:S01]  /*42a0*/  MUFU.EX2 R90, R90 ;  /* 0x0000005a005a7308 */ /* 0x000ea20000000800 */
[----:B-1----:R-:W-:-:S01]  /*42b0*/  FADD.FTZ R72, R10, R53 ;  /* 0x000000350a487221 */ /* 0x002fc20000010000 */
[C---:B0-----:R-:W-:Y:S01]  /*42c0*/  FADD.FTZ R49, R119.reuse, R2 ;  /* 0x0000000277317221 */ /* 0x041fe20000010000 */
[----:B------:R-:W-:Y:S02]  /*42d0*/  F2FP.SATFINITE.E4M3.F32.PACK_AB_MERGE_C R118, R119, R118, RZ ;  /* 0x000000767776723e */ /* 0x000fe400048070ff */
[----:B------:R-:W-:Y:S01]  /*42e0*/  FADD.FTZ R53, R9, R72 ;  /* 0x0000004809357221 */ /* 0x000fe20000010000 */
[----:B------:R-:W-:Y:S01]  /*42f0*/  IMAD.MOV.U32 R72, RZ, RZ, R87 ;  /* 0x000000ffff487224 */ /* 0x000fe200078e0057 */
[----:B------:R-:W-:Y:S01]  /*4300*/  F2FP.SATFINITE.E4M3.F32.PACK_AB_MERGE_C R187, R115, R114, R118 ;  /* 0x0000007273bb723e */ /* 0x000fe20004807076 */
[----:B------:R-:W0:Y:S01]  /*4310*/  MUFU.EX2 R91, R91 ;  /* 0x0000005b005b7308 */ /* 0x000e220000000800 */
[----:B------:R-:W-:-:S04]  /*4320*/  FADD.FTZ R52, R12, R53 ;  /* 0x000000350c347221 */ /* 0x000fc80000010000 */
[----:B------:R-:W-:-:S03]  /*4330*/  FADD.FTZ R53, R11, R52 ;  /* 0x000000340b357221 */ /* 0x000fc60000010000 */
[----:B------:R-:W1:Y:S01]  /*4340*/  MUFU.EX2 R94, R94 ;  /* 0x0000005e005e7308 */ /* 0x000e620000000800 */
[----:B------:R-:W-:-:S01]  /*4350*/  FADD.FTZ R52, R14, R53 ;  /* 0x000000350e347221 */ /* 0x000fc20000010000 */
[----:B--2---:R-:W-:Y:S01]  /*4360*/  FADD.FTZ R2, R90, R49 ;  /* 0x000000315a027221 */ /* 0x004fe20000010000 */
[----:B------:R-:W-:Y:S02]  /*4370*/  F2FP.SATFINITE.E4M3.F32.PACK_AB_MERGE_C R14, R14, R11, RZ ;  /* 0x0000000b0e0e723e */ /* 0x000fe400048070ff */
[----:B------:R-:W-:Y:S02]  /*4380*/  FADD.FTZ R53, R13, R52 ;  /* 0x000000340d357221 */ /* 0x000fe40000010000 */
[----:B------:R-:W-:Y:S01]  /*4390*/  F2FP.SATFINITE.E4M3.F32.PACK_AB_MERGE_C R186, R12, R9, R14 ;  /* 0x000000090cba723e */ /* 0x000fe2000480700e */
[----:B------:R-:W2:Y:S01]  /*43a0*/  MUFU.EX2 R95, R95 ;  /* 0x0000005f005f7308 */ /* 0x000ea20000000800 */
[----:B------:R-:W-:-:S01]  /*43b0*/  FADD.FTZ R52, R20, R53 ;  /* 0x0000003514347221 */ /* 0x000fc20000010000 */
[----:B0-----:R-:W-:-:S03]  /*43c0*/  FADD.FTZ R49, R91, R2 ;  /* 0x000000025b317221 */ /* 0x001fc60000010000 */
[----:B------:R-:W-:Y:S01]  /*43d0*/  FADD.FTZ R53, R15, R52 ;  /* 0x000000340f357221 */ /* 0x000fe20000010000 */
[----:B------:R-:W-:Y:S02]  /*43e0*/  F2FP.SATFINITE.E4M3.F32.PACK_AB_MERGE_C R15, R56, R15, RZ ;  /* 0x0000000f380f723e */ /* 0x000fe400048070ff */
[----:B------:R-:W0:Y:S01]  /*43f0*/  MUFU.EX2 R98, R98 ;  /* 0x0000006200627308 */ /* 0x000e220000000800 */
[----:B-1----:R-:W-:-:S01]  /*4400*/  FADD.FTZ R2, R94, R49 ;  /* 0x000000315e027221 */ /* 0x002fc20000010000 */
[----:B------:R-:W-:Y:S01]  /*4410*/  FADD.FTZ R52, R56, R53 ;  /* 0x0000003538347221 */ /* 0x000fe20000010000 */
[----:B------:R-:W-:Y:S01]  /*4420*/  F2FP.SATFINITE.E4M3.F32.PACK_AB_MERGE_C R180, R20, R13, R15 ;  /* 0x0000000d14b4723e */ /* 0x000fe2000480700f */
[----:B------:R-:W-:Y:S02]  /*4430*/  IMAD.MOV.U32 R56, RZ, RZ, R87 ;  /* 0x000000ffff387224 */ /* 0x000fe400078e0057 */
[----:B------:R-:W-:-:S02]  /*4440*/  FADD.FTZ R53, R21, R52 ;  /* 0x0000003415357221 */ /* 0x000fc40000010000 */
[----:B------:R-:W1:Y:S01]  /*4450*/  MUFU.EX2 R99, R99 ;  /* 0x0000006300637308 */ /* 0x000e620000000800 */
[----:B--2---:R-:W-:-:S01]  /*4460*/  FADD.FTZ R49, R95, R2 ;  /* 0x000000025f317221 */ /* 0x004fc20000010000 */
[----:B------:R-:W-:Y:S01]  /*4470*/  FADD.FTZ R52, R58, R53 ;  /* 0x000000353a347221 */ /* 0x000fe20000010000 */
[----:B------:R-:W-:-:S03]  /*4480*/  F2FP.SATFINITE.E4M3.F32.PACK_AB_MERGE_C R94, R95, R94, RZ ;  /* 0x0000005e5f5e723e */ /* 0x000fc600048070ff */
[----:B------:R-:W-:Y:S01]  /*4490*/  FADD.FTZ R53, R57, R52 ;  /* 0x0000003439357221 */ /* 0x000fe20000010000 */
[----:B------:R-:W-:Y:S01]  /*44a0*/  F2FP.SATFINITE.E4M3.F32.PACK_AB_MERGE_C R52, R10, R7, RZ ;  /* 0x000000070a34723e */ /* 0x000fe200048070ff */
[----:B------:R-:W2:Y:S01]  /*44b0*/  MUFU.EX2 R102, R102 ;  /* 0x0000006600667308 */ /* 0x000ea20000000800 */
[----:B0-----:R-:W-:-:S01]  /*44c0*/  FADD.FTZ R2, R98, R49 ;  /* 0x0000003162027221 */ /* 0x001fc20000010000 */
[----:B------:R-:W-:Y:S01]  /*44d0*/  FADD.FTZ R4, R60, R53 ;  /* 0x000000353c047221 */ /* 0x000fe20000010000 */
[----:B------:R-:W-:Y:S01]  /*44e0*/  F2FP.SATFINITE.E4M3.F32.PACK_AB_MERGE_C R184, R8, R3, R52 ;  /* 0x0000000308b8723e */ /* 0x000fe20004807034 */
[--C-:B------:R-:W-:Y:S01]  /*44f0*/  IMAD.MOV.U32 R53, RZ, RZ, R87.reuse ;  /* 0x000000ffff357224 */ /* 0x100fe200078e0057 */
[----:B------:R-:W-:Y:S01]  /*4500*/  F2FP.SATFINITE.E4M3.F32.PACK_AB_MERGE_C R57, R60, R57, RZ ;  /* 0x000000393c39723e */ /* 0x000fe200048070ff */
[----:B------:R-:W-:Y:S01]  /*4510*/  IMAD.MOV.U32 R60, RZ, RZ, R87 ;  /* 0x000000ffff3c7224 */ /* 0x000fe200078e0057 */
[----:B------:R-:W-:Y:S01]  /*4520*/  F2FP.SATFINITE.E4M3.F32.PACK_AB_MERGE_C R181, R91, R90, R94 ;  /* 0x0000005a5bb5723e */ /* 0x000fe2000480705e */
[----:B------:R-:W0:Y:S01]  /*4530*/  MUFU.EX2 R103, R103 ;  /* 0x0000006700677308 */ /* 0x000e220000000800 */
[----:B-1----:R-:W-:-:S01]  /*4540*/  FADD.FTZ R49, R99, R2 ;  /* 0x0000000263317221 */ /* 0x002fc20000010000 */
[----:B------:R-:W-:Y:S01]  /*4550*/  F2FP.SATFINITE.E4M3.F32.PACK_AB_MERGE_C R182, R58, R21, R57 ;  /* 0x000000153ab6723e */ /* 0x000fe20004807039 */
[----:B------:R-:W-:-:S02]  /*4560*/  IMAD.MOV.U32 R58, RZ, RZ, R87 ;  /* 0x000000ffff3a7224 */ /* 0x000fc400078e0057 */
[--C-:B------:R-:W-:Y:S02]  /*4570*/  IMAD.MOV.U32 R57, RZ, RZ, R87.reuse ;  /* 0x000000ffff397224 */ /* 0x100fe400078e0057 */
[----:B------:R-:W-:Y:S01]  /*4580*/  IMAD.MOV.U32 R52, RZ, RZ, R87 ;  /* 0x000000ffff347224 */ /* 0x000fe200078e0057 */
[----:B------:R-:W1:Y:S01]  /*4590*/  MUFU.EX2 R64, R64 ;  /* 0x0000004000407308 */ /* 0x000e620000000800 */
[----:B--2---:R-:W-:-:S01]  /*45a0*/  FADD.FTZ R2, R102, R49 ;  /* 0x0000003166027221 */ /* 0x004fc20000010000 */
[----:B------:R-:W-:-:S04]  /*45b0*/  FADD.FTZ R49, R59, R4 ;  /* 0x000000043b317221 */ /* 0x000fc80000010000 */
[----:B------:R-:W-:Y:S01]  /*45c0*/  FADD.FTZ R4, R42, R49 ;  /* 0x000000312a047221 */ /* 0x000fe20000010000 */
[----:B------:R-:W-:Y:S01]  /*45d0*/  IMAD.MOV.U32 R49, RZ, RZ, R87 ;  /* 0x000000ffff317224 */ /* 0x000fe200078e0057 */
[----:B------:R-:W2:Y:S01]  /*45e0*/  MUFU.EX2 R73, R73 ;  /* 0x0000004900497308 */ /* 0x000ea20000000800 */
[----:B0-----:R-:W-:-:S01]  /*45f0*/  FADD.FTZ R7, R103, R2 ;  /* 0x0000000267077221 */ /* 0x001fc20000010000 */
[----:B------:R-:W-:-:S04]  /*4600*/  F2FP.SATFINITE.E4M3.F32.PACK_AB_MERGE_C R102, R103, R102, RZ ;  /* 0x000000666766723e */ /* 0x000fc800048070ff */
[----:B------:R-:W-:Y:S02]  /*4610*/  F2FP.SATFINITE.E4M3.F32.PACK_AB_MERGE_C R183, R99, R98, R102 ;  /* 0x0000006263b7723e */ /* 0x000fe40004807066 */
[----:B------:R0:W3:Y:S01]  /*4620*/  MUFU.EX2 R48, R63 ;  /* 0x0000003f00307308 */ /* 0x0000e20000000800 */
[----:B-1----:R-:W-:-:S01]  /*4630*/  FADD.FTZ R2, R64, R7 ;  /* 0x0000000740027221 */ /* 0x002fc20000010000 */
[----:B------:R-:W-:Y:S01]  /*4640*/  FADD.FTZ R7, R43, R4 ;  /* 0x000000042b077221 */ /* 0x000fe20000010000 */
[----:B------:R-:W-:Y:S02]  /*4650*/  F2FP.SATFINITE.E4M3.F32.PACK_AB_MERGE_C R43, R46, R43, RZ ;  /* 0x0000002b2e2b723e */ /* 0x000fe400048070ff */
[----:B------:R-:W-:Y:S02]  /*4660*/  FADD.FTZ R2, R45, R2 ;  /* 0x000000022d027221 */ /* 0x000fe40000010000 */
[----:B------:R-:W-:Y:S01]  /*4670*/  F2FP.SATFINITE.E4M3.F32.PACK_AB_MERGE_C R176, R42, R59, R43 ;  /* 0x0000003b2ab0723e */ /* 0x000fe2000480702b */
[----:B------:R-:W1:Y:S01]  /*4680*/  MUFU.EX2 R66, R66 ;  /* 0x0000004200427308 */ /* 0x000e620000000800 */
[----:B--2---:R-:W-:-:S01]  /*4690*/  FADD.FTZ R11, R73, R2 ;  /* 0x00000002490b7221 */ /* 0x004fc20000010000 */
[----:B------:R-:W-:Y:S01]  /*46a0*/  FADD.FTZ R2, R46, R7 ;  /* 0x000000072e027221 */ /* 0x000fe20000010000 */
[----:B0-----:R-:W-:-:S02]  /*46b0*/  IMAD.MOV.U32 R63, RZ, RZ, R87 ;  /* 0x000000ffff3f7224 */ /* 0x001fc400078e0057 */
[----:B------:R-:W-:Y:S02]  /*46c0*/  IMAD.MOV.U32 R59, RZ, RZ, R87 ;  /* 0x000000ffff3b7224 */ /* 0x000fe400078e0057 */
[----:B------:R-:W-:-:S01]  /*46d0*/  FADD.FTZ R7, R5, R2 ;  /* 0x0000000205077221 */ /* 0x000fc20000010000 */
[----:B------:R-:W-:Y:S01]  /*46e0*/  IMAD.MOV.U32 R46, RZ, RZ, R87 ;  /* 0x000000ffff2e7224 */ /* 0x000fe200078e0057 */
[----:B------:R-:W0:Y:S01]  /*46f0*/  MUFU.EX2 R67, R67 ;  /* 0x0000004300437308 */ /* 0x000e220000000800 */
[----:B---3--:R-:W-:-:S01]  /*4700*/  FADD.FTZ R11, R48, R11 ;  /* 0x0000000b300b7221 */ /* 0x008fc20000010000 */
[----:B------:R-:W-:Y:S01]  /*4710*/  FADD.FTZ R10, R26, R7 ;  /* 0x000000071a0a7221 */ /* 0x000fe20000010000 */
[----:B------:R-:W-:Y:S01]  /*4720*/  F2FP.SATFINITE.E4M3.F32.PACK_AB_MERGE_C R48, R48, R73, RZ ;  /* 0x000000493030723e */ /* 0x000fe200048070ff */
[----:B------:R-:W-:Y:S02]  /*4730*/  IMAD.MOV.U32 R73, RZ, RZ, R87 ;  /* 0x000000ffff497224 */ /* 0x000fe400078e0057 */
[----:B------:R-:W-:-:S01]  /*4740*/  FADD.FTZ R7, R27, R10 ;  /* 0x0000000a1b077221 */ /* 0x000fc20000010000 */
[----:B------:R-:W-:Y:S01]  /*4750*/  F2FP.SATFINITE.E4M3.F32.PACK_AB_MERGE_C R27, R30, R27, RZ ;  /* 0x0000001b1e1b723e */ /* 0x000fe200048070ff */
[----:B------:R-:W2:Y:S01]  /*4760*/  MUFU.EX2 R70, R70 ;  /* 0x0000004600467308 */ /* 0x000ea20000000800 */
[----:B-1----:R-:W-:-:S01]  /*4770*/  FADD.FTZ R4, R66, R11 ;  /* 0x0000000b42047221 */ /* 0x002fc20000010000 */
[----:B------:R-:W-:Y:S01]  /*4780*/  FADD.FTZ R30, R30, R7 ;  /* 0x000000071e1e7221 */ /* 0x000fe20000010000 */
[----:B------:R-:W-:Y:S01]  /*4790*/  F2FP.SATFINITE.E4M3.F32.PACK_AB_MERGE_C R178, R26, R5, R27 ;  /* 0x000000051ab2723e */ /* 0x000fe2000480701b */
[--C-:B------:R-:W-:Y:S01]  /*47a0*/  IMAD.MOV.U32 R43, RZ, RZ, R87.reuse ;  /* 0x000000ffff2b7224 */ /* 0x100fe200078e0057 */
[----:B------:R-:W-:Y:S01]  /*47b0*/  F2FP.SATFINITE.E4M3.F32.PACK_AB_MERGE_C R177, R45, R64, R48 ;  /* 0x000000402db1723e */ /* 0x000fe20004807030 */
[----:B------:R-:W-:-:S02]  /*47c0*/  IMAD.MOV.U32 R64, RZ, RZ, R87 ;  /* 0x000000ffff407224 */ /* 0x000fc400078e0057 */
[----:B------:R-:W1:Y:S01]  /*47d0*/  MUFU.EX2 R71, R71 ;  /* 0x0000004700477308 */ /* 0x000e620000000800 */
[----:B0-----:R-:W-:-:S01]  /*47e0*/  FADD.FTZ R3, R67, R4 ;  /* 0x0000000443037221 */ /* 0x001fc20000010000 */
[--C-:B------:R-:W-:Y:S02]  /*47f0*/  IMAD.MOV.U32 R48, RZ, RZ, R87.reuse ;  /* 0x000000ffff307224 */ /* 0x100fe400078e0057 */
[--C-:B------:R-:W-:Y:S02]  /*4800*/  IMAD.MOV.U32 R45, RZ, RZ, R87.reuse ;  /* 0x000000ffff2d7224 */ /* 0x100fe400078e0057 */
[----:B------:R-:W-:Y:S02]  /*4810*/  IMAD.MOV.U32 R42, RZ, RZ, R87 ;  /* 0x000000ffff2a7224 */ /* 0x000fe400078e0057 */
[----:B------:R-:W0:Y:S01]  /*4820*/  MUFU.EX2 R74, R74 ;  /* 0x0000004a004a7308 */ /* 0x000e220000000800 */
[----:B--2---:R-:W-:-:S01]  /*4830*/  FADD.FTZ R4, R70, R3 ;  /* 0x0000000346047221 */ /* 0x004fc20000010000 */
[----:B------:R-:W-:Y:S01]  /*4840*/  FADD.FTZ R3, R31, R30 ;  /* 0x0000001e1f037221 */ /* 0x000fe20000010000 */
[----:B------:R-:W-:-:S02]  /*4850*/  IMAD.MOV.U32 R30, RZ, RZ, R87 ;  /* 0x000000ffff1e7224 */ /* 0x000fc400078e0057 */
[----:B------:R-:W-:Y:S02]  /*4860*/  IMAD.MOV.U32 R27, RZ, RZ, R87 ;  /* 0x000000ffff1b7224 */ /* 0x000fe400078e0057 */
[----:B------:R-:W-:-:S01]  /*4870*/  FADD.FTZ R8, R34, R3 ;  /* 0x0000000322087221 */ /* 0x000fc20000010000 */
[----:B------:R-:W-:Y:S01]  /*4880*/  IMAD.MOV.U32 R26, RZ, RZ, R87 ;  /* 0x000000ffff1a7224 */ /* 0x000fe200078e0057 */
[----:B------:R-:W2:Y:S01]  /*4890*/  MUFU.EX2 R75, R75 ;  /* 0x0000004b004b7308 */ /* 0x000ea20000000800 */
[C---:B-1----:R-:W-:Y:S01]  /*48a0*/  F2FP.SATFINITE.E4M3.F32.PACK_AB_MERGE_C R70, R71.reuse, R70, RZ ;  /* 0x000000464746723e */ /* 0x042fe200048070ff */
[----:B------:R-:W-:Y:S01]  /*48b0*/  FADD.FTZ R71, R71, R4 ;  /* 0x0000000447477221 */ /* 0x000fe20000010000 */
[----:B------:R-:W-:-:S01]  /*48c0*/  FADD.FTZ R9, R35, R8 ;  /* 0x0000000823097221 */ /* 0x000fc20000010000 */
[C---:B------:R-:W-:Y:S02]  /*48d0*/  F2FP.SATFINITE.E4M3.F32.PACK_AB_MERGE_C R35, R40.reuse, R35, RZ ;  /* 0x000000232823723e */ /* 0x040fe400048070ff */
[----:B------:R-:W-:Y:S01]  /*48e0*/  F2FP.SATFINITE.E4M3.F32.PACK_AB_MERGE_C R179, R67, R66, R70 ;  /* 0x0000004243b3723e */ /* 0x000fe20004807046 */
[----:B------:R-:W-:Y:S01]  /*48f0*/  FADD.FTZ R9, R40, R9 ;  /* 0x0000000928097221 */ /* 0x000fe20000010000 */
[----:B------:R-:W1:Y:S01]  /*4900*/  MUFU.EX2 R62, R62 ;  /* 0x0000003e003e7308 */ /* 0x000e620000000800 */
[----:B0-----:R-:W-:-:S01]  /*4910*/  FADD.FTZ R4, R74, R71 ;  /* 0x000000474a047221 */ /* 0x001fc20000010000 */
[----:B------:R-:W-:Y:S01]  /*4920*/  F2FP.SATFINITE.E4M3.F32.PACK_AB_MERGE_C R172, R34, R31, R35 ;  /* 0x0000001f22ac723e */ /* 0x000fe20004807023 */
[----:B------:R-:W-:-:S02]  /*4930*/  IMAD.MOV.U32 R71, RZ, RZ, R87 ;  /* 0x000000ffff477224 */ /* 0x000fc400078e0057 */
[--C-:B------:R-:W-:Y:S02]  /*4940*/  IMAD.MOV.U32 R70, RZ, RZ, R87.reuse ;  /* 0x000000ffff467224 */ /* 0x100fe400078e0057 */
[----:B------:R-:W-:Y:S01]  /*4950*/  IMAD.MOV.U32 R67, RZ, RZ, R87 ;  /* 0x000000ffff437224 */ /* 0x000fe200078e0057 */
[----:B------:R-:W0:Y:S01]  /*4960*/  MUFU.EX2 R47, R47 ;  /* 0x0000002f002f7308 */ /* 0x000e220000000800 */
[----:B--2---:R-:W-:-:S01]  /*4970*/  FADD.FTZ R7, R75, R4 ;  /* 0x000000044b077221 */ /* 0x004fc20000010000 */
[--C-:B------:R-:W-:Y:S02]  /*4980*/  IMAD.MOV.U32 R66, RZ, RZ, R87.reuse ;  /* 0x000000ffff427224 */ /* 0x100fe400078e0057 */
[--C-:B------:R-:W-:Y:S02]  /*4990*/  IMAD.MOV.U32 R40, RZ, RZ, R87.reuse ;  /* 0x000000ffff287224 */ /* 0x100fe400078e0057 */
[----:B------:R-:W-:Y:S02]  /*49a0*/  IMAD.MOV.U32 R35, RZ, RZ, R87 ;  /* 0x000000ffff237224 */ /* 0x000fe400078e0057 */
[----:B------:R-:W2:Y:S01]  /*49b0*/  MUFU.EX2 R50, R50 ;  /* 0x0000003200327308 */ /* 0x000ea20000000800 */
[----:B-1----:R-:W-:-:S01]  /*49c0*/  FADD.FTZ R4, R62, R7 ;  /* 0x000000073e047221 */ /* 0x002fc20000010000 */
[----:B------:R-:W-:-:S02]  /*49d0*/  IMAD.MOV.U32 R34, RZ, RZ, R87 ;  /* 0x000000ffff227224 */ /* 0x000fc400078e0057 */
[----:B------:R-:W-:-:S04]  /*49e0*/  IMAD.MOV.U32 R31, RZ, RZ, R87 ;  /* 0x000000ffff1f7224 */ /* 0x000fc800078e0057 */
[----:B------:R-:W1:Y:S01]  /*49f0*/  MUFU.EX2 R51, R51 ;  /* 0x0000003300337308 */ /* 0x000e620000000800 */
[C---:B0-----:R-:W-:Y:S01]  /*4a00*/  F2FP.SATFINITE.E4M3.F32.PACK_AB_MERGE_C R62, R47.reuse, R62, RZ ;  /* 0x0000003e2f3e723e */ /* 0x041fe200048070ff */
[----:B------:R-:W-:Y:S01]  /*4a10*/  FADD.FTZ R47, R47, R4 ;  /* 0x000000042f2f7221 */ /* 0x000fe20000010000 */
[----:B------:R-:W-:-:S02]  /*4a20*/  FADD.FTZ R4, R38, R9 ;  /* 0x0000000926047221 */ /* 0x000fc40000010000 */
[----:B------:R-:W-:Y:S01]  /*4a30*/  F2FP.SATFINITE.E4M3.F32.PACK_AB_MERGE_C R173, R75, R74, R62 ;  /* 0x0000004a4bad723e */ /* 0x000fe2000480703e */
[----:B------:R-:W-:Y:S02]  /*4a40*/  IMAD.MOV.U32 R75, RZ, RZ, R87 ;  /* 0x000000ffff4b7224 */ /* 0x000fe400078e0057 */
[----:B------:R-:W-:Y:S01]  /*4a50*/  FADD.FTZ R10, R39, R4 ;  /* 0x00000004270a7221 */ /* 0x000fe20000010000 */
[----:B------:R-:W0:Y:S01]  /*4a60*/  MUFU.EX2 R54, R54 ;  /* 0x0000003600367308 */ /* 0x000e220000000800 */
[----:B--2---:R-:W-:-:S01]  /*4a70*/  FADD.FTZ R8, R50, R47 ;  /* 0x0000002f32087221 */ /* 0x004fc20000010000 */
[----:B------:R-:W-:-:S02]  /*4a80*/  IMAD.MOV.U32 R74, RZ, RZ, R87 ;  /* 0x000000ffff4a7224 */ /* 0x000fc400078e0057 */
[----:B------:R-:W-:-:S01]  /*4a90*/  FADD.FTZ R9, R41, R10 ;  /* 0x0000000a29097221 */ /* 0x000fc20000010000 */
[C---:B------:R-:W-:Y:S01]  /*4aa0*/  F2FP.SATFINITE.E4M3.F32.PACK_AB_MERGE_C R41, R44.reuse, R41, RZ ;  /* 0x000000292c29723e */ /* 0x040fe200048070ff */
[----:B------:R-:W-:Y:S02]  /*4ab0*/  IMAD.MOV.U32 R62, RZ, RZ, R87 ;  /* 0x000000ffff3e7224 */ /* 0x000fe400078e0057 */
[----:B------:R-:W-:Y:S01]  /*4ac0*/  FADD.FTZ R9, R44, R9 ;  /* 0x000000092c097221 */ /* 0x000fe20000010000 */
[----:B------:R-:W2:Y:S01]  /*4ad0*/  MUFU.EX2 R55, R55 ;  /* 0x0000003700377308 */ /* 0x000ea20000000800 */
[----:B-1----:R-:W-:-:S01]  /*4ae0*/  FADD.FTZ R7, R51, R8 ;  /* 0x0000000833077221 */ /* 0x002fc20000010000 */
[----:B------:R-:W-:Y:S01]  /*4af0*/  F2FP.SATFINITE.E4M3.F32.PACK_AB_MERGE_C R174, R39, R38, R41 ;  /* 0x0000002627ae723e */ /* 0x000fe20004807029 */
[----:B------:R-:W-:-:S01]  /*4b00*/  FADD.FTZ R10, R24, R9 ;  /* 0x00000009180a7221 */ /* 0x000fc20000010000 */
[--C-:B------:R-:W-:Y:S02]  /*4b10*/  IMAD.MOV.U32 R47, RZ, RZ, R87.reuse ;  /* 0x000000ffff2f7224 */ /* 0x100fe400078e0057 */
[----:B------:R-:W-:-:S02]  /*4b20*/  IMAD.MOV.U32 R44, RZ, RZ, R87 ;  /* 0x000000ffff2c7224 */ /* 0x000fc400078e0057 */
[----:B------:R-:W1:Y:S01]  /*4b30*/  MUFU.EX2 R61, R61 ;  /* 0x0000003d003d7308 */ /* 0x000e620000000800 */
[----:B0-----:R-:W-:-:S01]  /*4b40*/  FADD.FTZ R8, R54, R7 ;  /* 0x0000000736087221 */ /* 0x001fc20000010000 */
[----:B------:R-:W-:Y:S01]  /*4b50*/  FADD.FTZ R7, R25, R10 ;  /* 0x0000000a19077221 */ /* 0x000fe20000010000 */
[--C-:B------:R-:W-:Y:S02]  /*4b60*/  IMAD.MOV.U32 R41, RZ, RZ, R87.reuse ;  /* 0x000000ffff297224 */ /* 0x100fe400078e0057 */
[--C-:B------:R-:W-:Y:S02]  /*4b70*/  IMAD.MOV.U32 R39, RZ, RZ, R87.reuse ;  /* 0x000000ffff277224 */ /* 0x100fe400078e0057 */
[----:B------:R-:W-:Y:S01]  /*4b80*/  IMAD.MOV.U32 R38, RZ, RZ, R87 ;  /* 0x000000ffff267224 */ /* 0x000fe200078e0057 */
[----:B------:R0:W3:Y:S01]  /*4b90*/  MUFU.EX2 R2, R65 ;  /* 0x0000004100027308 */ /* 0x0000e20000000800 */
[----:B--2---:R-:W-:-:S01]  /*4ba0*/  FADD.FTZ R8, R55, R8 ;  /* 0x0000000837087221 */ /* 0x004fc20000010000 */
[----:B------:R-:W-:Y:S01]  /*4bb0*/  F2FP.SATFINITE.E4M3.F32.PACK_AB_MERGE_C R54, R55, R54, RZ ;  /* 0x000000363736723e */ /* 0x000fe200048070ff */
[----:B------:R-:W-:-:S03]  /*4bc0*/  IMAD.MOV.U32 R55, RZ, RZ, R87 ;  /* 0x000000ffff377224 */ /* 0x000fc600078e0057 */
[----:B------:R-:W-:Y:S01]  /*4bd0*/  F2FP.SATFINITE.E4M3.F32.PACK_AB_MERGE_C R175, R51, R50, R54 ;  /* 0x0000003233af723e */ /* 0x000fe20004807036 */
[----:B------:R-:W-:Y:S01]  /*4be0*/  IMAD.MOV.U32 R54, RZ, RZ, R87 ;  /* 0x000000ffff367224 */ /* 0x000fe200078e0057 */
[----:B------:R-:W2:Y:S01]  /*4bf0*/  MUFU.EX2 R28, R28 ;  /* 0x0000001c001c7308 */ /* 0x000ea20000000800 */
[----:B-1----:R-:W-:-:S01]  /*4c00*/  FADD.FTZ R5, R61, R8 ;  /* 0x000000083d057221 */ /* 0x002fc20000010000 */
[--C-:B0-----:R-:W-:Y:S02]  /*4c10*/  IMAD.MOV.U32 R65, RZ, RZ, R87.reuse ;  /* 0x000000ffff417224 */ /* 0x101fe400078e0057 */
[--C-:B------:R-:W-:Y:S02]  /*4c20*/  IMAD.MOV.U32 R51, RZ, RZ, R87.reuse ;  /* 0x000000ffff337224 */ /* 0x100fe400078e0057 */
[----:B------:R-:W-:Y:S02]  /*4c30*/  IMAD.MOV.U32 R50, RZ, RZ, R87 ;  /* 0x000000ffff327224 */ /* 0x000fe400078e0057 */
[----:B------:R-:W0:Y:S01]  /*4c40*/  MUFU.EX2 R68, R68 ;  /* 0x0000004400447308 */ /* 0x000e220000000800 */
[----:B---3--:R-:W-:-:S07]  /*4c50*/  FADD.FTZ R5, R2, R5 ;  /* 0x0000000502057221 */ /* 0x008fce0000010000 */
[----:B------:R-:W1:Y:S01]  /*4c60*/  MUFU.EX2 R29, R29 ;  /* 0x0000001d001d7308 */ /* 0x000e620000000800 */
[----:B--2---:R-:W-:-:S07]  /*4c70*/  FADD.FTZ R8, R28, R7 ;  /* 0x000000071c087221 */ /* 0x004fce0000010000 */
[----:B------:R2:W3:Y:S01]  /*4c80*/  MUFU.EX2 R3, R76 ;  /* 0x0000004c00037308 */ /* 0x0004e20000000800 */
[----:B0-----:R-:W-:-:S07]  /*4c90*/  FADD.FTZ R10, R68, R5 ;  /* 0x00000005440a7221 */ /* 0x001fce0000010000 */
[----:B------:R-:W0:Y:S01]  /*4ca0*/  MUFU.EX2 R32, R32 ;  /* 0x0000002000207308 */ /* 0x000e220000000800 */
[C---:B-1----:R-:W-:Y:S01]  /*4cb0*/  F2FP.SATFINITE.E4M3.F32.PACK_AB_MERGE_C R28, R29.reuse, R28, RZ ;  /* 0x0000001c1d1c723e */ /* 0x042fe200048070ff */
[----:B------:R-:W-:Y:S01]  /*4cc0*/  FADD.FTZ R29, R29, R8 ;  /* 0x000000081d1d7221 */ /* 0x000fe20000010000 */
[--C-:B--2---:R-:W-:Y:S02]  /*4cd0*/  IMAD.MOV.U32 R76, RZ, RZ, R87.reuse ;  /* 0x000000ffff4c7224 */ /* 0x104fe400078e0057 */
[----:B------:R-:W-:Y:S01]  /*4ce0*/  F2FP.SATFINITE.E4M3.F32.PACK_AB_MERGE_C R168, R25, R24, R28 ;  /* 0x0000001819a8723e */ /* 0x000fe2000480701c */
[----:B------:R-:W-:Y:S02]  /*4cf0*/  IMAD.MOV.U32 R28, RZ, RZ, R87 ;  /* 0x000000ffff1c7224 */ /* 0x000fe400078e0057 */
[----:B------:R-:W1:Y:S01]  /*4d00*/  MUFU.EX2 R69, R69 ;  /* 0x0000004500457308 */ /* 0x000e620000000800 */
[----:B---3--:R-:W-:-:S01]  /*4d10*/  FADD.FTZ R10, R3, R10 ;  /* 0x0000000a030a7221 */ /* 0x008fc20000010000 */
[----:B------:R-:W-:Y:S01]  /*4d20*/  F2FP.SATFINITE.E4M3.F32.PACK_AB_MERGE_C R68, R3, R68, RZ ;  /* 0x000000440344723e */ /* 0x000fe200048070ff */
[----:B------:R-:W-:-:S02]  /*4d30*/  IMAD.MOV.U32 R25, RZ, RZ, R87 ;  /* 0x000000ffff197224 */ /* 0x000fc400078e0057 */
[--C-:B------:R-:W-:Y:S01]  /*4d40*/  IMAD.MOV.U32 R24, RZ, RZ, R87.reuse ;  /* 0x000000ffff187224 */ /* 0x100fe200078e0057 */
[----:B------:R-:W-:Y:S01]  /*4d50*/  F2FP.SATFINITE.E4M3.F32.PACK_AB_MERGE_C R169, R2, R61, R68 ;  /* 0x0000003d02a9723e */ /* 0x000fe20004807044 */
[----:B------:R-:W-:Y:S01]  /*4d60*/  IMAD.MOV.U32 R68, RZ, RZ, R87 ;  /* 0x000000ffff447224 */ /* 0x000fe200078e0057 */
[----:B------:R-:W-:Y:S01]  /*4d70*/  MUFU.EX2 R36, R36 ;  /* 0x0000002400247308 */ /* 0x000fe20000000800 */
[----:B0-----:R-:W-:-:S01]  /*4d80*/  FADD.FTZ R8, R32, R29 ;  /* 0x0000001d20087221 */ /* 0x001fc20000010000 */
[--C-:B------:R-:W-:Y:S02]  /*4d90*/  IMAD.MOV.U32 R61, RZ, RZ, R87.reuse ;  /* 0x000000ffff3d7224 */ /* 0x100fe400078e0057 */
[----:B------:R-:W-:-:S04]  /*4da0*/  IMAD.MOV.U32 R29, RZ, RZ, R87 ;  /* 0x000000ffff1d7224 */ /* 0x000fc800078e0057 */
[----:B------:R-:W0:Y:S01]  /*4db0*/  MUFU.EX2 R37, R37 ;  /* 0x0000002500257308 */ /* 0x000e220000000800 */
[----:B-1----:R-:W-:-:S07]  /*4dc0*/  FADD.FTZ R3, R69, R10 ;  /* 0x0000000a45037221 */ /* 0x002fce0000010000 */
[----:B------:R-:W1:Y:S08]  /*4dd0*/  MUFU.EX2 R33, R33 ;  /* 0x0000002100217308 */ /* 0x000e700000000800 */
[----:B------:R2:W3:Y:S01]  /*4de0*/  MUFU.EX2 R4, R77 ;  /* 0x0000004d00047308 */ /* 0x0004e20000000800 */
[----:B0-----:R-:W-:-:S07]  /*4df0*/  F2FP.SATFINITE.E4M3.F32.PACK_AB_MERGE_C R2, R37, R36, RZ ;  /* 0x000000242502723e */ /* 0x001fce00048070ff */
[----:B------:R-:W0:Y:S01]  /*4e00*/  MUFU.EX2 R78, R78 ;  /* 0x0000004e004e7308 */ /* 0x000e220000000800 */
[----:B-1----:R-:W-:-:S01]  /*4e10*/  FADD.FTZ R5, R33, R8 ;  /* 0x0000000821057221 */ /* 0x002fc20000010000 */
[----:B------:R-:W-:Y:S01]  /*4e20*/  F2FP.SATFINITE.E4M3.F32.PACK_AB_MERGE_C R170, R33, R32, R2 ;  /* 0x0000002021aa723e */ /* 0x000fe20004807002 */
[----:B--2---:R-:W-:Y:S02]  /*4e30*/  IMAD.MOV.U32 R77, RZ, RZ, R87 ;  /* 0x000000ffff4d7224 */ /* 0x004fe400078e0057 */
[----:B------:R-:W-:Y:S01]  /*4e40*/  FADD.FTZ R36, R36, R5 ;  /* 0x0000000524247221 */ /* 0x000fe20000010000 */
[----:B------:R-:W-:Y:S02]  /*4e50*/  IMAD.MOV.U32 R33, RZ, RZ, R87 ;  /* 0x000000ffff217224 */ /* 0x000fe400078e0057 */
[----:B------:R-:W1:Y:S01]  /*4e60*/  MUFU.EX2 R79, R79 ;  /* 0x0000004f004f7308 */ /* 0x000e620000000800 */
[----:B---3--:R-:W-:-:S01]  /*4e70*/  FADD.FTZ R3, R4, R3 ;  /* 0x0000000304037221 */ /* 0x008fc20000010000 */
[----:B------:R-:W-:-:S03]  /*4e80*/  IMAD.MOV.U32 R32, RZ, RZ, R87 ;  /* 0x000000ffff207224 */ /* 0x000fc600078e0057 */
[----:B0-----:R-:W-:Y:S01]  /*4e90*/  FADD.FTZ R2, R78, R3 ;  /* 0x000000034e027221 */ /* 0x001fe20000010000 */
[----:B------:R-:W-:-:S01]  /*4ea0*/  FADD.FTZ R3, R37, R36 ;  /* 0x0000002425037221 */ /* 0x000fc20000010000 */
[--C-:B------:R-:W-:Y:S02]  /*4eb0*/  IMAD.MOV.U32 R37, RZ, RZ, R87.reuse ;  /* 0x000000ffff257224 */ /* 0x100fe400078e0057 */
[----:B------:R-:W-:Y:S01]  /*4ec0*/  IMAD.MOV.U32 R36, RZ, RZ, R87 ;  /* 0x000000ffff247224 */ /* 0x000fe200078e0057 */
[C---:B-1----:R-:W-:Y:S01]  /*4ed0*/  F2FP.SATFINITE.E4M3.F32.PACK_AB_MERGE_C R7, R79.reuse, R78, RZ ;  /* 0x0000004e4f07723e */ /* 0x042fe200048070ff */
[----:B------:R-:W-:-:S01]  /*4ee0*/  FADD.FTZ R2, R79, R2 ;  /* 0x000000024f027221 */ /* 0x000fc20000010000 */
[----:B------:R-:W-:Y:S02]  /*4ef0*/  IMAD.MOV.U32 R79, RZ, RZ, R87 ;  /* 0x000000ffff4f7224 */ /* 0x000fe400078e0057 */
[----:B------:R-:W-:Y:S01]  /*4f00*/  F2FP.SATFINITE.E4M3.F32.PACK_AB_MERGE_C R171, R4, R69, R7 ;  /* 0x0000004504ab723e */ /* 0x000fe20004807007 */
[----:B------:R-:W-:-:S02]  /*4f10*/  IMAD.MOV.U32 R78, RZ, RZ, R87 ;  /* 0x000000ffff4e7224 */ /* 0x000fc400078e0057 */
        /* <DEDUP_REMOVED lines=37> */
[----:B------:R-:W-:-:S05]  /*5170*/  UMOV UR58, UR56 ;  /* 0x00000038003a7c82 */ /* 0x000fca0008000000 */
.L_x_2042:
[----:B------:R-:W-:Y:S01]  /*5180*/  ISETP.NE.AND P3, PT, RZ, UR44, PT ;  /* 0x0000002cff007c0c */ /* 0x000fe2000bf65270 */
[----:B------:R-:W-:-:S04]  /*5190*/  UISETP.NE.AND UP0, UPT, UR58, 0x1, UPT ;  /* 0x000000013a00788c */ /* 0x000fc8000bf05270 */
[----:B------:R-:W-:-:S04]  /*51a0*/  USEL UR46, URZ, 0x1, UP0 ;  /* 0x000000013f2e7887 */ /* 0x000fc80008000000 */
[----:B------:R-:W-:-:S04]  /*51b0*/  ULOP3.LUT UR46, UR59, UR46, URZ, 0x3c, !UPT ;  /* 0x0000002e3b2e7292 */ /* 0x000fc8000f8e3c3f */
[----:B------:R-:W-:Y:S08]  /*51c0*/  @P3 BRA `(.L_x_2033) ;  /* 0x0000000000383947 */ /* 0x000ff00003800000 */
[----:B------:R-:W-:Y:S05]  /*51d0*/  @!P0 BRA `(.L_x_2034) ;  /* 0x0000000000048947 */ /* 0x000fea0003800000 */
[----:B------:R-:W-:Y:S01]  /*51e0*/  BPT.TRAP 0x1 ;  /* 0x000000040000795c */ /* 0x000fe20000300000 */
.L_x_2034:
        /* <DEDUP_REMOVED lines=9> */
.L_x_2035:
[----:B-1----:R-:W-:Y:S05]  /*5280*/  @P2 BRA `(.L_x_2033) ;  /* 0x0000000000082947 */ /* 0x002fea0003800000 */
[----:B------:R-:W1:Y:S02]  /*5290*/  SYNCS.PHASECHK.TRANS64.TRYWAIT P2, [UR6+0x29830], R0 ;  /* 0x02983000ff0075a7 */ /* 0x000e640008040146 */
[----:B-1----:R-:W-:Y:S05]  /*52a0*/  @!P2 BRA `(.L_x_2036) ;  /* 0x000000e4005ca947 */ /* 0x002fea0003800000 */
.L_x_2033:
        /* <DEDUP_REMOVED lines=189> */
.L_x_2038:
[----:B------:R-:W-:Y:S01]  /*5e80*/  ULEA UR6, UR58, UR41, 0x3 ;  /* 0x000000293a067291 */ /* 0x000fe2000f8e183f */
[----:B------:R-:W-:-:S05]  /*5e90*/  IMAD.U32 R0, RZ, RZ, UR59 ;  /* 0x0000003bff007e24 */ /* 0x000fca000f8e00ff */
[----:B------:R-:W-:-:S04]  /*5ea0*/  SHF.L.U32 R0, R0, 0x1f, RZ ;  /* 0x0000001f00007819 */ /* 0x000fc800000006ff */
[----:B------:R0:W1:Y:S01]  /*5eb0*/  SYNCS.PHASECHK.TRANS64.TRYWAIT P2, [UR6+0x29850], R0 ;  /* 0x02985000ff0075a7 */ /* 0x0000620008040146 */
[----:B------:R-:W-:Y:S05]  /*5ec0*/  @!P0 BRA `(.L_x_2039) ;  /* 0x0000000000048947 */ /* 0x000fea0003800000 */
[----:B------:R-:W-:Y:S01]  /*5ed0*/  BPT.TRAP 0x1 ;  /* 0x000000040000795c */ /* 0x000fe20000300000 */
.L_x_2039:
[----:B-1----:R-:W-:Y:S05]  /*5ee0*/  @P2 BRA `(.L_x_2037) ;  /* 0x0000000000082947 */ /* 0x002fea0003800000 */
[----:B------:R-:W1:Y:S02]  /*5ef0*/  SYNCS.PHASECHK.TRANS64.TRYWAIT P2, [UR6+0x29850], R0 ;  /* 0x02985000ff0075a7 */ /* 0x000e640008040146 */
[----:B-1----:R-:W-:Y:S05]  /*5f00*/  @!P2 BRA `(.L_x_2040) ;  /* 0x000000d8005ca947 */ /* 0x002fea0003800000 */
.L_x_2037:
[----:B------:R-:W-:Y:S01]  /*5f10*/  USHF.L.U32 UR6, UR52, 0x7, URZ ;  /* 0x0000000734067899 */ /* 0x000fe2000800063f */
[----:B------:R-:W-:Y:S01]  /*5f20*/  WARPGROUP.ARRIVE ;  /* 0x00000000000079c5 */ /* 0x000fe20000000000 */
[----:B------:R-:W-:Y:S02]  /*5f30*/  UMOV UR7, 0xc0000010 ;  /* 0xc000001000077882 */ /* 0x000fe40000000000 */
[----:B------:R-:W-:-:S04]  /*5f40*/  UIMAD UR6, UR57, -0xa0, UR6 ;  /* 0xffffff60390678a4 */ /* 0x000fc8000f8e0206 */
[----:B------:R-:W-:-:S04]  /*5f50*/  UIADD3 UR6, UR6, 0x1, UR50 ;  /* 0x0000000106067890 */ /* 0x000fc8000fffe032 */
[----:B------:R-:W-:-:S06]  /*5f60*/  UIADD3 UR6, UR6, -UR51, URZ ;  /* 0x8000003306067290 */ /* 0x000fcc000fffe03f */
[----:B01----:R-:W-:Y:S01]  /*5f70*/  IMAD.U32 R0, RZ, RZ, UR6 ;  /* 0x00000006ff007e24 */ /* 0x003fe2000f8e00ff */
[----:B------:R-:W-:-:S03]  /*5f80*/  UIADD3 UR6, UR41, 0x400, URZ ;  /* 0x0000040029067890 */ /* 0x000fc6000fffe03f */
[----:B------:R-:W-:Y:S01]  /*5f90*/  IMAD R7, R17, -0x2, R0 ;  /* 0xfffffffe11077824 */ /* 0x000fe200078e0200 */
[----:B------:R-:W-:-:S03]  /*5fa0*/  USHF.R.U32.HI UR6, URZ, 0x4, UR6 ;  /* 0x000000043f067899 */ /* 0x000fc60008011606 */
[----:B------:R-:W-:Y:S01]  /*5fb0*/  IMAD.IADD R6, R22, 0x1, R7 ;  /* 0x0000000116067824 */ /* 0x000fe200078e0207 */
[----:B------:R-:W-:-:S04]  /*5fc0*/  ULOP3.LUT UR6, UR6, 0x3fff, URZ, 0xc0, !UPT ;  /* 0x00003fff06067892 */ /* 0x000fc8000f8ec03f */
[C---:B------:R-:W-:Y:S01]  /*5fd0*/  ISETP.GT.AND P2, PT, R6.reuse, RZ, PT ;  /* 0x000000ff0600720c */ /* 0x040fe20003f44270 */
[----:B------:R-:W-:Y:S01]  /*5fe0*/  ULOP3.LUT UR6, UR6, 0x10000, URZ, 0xfc, !UPT ;  /* 0x0001000006067892 */ /* 0x000fe2000f8efc3f */
[----:B------:R-:W-:Y:S02]  /*5ff0*/  ISETP.GT.AND P3, PT, R6, 0x1, PT ;  /* 0x000000010600780c */ /* 0x000fe40003f64270 */
[----:B------:R-:W-:Y:S01]  /*6000*/  FSEL R7, R152, -INF , P2 ;  /* 0xff80000098077808 */ /* 0x000fe20001000000 */
[----:B------:R-:W-:Y:S01]  /*6010*/  UIMAD UR10, UR58, 0x500, UR6 ;  /* 0x000005003a0a78a4 */ /* 0x000fe2000f8e0206 */
[----:B------:R-:W-:Y:S02]  /*6020*/  ISETP.GT.AND P2, PT, R6, 0x8, PT ;  /* 0x000000080600780c */ /* 0x000fe40003f44270 */
[----:B------:R-:W-:Y:S02]  /*6030*/  FSEL R9, R153, -INF , P3 ;  /* 0xff80000099097808 */ /* 0x000fe40001800000 */
[----:B------:R-:W-:-:S02]  /*6040*/  FMNMX.FTZ R0, R7, R5, !PT ;  /* 0x0000000507007209 */ /* 0x000fc40007810000 */
        /* <DEDUP_REMOVED lines=127> */
[----:B------:R-:W0:Y:S01]  /*6840*/  SHFL.BFLY PT, R197, R10, 0x2, 0x1f ;  /* 0x0c401f000ac57f89 */ /* 0x000e2200000e0000 */
        /* <DEDUP_REMOVED lines=8> */
[----:B0-----:R-:W-:Y:S02]  /*68d0*/  FMNMX.FTZ R197, R10, R197, !PT ;  /* 0x000000c50ac57209 */ /* 0x001fe40007810000 */
[----:B------:R-:W-:Y:S02]  /*68e0*/  FSEL R139, R139, -INF , P4 ;  /* 0xff8000008b8b7808 */ /* 0x000fe40002000000 */
[----:B------:R-:W-:Y:S01]  /*68f0*/  ISETP.GT.AND P4, PT, R6, 0x29, PT ;  /* 0x000000290600780c */ /* 0x000fe20003f84270 */
[----:B------:R-:W0:Y:S03]  /*6900*/  SHFL.BFLY PT, R0, R197, 0x1, 0x1f ;  /* 0x0c201f00c5007f89 */ /* 0x000e2600000e0000 */
        /* <DEDUP_REMOVED lines=58> */
[----:B0-----:R-:W-:Y:S01]  /*6cb0*/  FMNMX.FTZ R144, R138, R157, !PT ;  /* 0x0000009d8a907209 */ /* 0x001fe20007810000 */
        /* <DEDUP_REMOVED lines=29> */
[----:B0-----:R-:W-:Y:S02]  /*6e90*/  FMNMX.FTZ R152, R122, R149, !PT ;  /* 0x000000957a987209 */ /* 0x001fe40007810000 */
        /* <DEDUP_REMOVED lines=26> */
[----:B------:R-:W-:Y:S01]  /*7040*/  FSEL R149, R110, -INF , P3 ;  /* 0xff8000006e957808 */ /* 0x000fe20001800000 */
[----:B------:R-:W-:-:S01]  /*7050*/  FFMA.FTZ R110, R128, UR38, -R8 ;  /* 0x00000026806e7c23 */ /* 0x000fc20008010808 */
[----:B------:R-:W-:Y:S02]  /*7060*/  FMNMX.FTZ R152, R125, R152, !PT ;  /* 0x000000987d987209 */ /* 0x000fe40007810000 */
[----:B------:R-:W-:Y:S01]  /*7070*/  FSEL R128, R111, -INF , P4 ;  /* 0xff8000006f807808 */ /* 0x000fe20002000000 */
[----:B------:R-:W-:Y:S01]  /*7080*/  MUFU.EX2 R14, R14 ;  /* 0x0000000e000e7308 */ /* 0x000fe20000000800 */
[----:B------:R-:W-:Y:S01]  /*7090*/  ISETP.GT.AND P3, PT, R6, 0x70, PT ;  /* 0x000000700600780c */ /* 0x000fe20003f64270 */
[----:B0-----:R-:W-:Y:S01]  /*70a0*/  FFMA.FTZ R153, R129, UR38, -R8 ;  /* 0x0000002681997c23 */ /* 0x001fe20008010808 */
        /* <DEDUP_REMOVED lines=8> */
[----:B------:R0:W-:Y:S01]  /*7130*/  MUFU.EX2 R111, R153 ;  /* 0x00000099006f7308 */ /* 0x0001e20000000800 */
[----:B------:R-:W-:-:S02]  /*7140*/  ISETP.GT.AND P4, PT, R6, 0x79, PT ;  /* 0x000000790600780c */ /* 0x000fc40003f84270 */
[----:B------:R-:W-:Y:S02]  /*7150*/  FSEL R118, R118, -INF , P3 ;  /* 0xff80000076767808 */ /* 0x000fe40001800000 */
[----:B------:R-:W-:Y:S02]  /*7160*/  FMNMX.FTZ R129, R115, R114, !PT ;  /* 0x0000007273817209 */ /* 0x000fe40007810000 */
[----:B------:R-:W-:Y:S01]  /*7170*/  FSEL R119, R119, -INF , P4 ;  /* 0xff80000077777808 */ /* 0x000fe20002000000 */
[----:B------:R-:W-:Y:S01]  /*7180*/  MUFU.EX2 R114, R156 ;  /* 0x0000009c00727308 */ /* 0x000fe20000000800 */
[----:B------:R-:W-:Y:S01]  /*7190*/  ISETP.GT.AND P3, PT, R6, 0x80, PT ;  /* 0x000000800600780c */ /* 0x000fe20003f64270 */
[----:B0-----:R-:W-:Y:S01]  /*71a0*/  FFMA.FTZ R153, R133, UR38, -R8 ;  /* 0x0000002685997c23 */ /* 0x001fe20008010808 */
[----:B------:R-:W-:Y:S02]  /*71b0*/  FMNMX.FTZ R132, R118, R129, !PT ;  /* 0x0000008176847209 */ /* 0x000fe40007810000 */
[----:B------:R-:W-:-:S02]  /*71c0*/  ISETP.GT.AND P4, PT, R6, 0x81, PT ;  /* 0x000000810600780c */ /* 0x000fc40003f84270 */
[----:B------:R-:W-:Y:S01]  /*71d0*/  FSEL R90, R90, -INF , P3 ;  /* 0xff8000005a5a7808 */ /* 0x000fe20001800000 */
[----:B------:R-:W-:Y:S01]  /*71e0*/  MUFU.EX2 R20, R20 ;  /* 0x0000001400147308 */ /* 0x000fe20000000800 */
[----:B------:R-:W-:Y:S02]  /*71f0*/  FMNMX.FTZ R133, R119, R132, !PT ;  /* 0x0000008477857209 */ /* 0x000fe40007810000 */
[----:B------:R-:W-:Y:S01]  /*7200*/  ISETP.GT.AND P3, PT, R6, 0x88, PT ;  /* 0x000000880600780c */ /* 0x000fe20003f64270 */
[----:B------:R-:W-:Y:S02]  /*7210*/  WARPGROUP.DEPBAR.LE gsb0, 0x0 ;  /* 0x00008000000079c5 */ /* 0x000fe40000010000 */
[----:B------:R-:W-:Y:S01]  /*7220*/  FSEL R129, R91, -INF , P4 ;  /* 0xff8000005b817808 */ /* 0x000fe20002000000 */
[----:B------:R-:W-:Y:S01]  /*7230*/  WARPGROUP.ARRIVE ;  /* 0x00000000000079c5 */ /* 0x000fe20000000000 */
[----:B------:R-:W-:Y:S01]  /*7240*/  FMNMX.FTZ R154, R90, R133, !PT ;  /* 0x000000855a9a7209 */ /* 0x000fe20007810000 */
[----:B------:R0:W-:Y:S01]  /*7250*/  MUFU.EX2 R91, R153 ;  /* 0x00000099005b7308 */ /* 0x0001e20000000800 */
[----:B------:R-:W-:-:S02]  /*7260*/  ISETP.GT.AND P4, PT, R6, 0x89, PT ;  /* 0x000000890600780c */ /* 0x000fc40003f84270 */
[----:B------:R-:W-:Y:S01]  /*7270*/  FSEL R132, R94, -INF , P3 ;  /* 0xff8000005e847808 */ /* 0x000fe20001800000 */
[----:B------:R-:W-:-:S01]  /*7280*/  FFMA.FTZ R94, R104, UR38, -R8 ;  /* 0x00000026685e7c23 */ /* 0x000fc20008010808 */
[----:B------:R-:W-:Y:S01]  /*7290*/  FMNMX.FTZ R133, R129, R154, !PT ;  /* 0x0000009a81857209 */ /* 0x000fe20007810000 */
[----:B------:R-:W-:Y:S01]  /*72a0*/  QGMMA.64x128x32.F32.E4M3.E4M3 R24, R172, gdesc[UR4], R24, gsb0 ;  /* 0x01e00004ac187df3 */ /* 0x000fe20008000818 */
[----:B------:R-:W-:Y:S01]  /*72b0*/  ISETP.GT.AND P3, PT, R6, 0x90, PT ;  /* 0x000000900600780c */ /* 0x000fe20003f64270 */
[--C-:B------:R-:W-:Y:S01]  /*72c0*/  FFMA.FTZ R154, R108, UR38, -R8.reuse ;  /* 0x000000266c9a7c23 */ /* 0x100fe20008010808 */
[----:B------:R-:W-:Y:S01]  /*72d0*/  FSEL R95, R95, -INF , P4 ;  /* 0xff8000005f5f7808 */ /* 0x000fe20002000000 */
[--C-:B0-----:R-:W-:Y:S01]  /*72e0*/  FFMA.FTZ R153, R105, UR38, -R8.reuse ;  /* 0x0000002669997c23 */ /* 0x101fe20008010808 */
        /* <DEDUP_REMOVED lines=11> */
[----:B------:R-:W-:Y:S01]  /*73a0*/  FFMA.FTZ R117, R101, UR38, -R8 ;  /* 0x0000002665757c23 */ /* 0x000fe20008010808 */
[----:B------:R-:W-:Y:S01]  /*73b0*/  FMNMX.FTZ R105, R98, R105, !PT ;  /* 0x0000006962697209 */ /* 0x000fe20007810000 */
[----:B------:R-:W-:Y:S01]  /*73c0*/  MUFU.EX2 R99, R153 ;  /* 0x0000009900637308 */ /* 0x000fe20000000800 */
[----:B------:R-:W-:Y:S01]  /*73d0*/  ISETP.GT.AND P4, PT, R6, 0x99, PT ;  /* 0x000000990600780c */ /* 0x000fe20003f84270 */
[----:B------:R-:W-:Y:S01]  /*73e0*/  UIADD3 UR6, UR10, 0x400, URZ ;  /* 0x000004000a067890 */ /* 0x000fe2000fffe03f */
[----:B------:R-:W-:Y:S01]  /*73f0*/  FSEL R102, R102, -INF , P3 ;  /* 0xff80000066667808 */ /* 0x000fe20001800000 */
[----:B------:R-:W-:Y:S01]  /*7400*/  UMOV UR7, 0xc0000010 ;  /* 0xc000001000077882 */ /* 0x000fe20000000000 */
[----:B------:R-:W-:-:S02]  /*7410*/  FMNMX.FTZ R133, R104, R105, !PT ;  /* 0x0000006968857209 */ /* 0x000fc40007810000 */
[----:B------:R-:W-:Y:S01]  /*7420*/  FSEL R103, R103, -INF , P4 ;  /* 0xff80000067677808 */ /* 0x000fe20002000000 */
[----:B------:R0:W-:Y:S01]  /*7430*/  MUFU.EX2 R105, R154 ;  /* 0x0000009a00697308 */ /* 0x0001e20000000800 */
[----:B------:R-:W-:Y:S02]  /*7440*/  FMNMX.FTZ R6, R102, R133, !PT ;  /* 0x0000008566067209 */ /* 0x000fe40007810000 */
[----:B------:R-:W-:Y:S02]  /*7450*/  @!P1 LEA R161, R161, UR41, 0x3 ;  /* 0x00000029a1a19c11 */ /* 0x000fe4000f8e18ff */
[----:B------:R-:W-:-:S03]  /*7460*/  FMNMX.FTZ R6, R103, R6, !PT ;  /* 0x0000000667067209 */ /* 0x000fc60007810000 */
[----:B------:R-:W-:Y:S01]  /*7470*/  MUFU.EX2 R21, R21 ;  /* 0x0000001500157308 */ /* 0x000fe20000000800 */
[----:B0-----:R-:W-:Y:S01]  /*7480*/  FSEL R154, R0, RZ, P2 ;  /* 0x000000ff009a7208 */ /* 0x001fe20001000000 */
[----:B------:R-:W0:Y:S04]  /*7490*/  SHFL.BFLY PT, R133, R6, 0x2, 0x1f ;  /* 0x0c401f0006857f89 */ /* 0x000e2800000e0000 */
[----:B------:R-:W-:-:S02]  /*74a0*/  FADD.FTZ R154, -R154, R5 ;  /* 0x000000059a9a7221 */ /* 0x000fc40000010100 */
[----:B------:R-:W-:Y:S02]  /*74b0*/  MUFU.EX2 R5, R117 ;  /* 0x0000007500057308 */ /* 0x000fe40000000800 */
[----:B------:R-:W-:-:S06]  /*74c0*/  FMUL.FTZ R101, R154, UR38 ;  /* 0x000000269a657c20 */ /* 0x000fcc0008410000 */
[----:B------:R-:W1:Y:S08]  /*74d0*/  MUFU.EX2 R101, R101 ;  /* 0x0000006500657308 */ /* 0x000e700000000800 */
[----:B------:R-:W-:Y:S01]  /*74e0*/  MUFU.EX2 R137, R137 ;  /* 0x0000008900897308 */ /* 0x000fe20000000800 */
[----:B0-----:R-:W-:-:S05]  /*74f0*/  FMNMX.FTZ R133, R6, R133, !PT ;  /* 0x0000008506857209 */ /* 0x001fca0007810000 */
[----:B------:R-:W0:Y:S02]  /*7500*/  SHFL.BFLY PT, R6, R133, 0x1, 0x1f ;  /* 0x0c201f0085067f89 */ /* 0x000e2400000e0000 */
[----:B------:R-:W-:Y:S08]  /*7510*/  MUFU.EX2 R141, R141 ;  /* 0x0000008d008d7308 */ /* 0x000ff00000000800 */
[----:B------:R-:W-:Y:S08]  /*7520*/  MUFU.EX2 R145, R145 ;  /* 0x0000009100917308 */ /* 0x000ff00000000800 */
[----:B------:R-:W-:Y:S01]  /*7530*/  MUFU.EX2 R120, R120 ;  /* 0x0000007800787308 */ /* 0x000fe20000000800 */
[----:B0-----:R-:W-:Y:S01]  /*7540*/  FMNMX.FTZ R6, R133, R6, !PT ;  /* 0x0000000685067209 */ /* 0x001fe20007810000 */
        /* <DEDUP_REMOVED lines=14> */
[----:B-1----:R-:W-:-:S01]  /*7630*/  FFMA.FTZ R162, R101, R3, R10 ;  /* 0x0000000365a27223 */ /* 0x002fc2000001000a */
[--C-:B------:R-:W-:Y:S01]  /*7640*/  FFMA.FTZ R153, R166, UR38, -R8.reuse ;  /* 0x00000026a6997c23 */ /* 0x100fe20008010808 */
[----:B------:R-:W-:-:S01]  /*7650*/  FFMA.FTZ R160, R167, UR38, -R8 ;  /* 0x00000026a7a07c23 */ /* 0x000fc20008010808 */
[----:B------:R-:W-:Y:S01]  /*7660*/  FFMA.FTZ R138, R138, UR38, -R8 ;  /* 0x000000268a8a7c23 */ /* 0x000fe20008010808 */
[----:B------:R-:W-:-:S01]  /*7670*/  FADD.FTZ R162, R7, R162 ;  /* 0x000000a207a27221 */ /* 0x000fc20000010000 */
[----:B------:R-:W-:Y:S01]  /*7680*/  MUFU.EX2 R15, R15 ;  /* 0x0000000f000f7308 */ /* 0x000fe20000000800 */
[----:B0-----:R-:W-:Y:S01]  /*7690*/  FSEL R155, R6, RZ, P2 ;  /* 0x000000ff069b7208 */ /* 0x001fe20001000000 */
        /* <DEDUP_REMOVED lines=23> */
[----:B------:R-:W-:-:S02]  /*7810*/  WARPGROUP.DEPBAR.LE gsb0, 0x0 ;  /* 0x00008000000079c5 */ /* 0x000fc40000010000 */
[----:B------:R-:W-:Y:S01]  /*7820*/  WARPGROUP.ARRIVE ;  /* 0x00000000000079c5 */ /* 0x000fe20000000000 */
[----:B------:R-:W-:-:S01]  /*7830*/  FFMA.FTZ R152, R152, UR38, -R8 ;  /* 0x0000002698987c23 */ /* 0x000fc20008010808 */
[--C-:B------:R-:W-:Y:S01]  /*7840*/  FFMA.FTZ R115, R115, UR38, -R8.reuse ;  /* 0x0000002673737c23 */ /* 0x100fe20008010808 */
[----:B------:R-:W-:-:S01]  /*7850*/  FFMA.FTZ R118, R118, UR38, -R8 ;  /* 0x0000002676767c23 */ /* 0x000fc20008010808 */
[----:B------:R-:W-:Y:S01]  /*7860*/  FFMA.FTZ R90, R90, UR38, -R8 ;  /* 0x000000265a5a7c23 */ /* 0x000fe20008010808 */
[----:B------:R-:W2:Y:S01]  /*7870*/  MUFU.EX2 R133, R133 ;  /* 0x0000008500857308 */ /* 0x000ea20000000800 */
[----:B0-----:R-:W-:-:S01]  /*7880*/  FFMA.FTZ R3, R126, R2, R15 ;  /* 0x000000027e037223 */ /* 0x001fc2000001000f */
[----:B------:R-:W-:Y:S01]  /*7890*/  QGMMA.64x128x32.F32.E4M3.E4M3 R24, R168, gdesc[UR4], R24, gsb0 ;  /* 0x01e00004a8187df3 */ /* 0x000fe20008000818 */
[----:B------:R-:W-:-:S01]  /*78a0*/  FFMA.FTZ R132, R132, UR38, -R8 ;  /* 0x0000002684847c23 */ /* 0x000fc20008010808 */
[----:B------:R-:W-:Y:S01]  /*78b0*/  FFMA.FTZ R95, R95, UR38, -R8 ;  /* 0x000000265f5f7c23 */ /* 0x000fe20008010808 */
[----:B------:R-:W-:-:S01]  /*78c0*/  FADD.FTZ R2, R154, R3 ;  /* 0x000000039a027221 */ /* 0x000fc20000010000 */
[----:B------:R-:W-:Y:S01]  /*78d0*/  FADD.FTZ R3, R9, R162 ;  /* 0x000000a209037221 */ /* 0x000fe20000010000 */
[----:B------:R-:W-:-:S01]  /*78e0*/  FFMA.FTZ R98, R98, UR38, -R8 ;  /* 0x0000002662627c23 */ /* 0x000fc20008010808 */
[----:B------:R-:W0:Y:S01]  /*78f0*/  MUFU.EX2 R158, R158 ;  /* 0x0000009e009e7308 */ /* 0x000e220000000800 */
[----:B------:R-:W-:-:S01]  /*7900*/  FADD.FTZ R155, R117, R2 ;  /* 0x00000002759b7221 */ /* 0x000fc20000010000 */
[----:B------:R-:W-:Y:S01]  /*7910*/  FADD.FTZ R2, R12, R3 ;  /* 0x000000030c027221 */ /* 0x000fe20000010000 */
[----:B------:R-:W-:-:S01]  /*7920*/  FFMA.FTZ R104, R104, UR38, -R8 ;  /* 0x0000002668687c23 */ /* 0x000fc20008010808 */
[----:B------:R-:W-:Y:S01]  /*7930*/  FFMA.FTZ R102, R102, UR38, -R8 ;  /* 0x0000002666667c23 */ /* 0x000fe20008010808 */
[----:B-1----:R-:W-:-:S01]  /*7940*/  FADD.FTZ R162, R156, R155 ;  /* 0x0000009b9ca27221 */ /* 0x002fc20000010000 */
        /* <DEDUP_REMOVED lines=36> */
[----:B------:R-:W-:Y:S01]  /*7b90*/  FADD.FTZ R2, R120, R155 ;  /* 0x0000009b78027221 */ /* 0x000fe20000010000 */
[----:B------:R-:W-:-:S05]  /*7ba0*/  FFMA.FTZ R155, R119, UR38, -R8 ;  /* 0x00000026779b7c23 */ /* 0x000fca0008010808 */
[----:B------:R0:W1:Y:S01]  /*7bb0*/  MUFU.EX2 R4, R157 ;  /* 0x0000009d00047308 */ /* 0x0000620000000800 */
        /* <DEDUP_REMOVED lines=11> */
[----:B0-----:R-:W-:-:S01]  /*7c70*/  FADD.FTZ R2, R110, R3 ;  /* 0x000000036e027221 */ /* 0x001fc20000010000 */
[----:B------:R-:W-:-:S03]  /*7c80*/  WARPGROUP.DEPBAR.LE gsb0, 0x0 ;  /* 0x00008000000079c5 */ /* 0x000fc60000010000 */
[----:B------:R-:W-:-:S03]  /*7c90*/  FADD.FTZ R3, R111, R2 ;  /* 0x000000026f037221 */ /* 0x000fc60000010000 */
[----:B------:R-:W0:Y:S01]  /*7ca0*/  MUFU.EX2 R134, R134 ;  /* 0x0000008600867308 */ /* 0x000e220000000800 */
[----:B-1----:R-:W-:-:S01]  /*7cb0*/  FADD.FTZ R162, R130, R119 ;  /* 0x0000007782a27221 */ /* 0x002fc20000010000 */
[----:B------:R-:W-:Y:S01]  /*7cc0*/  FADD.FTZ R2, R114, R3 ;  /* 0x0000000372027221 */ /* 0x000fe20000010000 */
[----:B------:R-:W-:-:S01]  /*7cd0*/  FFMA.FTZ R119, R129, UR38, -R8 ;  /* 0x0000002681777c23 */ /* 0x000fc20008010808 */
[----:B------:R-:W-:Y:S02]  /*7ce0*/  FFMA.FTZ R8, R103, UR38, -R8 ;  /* 0x0000002667087c23 */ /* 0x000fe40008010808 */
[----:B------:R-:W-:-:S02]  /*7cf0*/  FADD.FTZ R3, R91, R2 ;  /* 0x000000025b037221 */ /* 0x000fc40000010000 */
[----:B------:R-:W1:Y:S01]  /*7d00*/  MUFU.EX2 R135, R135 ;  /* 0x0000008700877308 */ /* 0x000e620000000800 */
[----:B--2---:R-:W-:-:S07]  /*7d10*/  FADD.FTZ R157, R131, R162 ;  /* 0x000000a2839d7221 */ /* 0x004fce0000010000 */
[----:B------:R-:W2:Y:S01]  /*7d20*/  MUFU.EX2 R94, R94 ;  /* 0x0000005e005e7308 */ /* 0x000ea20000000800 */
[----:B0-----:R-:W-:-:S07]  /*7d30*/  FADD.FTZ R162, R134, R157 ;  /* 0x0000009d86a27221 */ /* 0x001fce0000010000 */
[----:B------:R-:W0:Y:S01]  /*7d40*/  MUFU.EX2 R106, R106 ;  /* 0x0000006a006a7308 */ /* 0x000e220000000800 */
[----:B-1----:R-:W-:-:S07]  /*7d50*/  FADD.FTZ R129, R135, R162 ;  /* 0x000000a287817221 */ /* 0x002fce0000010000 */
[----:B------:R-:W1:Y:S01]  /*7d60*/  MUFU.EX2 R125, R125 ;  /* 0x0000007d007d7308 */ /* 0x000e620000000800 */
[----:B--2---:R-:W-:-:S04]  /*7d70*/  FADD.FTZ R2, R94, R3 ;  /* 0x000000035e027221 */ /* 0x004fc80000010000 */
[----:B------:R-:W-:-:S03]  /*7d80*/  FADD.FTZ R2, R99, R2 ;  /* 0x0000000263027221 */ /* 0x000fc60000010000 */
        /* <DEDUP_REMOVED lines=12> */
[----:B--2---:R-:W-:-:S01]  /*7e50*/  FADD.FTZ R3, R109, R2 ;  /* 0x000000026d037221 */ /* 0x004fc20000010000 */
[----:B------:R-:W-:-:S05]  /*7e60*/  IADD3 R2, -R23, 0xb, RZ ;  /* 0x0000000b17027810 */ /* 0x000fca0007ffe1ff */
[----:B------:R1:W-:Y:S06]  /*7e70*/  BAR.ARV R2, 0x100 ;  /* 0x000400020000751d */ /* 0x0003ec0000002000 */
[----:B------:R-:W2:Y:S01]  /*7e80*/  MUFU.EX2 R115, R115 ;  /* 0x0000007300737308 */ /* 0x000ea20000000800 */
[----:B-1----:R-:W-:Y:S02]  /*7e90*/  @!P1 VIADD R2, R161, 0x29840 ;  /* 0x00029840a1029836 */ /* 0x002fe40000000000 */
[----:B0-----:R-:W-:-:S03]  /*7ea0*/  FADD.FTZ R162, R112, R3 ;  /* 0x0000000370a27221 */ /* 0x001fc60000010000 */
[----:B------:R-:W-:Y:S02]  /*7eb0*/  @!P1 PRMT R2, RZ, 0x654, R2 ;  /* 0x00000654ff029816 */ /* 0x000fe40000000002 */
[----:B------:R-:W-:Y:S02]  /*7ec0*/  MUFU.EX2 R113, R113 ;  /* 0x0000007100717308 */ /* 0x000fe40000000800 */
[----:B------:R0:W-:Y:S06]  /*7ed0*/  @!P1 SYNCS.ARRIVE.TRANS64.RED.A1T0 RZ, [R2+URZ], RZ ;  /* 0x000000ff02ff99a7 */ /* 0x0001ec000810043f */
[----:B------:R-:W1:Y:S08]  /*7ee0*/  MUFU.EX2 R118, R118 ;  /* 0x0000007600767308 */ /* 0x000e700000000800 */
[----:B------:R-:W-:Y:S08]  /*7ef0*/  MUFU.EX2 R116, R116 ;  /* 0x0000007400747308 */ /* 0x000ff00000000800 */
[----:B------:R-:W3:Y:S08]  /*7f00*/  MUFU.EX2 R155, R155 ;  /* 0x0000009b009b7308 */ /* 0x000ef00000000800 */
[----:B------:R-:W-:Y:S08]  /*7f10*/  MUFU.EX2 R88, R88 ;  /* 0x0000005800587308 */ /* 0x000ff00000000800 */
[----:B------:R-:W4:Y:S08]  /*7f20*/  MUFU.EX2 R90, R90 ;  /* 0x0000005a005a7308 */ /* 0x000f300000000800 */
[----:B------:R5:W-:Y:S08]  /*7f30*/  MUFU.EX2 R157, R132 ;  /* 0x00000084009d7308 */ /* 0x000bf00000000800 */
[----:B------:R-:W-:Y:S01]  /*7f40*/  MUFU.EX2 R89, R89 ;  /* 0x0000005900597308 */ /* 0x000fe20000000800 */
[----:B-----5:R-:W-:-:S04]  /*7f50*/  FADD.FTZ R132, R152, R129 ;  /* 0x0000008198847221 */ /* 0x020fc80000010000 */
[----:B--2---:R-:W-:-:S03]  /*7f60*/  FADD.FTZ R3, R115, R132 ;  /* 0x0000008473037221 */ /* 0x004fc60000010000 */
[----:B------:R-:W2:Y:S01]  /*7f70*/  MUFU.EX2 R119, R119 ;  /* 0x0000007700777308 */ /* 0x000ea20000000800 */
[----:B-1----:R-:W-:-:S04]  /*7f80*/  FADD.FTZ R132, R118, R3 ;  /* 0x0000000376847221 */ /* 0x002fc80000010000 */
[----:B---3--:R-:W-:-:S03]  /*7f90*/  FADD.FTZ R3, R155, R132 ;  /* 0x000000849b037221 */ /* 0x008fc60000010000 */
[----:B------:R-:W-:Y:S01]  /*7fa0*/  MUFU.EX2 R92, R92 ;  /* 0x0000005c005c7308 */ /* 0x000fe20000000800 */
[----:B----4-:R-:W-:-:S07]  /*7fb0*/  FADD.FTZ R132, R90, R3 ;  /* 0x000000035a847221 */ /* 0x010fce0000010000 */
[----:B------:R1:W3:Y:S01]  /*7fc0*/  MUFU.EX2 R159, R95 ;  /* 0x0000005f009f7308 */ /* 0x0002e20000000800 */
[----:B--2---:R-:W-:-:S04]  /*7fd0*/  FADD.FTZ R132, R119, R132 ;  /* 0x0000008477847221 */ /* 0x004fc80000010000 */
[----:B------:R-:W-:-:S03]  /*7fe0*/  FADD.FTZ R132, R157, R132 ;  /* 0x000000849d847221 */ /* 0x000fc60000010000 */
[----:B------:R-:W-:Y:S01]  /*7ff0*/  MUFU.EX2 R93, R93 ;  /* 0x0000005d005d7308 */ /* 0x000fe20000000800 */
[----:B-1----:R-:W-:-:S04]  /*8000*/  FADD.FTZ R95, R113, R162 ;  /* 0x000000a2715f7221 */ /* 0x002fc80000010000 */
[----:B------:R-:W-:-:S03]  /*8010*/  FADD.FTZ R95, R116, R95 ;  /* 0x0000005f745f7221 */ /* 0x000fc60000010000 */
[----:B------:R-:W-:Y:S01]  /*8020*/  MUFU.EX2 R96, R96 ;  /* 0x0000006000607308 */ /* 0x000fe20000000800 */
[----:B---3--:R-:W-:-:S07]  /*8030*/  FADD.FTZ R132, R159, R132 ;  /* 0x000000849f847221 */ /* 0x008fce0000010000 */
[----:B------:R1:W2:Y:S08]  /*8040*/  MUFU.EX2 R171, R98 ;  /* 0x0000006200ab7308 */ /* 0x0002b00000000800 */
[----:B------:R-:W3:Y:S01]  /*8050*/  MUFU.EX2 R97, R97 ;  /* 0x0000006100617308 */ /* 0x000ee20000000800 */
[----:B-1----:R-:W-:-:S04]  /*8060*/  FADD.FTZ R98, R88, R95 ;  /* 0x0000005f58627221 */ /* 0x002fc80000010000 */
[----:B------:R-:W-:-:S03]  /*8070*/  FADD.FTZ R3, R89, R98 ;  /* 0x0000006259037221 */ /* 0x000fc60000010000 */
[----:B------:R-:W1:Y:S01]  /*8080*/  MUFU.EX2 R129, R104 ;  /* 0x0000006800817308 */ /* 0x000e620000000800 */
[----:B------:R-:W-:-:S01]  /*8090*/  FADD.FTZ R98, R92, R3 ;  /* 0x000000035c627221 */ /* 0x000fc20000010000 */
[----:B--2---:R-:W-:-:S03]  /*80a0*/  FADD.FTZ R132, R171, R132 ;  /* 0x00000084ab847221 */ /* 0x004fc60000010000 */
[----:B------:R-:W-:-:S03]  /*80b0*/  FADD.FTZ R3, R93, R98 ;  /* 0x000000625d037221 */ /* 0x000fc60000010000 */
[----:B------:R-:W2:Y:S01]  /*80c0*/  MUFU.EX2 R100, R100 ;  /* 0x0000006400647308 */ /* 0x000ea20000000800 */
[----:B0-----:R-:W-:-:S04]  /*80d0*/  FADD.FTZ R2, R96, R3 ;  /* 0x0000000360027221 */ /* 0x001fc80000010000 */
[----:B---3--:R-:W-:-:S03]  /*80e0*/  FADD.FTZ R3, R97, R2 ;  /* 0x0000000261037221 */ /* 0x008fc60000010000 */
[----:B------:R-:W0:Y:S01]  /*80f0*/  MUFU.EX2 R95, R102 ;  /* 0x00000066005f7308 */ /* 0x000e220000000800 */
[----:B-1----:R-:W-:-:S07]  /*8100*/  FADD.FTZ R132, R129, R132 ;  /* 0x0000008481847221 */ /* 0x002fce0000010000 */
[----:B------:R-:W1:Y:S01]  /*8110*/  MUFU.EX2 R103, R8 ;  /* 0x0000000800677308 */ /* 0x000e620000000800 */
[----:B--2---:R-:W-:-:S04]  /*8120*/  FADD.FTZ R2, R100, R3 ;  /* 0x0000000364027221 */ /* 0x004fc80000010000 */
[----:B------:R-:W-:Y:S01]  /*8130*/  FADD.FTZ R3, R5, R2 ;  /* 0x0000000205037221 */ /* 0x000fe20000010000 */
[----:B0-----:R-:W-:-:S04]  /*8140*/  FADD.FTZ R132, R95, R132 ;  /* 0x000000845f847221 */ /* 0x001fc80000010000 */
[----:B-1----:R-:W-:Y:S01]  /*8150*/  FADD.FTZ R2, R103, R132 ;  /* 0x0000008467027221 */ /* 0x002fe20000010000 */
[----:B------:R-:W-:Y:S06]  /*8160*/  @!P0 BRA `(.L_x_2041) ;  /* 0x0000000000048947 */ /* 0x000fec0003800000 */
[----:B------:R-:W-:Y:S01]  /*8170*/  BPT.TRAP 0x1 ;  /* 0x000000040000795c */ /* 0x000fe20000300000 */
.L_x_2041:
        /* <DEDUP_REMOVED lines=116> */
.L_x_2032:
[----:B------:R-:W-:-:S13]  /*88c0*/  ISETP.LE.AND P2, PT, RZ, UR57, PT ;  /* 0x00000039ff007c0c */ /* 0x000fda000bf43270 */
[----:B------:R-:W-:Y:S05]  /*88d0*/  @!P2 BRA `(.L_x_2043) ;  /* 0x0000002c0028a947 */ /* 0x000fea0003800000 */
[----:B------:R-:W-:Y:S01]  /*88e0*/  IMAD.MOV.U32 R7, RZ, RZ, R6 ;  /* 0x000000ffff077224 */ /* 0x000fe200078e0006 */
[----:B------:R-:W-:Y:S01]  /*88f0*/  UMOV UR51, UR46 ;  /* 0x0000002e00337c82 */ /* 0x000fe20008000000 */
[----:B------:R-:W-:Y:S01]  /*8900*/  IMAD.MOV.U32 R5, RZ, RZ, R0 ;  /* 0x000000ffff057224 */ /* 0x000fe200078e0000 */
[----:B------:R-:W-:-:S06]  /*8910*/  UMOV UR50, UR56 ;  /* 0x0000003800327c82 */ /* 0x000fcc0008000000 */
.L_x_2053:
[----:B------:R-:W-:Y:S01]  /*8920*/  ISETP.NE.AND P3, PT, RZ, UR44, PT ;  /* 0x0000002cff007c0c */ /* 0x000fe2000bf65270 */
[----:B------:R-:W-:-:S04]  /*8930*/  UISETP.NE.AND UP0, UPT, UR50, 0x1, UPT ;  /* 0x000000013200788c */ /* 0x000fc8000bf05270 */
[----:B------:R-:W-:-:S04]  /*8940*/  USEL UR46, URZ, 0x1, UP0 ;  /* 0x000000013f2e7887 */ /* 0x000fc80008000000 */
[----:B------:R-:W-:-:S04]  /*8950*/  ULOP3.LUT UR46, UR51, UR46, URZ, 0x3c, !UPT ;  /* 0x0000002e332e7292 */ /* 0x000fc8000f8e3c3f */
[----:B------:R-:W-:Y:S08]  /*8960*/  @P3 BRA `(.L_x_2044) ;  /* 0x0000000000383947 */ /* 0x000ff00003800000 */
[----:B------:R-:W-:Y:S05]  /*8970*/  @!P0 BRA `(.L_x_2045) ;  /* 0x0000000000048947 */ /* 0x000fea0003800000 */
[----:B------:R-:W-:Y:S01]  /*8980*/  BPT.TRAP 0x1 ;  /* 0x000000040000795c */ /* 0x000fe20000300000 */
.L_x_2045:
        /* <DEDUP_REMOVED lines=9> */
.L_x_2046:
[----:B-1----:R-:W-:Y:S05]  /*8a20*/  @P2 BRA `(.L_x_2044) ;  /* 0x0000000000082947 */ /* 0x002fea0003800000 */
[----:B------:R-:W1:Y:S02]  /*8a30*/  SYNCS.PHASECHK.TRANS64.TRYWAIT P2, [UR6+0x29830], R0 ;  /* 0x02983000ff0075a7 */ /* 0x000e640008040146 */
[----:B-1----:R-:W-:Y:S05]  /*8a40*/  @!P2 BRA `(.L_x_2047) ;  /* 0x000000ac00a4a947 */ /* 0x002fea0003800000 */
.L_x_2044:
        /* <DEDUP_REMOVED lines=189> */
.L_x_2049:
[----:B------:R-:W-:Y:S01]  /*9620*/  ULEA UR6, UR50, UR41, 0x3 ;  /* 0x0000002932067291 */ /* 0x000fe2000f8e183f */
[----:B------:R-:W-:-:S05]  /*9630*/  IMAD.U32 R0, RZ, RZ, UR51 ;  /* 0x00000033ff007e24 */ /* 0x000fca000f8e00ff */
[----:B------:R-:W-:-:S04]  /*9640*/  SHF.L.U32 R0, R0, 0x1f, RZ ;  /* 0x0000001f00007819 */ /* 0x000fc800000006ff */
[----:B------:R0:W1:Y:S01]  /*9650*/  SYNCS.PHASECHK.TRANS64.TRYWAIT P2, [UR6+0x29850], R0 ;  /* 0x02985000ff0075a7 */ /* 0x0000620008040146 */
[----:B------:R-:W-:Y:S05]  /*9660*/  @!P0 BRA `(.L_x_2050) ;  /* 0x0000000000048947 */ /* 0x000fea0003800000 */
[----:B------:R-:W-:Y:S01]  /*9670*/  BPT.TRAP 0x1 ;  /* 0x000000040000795c */ /* 0x000fe20000300000 */
.L_x_2050:
[----:B-1----:R-:W-:Y:S05]  /*9680*/  @P2 BRA `(.L_x_2048) ;  /* 0x0000000000082947 */ /* 0x002fea0003800000 */
[----:B------:R-:W1:Y:S02]  /*9690*/  SYNCS.PHASECHK.TRANS64.TRYWAIT P2, [UR6+0x29850], R0 ;  /* 0x02985000ff0075a7 */ /* 0x000e640008040146 */
[----:B-1----:R-:W-:Y:S05]  /*96a0*/  @!P2 BRA `(.L_x_2051) ;  /* 0x000000a000a4a947 */ /* 0x002fea0003800000 */
.L_x_2048:
[----:B------:R-:W-:Y:S01]  /*96b0*/  UIADD3 UR6, UR41, 0x400, URZ ;  /* 0x0000040029067890 */ /* 0x000fe2000fffe03f */
[----:B------:R-:W-:Y:S01]  /*96c0*/  WARPGROUP.ARRIVE ;  /* 0x00000000000079c5 */ /* 0x000fe20000000000 */
[----:B------:R-:W-:Y:S01]  /*96d0*/  UMOV UR7, 0xc0000010 ;  /* 0xc000001000077882 */ /* 0x000fe20000000000 */
[----:B01----:R-:W-:Y:S01]  /*96e0*/  FMNMX.FTZ R0, R152, R5, !PT ;  /* 0x0000000598007209 */ /* 0x003fe20007810000 */
[----:B------:R-:W-:-:S03]  /*96f0*/  USHF.R.U32.HI UR6, URZ, 0x4, UR6 ;  /* 0x000000043f067899 */ /* 0x000fc60008011606 */
        /* <DEDUP_REMOVED lines=84> */
[----:B------:R-:W-:-:S03]  /*9c40*/  FMNMX.FTZ R0, R102, R9, !PT ;  /* 0x0000000966007209 */ /* 0x000fc60007810000 */
        /* <DEDUP_REMOVED lines=44> */
[----:B------:R-:W0:Y:S01]  /*9f10*/  MUFU.EX2 R7, R7 ;  /* 0x0000000700077308 */ /* 0x000e220000000800 */
[----:B------:R-:W-:-:S01]  /*9f20*/  FFMA.FTZ R155, R163, UR38, -R101 ;  /* 0x00000026a39b7c23 */ /* 0x000fc20008010865 */
        /* <DEDUP_REMOVED lines=48> */
[----:B------:R-:W-:-:S02]  /*a230*/  WARPGROUP.DEPBAR.LE gsb0, 0x0 ;  /* 0x00008000000079c5 */ /* 0x000fc40000010000 */
[----:B------:R-:W-:Y:S01]  /*a240*/  WARPGROUP.ARRIVE ;  /* 0x00000000000079c5 */ /* 0x000fe20000000000 */
[----:B------:R-:W-:Y:S01]  /*a250*/  FFMA.FTZ R114, R114, UR38, -R101 ;  /* 0x0000002672727c23 */ /* 0x000fe20008010865 */
[----:B------:R-:W-:-:S01]  /*a260*/  FFMA.FTZ R113, R113, UR38, -R192 ;  /* 0x0000002671717c23 */ /* 0x000fc200080108c0 */
[----:B------:R-:W-:Y:S01]  /*a270*/  FFMA.FTZ R115, R115, UR38, -R101 ;  /* 0x0000002673737c23 */ /* 0x000fe20008010865 */
[----:B------:R-:W1:Y:S01]  /*a280*/  MUFU.EX2 R153, R153 ;  /* 0x0000009900997308 */ /* 0x000e620000000800 */
[----:B--2---:R-:W-:-:S01]  /*a290*/  FADD.FTZ R2, R152, R3 ;  /* 0x0000000398027221 */ /* 0x004fc20000010000 */
[----:B------:R-:W-:Y:S01]  /*a2a0*/  QGMMA.64x128x32.F32.E4M3.E4M3 R24, R176, gdesc[UR4], R24, gsb0 ;  /* 0x01e00004b0187df3 */ /* 0x000fe20008000818 */
[----:B------:R-:W-:Y:S01]  /*a2b0*/  UIADD3 UR6, UR10, 0x300, URZ ;  /* 0x000003000a067890 */ /* 0x000fe2000fffe03f */
[--C-:B------:R-:W-:Y:S01]  /*a2c0*/  FFMA.FTZ R116, R116, UR38, -R192.reuse ;  /* 0x0000002674747c23 */ /* 0x100fe200080108c0 */
[----:B------:R-:W-:Y:S01]  /*a2d0*/  UMOV UR7, 0xc0000010 ;  /* 0xc000001000077882 */ /* 0x000fe20000000000 */
[----:B------:R-:W-:Y:S01]  /*a2e0*/  FFMA.FTZ R118, R118, UR38, -R101 ;  /* 0x0000002676767c23 */ /* 0x000fe20008010865 */
[----:B------:R-:W-:-:S01]  /*a2f0*/  FFMA.FTZ R117, R117, UR38, -R192 ;  /* 0x0000002675757c23 */ /* 0x000fc200080108c0 */
[----:B------:R-:W2:Y:S01]  /*a300*/  MUFU.EX2 R11, R11 ;  /* 0x0000000b000b7308 */ /* 0x000ea20000000800 */
[----:B0-----:R-:W-:-:S01]  /*a310*/  FADD.FTZ R158, R10, R159 ;  /* 0x0000009f0a9e7221 */ /* 0x001fc20000010000 */
[----:B------:R-:W-:Y:S01]  /*a320*/  FFMA.FTZ R119, R119, UR38, -R101 ;  /* 0x0000002677777c23 */ /* 0x000fe20008010865 */
[----:B------:R-:W-:-:S01]  /*a330*/  FFMA.FTZ R88, R88, UR38, -R192 ;  /* 0x0000002658587c23 */ /* 0x000fc200080108c0 */
[--C-:B------:R-:W-:Y:S01]  /*a340*/  FFMA.FTZ R90, R90, UR38, -R101.reuse ;  /* 0x000000265a5a7c23 */ /* 0x100fe20008010865 */
[----:B------:R-:W-:-:S01]  /*a350*/  FFMA.FTZ R94, R94, UR38, -R101 ;  /* 0x000000265e5e7c23 */ /* 0x000fc20008010865 */
[----:B------:R-:W-:Y:S01]  /*a360*/  FFMA.FTZ R89, R89, UR38, -R192 ;  /* 0x0000002659597c23 */ /* 0x000fe200080108c0 */
[----:B------:R-:W-:-:S01]  /*a370*/  FFMA.FTZ R91, R91, UR38, -R101 ;  /* 0x000000265b5b7c23 */ /* 0x000fc20008010865 */
[----:B------:R-:W0:Y:S01]  /*a380*/  MUFU.EX2 R154, R154 ;  /* 0x0000009a009a7308 */ /* 0x000e220000000800 */
[----:B-1----:R-:W-:-:S01]  /*a390*/  FADD.FTZ R3, R153, R2 ;  /* 0x0000000299037221 */ /* 0x002fc20000010000 */
[--C-:B------:R-:W-:Y:S01]  /*a3a0*/  FFMA.FTZ R92, R92, UR38, -R192.reuse ;  /* 0x000000265c5c7c23 */ /* 0x100fe200080108c0 */
        /* <DEDUP_REMOVED lines=45> */
[----:B0-----:R-:W-:Y:S01]  /*a680*/  FADD.FTZ R159, R137, R158 ;  /* 0x0000009e899f7221 */ /* 0x001fe20000010000 */
[----:B------:R-:W-:-:S03]  /*a690*/  UMOV UR7, 0xc0000010 ;  /* 0xc000001000077882 */ /* 0x000fc60000000000 */
[----:B------:R-:W0:Y:S08]  /*a6a0*/  MUFU.EX2 R140, R140 ;  /* 0x0000008c008c7308 */ /* 0x000e300000000800 */
        /* <DEDUP_REMOVED lines=34> */
[----:B------:R-:W-:Y:S02]  /*a8d0*/  WARPGROUP.DEPBAR.LE gsb0, 0x0 ;  /* 0x00008000000079c5 */ /* 0x000fe40000010000 */
[----:B------:R-:W-:-:S04]  /*a8e0*/  WARPGROUP.ARRIVE ;  /* 0x00000000000079c5 */ /* 0x000fc80000000000 */
[----:B------:R-:W0:Y:S01]  /*a8f0*/  MUFU.EX2 R132, R132 ;  /* 0x0000008400847308 */ /* 0x000e220000000800 */
[----:B--2---:R-:W-:-:S01]  /*a900*/  FADD.FTZ R3, R129, R2 ;  /* 0x0000000281037221 */ /* 0x004fc20000010000 */
[----:B------:R-:W-:Y:S06]  /*a910*/  QGMMA.64x128x32.F32.E4M3.E4M3 R24, R168, gdesc[UR4], R24, gsb0 ;  /* 0x01e00004a8187df3 */ /* 0x000fec0008000818 */
        /* <DEDUP_REMOVED lines=24> */
[----:B------:R-:W-:Y:S01]  /*aaa0*/  MUFU.EX2 R114, R114 ;  /* 0x0000007200727308 */ /* 0x000fe20000000800 */
[----:B-1----:R-:W-:-:S01]  /*aab0*/  FADD.FTZ R159, R111, R158 ;  /* 0x0000009e6f9f7221 */ /* 0x002fc20000010000 */
[----:B------:R-:W-:-:S06]  /*aac0*/  IADD3 R158, -R23, 0xb, RZ ;  /* 0x0000000b179e7810 */ /* 0x000fcc0007ffe1ff */
[----:B------:R-:W1:Y:S01]  /*aad0*/  MUFU.EX2 R113, R113 ;  /* 0x0000007100717308 */ /* 0x000e620000000800 */
[----:B0-----:R-:W-:-:S07]  /*aae0*/  FADD.FTZ R2, R112, R3 ;  /* 0x0000000370027221 */ /* 0x001fce0000010000 */
[----:B------:R-:W-:Y:S08]  /*aaf0*/  MUFU.EX2 R115, R115 ;  /* 0x0000007300737308 */ /* 0x000ff00000000800 */
[----:B------:R-:W0:Y:S01]  /*ab00*/  MUFU.EX2 R116, R116 ;  /* 0x0000007400747308 */ /* 0x000e220000000800 */
[----:B-1----:R-:W-:-:S07]  /*ab10*/  FADD.FTZ R3, R113, R2 ;  /* 0x0000000271037221 */ /* 0x002fce0000010000 */
[----:B------:R-:W-:Y:S08]  /*ab20*/  MUFU.EX2 R118, R118 ;  /* 0x0000007600767308 */ /* 0x000ff00000000800 */
[----:B------:R-:W1:Y:S01]  /*ab30*/  MUFU.EX2 R117, R117 ;  /* 0x0000007500757308 */ /* 0x000e620000000800 */
[----:B0-----:R-:W-:-:S01]  /*ab40*/  FADD.FTZ R2, R116, R3 ;  /* 0x0000000374027221 */ /* 0x001fc20000010000 */
[----:B------:R-:W-:-:S06]  /*ab50*/  WARPGROUP.DEPBAR.LE gsb0, 0x0 ;  /* 0x00008000000079c5 */ /* 0x000fcc0000010000 */
[----:B------:R-:W0:Y:S08]  /*ab60*/  MUFU.EX2 R119, R119 ;  /* 0x0000007700777308 */ /* 0x000e300000000800 */
[----:B------:R-:W2:Y:S01]  /*ab70*/  MUFU.EX2 R88, R88 ;  /* 0x0000005800587308 */ /* 0x000ea20000000800 */
[----:B-1----:R-:W-:-:S07]  /*ab80*/  FADD.FTZ R3, R117, R2 ;  /* 0x0000000275037221 */ /* 0x002fce0000010000 */
[----:B------:R-:W-:Y:S08]  /*ab90*/  MUFU.EX2 R90, R90 ;  /* 0x0000005a005a7308 */ /* 0x000ff00000000800 */
[----:B------:R1:W-:Y:S08]  /*aba0*/  MUFU.EX2 R161, R94 ;  /* 0x0000005e00a17308 */ /* 0x0003f00000000800 */
[----:B------:R-:W3:Y:S01]  /*abb0*/  MUFU.EX2 R89, R89 ;  /* 0x0000005900597308 */ /* 0x000ee20000000800 */
[----:B-1----:R-:W-:-:S04]  /*abc0*/  FADD.FTZ R94, R114, R159 ;  /* 0x0000009f725e7221 */ /* 0x002fc80000010000 */
[----:B------:R-:W-:-:S03]  /*abd0*/  FADD.FTZ R159, R115, R94 ;  /* 0x0000005e739f7221 */ /* 0x000fc60000010000 */
[----:B------:R-:W-:Y:S01]  /*abe0*/  MUFU.EX2 R91, R91 ;  /* 0x0000005b005b7308 */ /* 0x000fe20000000800 */
[----:B------:R-:W-:-:S01]  /*abf0*/  FADD.FTZ R94, R118, R159 ;  /* 0x0000009f765e7221 */ /* 0x000fc20000010000 */
[----:B------:R-:W-:-:S05]  /*ac00*/  IMAD.U32 R159, RZ, RZ, UR56 ;  /* 0x00000038ff9f7e24 */ /* 0x000fca000f8e00ff */
[----:B------:R-:W-:Y:S01]  /*ac10*/  @!P1 LEA R2, R159, UR41, 0x3 ;  /* 0x000000299f029c11 */ /* 0x000fe2000f8e18ff */
[----:B------:R-:W1:Y:S04]  /*ac20*/  MUFU.EX2 R92, R92 ;  /* 0x0000005c005c7308 */ /* 0x000e680000000800 */
[----:B------:R-:W-:-:S04]  /*ac30*/  @!P1 VIADD R2, R2, 0x29840 ;  /* 0x0002984002029836 */ /* 0x000fc80000000000 */
[----:B------:R-:W4:Y:S01]  /*ac40*/  MUFU.EX2 R93, R93 ;  /* 0x0000005d005d7308 */ /* 0x000f220000000800 */
[----:B------:R-:W-:Y:S01]  /*ac50*/  @!P1 PRMT R2, RZ, 0x654, R2 ;  /* 0x00000654ff029816 */ /* 0x000fe20000000002 */
[----:B------:R0:W-:Y:S06]  /*ac60*/  BAR.ARV R158, 0x100 ;  /* 0x0004009e0000751d */ /* 0x0001ec0000002000 */
[----:B------:R0:W-:Y:S01]  /*ac70*/  MUFU.EX2 R160, R95 ;  /* 0x0000005f00a07308 */ /* 0x0001e20000000800 */
[----:B------:R5:W-:Y:S07]  /*ac80*/  @!P1 SYNCS.ARRIVE.TRANS64.RED.A1T0 RZ, [R2+URZ], RZ ;  /* 0x000000ff02ff99a7 */ /* 0x000bee000810043f */
[----:B------:R-:W5:Y:S01]  /*ac90*/  MUFU.EX2 R96, R96 ;  /* 0x0000006000607308 */ /* 0x000f620000000800 */
[----:B0-----:R-:W-:-:S01]  /*aca0*/  FADD.FTZ R95, R119, R94 ;  /* 0x0000005e775f7221 */ /* 0x001fc20000010000 */
[----:B--2---:R-:W-:-:S04]  /*acb0*/  FADD.FTZ R94, R88, R3 ;  /* 0x00000003585e7221 */ /* 0x004fc80000010000 */
[----:B---3--:R-:W-:Y:S02]  /*acc0*/  FADD.FTZ R3, R89, R94 ;  /* 0x0000005e59037221 */ /* 0x008fe40000010000 */
[----:B------:R0:W2:Y:S02]  /*acd0*/  MUFU.EX2 R171, R98 ;  /* 0x0000006200ab7308 */ /* 0x0000a40000000800 */
[----:B-1----:R-:W-:-:S04]  /*ace0*/  FADD.FTZ R94, R92, R3 ;  /* 0x000000035c5e7221 */ /* 0x002fc80000010000 */
[----:B----4-:R-:W-:Y:S02]  /*acf0*/  FADD.FTZ R3, R93, R94 ;  /* 0x0000005e5d037221 */ /* 0x010fe40000010000 */
[----:B------:R-:W1:Y:S01]  /*ad00*/  MUFU.EX2 R97, R97 ;  /* 0x0000006100617308 */ /* 0x000e620000000800 */
[----:B0-----:R-:W-:-:S01]  /*ad10*/  FADD.FTZ R98, R90, R95 ;  /* 0x0000005f5a627221 */ /* 0x001fc20000010000 */
[----:B-----5:R-:W-:-:S03]  /*ad20*/  FADD.FTZ R2, R96, R3 ;  /* 0x0000000360027221 */ /* 0x020fc60000010000 */
[----:B------:R-:W-:-:S03]  /*ad30*/  FADD.FTZ R98, R91, R98 ;  /* 0x000000625b627221 */ /* 0x000fc60000010000 */
[----:B------:R-:W0:Y:S01]  /*ad40*/  MUFU.EX2 R99, R99 ;  /* 0x0000006300637308 */ /* 0x000e220000000800 */
[----:B------:R-:W-:-:S04]  /*ad50*/  FADD.FTZ R98, R161, R98 ;  /* 0x00000062a1627221 */ /* 0x000fc80000010000 */
[----:B------:R-:W-:-:S03]  /*ad60*/  FADD.FTZ R98, R160, R98 ;  /* 0x00000062a0627221 */ /* 0x000fc60000010000 */
[----:B------:R-:W3:Y:S01]  /*ad70*/  MUFU.EX2 R100, R100 ;  /* 0x0000006400647308 */ /* 0x000ee20000000800 */
[----:B--2---:R-:W-:-:S01]  /*ad80*/  FADD.FTZ R98, R171, R98 ;  /* 0x00000062ab627221 */ /* 0x004fc20000010000 */
[----:B-1----:R-:W-:-:S06]  /*ad90*/  FADD.FTZ R3, R97, R2 ;  /* 0x0000000261037221 */ /* 0x002fcc0000010000 */
[----:B------:R-:W1:Y:S01]  /*ada0*/  MUFU.EX2 R95, R102 ;  /* 0x00000066005f7308 */ /* 0x000e620000000800 */
[----:B0-----:R-:W-:-:S07]  /*adb0*/  FADD.FTZ R98, R99, R98 ;  /* 0x0000006263627221 */ /* 0x001fce0000010000 */
[----:B------:R-:W0:Y:S01]  /*adc0*/  MUFU.EX2 R145, R145 ;  /* 0x0000009100917308 */ /* 0x000e220000000800 */
[----:B---3--:R-:W-:-:S07]  /*add0*/  FADD.FTZ R2, R100, R3 ;  /* 0x0000000364027221 */ /* 0x008fce0000010000 */
[----:B------:R-:W2:Y:S01]  /*ade0*/  MUFU.EX2 R101, R101 ;  /* 0x0000006500657308 */ /* 0x000ea20000000800 */
[----:B-1----:R-:W-:-:S01]  /*adf0*/  FADD.FTZ R98, R95, R98 ;  /* 0x000000625f627221 */ /* 0x002fc20000010000 */
[----:B0-----:R-:W-:-:S03]  /*ae00*/  FADD.FTZ R3, R145, R2 ;  /* 0x0000000291037221 */ /* 0x001fc60000010000 */
[----:B--2---:R-:W-:Y:S01]  /*ae10*/  FADD.FTZ R2, R101, R98 ;  /* 0x0000006265027221 */ /* 0x004fe20000010000 */
[----:B------:R-:W-:Y:S06]  /*ae20*/  @!P0 BRA `(.L_x_2052) ;  /* 0x0000000000048947 */ /* 0x000fec0003800000 */
[----:B------:R-:W-:Y:S01]  /*ae30*/  BPT.TRAP 0x1 ;  /* 0x000000040000795c */ /* 0x000fe20000300000 */
.L_x_2052:
        /* <DEDUP_REMOVED lines=116> */
.L_x_2043:
[----:B------:R-:W-:Y:S06]  /*b580*/  BAR.ARV 0x8, 0x120 ;  /* 0x0204800000007b1d */ /* 0x000fec0000002000 */
[----:B------:R-:W-:Y:S05]  /*b590*/  @!P0 BRA `(.L_x_2054) ;  /* 0x0000000000048947 */ /* 0x000fea0003800000 */
[----:B------:R-:W-:Y:S01]  /*b5a0*/  BPT.TRAP 0x1 ;  /* 0x000000040000795c */ /* 0x000fe20000300000 */
.L_x_2054:
[----:B------:R-:W-:Y:S01]  /*b5b0*/  ULEA UR9, UR56, UR41, 0x3 ;  /* 0x0000002938097291 */ /* 0x000fe2000f8e183f */
[----:B------:R-:W-:-:S05]  /*b5c0*/  IMAD.U32 R4, RZ, RZ, UR46 ;  /* 0x0000002eff047e24 */ /* 0x000fca000f8e00ff */
[----:B------:R-:W-:-:S04]  /*b5d0*/  SHF.L.U32 R4, R4, 0x1f, RZ ;  /* 0x0000001f04047819 */ /* 0x000fc800000006ff */
[----:B------:R0:W1:Y:S01]  /*b5e0*/  SYNCS.PHASECHK.TRANS64.TRYWAIT P1, [UR9+0x29850], R4 ;  /* 0x02985004ff0075a7 */ /* 0x0000620008020149 */
[----:B------:R-:W-:Y:S05]  /*b5f0*/  @!P0 BRA `(.L_x_2055) ;  /* 0x0000000000048947 */ /* 0x000fea0003800000 */
[----:B------:R-:W-:Y:S01]  /*b600*/  BPT.TRAP 0x1 ;  /* 0x000000040000795c */ /* 0x000fe20000300000 */
.L_x_2055:
[----:B-1----:R-:W-:Y:S05]  /*b610*/  @P1 BRA `(.L_x_2056) ;  /* 0x0000000000081947 */ /* 0x002fea0003800000 */
[----:B------:R-:W1:Y:S02]  /*b620*/  SYNCS.PHASECHK.TRANS64.TRYWAIT P1, [UR9+0x29850], R4 ;  /* 0x02985004ff0075a7 */ /* 0x000e640008020149 */
[----:B-1----:R-:W-:Y:S05]  /*b630*/  @!P1 BRA `(.L_x_2057) ;  /* 0x0000008000d89947 */ /* 0x002fea0003800000 */
.L_x_2056:
        /* <DEDUP_REMOVED lines=11> */
[----:B------:R-:W-:-:S04]  /*b6f0*/  PLOP3.LUT P1, PT, PT, PT, UP0, 0x80, 0x0 ;  /* 0x000000000000781c */ /* 0x000fc80003f2f008 */
[----:B------:R-:W-:Y:S02]  /*b700*/  @UP0 ULDC.64 UR12, c[0x0][0x9c8] ;  /* 0x00027200000c0ab9 */ /* 0x000fe40000000a00 */
[----:B------:R-:W-:Y:S01]  /*b710*/  UMOV UR6, UR8 ;  /* 0x0000000800067c82 */ /* 0x000fe20008000000 */
[----:B------:R-:W-:-:S09]  /*b720*/  @UP0 UIMAD.WIDE.U32 UR4, UR36, UR12, URZ ;  /* 0x0000000c240402a5 */ /* 0x000fd2000f8e003f */
[----:B------:R-:W-:Y:S01]  /*b730*/  QGMMA.64x128x32.F32.E4M3.E4M3 R24, R184, gdesc[UR4], R24, gsb0 ;  /* 0x01e00004b8187df3 */ /* 0x000fe20008000818 */
[----:B------:R-:W-:Y:S01]  /*b740*/  UIADD3 UR6, UR8, 0x100, URZ ;  /* 0x0000010008067890 */ /* 0x000fe2000fffe03f */
[----:B------:R-:W-:Y:S01]  /*b750*/  UMOV UR7, 0xc0000010 ;  /* 0xc000001000077882 */ /* 0x000fe20000000000 */
[----:B------:R-:W-:Y:S02]  /*b760*/  WARPGROUP.DEPBAR.LE gsb0, 0x0 ;  /* 0x00008000000079c5 */ /* 0x000fe40000010000 */
[----:B------:R-:W-:-:S07]  /*b770*/  WARPGROUP.ARRIVE ;  /* 0x00000000000079c5 */ /* 0x000fce0000000000 */
        /* <DEDUP_REMOVED lines=13> */
[----:B01----:R-:W-:-:S03]  /*b850*/  IMAD.U32 R4, RZ, RZ, UR6 ;  /* 0x00000006ff047e24 */ /* 0x003fc6000f8e00ff */
[----:B------:R-:W-:Y:S01]  /*b860*/  IMAD.U32 R5, RZ, RZ, UR7 ;  /* 0x00000007ff057e24 */ /* 0x000fe2000f8e00ff */
[----:B------:R-:W-:Y:S02]  /*b870*/  UMOV UR7, 0xc0000010 ;  /* 0xc000001000077882 */ /* 0x000fe40000000000 */
[----:B------:R-:W-:Y:S02]  /*b880*/  UMOV UR6, UR4 ;  /* 0x0000000400067c82 */ /* 0x000fe40008000000 */
[----:B------:R0:W2:Y:S01]  /*b890*/  @P1 LDG.E R7, desc[UR54][R4.64] ;  /* 0x0000003604071981 */ /* 0x0000a2000c1e1900 */
[----:B------:R-:W-:Y:S01]  /*b8a0*/  UIADD3 UR4, UR8, 0x300, URZ ;  /* 0x0000030008047890 */ /* 0x000fe2000fffe03f */
[----:B------:R-:W-:Y:S02]  /*b8b0*/  WARPGROUP.DEPBAR.LE gsb0, 0x0 ;  /* 0x00008000000079c5 */ /* 0x000fe40000010000 */
[----:B------:R-:W-:-:S06]  /*b8c0*/  WARPGROUP.ARRIVE ;  /* 0x00000000000079c5 */ /* 0x000fcc0000000000 */
[----:B------:R-:W-:Y:S01]  /*b8d0*/  QGMMA.64x128x32.F32.E4M3.E4M3 R24, R176, gdesc[UR4], R24, gsb0 ;  /* 0x01e00004b0187df3 */ /* 0x000fe20008000818 */
[----:B------:R-:W-:Y:S01]  /*b8e0*/  UMOV UR6, UR4 ;  /* 0x0000000400067c82 */ /* 0x000fe20008000000 */
[----:B------:R-:W-:Y:S01]  /*b8f0*/  UMOV UR7, 0xc0000010 ;  /* 0xc000001000077882 */ /* 0x000fe20000000000 */
[----:B------:R-:W-:Y:S01]  /*b900*/  UIADD3 UR8, UR8, 0x400, URZ ;  /* 0x0000040008087890 */ /* 0x000fe2000fffe03f */
[----:B------:R-:W1:Y:S04]  /*b910*/  SHFL.BFLY PT, R8, R3, 0x2, 0x1f ;  /* 0x0c401f0003087f89 */ /* 0x000e6800000e0000 */
[----:B------:R-:W3:Y:S01]  /*b920*/  SHFL.BFLY PT, R9, R2, 0x2, 0x1f ;  /* 0x0c401f0002097f89 */ /* 0x000ee200000e0000 */
[----:B------:R-:W-:Y:S02]  /*b930*/  WARPGROUP.DEPBAR.LE gsb0, 0x0 ;  /* 0x00008000000079c5 */ /* 0x000fe40000010000 */
[----:B------:R-:W-:-:S06]  /*b940*/  WARPGROUP.ARRIVE ;  /* 0x00000000000079c5 */ /* 0x000fcc0000000000 */
[----:B------:R-:W-:Y:S01]  /*b950*/  QGMMA.64x128x32.F32.E4M3.E4M3 R24, R172, gdesc[UR4], R24, gsb0 ;  /* 0x01e00004ac187df3 */ /* 0x000fe20008000818 */
[----:B------:R-:W-:Y:S01]  /*b960*/  UMOV UR6, UR8 ;  /* 0x0000000800067c82 */ /* 0x000fe20008000000 */
[----:B------:R-:W-:Y:S01]  /*b970*/  UMOV UR7, 0xc0000010 ;  /* 0xc000001000077882 */ /* 0x000fe20000000000 */
[----:B-1----:R-:W-:-:S01]  /*b980*/  FADD.FTZ R8, R8, R3 ;  /* 0x0000000308087221 */ /* 0x002fc20000010000 */
[----:B---3--:R-:W-:-:S04]  /*b990*/  FADD.FTZ R9, R9, R2 ;  /* 0x0000000209097221 */ /* 0x008fc80000010000 */
[----:B0-----:R-:W0:Y:S04]  /*b9a0*/  SHFL.BFLY PT, R5, R8, 0x1, 0x1f ;  /* 0x0c201f0008057f89 */ /* 0x001e2800000e0000 */
        /* <DEDUP_REMOVED lines=17> */
[----:B------:R-:W3:Y:S01]  /*bac0*/  @P1 MUFU.RCP R10, R11 ;  /* 0x0000000b000a1308 */ /* 0x000ee20000001000 */
[----:B------:R-:W-:-:S02]  /*bad0*/  IMAD.U32 R14, RZ, RZ, UR38 ;  /* 0x00000026ff0e7e24 */ /* 0x000fc4000f8e00ff */
[----:B------:R-:W-:Y:S02]  /*bae0*/  IMAD.U32 R15, RZ, RZ, UR38 ;  /* 0x00000026ff0f7e24 */ /* 0x000fe4000f8e00ff */
[----:B0-----:R-:W-:Y:S01]  /*baf0*/  @P2 FMUL.FTZ R8, R8, 0.69314718246459960938 ;  /* 0x3f31721808082820 */ /* 0x001fe20000410000 */
[----:B------:R-:W-:Y:S01]  /*bb00*/  @P2 FMUL.FTZ R5, R14, 0.69314718246459960938 ;  /* 0x3f3172180e052820 */ /* 0x000fe20000410000 */
[----:B------:R-:W-:Y:S01]  /*bb10*/  @P3 FMUL.FTZ R14, R15, 0.69314718246459960938 ;  /* 0x3f3172180f0e3820 */ /* 0x000fe20000410000 */
[----:B-1----:R-:W-:Y:S01]  /*bb20*/  @P3 FMUL.FTZ R9, R9, 0.69314718246459960938 ;  /* 0x3f31721809093820 */ /* 0x002fe20000410000 */
[----:B------:R-:W-:Y:S02]  /*bb30*/  IMAD.MOV.U32 R3, RZ, RZ, -0x800000 ;  /* 0xff800000ff037424 */ /* 0x000fe400078e00ff */
[----:B------:R-:W-:Y:S01]  /*bb40*/  @P2 FFMA.FTZ R3, R5, R0, R8 ;  /* 0x0000000005032223 */ /* 0x000fe20000010008 */
[----:B------:R-:W-:Y:S02]  /*bb50*/  IMAD.MOV.U32 R2, RZ, RZ, -0x800000 ;  /* 0xff800000ff027424 */ /* 0x000fe400078e00ff */
[----:B------:R-:W-:Y:S01]  /*bb60*/  @P3 FFMA.FTZ R2, R14, R6, R9 ;  /* 0x000000060e023223 */ /* 0x000fe20000010009 */
[-C--:B--2---:R-:W-:Y:S01]  /*bb70*/  FMUL.FTZ R4, R4, R7.reuse ;  /* 0x0000000704047220 */ /* 0x084fe20000410000 */
[----:B---3--:R-:W-:Y:S01]  /*bb80*/  FMUL.FTZ R0, R10, R7 ;  /* 0x000000070a007220 */ /* 0x008fe20000410000 */
[----:B------:R-:W-:-:S02]  /*bb90*/  WARPGROUP.DEPBAR.LE gsb0, 0x0 ;  /* 0x00008000000079c5 */ /* 0x000fc40000010000 */
[----:B------:R-:W-:Y:S05]  /*bba0*/  @!P0 BRA `(.L_x_2058) ;  /* 0x0000000000048947 */ /* 0x000fea0003800000 */
[----:B------:R-:W-:Y:S01]  /*bbb0*/  BPT.TRAP 0x1 ;  /* 0x000000040000795c */ /* 0x000fe20000300000 */
.L_x_2058:
        /* <DEDUP_REMOVED lines=74> */
.L_x_2025:
        /* <DEDUP_REMOVED lines=12> */
[----:B------:R-:W-:Y:S01]  /*c120*/  F2FP.BF16.F32.PACK_AB R11, R11, R12 ;  /* 0x0000000c0b0b723e */ /* 0x000fe200000010ff */
[----:B------:R-:W-:Y:S01]  /*c130*/  ULDC.64 UR6, c[0x0][0xbd8] ;  /* 0x0002f60000067ab9 */ /* 0x000fe20000000a00 */
[----:B0-----:R-:W-:-:S05]  /*c140*/  IMAD.SHL.U32 R4, R51, 0x4, RZ ;  /* 0x0000000433047824 */ /* 0x001fca00078e00ff */
[----:B------:R-:W-:-:S04]  /*c150*/  LOP3.LUT R4, R4, 0xc, RZ, 0xc0, !PT ;  /* 0x0000000c04047812 */ /* 0x000fc800078ec0ff */
[----:B------:R-:W-:-:S05]  /*c160*/  IADD3 R4, P0, R4, UR4, RZ ;  /* 0x0000000404047c10 */ /* 0x000fca000ff1e0ff */
[----:B------:R-:W-:Y:S01]  /*c170*/  IMAD.X R5, RZ, RZ, UR5, P0 ;  /* 0x00000005ff057e24 */ /* 0x000fe200080e06ff */
[----:B------:R-:W-:Y:S01]  /*c180*/  F2FP.BF16.F32.PACK_AB R8, R7, R8 ;  /* 0x000000080708723e */ /* 0x000fe200000010ff */
[----:B------:R-:W-:-:S03]  /*c190*/  ULDC.64 UR4, c[0x0][0xbe0] ;  /* 0x0002f80000047ab9 */ /* 0x000fc60000000a00 */
[----:B------:R0:W2:Y:S01]  /*c1a0*/  LDG.E.CONSTANT R44, desc[UR54][R4.64] ;  /* 0x00000036042c7981 */ /* 0x0000a2000c1e9900 */
[----:B------:R-:W-:Y:S01]  /*c1b0*/  F2FP.BF16.F32.PACK_AB R60, R60, R61 ;  /* 0x0000003d3c3c723e */ /* 0x000fe200000010ff */
[----:B------:R-:W-:Y:S01]  /*c1c0*/  UISETP.NE.U32.AND UP1, UPT, UR4, URZ, UPT ;  /* 0x0000003f0400728c */ /* 0x000fe2000bf25070 */
[----:B------:R-:W-:Y:S01]  /*c1d0*/  F2FP.BF16.F32.PACK_AB R10, R9, R10 ;  /* 0x0000000a090a723e */ /* 0x000fe200000010ff */
[----:B------:R-:W-:Y:S01]  /*c1e0*/  UISETP.NE.U32.AND UP0, UPT, UR6, URZ, UPT ;  /* 0x0000003f0600728c */ /* 0x000fe2000bf05070 */
[----:B------:R-:W-:Y:S01]  /*c1f0*/  F2FP.BF16.F32.PACK_AB R87, R87, R6 ;  /* 0x000000065757723e */ /* 0x000fe200000010ff */
[----:B------:R-:W-:Y:S01]  /*c200*/  UISETP.NE.AND.EX UP1, UPT, UR5, URZ, UPT, UP1 ;  /* 0x0000003f0500728c */ /* 0x000fe2000bf25310 */
[----:B------:R-:W-:Y:S01]  /*c210*/  F2FP.BF16.F32.PACK_AB R92, R92, R93 ;  /* 0x0000005d5c5c723e */ /* 0x000fe200000010ff */
[----:B------:R-:W-:Y:S01]  /*c220*/  USHF.L.U32 UR8, UR36, 0x2, URZ ;  /* 0x0000000224087899 */ /* 0x000fe2000800063f */
[----:B------:R-:W-:Y:S01]  /*c230*/  F2FP.BF16.F32.PACK_AB R52, R52, R89 ;  /* 0x000000593434723e */ /* 0x000fe200000010ff */
[----:B0-----:R-:W0:Y:S01]  /*c240*/  S2R R5, SR_SWINHI ;  /* 0x0000000000057919 */ /* 0x001e220000002f00 */
[----:B------:R-:W-:Y:S01]  /*c250*/  LOP3.LUT P0, R4, R51, 0x3, RZ, 0xc0, !PT ;  /* 0x0000000333047812 */ /* 0x000fe2000780c0ff */
[----:B------:R-:W-:Y:S01]  /*c260*/  UISETP.NE.AND.EX UP0, UPT, UR7, URZ, UPT, UP0 ;  /* 0x0000003f0700728c */ /* 0x000fe2000bf05300 */
[----:B------:R-:W-:Y:S01]  /*c270*/  F2FP.BF16.F32.PACK_AB R96, R96, R97 ;  /* 0x000000616060723e */ /* 0x000fe200000010ff */
[----:B------:R-:W-:Y:S01]  /*c280*/  USHF.L.U64.HI UR9, UR36, 0x2, UR37 ;  /* 0x0000000224097899 */ /* 0x000fe20008010225 */
[----:B------:R-:W-:Y:S01]  /*c290*/  ISETP.EQ.OR P0, PT, R4, 0x3, !P0 ;  /* 0x000000030400780c */ /* 0x000fe20004702670 */
[----:B------:R-:W-:Y:S01]  /*c2a0*/  UIADD3 UR6, UP2, UR8, UR6, URZ ;  /* 0x0000000608067290 */ /* 0x000fe2000ff5e03f */
[----:B------:R-:W-:Y:S01]  /*c2b0*/  F2FP.BF16.F32.PACK_AB R100, R100, R101 ;  /* 0x000000656464723e */ /* 0x000fe200000010ff */
[----:B------:R-:W-:Y:S01]  /*c2c0*/  @UP1 UIADD3 UR4, UP3, UR8, UR4, URZ ;  /* 0x0000000408041290 */ /* 0x000fe2000ff7e03f */
[----:B------:R-:W-:Y:S01]  /*c2d0*/  SEL R59, R11, R8, P0 ;  /* 0x000000080b3b7207 */ /* 0x000fe20000000000 */
[----:B------:R-:W-:Y:S01]  /*c2e0*/  UIADD3.X UR7, UR9, UR7, URZ, UP2, !UPT ;  /* 0x0000000709077290 */ /* 0x000fe200097fe43f */
[----:B------:R-:W-:Y:S01]  /*c2f0*/  SEL R61, R8, R11, P0 ;  /* 0x0000000b083d7207 */ /* 0x000fe20000000000 */
[----:B------:R-:W-:Y:S01]  /*c300*/  @UP1 UIADD3.X UR5, UR9, UR5, URZ, UP3, !UPT ;  /* 0x0000000509051290 */ /* 0x000fe20009ffe43f */
[----:B------:R-:W-:-:S02]  /*c310*/  SEL R85, R10, R87, P0 ;  /* 0x000000570a557207 */ /* 0x000fc40000000000 */
[----:B------:R-:W-:Y:S02]  /*c320*/  SEL R87, R87, R10, P0 ;  /* 0x0000000a57577207 */ /* 0x000fe40000000000 */
        /* <DEDUP_REMOVED lines=9> */
[----:B0-----:R-:W-:Y:S02]  /*c3c0*/  MOV R9, R5 ;  /* 0x0000000500097202 */ /* 0x001fe40000000f00 */
[----:B------:R-:W-:-:S02]  /*c3d0*/  SEL R53, R25, R20, P0 ;  /* 0x0000001419357207 */ /* 0x000fc40000000000 */
[----:B------:R-:W-:Y:S01]  /*c3e0*/  SEL R55, R20, R25, P0 ;  /* 0x0000001914377207 */ /* 0x000fe20000000000 */
[----:B------:R-:W-:Y:S01]  /*c3f0*/  IMAD.WIDE R4, R190, 0x2, R8 ;  /* 0x00000002be047825 */ /* 0x000fe200078e0208 */
[----:B------:R-:W-:Y:S02]  /*c400*/  F2FP.BF16.F32.PACK_AB R99, R98, R99 ;  /* 0x000000636263723e */ /* 0x000fe400000010ff */
[----:B------:R-:W-:Y:S02]  /*c410*/  F2FP.BF16.F32.PACK_AB R30, R30, R31 ;  /* 0x0000001f1e1e723e */ /* 0x000fe400000010ff */
[C---:B------:R-:W-:Y:S02]  /*c420*/  IADD3 R93, P1, R4.reuse, 0x40, RZ ;  /* 0x00000040045d7810 */ /* 0x040fe40007f3e0ff */
[C---:B------:R-:W-:Y:S02]  /*c430*/  IADD3 R89, P6, R4.reuse, 0x20, RZ ;  /* 0x0000002004597810 */ /* 0x040fe40007fde0ff */
[----:B------:R-:W-:Y:S01]  /*c440*/  LOP3.LUT R10, R93, 0x380, RZ, 0xc0, !PT ;  /* 0x000003805d0a7812 */ /* 0x000fe200078ec0ff */
[----:B------:R-:W-:Y:S01]  /*c450*/  IMAD.X R25, RZ, RZ, R5, P1 ;  /* 0x000000ffff197224 */ /* 0x000fe200008e0605 */
[----:B------:R-:W-:-:S02]  /*c460*/  IADD3 R97, P2, R4, 0x60, RZ ;  /* 0x0000006004617810 */ /* 0x000fc40007f5e0ff */
[----:B------:R-:W-:Y:S02]  /*c470*/  LOP3.LUT R6, R89, 0x380, RZ, 0xc0, !PT ;  /* 0x0000038059067812 */ /* 0x000fe400078ec0ff */
[----:B------:R-:W-:Y:S01]  /*c480*/  SHF.R.U64 R10, R10, 0x3, RZ ;  /* 0x000000030a0a7819 */ /* 0x000fe200000012ff */
[--C-:B------:R-:W-:Y:S01]  /*c490*/  IMAD.X R21, RZ, RZ, R5.reuse, P2 ;  /* 0x000000ffff157224 */ /* 0x100fe200010e0605 */
[----:B------:R-:W-:Y:S02]  /*c4a0*/  IADD3 R103, P4, R4, 0x4020, RZ ;  /* 0x0000402004677810 */ /* 0x000fe40007f9e0ff */
[----:B------:R-:W-:Y:S02]  /*c4b0*/  LOP3.LUT R12, R97, 0x380, RZ, 0xc0, !PT ;  /* 0x00000380610c7812 */ /* 0x000fe400078ec0ff */
[----:B------:R-:W-:Y:S01]  /*c4c0*/  SHF.R.U64 R6, R6, 0x3, RZ ;  /* 0x0000000306067819 */ /* 0x000fe200000012ff */
[----:B------:R-:W-:Y:S01]  /*c4d0*/  IMAD.X R13, RZ, RZ, R5, P4 ;  /* 0x000000ffff0d7224 */ /* 0x000fe200020e0605 */
[----:B------:R-:W-:-:S02]  /*c4e0*/  IADD3 R101, P3, R4, 0x4000, RZ ;  /* 0x0000400004657810 */ /* 0x000fc40007f7e0ff */
[----:B------:R-:W-:Y:S02]  /*c4f0*/  LOP3.LUT R24, R10, R93, RZ, 0x3c, !PT ;  /* 0x0000005d0a187212 */ /* 0x000fe400078e3cff */
[----:B------:R-:W-:Y:S01]  /*c500*/  SHF.R.U64 R12, R12, 0x3, RZ ;  /* 0x000000030c0c7819 */ /* 0x000fe200000012ff */
[----:B------:R-:W-:Y:S01]  /*c510*/  IMAD.X R15, RZ, RZ, R5, P3 ;  /* 0x000000ffff0f7224 */ /* 0x000fe200018e0605 */
[----:B------:R-:W-:Y:S02]  /*c520*/  LOP3.LUT R26, R6, R89, RZ, 0x3c, !PT ;  /* 0x00000059061a7212 */ /* 0x000fe400078e3cff */
[----:B------:R-:W-:Y:S02]  /*c530*/  LOP3.LUT R10, R103, 0x380, RZ, 0xc0, !PT ;  /* 0x00000380670a7812 */ /* 0x000fe400078ec0ff */
[----:B------:R-:W-:Y:S02]  /*c540*/  LOP3.LUT R6, R101, 0x380, RZ, 0xc0, !PT ;  /* 0x0000038065067812 */ /* 0x000fe400078ec0ff */
[----:B------:R-:W-:-:S02]  /*c550*/  IADD3 R105, P5, R4, 0x4040, RZ ;  /* 0x0000404004697810 */ /* 0x000fc40007fbe0ff */
[----:B------:R-:W-:Y:S02]  /*c560*/  LOP3.LUT R20, R12, R97, RZ, 0x3c, !PT ;  /* 0x000000610c147212 */ /* 0x000fe400078e3cff */
[----:B------:R-:W-:Y:S01]  /*c570*/  SHF.R.U64 R10, R10, 0x3, RZ ;  /* 0x000000030a0a7819 */ /* 0x000fe200000012ff */
[----:B------:R-:W-:Y:S01]  /*c580*/  IMAD.X R11, RZ, RZ, R5, P5 ;  /* 0x000000ffff0b7224 */ /* 0x000fe200028e0605 */
[----:B------:R-:W-:Y:S02]  /*c590*/  F2FP.BF16.F32.PACK_AB R76, R76, R77 ;  /* 0x0000004d4c4c723e */ /* 0x000fe400000010ff */
[----:B------:R-:W-:Y:S02]  /*c5a0*/  F2FP.BF16.F32.PACK_AB R73, R72, R73 ;  /* 0x000000494849723e */ /* 0x000fe400000010ff */
[----:B------:R-:W-:Y:S02]  /*c5b0*/  F2FP.BF16.F32.PACK_AB R95, R94, R95 ;  /* 0x0000005f5e5f723e */ /* 0x000fe400000010ff */
[----:B------:R-:W-:-:S02]  /*c5c0*/  SHF.R.U64 R6, R6, 0x3, RZ ;  /* 0x0000000306067819 */ /* 0x000fc400000012ff */
[----:B------:R-:W-:Y:S02]  /*c5d0*/  F2FP.BF16.F32.PACK_AB R68, R68, R69 ;  /* 0x000000454444723e */ /* 0x000fe400000010ff */
[----:B------:R-:W-:Y:S02]  /*c5e0*/  F2FP.BF16.F32.PACK_AB R65, R64, R65 ;  /* 0x000000414041723e */ /* 0x000fe400000010ff */
[----:B------:R-:W-:Y:S02]  /*c5f0*/  F2FP.BF16.F32.PACK_AB R57, R56, R57 ;  /* 0x000000393839723e */ /* 0x000fe400000010ff */
[----:B------:R-:W-:Y:S02]  /*c600*/  F2FP.BF16.F32.PACK_AB R32, R29, R32 ;  /* 0x000000201d20723e */ /* 0x000fe400000010ff */
[----:B------:R-:W-:Y:S02]  /*c610*/  F2FP.BF16.F32.PACK_AB R43, R42, R43 ;  /* 0x0000002b2a2b723e */ /* 0x000fe400000010ff */
[----:B------:R-:W-:-:S02]  /*c620*/  SEL R29, R100, R99, P0 ;  /* 0x00000063641d7207 */ /* 0x000fc40000000000 */
[----:B------:R-:W-:Y:S02]  /*c630*/  SEL R77, R30, R27, P0 ;  /* 0x0000001b1e4d7207 */ /* 0x000fe40000000000 */
[----:B------:R-:W-:Y:S01]  /*c640*/  SEL R79, R27, R30, P0 ;  /* 0x0000001e1b4f7207 */ /* 0x000fe20000000000 */
[----:B------:R-:W-:Y:S01]  /*c650*/  IMAD.X R27, RZ, RZ, R5, P6 ;  /* 0x000000ffff1b7224 */ /* 0x000fe200030e0605 */
[----:B------:R-:W-:Y:S02]  /*c660*/  LOP3.LUT R28, R105, 0x380, RZ, 0xc0, !PT ;  /* 0x00000380691c7812 */ /* 0x000fe400078ec0ff */
[----:B------:R-:W-:Y:S02]  /*c670*/  LOP3.LUT R12, R10, R103, RZ, 0x3c, !PT ;  /* 0x000000670a0c7212 */ /* 0x000fe400078e3cff */
[----:B------:R-:W-:Y:S02]  /*c680*/  MOV R64, R20 ;  /* 0x0000001400407202 */ /* 0x000fe40000000f00 */
[----:B------:R-:W-:-:S02]  /*c690*/  SEL R99, R99, R100, P0 ;  /* 0x0000006463637207 */ /* 0x000fc40000000000 */
[----:B------:R-:W-:Y:S02]  /*c6a0*/  SEL R31, R96, R95, P0 ;  /* 0x0000005f601f7207 */ /* 0x000fe40000000000 */
[----:B------:R-:W-:Y:S02]  /*c6b0*/  SEL R63, R76, R73, P0 ;  /* 0x000000494c3f7207 */ /* 0x000fe40000000000 */
[----:B------:R-:W-:Y:S02]  /*c6c0*/  LOP3.LUT R14, R6, R101, RZ, 0x3c, !PT ;  /* 0x00000065060e7212 */ /* 0x000fe400078e3cff */
[----:B------:R-:W-:Y:S02]  /*c6d0*/  SEL R95, R95, R96, P0 ;  /* 0x000000605f5f7207 */ /* 0x000fe40000000000 */
[----:B------:R-:W-:Y:S02]  /*c6e0*/  SEL R73, R73, R76, P0 ;  /* 0x0000004c49497207 */ /* 0x000fe40000000000 */
[----:B------:R-:W-:-:S02]  /*c6f0*/  SEL R67, R68, R65, P0 ;  /* 0x0000004144437207 */ /* 0x000fc40000000000 */
[----:B------:R-:W-:Y:S02]  /*c700*/  IADD3 R107, P6, R4, 0x4060, RZ ;  /* 0x00004060046b7810 */ /* 0x000fe40007fde0ff */
[----:B------:R-:W-:Y:S02]  /*c710*/  SEL R65, R65, R68, P0 ;  /* 0x0000004441417207 */ /* 0x000fe40000000000 */
[----:B------:R-:W-:Y:S02]  /*c720*/  SEL R69, R60, R57, P0 ;  /* 0x000000393c457207 */ /* 0x000fe40000000000 */
[----:B------:R-:W-:Y:S02]  /*c730*/  F2FP.BF16.F32.PACK_AB R91, R90, R91 ;  /* 0x0000005b5a5b723e */ /* 0x000fe400000010ff */
[----:B------:R-:W-:Y:S02]  /*c740*/  SEL R57, R57, R60, P0 ;  /* 0x0000003c39397207 */ /* 0x000fe40000000000 */
[----:B------:R-:W-:-:S02]  /*c750*/  SEL R71, R50, R43, P0 ;  /* 0x0000002b32477207 */ /* 0x000fc40000000000 */
[----:B------:R-:W-:Y:S02]  /*c760*/  SHF.R.U64 R28, R28, 0x3, RZ ;  /* 0x000000031c1c7819 */ /* 0x000fe400000012ff */
[----:B------:R-:W-:Y:S02]  /*c770*/  F2FP.BF16.F32.PACK_AB R49, R49, R88 ;  /* 0x000000583131723e */ /* 0x000fe400000010ff */
[----:B------:R-:W-:Y:S02]  /*c780*/  F2FP.BF16.F32.PACK_AB R41, R41, R48 ;  /* 0x000000302929723e */ /* 0x000fe400000010ff */
[----:B------:R-:W-:Y:S02]  /*c790*/  F2FP.BF16.F32.PACK_AB R38, R38, R39 ;  /* 0x000000272626723e */ /* 0x000fe400000010ff */
[----:B------:R-:W-:Y:S02]  /*c7a0*/  F2FP.BF16.F32.PACK_AB R40, R37, R40 ;  /* 0x000000282528723e */ /* 0x000fe400000010ff */
[----:B------:R-:W-:-:S02]  /*c7b0*/  F2FP.BF16.F32.PACK_AB R35, R34, R35 ;  /* 0x000000232223723e */ /* 0x000fc400000010ff */
[----:B------:R-:W-:Y:S02]  /*c7c0*/  F2FP.BF16.F32.PACK_AB R33, R33, R36 ;  /* 0x000000242121723e */ /* 0x000fe400000010ff */
[----:B------:R-:W-:Y:S02]  /*c7d0*/  SEL R43, R43, R50, P0 ;  /* 0x000000322b2b7207 */ /* 0x000fe40000000000 */
[----:B------:R-:W-:Y:S02]  /*c7e0*/  MOV R60, R12 ;  /* 0x0000000c003c7202 */ /* 0x000fe40000000f00 */
[----:B------:R-:W-:Y:S02]  /*c7f0*/  LOP3.LUT R30, R107, 0x380, RZ, 0xc0, !PT ;  /* 0x000003806b1e7812 */ /* 0x000fe400078ec0ff */
[----:B------:R-:W-:Y:S02]  /*c800*/  MOV R50, R24 ;  /* 0x0000001800327202 */ /* 0x000fe40000000f00 */
[----:B------:R-:W-:-:S02]  /*c810*/  MOV R62, R14 ;  /* 0x0000000e003e7202 */ /* 0x000fc40000000f00 */
[----:B------:R-:W-:Y:S02]  /*c820*/  MOV R27, R26 ;  /* 0x0000001a001b7202 */ /* 0x000fe40000000f00 */
        /* <DEDUP_REMOVED lines=9> */
[----:B------:R-:W-:Y:S02]  /*c8c0*/  SEL R41, R40, R41, P0 ;  /* 0x0000002928297207 */ /* 0x000fe40000000000 */
[----:B------:R-:W-:-:S02]  /*c8d0*/  SEL R33, R32, R33, P0 ;  /* 0x0000002120217207 */ /* 0x000fc40000000000 */
[----:B------:R-:W-:Y:S02]  /*c8e0*/  SEL R35, R35, R38, P0 ;  /* 0x0000002623237207 */ /* 0x000fe40000000000 */
[----:B------:R-:W-:Y:S02]  /*c8f0*/  MOV R58, R10 ;  /* 0x0000000a003a7202 */ /* 0x000fe40000000f00 */
[----:B------:R-:W-:Y:S02]  /*c900*/  LOP3.LUT R7, R4, 0x380, RZ, 0xc0, !PT ;  /* 0x0000038004077812 */ /* 0x000fe400078ec0ff */
[----:B------:R-:W-:Y:S02]  /*c910*/  LOP3.LUT R6, R30, R107, RZ, 0x3c, !PT ;  /* 0x0000006b1e067212 */ /* 0x000fe400078e3cff */
[----:B------:R-:W-:Y:S02]  /*c920*/  SHF.R.U64 R7, R7, 0x3, RZ ;  /* 0x0000000307077819 */ /* 0x000fe400000012ff */
[----:B------:R-:W-:-:S02]  /*c930*/  PLOP3.LUT P2, PT, PT, PT, UP0, 0x80, 0x0 ;  /* 0x000000000000781c */ /* 0x000fc40003f4f008 */
[----:B------:R-:W-:Y:S01]  /*c940*/  LOP3.LUT R4, R7, R4, RZ, 0x3c, !PT ;  /* 0x0000000407047212 */ /* 0x000fe200078e3cff */
[----:B------:R-:W-:-:S03]  /*c950*/  IMAD.X R7, RZ, RZ, R5, P6 ;  /* 0x000000ffff077224 */ /* 0x000fc600030e0605 */
[----:B------:R-:W-:Y:S02]  /*c960*/  MOV R48, R4 ;  /* 0x0000000400307202 */ /* 0x000fe40000000f00 */
[----:B------:R-:W-:Y:S02]  /*c970*/  MOV R21, R6 ;  /* 0x0000000600157202 */ /* 0x000fe40000000f00 */
[----:B--2---:R-:W-:Y:S01]  /*c980*/  LOP3.LUT R20, R44, 0x2, RZ, 0x3c, !PT ;  /* 0x000000022c147812 */ /* 0x004fe200078e3cff */
[----:B------:R-:W-:Y:S04]  /*c990*/  SHFL.IDX PT, R29, R29, R44, 0x1c1f ;  /* 0x001c1f2c1d1d7589 */ /* 0x000fe800000e0000 */
[----:B------:R-:W0:Y:S04]  /*c9a0*/  SHFL.IDX PT, R12, R99, R20, 0x1c1f ;  /* 0x001c1f14630c7589 */ /* 0x000e2800000e0000 */
[----:B------:R-:W-:Y:S04]  /*c9b0*/  SHFL.IDX PT, R31, R31, R44, 0x1c1f ;  /* 0x001c1f2c1f1f7589 */ /* 0x000fe800000e0000 */
[----:B------:R-:W-:Y:S04]  /*c9c0*/  SHFL.IDX PT, R63, R63, R44, 0x1c1f ;  /* 0x001c1f2c3f3f7589 */ /* 0x000fe800000e0000 */
[----:B------:R-:W1:Y:S04]  /*c9d0*/  SHFL.IDX PT, R14, R95, R20, 0x1c1f ;  /* 0x001c1f145f0e7589 */ /* 0x000e6800000e0000 */
[----:B------:R-:W2:Y:S04]  /*c9e0*/  SHFL.IDX PT, R24, R73, R20, 0x1c1f ;  /* 0x001c1f1449187589 */ /* 0x000ea800000e0000 */
[----:B------:R-:W-:Y:S04]  /*c9f0*/  SHFL.IDX PT, R67, R67, R44, 0x1c1f ;  /* 0x001c1f2c43437589 */ /* 0x000fe800000e0000 */
[----:B------:R-:W3:Y:S01]  /*ca00*/  SHFL.IDX PT, R26, R65, R20, 0x1c1f ;  /* 0x001c1f14411a7589 */ /* 0x000ee200000e0000 */
[----:B0-----:R-:W-:-:S02]  /*ca10*/  SEL R4, R29, R12, P0 ;  /* 0x0000000c1d047207 */ /* 0x001fc40000000000 */
[----:B------:R-:W-:Y:S01]  /*ca20*/  SEL R6, R12, R29, P0 ;  /* 0x0000001d0c067207 */ /* 0x000fe20000000000 */
[----:B------:R-:W-:Y:S04]  /*ca30*/  SHFL.IDX PT, R37, R37, R44, 0x1c1f ;  /* 0x001c1f2c25257589 */ /* 0x000fe800000e0000 */
[----:B------:R-:W-:Y:S04]  /*ca40*/  SHFL.IDX PT, R69, R69, R44, 0x1c1f ;  /* 0x001c1f2c45457589 */ /* 0x000fe800000e0000 */
[----:B------:R-:W0:Y:S01]  /*ca50*/  SHFL.IDX PT, R10, R91, R20, 0x1c1f ;  /* 0x001c1f145b0a7589 */ /* 0x000e2200000e0000 */
[----:B-1----:R-:W-:-:S02]  /*ca60*/  SEL R12, R31, R14, P0 ;  /* 0x0000000e1f0c7207 */ /* 0x002fc40000000000 */
[----:B------:R-:W-:Y:S01]  /*ca70*/  SEL R14, R14, R31, P0 ;  /* 0x0000001f0e0e7207 */ /* 0x000fe20000000000 */
[----:B------:R-:W1:Y:S01]  /*ca80*/  SHFL.IDX PT, R42, R57, R20, 0x1c1f ;  /* 0x001c1f14392a7589 */ /* 0x000e6200000e0000 */
[----:B--2---:R-:W-:Y:S02]  /*ca90*/  SEL R5, R63, R24, P0 ;  /* 0x000000183f057207 */ /* 0x004fe40000000000 */
[----:B------:R-:W-:Y:S01]  /*caa0*/  SEL R7, R24, R63, P0 ;  /* 0x0000003f18077207 */ /* 0x000fe20000000000 */
[----:B------:R-:W-:Y:S01]  /*cab0*/  BAR.SYNC.DEFER_BLOCKING 0x1, 0x100 ;  /* 0x0044000000007b1d */ /* 0x000fe20000010000 */
[----:B---3--:R-:W-:Y:S02]  /*cac0*/  SEL R13, R67, R26, P0 ;  /* 0x0000001a430d7207 */ /* 0x008fe40000000000 */
[----:B------:R-:W-:-:S03]  /*cad0*/  SEL R15, R26, R67, P0 ;  /* 0x000000431a0f7207 */ /* 0x000fc60000000000 */
[----:B------:R-:W-:Y:S04]  /*cae0*/  SHFL.IDX PT, R39, R39, R44, 0x1c1f ;  /* 0x001c1f2c27277589 */ /* 0x000fe800000e0000 */
[----:B------:R-:W-:Y:S04]  /*caf0*/  SHFL.IDX PT, R45, R45, R44, 0x1c1f ;  /* 0x001c1f2c2d2d7589 */ /* 0x000fe800000e0000 */
[----:B------:R-:W-:Y:S01]  /*cb00*/  SHFL.IDX PT, R51, R51, R44, 0x1c1f ;  /* 0x001c1f2c33337589 */ /* 0x000fe200000e0000 */
[----:B0-----:R-:W-:Y:S02]  /*cb10*/  SEL R24, R37, R10, P0 ;  /* 0x0000000a25187207 */ /* 0x001fe40000000000 */
[----:B------:R-:W-:Y:S01]  /*cb20*/  SEL R26, R10, R37, P0 ;  /* 0x000000250a1a7207 */ /* 0x000fe20000000000 */
[----:B------:R-:W-:Y:S01]  /*cb30*/  SHFL.IDX PT, R53, R53, R44, 0x1c1f ;  /* 0x001c1f2c35357589 */ /* 0x000fe200000e0000 */
[----:B-1----:R-:W-:-:S03]  /*cb40*/  SEL R25, R69, R42, P0 ;  /* 0x0000002a45197207 */ /* 0x002fc60000000000 */
[----:B------:R-:W-:Y:S04]  /*cb50*/  SHFL.IDX PT, R59, R59, R44, 0x1c1f ;  /* 0x001c1f2c3b3b7589 */ /* 0x000fe800000e0000 */
[----:B------:R-:W-:Y:S04]  /*cb60*/  SHFL.IDX PT, R71, R71, R44, 0x1c1f ;  /* 0x001c1f2c47477589 */ /* 0x000fe800000e0000 */
[----:B------:R-:W-:Y:S04]  /*cb70*/  SHFL.IDX PT, R75, R75, R44, 0x1c1f ;  /* 0x001c1f2c4b4b7589 */ /* 0x000fe800000e0000 */
[----:B------:R-:W-:Y:S04]  /*cb80*/  SHFL.IDX PT, R77, R77, R44, 0x1c1f ;  /* 0x001c1f2c4d4d7589 */ /* 0x000fe800000e0000 */
[----:B------:R-:W-:Y:S04]  /*cb90*/  SHFL.IDX PT, R81, R81, R44, 0x1c1f ;  /* 0x001c1f2c51517589 */ /* 0x000fe800000e0000 */
[----:B------:R-:W-:Y:S04]  /*cba0*/  SHFL.IDX PT, R85, R85, R44, 0x1c1f ;  /* 0x001c1f2c55557589 */ /* 0x000fe800000e0000 */
[----:B------:R-:W0:Y:S04]  /*cbb0*/  SHFL.IDX PT, R28, R49, R20, 0x1c1f ;  /* 0x001c1f14311c7589 */ /* 0x000e2800000e0000 */
[----:B------:R-:W1:Y:S04]  /*cbc0*/  SHFL.IDX PT, R30, R41, R20, 0x1c1f ;  /* 0x001c1f14291e7589 */ /* 0x000e6800000e0000 */
[----:B------:R-:W2:Y:S04]  /*cbd0*/  SHFL.IDX PT, R44, R43, R20, 0x1c1f ;  /* 0x001c1f142b2c7589 */ /* 0x000ea800000e0000 */
[----:B------:R2:W-:Y:S04]  /*cbe0*/  SHFL.IDX PT, R36, R33, R20, 0x1c1f ;  /* 0x001c1f1421247589 */ /* 0x0005e800000e0000 */
[----:B------:R3:W4:Y:S04]  /*cbf0*/  SHFL.IDX PT, R46, R35, R20, 0x1c1f ;  /* 0x001c1f14232e7589 */ /* 0x00072800000e0000 */
[----:B------:R-:W-:Y:S04]  /*cc00*/  SHFL.IDX PT, R38, R55, R20, 0x1c1f ;  /* 0x001c1f1437267589 */ /* 0x000fe800000e0000 */
[----:B------:R-:W-:Y:S01]  /*cc10*/  SHFL.IDX PT, R52, R79, R20, 0x1c1f ;  /* 0x001c1f144f347589 */ /* 0x000fe200000e0000 */
[----:B0-----:R-:W-:-:S02]  /*cc20*/  SEL R32, R39, R28, P0 ;  /* 0x0000001c27207207 */ /* 0x001fc40000000000 */
[----:B------:R-:W-:Y:S01]  /*cc30*/  SEL R34, R28, R39, P0 ;  /* 0x000000271c227207 */ /* 0x000fe20000000000 */
[----:B------:R-:W0:Y:S01]  /*cc40*/  SHFL.IDX PT, R54, R83, R20, 0x1c1f ;  /* 0x001c1f1453367589 */ /* 0x000e2200000e0000 */
[----:B-1----:R-:W-:Y:S02]  /*cc50*/  SEL R28, R45, R30, P0 ;  /* 0x0000001e2d1c7207 */ /* 0x002fe40000000000 */
[----:B------:R-:W-:Y:S01]  /*cc60*/  SEL R30, R30, R45, P0 ;  /* 0x0000002d1e1e7207 */ /* 0x000fe20000000000 */
[----:B------:R-:W1:Y:S01]  /*cc70*/  SHFL.IDX PT, R40, R61, R20, 0x1c1f ;  /* 0x001c1f143d287589 */ /* 0x000e6200000e0000 */
[----:B--2---:R-:W-:Y:S02]  /*cc80*/  SEL R33, R71, R44, P0 ;  /* 0x0000002c47217207 */ /* 0x004fe40000000000 */
[----:B---3--:R-:W-:Y:S01]  /*cc90*/  SEL R35, R44, R71, P0 ;  /* 0x000000472c237207 */ /* 0x008fe20000000000 */
[----:B------:R-:W2:Y:S04]  /*cca0*/  SHFL.IDX PT, R56, R87, R20, 0x1c1f ;  /* 0x001c1f1457387589 */ /* 0x000ea800000e0000 */
[----:B------:R1:W-:Y:S01]  /*ccb0*/  STSM.16.M88.4 [R48], R4 ;  /* 0x0000000430007844 */ /* 0x0003e20000000200 */
[----:B----4-:R-:W-:-:S02]  /*ccc0*/  SEL R29, R75, R46, P0 ;  /* 0x0000002e4b1d7207 */ /* 0x010fc40000000000 */
[----:B------:R-:W-:Y:S01]  /*ccd0*/  SEL R31, R46, R75, P0 ;  /* 0x0000004b2e1f7207 */ /* 0x000fe20000000000 */
[----:B------:R3:W-:Y:S01]  /*cce0*/  STSM.16.M88.4 [R27], R12 ;  /* 0x0000000c1b007844 */ /* 0x0007e20000000200 */
[----:B0-----:R-:W-:Y:S02]  /*ccf0*/  SEL R37, R81, R54, P0 ;  /* 0x0000003651257207 */ /* 0x001fe40000000000 */
[----:B------:R-:W-:Y:S02]  /*cd00*/  SEL R39, R54, R81, P0 ;  /* 0x0000005136277207 */ /* 0x000fe40000000000 */
[----:B-1----:R-:W-:Y:S01]  /*cd10*/  SEL R48, R59, R40, P0 ;  /* 0x000000283b307207 */ /* 0x002fe20000000000 */
[----:B------:R-:W-:Y:S02]  /*cd20*/  IMAD.U32 R4, RZ, RZ, UR6 ;  /* 0x00000006ff047e24 */ /* 0x000fe4000f8e00ff */
[----:B------:R-:W-:Y:S01]  /*cd30*/  IMAD.U32 R5, RZ, RZ, UR7 ;  /* 0x00000007ff057e24 */ /* 0x000fe2000f8e00ff */
[----:B---3--:R-:W-:-:S02]  /*cd40*/  SEL R27, R42, R69, P0 ;  /* 0x000000452a1b7207 */ /* 0x008fc40000000000 */
[----:B------:R-:W-:Y:S02]  /*cd50*/  SEL R12, R51, R36, P0 ;  /* 0x00000024330c7207 */ /* 0x000fe40000000000 */
[----:B------:R-:W-:Y:S01]  /*cd60*/  SEL R14, R36, R51, P0 ;  /* 0x00000033240e7207 */ /* 0x000fe20000000000 */
[----:B------:R0:W-:Y:S01]  /*cd70*/  STSM.16.M88.4 [R50], R24 ;  /* 0x0000001832007844 */ /* 0x0001e20000000200 */
[----:B------:R-:W-:Y:S02]  /*cd80*/  SEL R36, R53, R38, P0 ;  /* 0x0000002635247207 */ /* 0x000fe40000000000 */
[----:B------:R-:W-:Y:S01]  /*cd90*/  SEL R13, R77, R52, P0 ;  /* 0x000000344d0d7207 */ /* 0x000fe20000000000 */
[----:B------:R-:W-:Y:S01]  /*cda0*/  STSM.16.M88.4 [R64], R32 ;  /* 0x0000002040007844 */ /* 0x000fe20000000200 */
[----:B------:R-:W-:Y:S02]  /*cdb0*/  SEL R15, R52, R77, P0 ;  /* 0x0000004d340f7207 */ /* 0x000fe40000000000 */
[----:B------:R-:W-:Y:S01]  /*cdc0*/  SEL R38, R38, R53, P0 ;  /* 0x0000003526267207 */ /* 0x000fe20000000000 */
[----:B------:R1:W-:Y:S01]  /*cdd0*/  STSM.16.M88.4 [R62], R28 ;  /* 0x0000001c3e007844 */ /* 0x0003e20000000200 */
[----:B--2---:R-:W-:-:S02]  /*cde0*/  SEL R49, R85, R56, P0 ;  /* 0x0000003855317207 */ /* 0x004fc40000000000 */
[----:B------:R-:W-:Y:S01]  /*cdf0*/  SEL R51, R56, R85, P0 ;  /* 0x0000005538337207 */ /* 0x000fe20000000000 */
[----:B------:R2:W-:Y:S01]  /*ce00*/  STSM.16.M88.4 [R60], R12 ;  /* 0x0000000c3c007844 */ /* 0x0005e20000000200 */
[----:B0-----:R-:W-:-:S03]  /*ce10*/  SEL R50, R40, R59, P0 ;  /* 0x0000003b28327207 */ /* 0x001fc60000000000 */
[----:B------:R2:W-:Y:S01]  /*ce20*/  STSM.16.M88.4 [R58], R36 ;  /* 0x000000243a007844 */ /* 0x0005e20000000200 */
[----:B------:R-:W-:-:S03]  /*ce30*/  PLOP3.LUT P0, PT, PT, PT, UP1, 0x80, 0x0 ;  /* 0x000000000000781c */ /* 0x000fc60003f0f018 */
[----:B------:R2:W-:Y:S01]  /*ce40*/  STSM.16.M88.4 [R21], R48 ;  /* 0x0000003015007844 */ /* 0x0005e20000000200 */
[----:B------:R-:W-:Y:S01]  /*ce50*/  BAR.SYNC.DEFER_BLOCKING 0x1, 0x100 ;  /* 0x0044000000007b1d */ /* 0x000fe20000010000 */
[----:B------:R-:W-:Y:S02]  /*ce60*/  IMAD.U32 R6, RZ, RZ, UR4 ;  /* 0x00000004ff067e24 */ /* 0x000fe4000f8e00ff */
[----:B------:R-:W-:-:S03]  /*ce70*/  IMAD.U32 R7, RZ, RZ, UR5 ;  /* 0x00000005ff077e24 */ /* 0x000fc6000f8e00ff */
[----:B------:R-:W3:Y:S04]  /*ce80*/  @P2 LDG.E R10, desc[UR54][R4.64] ;  /* 0x00000036040a2981 */ /* 0x000ee8000c1e1900 */
[----:B------:R-:W4:Y:S01]  /*ce90*/  @P0 LDG.E R6, desc[UR54][R6.64] ;  /* 0x0000003606060981 */ /* 0x000f22000c1e1900 */
[----:B------:R-:W-:Y:S01]  /*cea0*/  IMAD R11, R18, 0x40, R16 ;  /* 0x00000040120b7824 */ /* 0x000fe200078e0210 */
[----:B------:R-:W-:Y:S01]  /*ceb0*/  UMOV UR4, URZ ;  /* 0x0000003f00047c82 */ /* 0x000fe20008000000 */
[----:B------:R-:W-:Y:S02]  /*cec0*/  ULDC UR8, c[0x0][0xa88] ;  /* 0x0002a20000087ab9 */ /* 0x000fe40000000800 */
[----:B------:R-:W-:-:S03]  /*ced0*/  IMAD.WIDE R8, R11, 0x2, R8 ;  /* 0x000000020b087825 */ /* 0x000fc600078e0208 */
[----:B-1----:R-:W-:Y:S02]  /*cee0*/  IADD3 R29, P1, R8, 0x1000, RZ ;  /* 0x00001000081d7810 */ /* 0x002fe40007f3e0ff */
[----:B---3--:R-:W-:Y:S02]  /*cef0*/  @P2 R2UR UR4, R10 ;  /* 0x000000000a0422ca */ /* 0x008fe400000e0000 */
[----:B----4-:R-:W-:Y:S01]  /*cf00*/  @P0 R2UR UR8, R6 ;  /* 0x00000000060802ca */ /* 0x010fe200000e0000 */
[----:B--2---:R-:W-:-:S14]  /*cf10*/  @P0 BRA `(.L_x_2061) ;  /* 0x0000000000180947 */ /* 0x004fdc0003800000 */
[----:B------:R-:W-:Y:S05]  /*cf20*/  @!P2 BRA `(.L_x_2061) ;  /* 0x000000000014a947 */ /* 0x000fea0003800000 */
[----:B------:R-:W2:Y:S04]  /*cf30*/  LDG.E R7, desc[UR54][R4.64] ;  /* 0x0000003604077981 */ /* 0x000ea8000c1e1900 */
[----:B------:R-:W3:Y:S01]  /*cf40*/  LDG.E R6, desc[UR54][R4.64+0x4] ;  /* 0x0000043604067981 */ /* 0x000ee2000c1e1900 */
[----:B--2---:R-:W-:Y:S02]  /*cf50*/  R2UR UR5, R7 ;  /* 0x00000000070572ca */ /* 0x004fe400000e0000 */
[----:B---3--:R-:W-:-:S13]  /*cf60*/  R2UR UR8, R6 ;  /* 0x00000000060872ca */ /* 0x008fda00000e0000 */
[----:B------:R-:W-:-:S12]  /*cf70*/  UIADD3 UR8, -UR5, UR8, URZ ;  /* 0x0000000805087290 */ /* 0x000fd8000fffe13f */
.L_x_2061:
[----:B------:R-:W-:Y:S01]  /*cf80*/  USHF.R.S32.HI UR12, URZ, 0x1f, UR42 ;  /* 0x0000001f3f0c7899 */ /* 0x000fe2000801142a */
[----:B------:R-:W-:Y:S01]  /*cf90*/  IMAD.U32 R5, RZ, RZ, UR43 ;  /* 0x0000002bff057e24 */ /* 0x000fe2000f8e00ff */
[----:B------:R-:W-:Y:S01]  /*cfa0*/  ULDC.64 UR10, c[0x0][0xb70] ;  /* 0x0002dc00000a7ab9 */ /* 0x000fe20000000a00 */
[----:B------:R-:W-:Y:S01]  /*cfb0*/  USHF.R.S32.HI UR5, URZ, 0x1f, UR4 ;  /* 0x0000001f3f057899 */ /* 0x000fe20008011404 */
[C---:B------:R-:W-:Y:S01]  /*cfc0*/  IADD3 R13, P2, R8.reuse, 0x2000, RZ ;  /* 0x00002000080d7810 */ /* 0x040fe20007f5e0ff */
[----:B------:R-:W-:Y:S01]  /*cfd0*/  UIMAD UR9, UR12, UR10, URZ ;  /* 0x0000000a0c0972a4 */ /* 0x000fe2000f8e023f */
[----:B------:R-:W-:Y:S01]  /*cfe0*/  IMAD R10, R5, 0x80, R22 ;  /* 0x00000080050a7824 */ /* 0x000fe200078e0216 */
[----:B------:R-:W-:Y:S01]  /*cff0*/  UIMAD.WIDE.U32 UR6, UR42, UR10, UR4 ;  /* 0x0000000a2a0672a5 */ /* 0x000fe2000f8e0004 */
[----:B------:R-:W-:Y:S01]  /*d000*/  IADD3 R7, P6, R8, 0x3000, RZ ;  /* 0x0000300008077810 */ /* 0x000fe20007fde0ff */
[----:B------:R-:W-:Y:S01]  /*d010*/  UIMAD UR9, UR42, UR11, UR9 ;  /* 0x0000000b2a0972a4 */ /* 0x000fe2000f8e0209 */
[----:B------:R-:W-:Y:S01]  /*d020*/  LOP3.LUT R28, R29, 0x380, RZ, 0xc0, !PT ;  /* 0x000003801d1c7812 */ /* 0x000fe200078ec0ff */
[----:B------:R-:W-:Y:S01]  /*d030*/  USEL UR37, UR37, URZ, !UP0 ;  /* 0x0000003f25257287 */ /* 0x000fe2000c000000 */
[----:B------:R-:W-:Y:S01]  /*d040*/  SHF.R.S32.HI R5, RZ, 0x1f, R10 ;  /* 0x0000001fff057819 */ /* 0x000fe2000001140a */
[----:B------:R-:W-:Y:S01]  /*d050*/  ULDC.64 UR10, c[0x0][0xb78] ;  /* 0x0002de00000a7ab9 */ /* 0x000fe20000000a00 */
[----:B------:R-:W-:Y:S01]  /*d060*/  UIADD3 UR7, UR7, UR9, URZ ;  /* 0x0000000907077290 */ /* 0x000fe2000fffe03f */
[----:B------:R-:W-:Y:S01]  /*d070*/  LOP3.LUT R12, R13, 0x380, RZ, 0xc0, !PT ;  /* 0x000003800d0c7812 */ /* 0x000fe200078ec0ff */
[----:B------:R-:W-:Y:S01]  /*d080*/  USEL UR36, UR36, URZ, !UP0 ;  /* 0x0000003f24247287 */ /* 0x000fe2000c000000 */
[----:B------:R-:W-:Y:S01]  /*d090*/  LOP3.LUT R4, R7, 0x380, RZ, 0xc0, !PT ;  /* 0x0000038007047812 */ /* 0x000fe200078ec0ff */
[----:B------:R-:W-:Y:S01]  /*d0a0*/  UIMAD UR9, UR37, UR10, URZ ;  /* 0x0000000a250972a4 */ /* 0x000fe2000f8e023f */
[----:B------:R-:W-:Y:S01]  /*d0b0*/  SHF.R.U64 R28, R28, 0x3, RZ ;  /* 0x000000031c1c7819 */ /* 0x000fe200000012ff */
[----:B------:R-:W-:Y:S01]  /*d0c0*/  UIMAD.WIDE.U32 UR6, UR36, UR10, UR6 ;  /* 0x0000000a240672a5 */ /* 0x000fe2000f8e0006 */
[----:B------:R-:W-:Y:S01]  /*d0d0*/  SHF.R.U64 R12, R12, 0x3, RZ ;  /* 0x000000030c0c7819 */ /* 0x000fe200000012ff */
[----:B------:R-:W-:Y:S01]  /*d0e0*/  UIMAD UR9, UR36, UR11, UR9 ;  /* 0x0000000b240972a4 */ /* 0x000fe2000f8e0209 */
[----:B------:R-:W-:-:S02]  /*d0f0*/  SHF.R.U64 R4, R4, 0x3, RZ ;  /* 0x0000000304047819 */ /* 0x000fc400000012ff */
[----:B------:R-:W-:Y:S01]  /*d100*/  LOP3.LUT R28, R28, R29, RZ, 0x3c, !PT ;  /* 0x0000001d1c1c7212 */ /* 0x000fe200078e3cff */
[--C-:B------:R-:W-:Y:S01]  /*d110*/  IMAD.X R29, RZ, RZ, R9.reuse, P1 ;  /* 0x000000ffff1d7224 */ /* 0x100fe200008e0609 */
[----:B------:R-:W-:Y:S01]  /*d120*/  IADD3 R6, P0, R10, UR6, RZ ;  /* 0x000000060a067c10 */ /* 0x000fe2000ff1e0ff */
[----:B------:R-:W-:Y:S01]  /*d130*/  IMAD.U32 R14, RZ, RZ, UR9 ;  /* 0x00000009ff0e7e24 */ /* 0x000fe2000f8e00ff */
[----:B------:R-:W-:Y:S01]  /*d140*/  LOP3.LUT R12, R12, R13, RZ, 0x3c, !PT ;  /* 0x0000000d0c0c7212 */ /* 0x000fe200078e3cff */
[----:B------:R-:W-:Y:S01]  /*d150*/  IMAD.X R13, RZ, RZ, R9, P2 ;  /* 0x000000ffff0d7224 */ /* 0x000fe200010e0609 */
[----:B------:R-:W-:Y:S02]  /*d160*/  IADD3 R37, P5, R8, 0x4000, RZ ;  /* 0x0000400008257810 */ /* 0x000fe40007fbe0ff */
[----:B------:R-:W-:Y:S01]  /*d170*/  IADD3.X R5, R5, UR7, R14, P0, !PT ;  /* 0x0000000705057c10 */ /* 0x000fe200087fe40e */
[----:B------:R-:W-:Y:S01]  /*d180*/  ULDC.64 UR6, c[0x0][0xb40] ;  /* 0x0002d00000067ab9 */ /* 0x000fe20000000a00 */
[----:B------:R-:W-:-:S02]  /*d190*/  LOP3.LUT R4, R4, R7, RZ, 0x3c, !PT ;  /* 0x0000000704047212 */ /* 0x000fc400078e3cff */
[----:B------:R-:W-:Y:S02]  /*d1a0*/  LEA R44, P0, R6, UR6, 0x2 ;  /* 0x00000006062c7c11 */ /* 0x000fe4000f8010ff */
[----:B------:R-:W-:Y:S02]  /*d1b0*/  IADD3 R41, P4, R8, 0x5000, RZ ;  /* 0x0000500008297810 */ /* 0x000fe40007f9e0ff */
[----:B------:R-:W-:Y:S01]  /*d1c0*/  LEA.HI.X R45, R6, UR7, R5, 0x2, P0 ;  /* 0x00000007062d7c11 */ /* 0x000fe200080f1405 */
[----:B------:R-:W-:Y:S01]  /*d1d0*/  VIADD R5, R10, 0x8 ;  /* 0x000000080a057836 */ /* 0x000fe20000000000 */
[----:B------:R-:W-:Y:S01]  /*d1e0*/  LOP3.LUT P0, RZ, R188, 0x3, RZ, 0xc0, !PT ;  /* 0x00000003bcff7812 */ /* 0x000fe2000780c0ff */
[----:B------:R-:W-:Y:S01]  /*d1f0*/  ULDC.64 UR6, c[0x0][0xaa0] ;  /* 0x0002a80000067ab9 */ /* 0x000fe20000000a00 */
[----:B------:R-:W-:Y:S02]  /*d200*/  IADD3 R25, P3, R8, 0x6000, RZ ;  /* 0x0000600008197810 */ /* 0x000fe40007f7e0ff */
[----:B------:R-:W-:-:S02]  /*d210*/  ISETP.GE.OR P1, PT, R10, UR8, P0 ;  /* 0x000000080a007c0c */ /* 0x000fc40008726670 */
[C---:B------:R-:W-:Y:S02]  /*d220*/  IADD3 R7, P2, R8.reuse, 0x7000, RZ ;  /* 0x0000700008077810 */ /* 0x040fe40007f5e0ff */
[----:B------:R-:W-:Y:S02]  /*d230*/  LOP3.LUT R36, R37, 0x380, RZ, 0xc0, !PT ;  /* 0x0000038025247812 */ /* 0x000fe400078ec0ff */
[----:B------:R-:W-:Y:S02]  /*d240*/  LOP3.LUT R40, R41, 0x380, RZ, 0xc0, !PT ;  /* 0x0000038029287812 */ /* 0x000fe400078ec0ff */
[----:B------:R-:W-:Y:S01]  /*d250*/  LOP3.LUT R33, R8, 0x380, RZ, 0xc0, !PT ;  /* 0x0000038008217812 */ /* 0x000fe200078ec0ff */
[----:B------:R-:W-:Y:S01]  /*d260*/  UIMAD UR5, UR5, UR6, URZ ;  /* 0x00000006050572a4 */ /* 0x000fe2000f8e023f */
[----:B------:R-:W-:Y:S01]  /*d270*/  LOP3.LUT R24, R25, 0x380, RZ, 0xc0, !PT ;  /* 0x0000038019187812 */ /* 0x000fe200078ec0ff */
[--C-:B------:R-:W-:Y:S01]  /*d280*/  IMAD.X R11, RZ, RZ, R9.reuse, P2 ;  /* 0x000000ffff0b7224 */ /* 0x100fe200010e0609 */
[----:B------:R-:W-:Y:S01]  /*d290*/  ISETP.GE.OR P0, PT, R5, UR8, P0 ;  /* 0x0000000805007c0c */ /* 0x000fe20008706670 */
[----:B------:R-:W-:Y:S01]  /*d2a0*/  IMAD.X R5, RZ, RZ, R9, P6 ;  /* 0x000000ffff057224 */ /* 0x000fe200030e0609 */
[----:B------:R-:W-:Y:S01]  /*d2b0*/  LOP3.LUT R6, R7, 0x380, RZ, 0xc0, !PT ;  /* 0x0000038007067812 */ /* 0x000fe200078ec0ff */
[----:B------:R0:W-:Y:S01]  /*d2c0*/  @!P1 STG.E desc[UR54][R44.64], R3 ;  /* 0x000000032c009986 */ /* 0x0001e2000c101936 */
[----:B------:R-:W-:-:S02]  /*d2d0*/  SHF.R.U64 R36, R36, 0x3, RZ ;  /* 0x0000000324247819 */ /* 0x000fc400000012ff */
[----:B------:R-:W-:Y:S02]  /*d2e0*/  SHF.R.U64 R40, R40, 0x3, RZ ;  /* 0x0000000328287819 */ /* 0x000fe400000012ff */
[----:B------:R-:W-:Y:S02]  /*d2f0*/  SHF.R.U64 R24, R24, 0x3, RZ ;  /* 0x0000000318187819 */ /* 0x000fe400000012ff */
[----:B------:R-:W-:Y:S02]  /*d300*/  SHF.R.U64 R33, R33, 0x3, RZ ;  /* 0x0000000321217819 */ /* 0x000fe400000012ff */
[----:B------:R-:W-:Y:S01]  /*d310*/  SHF.R.U64 R6, R6, 0x3, RZ ;  /* 0x0000000306067819 */ /* 0x000fe200000012ff */
[--C-:B------:R-:W-:Y:S01]  /*d320*/  IMAD.MOV.U32 R20, RZ, RZ, R16.reuse ;  /* 0x000000ffff147224 */ /* 0x100fe200078e0010 */
[----:B------:R-:W-:Y:S01]  /*d330*/  LOP3.LUT R36, R36, R37, RZ, 0x3c, !PT ;  /* 0x0000002524247212 */ /* 0x000fe200078e3cff */
[--C-:B------:R-:W-:Y:S01]  /*d340*/  IMAD.X R37, RZ, RZ, R9.reuse, P5 ;  /* 0x000000ffff257224 */ /* 0x100fe200028e0609 */
[----:B------:R-:W-:Y:S01]  /*d350*/  LOP3.LUT R40, R40, R41, RZ, 0x3c, !PT ;  /* 0x0000002928287212 */ /* 0x000fe200078e3cff */
[--C-:B------:R-:W-:Y:S01]  /*d360*/  IMAD.X R41, RZ, RZ, R9.reuse, P4 ;  /* 0x000000ffff297224 */ /* 0x100fe200020e0609 */
[----:B------:R-:W-:Y:S01]  /*d370*/  LOP3.LUT R24, R24, R25, RZ, 0x3c, !PT ;  /* 0x0000001918187212 */ /* 0x000fe200078e3cff */
[--C-:B------:R-:W-:Y:S01]  /*d380*/  IMAD.X R25, RZ, RZ, R9.reuse, P3 ;  /* 0x000000ffff197224 */ /* 0x100fe200018e0609 */
[----:B------:R-:W-:Y:S01]  /*d390*/  LOP3.LUT R32, R33, R8, RZ, 0x3c, !PT ;  /* 0x0000000821207212 */ /* 0x000fe200078e3cff */
[----:B------:R-:W-:Y:S01]  /*d3a0*/  IMAD.MOV.U32 R33, RZ, RZ, R9 ;  /* 0x000000ffff217224 */ /* 0x000fe200078e0009 */
[----:B------:R-:W-:Y:S01]  /*d3b0*/  LOP3.LUT R10, R6, R7, RZ, 0x3c, !PT ;  /* 0x00000007060a7212 */ /* 0x000fe200078e3cff */
[----:B0-----:R-:W-:Y:S01]  /*d3c0*/  IMAD.U32 R3, RZ, RZ, UR6 ;  /* 0x00000006ff037e24 */ /* 0x001fe2000f8e00ff */
[----:B------:R-:W-:Y:S01]  /*d3d0*/  SHF.R.S32.HI R21, RZ, 0x1f, R16 ;  /* 0x0000001fff157819 */ /* 0x000fe20000011410 */
[----:B------:R-:W-:Y:S01]  /*d3e0*/  UIMAD UR5, UR4, UR7, UR5 ;  /* 0x00000007040572a4 */ /* 0x000fe2000f8e0205 */
[----:B------:R0:W-:Y:S02]  /*d3f0*/  @!P0 STG.E desc[UR54][R44.64+0x20], R2 ;  /* 0x000020022c008986 */ /* 0x0001e4000c101936 */
[----:B------:R-:W-:-:S02]  /*d400*/  ULDC.64 UR6, c[0x0][0xae0] ;  /* 0x0002b80000067ab9 */ /* 0x000fc40000000a00 */
[----:B------:R-:W5:Y:S01]  /*d410*/  LD.E.128 R32, desc[UR54][R32.64] ;  /* 0x0000003620207980 */ /* 0x000f62000c101d00 */
[----:B------:R-:W-:-:S03]  /*d420*/  IMAD.U32 R19, RZ, RZ, UR6 ;  /* 0x00000006ff137e24 */ /* 0x000fc6000f8e00ff */
[----:B------:R-:W5:Y:S01]  /*d430*/  LD.E.128 R28, desc[UR54][R28.64] ;  /* 0x000000361c1c7980 */ /* 0x000f62000c101d00 */
[----:B0-----:R-:W-:-:S03]  /*d440*/  IMAD.WIDE.U32 R2, R3, UR4, R20 ;  /* 0x0000000403027c25 */ /* 0x001fc6000f8e0014 */
[----:B------:R-:W5:Y:S01]  /*d450*/  LD.E.128 R12, desc[UR54][R12.64] ;  /* 0x000000360c0c7980 */ /* 0x000f62000c101d00 */
[----:B------:R-:W-:-:S03]  /*d460*/  UIMAD UR4, UR12, UR6, URZ ;  /* 0x000000060c0472a4 */ /* 0x000fc6000f8e023f */
[----:B------:R-:W5:Y:S01]  /*d470*/  LD.E.128 R4, desc[UR54][R4.64] ;  /* 0x0000003604047980 */ /* 0x000f62000c101d00 */
[----:B------:R-:W-:-:S03]  /*d480*/  VIADD R3, R3, UR5 ;  /* 0x0000000503037c36 */ /* 0x000fc60008000000 */
[----:B------:R-:W5:Y:S04]  /*d490*/  LD.E.128 R36, desc[UR54][R36.64] ;  /* 0x0000003624247980 */ /* 0x000f68000c101d00 */
[----:B------:R-:W5:Y:S04]  /*d4a0*/  LD.E.128 R40, desc[UR54][R40.64] ;  /* 0x0000003628287980 */ /* 0x000f68000c101d00 */
[----:B------:R-:W5:Y:S04]  /*d4b0*/  LD.E.128 R24, desc[UR54][R24.64] ;  /* 0x0000003618187980 */ /* 0x000f68000c101d00 */
[----:B------:R-:W5:Y:S01]  /*d4c0*/  LD.E.128 R8, desc[UR54][R10.64] ;  /* 0x000000360a087980 */ /* 0x000f62000c101d00 */
[----:B------:R-:W-:-:S02]  /*d4d0*/  UIMAD UR4, UR42, UR7, UR4 ;  /* 0x000000072a0472a4 */ /* 0x000fc4000f8e0204 */
[----:B------:R-:W-:Y:S01]  /*d4e0*/  IMAD.WIDE.U32 R2, R19, UR42, R2 ;  /* 0x0000002a13027c25 */ /* 0x000fe2000f8e0002 */
[----:B------:R-:W-:Y:S01]  /*d4f0*/  UIMAD UR8, UR43, -0x80, UR8 ;  /* 0xffffff802b0878a4 */ /* 0x000fe2000f8e0208 */
[----:B------:R-:W-:Y:S01]  /*d500*/  @!PT LDS RZ, [RZ] ;  /* 0x00000000fffff984 */ /* 0x000fe20000000800 */
[----:B------:R-:W-:Y:S01]  /*d510*/  @!PT LDS RZ, [RZ] ;  /* 0x00000000fffff984 */ /* 0x000fe20000000800 */
[----:B------:R-:W-:Y:S01]  /*d520*/  @!PT LDS RZ, [RZ] ;  /* 0x00000000fffff984 */ /* 0x000fe20000000800 */
[----:B------:R-:W-:Y:S01]  /*d530*/  @!PT LDS RZ, [RZ] ;  /* 0x00000000fffff984 */ /* 0x000fe20000000800 */
[----:B------:R0:W-:Y:S06]  /*d540*/  MEMBAR.ALL.CTA ;  /* 0x0000000000007992 */ /* 0x0001ec0000008000 */
[----:B0-----:R-:W0:Y:S01]  /*d550*/  FENCE.VIEW.ASYNC.S ;  /* 0x00000000000073c6 */ /* 0x001e220000000000 */
[----:B------:R-:W-:Y:S01]  /*d560*/  BSSY B1, `(.L_x_2062) ;  /* 0x0000026000017945 */ /* 0x000fe20003800000 */
[----:B------:R-:W-:-:S02]  /*d570*/  VIADD R0, R0, 0x29820 ;  /* 0x0002982000007836 */ /* 0x000fc40000000000 */
[----:B------:R-:W-:Y:S01]  /*d580*/  VIADD R3, R3, UR4 ;  /* 0x0000000403037c36 */ /* 0x000fe20008000000 */
[----:B------:R-:W-:Y:S01]  /*d590*/  ULDC.64 UR4, c[0x0][0xae8] ;  /* 0x0002ba0000047ab9 */ /* 0x000fe20000000a00 */
[C---:B------:R-:W-:Y:S01]  /*d5a0*/  ISETP.GE.AND P2, PT, R18.reuse, UR8, PT ;  /* 0x0000000812007c0c */ /* 0x040fe2000bf46270 */
[----:B------:R-:W-:Y:S01]  /*d5b0*/  IMAD.U32 R45, RZ, RZ, UR4 ;  /* 0x00000004ff2d7e24 */ /* 0x000fe2000f8e00ff */
[----:B------:R-:W-:Y:S01]  /*d5c0*/  UIMAD UR4, UR37, UR4, URZ ;  /* 0x00000004250472a4 */ /* 0x000fe2000f8e023f */
[C---:B------:R-:W-:Y:S01]  /*d5d0*/  VIADD R19, R18.reuse, 0x20 ;  /* 0x0000002012137836 */ /* 0x040fe20000000000 */
[----:B------:R-:W-:Y:S01]  /*d5e0*/  PRMT R0, RZ, 0x654, R0 ;  /* 0x00000654ff007816 */ /* 0x000fe20000000000 */
[----:B------:R-:W-:Y:S01]  /*d5f0*/  VIADD R21, R18, 0x60 ;  /* 0x0000006012157836 */ /* 0x000fe20000000000 */
[----:B------:R-:W-:Y:S02]  /*d600*/  UIMAD UR4, UR36, UR5, UR4 ;  /* 0x00000005240472a4 */ /* 0x000fe4000f8e0204 */
[----:B------:R-:W-:Y:S01]  /*d610*/  IMAD.WIDE.U32 R44, R45, UR36, R2 ;  /* 0x000000242d2c7c25 */ /* 0x000fe2000f8e0002 */
[----:B------:R-:W-:-:S02]  /*d620*/  ISETP.GE.AND P4, PT, R19, UR8, PT ;  /* 0x0000000813007c0c */ /* 0x000fc4000bf86270 */
[----:B------:R-:W-:Y:S01]  /*d630*/  ISETP.GE.AND P1, PT, R21, UR8, PT ;  /* 0x0000000815007c0c */ /* 0x000fe2000bf26270 */
[----:B------:R-:W-:Y:S01]  /*d640*/  VIADD R20, R18, 0x40 ;  /* 0x0000004012147836 */ /* 0x000fe20000000000 */
[--C-:B------:R-:W-:Y:S01]  /*d650*/  SHF.R.S32.HI R19, RZ, 0x1f, R18.reuse ;  /* 0x0000001fff137819 */ /* 0x100fe20000011412 */
[----:B------:R-:W-:Y:S02]  /*d660*/  IMAD.U32 R21, RZ, RZ, UR43 ;  /* 0x0000002bff157e24 */ /* 0x000fe4000f8e00ff */
[----:B------:R-:W-:Y:S01]  /*d670*/  VIADD R51, R45, UR4 ;  /* 0x000000042d337c36 */ /* 0x000fe20008000000 */
[----:B------:R-:W-:Y:S01]  /*d680*/  ISETP.GE.AND P0, PT, R20, UR8, PT ;  /* 0x0000000814007c0c */ /* 0x000fe2000bf06270 */
[----:B------:R-:W-:Y:S01]  /*d690*/  IMAD.WIDE R20, R21, 0x80, R18 ;  /* 0x0000008015147825 */ /* 0x000fe200078e0212 */
[----:B0-----:R0:W-:Y:S01]  /*d6a0*/  SYNCS.ARRIVE.TRANS64.RED.A1T0 RZ, [R0+URZ], RZ ;  /* 0x000000ff00ff79a7 */ /* 0x0011e2000810043f */
[----:B------:R-:W-:Y:S10]  /*d6b0*/  @P2 BRA `(.L_x_2063) ;  /* 0x0000000000402947 */ /* 0x000ff40003800000 */
[----:B------:R-:W-:Y:S01]  /*d6c0*/  ULDC.64 UR4, c[0x0][0xad8] ;  /* 0x0002b60000047ab9 */ /* 0x000fe20000000a00 */
[----:B------:R-:W-:Y:S01]  /*d6d0*/  IMAD.MOV.U32 R2, RZ, RZ, R44 ;  /* 0x000000ffff027224 */ /* 0x000fe200078e002c */
[----:B------:R-:W-:Y:S01]  /*d6e0*/  ULDC.64 UR6, c[0x0][0xa80] ;  /* 0x0002a00000067ab9 */ /* 0x000fe20000000a00 */
[----:B------:R-:W-:Y:S02]  /*d6f0*/  IMAD.MOV.U32 R3, RZ, RZ, R51 ;  /* 0x000000ffff037224 */ /* 0x000fe400078e0033 */
[----:B------:R-:W-:Y:S02]  /*d700*/  IMAD R49, R21, UR4, RZ ;  /* 0x0000000415317c24 */ /* 0x000fe4000f8e02ff */
[----:B0-----:R-:W-:Y:S02]  /*d710*/  VIADD R0, R16, 0x40 ;  /* 0x0000004010007836 */ /* 0x001fe40000000000 */
        /* <DEDUP_REMOVED lines=10> */
.L_x_2063:
[----:B------:R-:W-:Y:S05]  /*d7c0*/  BSYNC B1 ;  /* 0x0000000000017941 */ /* 0x000fea0003800000 */
.L_x_2062:
[----:B------:R-:W-:Y:S04]  /*d7d0*/  BSSY B1, `(.L_x_2064) ;  /* 0x0000014000017945 */ /* 0x000fe80003800000 */
[----:B------:R-:W-:Y:S05]  /*d7e0*/  @P4 BRA `(.L_x_2065) ;  /* 0x0000000000484947 */ /* 0x000fea0003800000 */
[----:B-1---5:R-:W-:Y:S01]  /*d7f0*/  IADD3 R33, P2, R20, 0x20, RZ ;  /* 0x0000002014217810 */ /* 0x022fe20007f5e0ff */
[----:B------:R-:W-:Y:S01]  /*d800*/  ULDC.64 UR4, c[0x0][0xad8] ;  /* 0x0002b60000047ab9 */ /* 0x000fe20000000a00 */
[----:B------:R-:W-:Y:S01]  /*d810*/  IMAD.MOV.U32 R2, RZ, RZ, R44 ;  /* 0x000000ffff027224 */ /* 0x000fe200078e002c */
[----:B------:R-:W-:Y:S01]  /*d820*/  ULDC.64 UR6, c[0x0][0xa80] ;  /* 0x0002a00000067ab9 */ /* 0x000fe20000000a00 */
[----:B------:R-:W-:Y:S02]  /*d830*/  IMAD.MOV.U32 R3, RZ, RZ, R51 ;  /* 0x000000ffff037224 */ /* 0x000fe400078e0033 */
[----:B0-----:R-:W-:Y:S02]  /*d840*/  IMAD.X R0, RZ, RZ, R21, P2 ;  /* 0x000000ffff007224 */ /* 0x001fe400010e0615 */
        /* <DEDUP_REMOVED lines=12> */
.L_x_2065:
[----:B------:R-:W-:Y:S05]  /*d910*/  BSYNC B1 ;  /* 0x0000000000017941 */ /* 0x000fea0003800000 */
.L_x_2064:
[----:B------:R-:W-:Y:S04]  /*d920*/  BSSY B1, `(.L_x_2066) ;  /* 0x0000014000017945 */ /* 0x000fe80003800000 */
[----:B------:R-:W-:Y:S05]  /*d930*/  @P0 BRA `(.L_x_2067) ;  /* 0x0000000000480947 */ /* 0x000fea0003800000 */
[----:B--2--5:R-:W-:Y:S01]  /*d940*/  IADD3 R29, P0, R20, 0x40, RZ ;  /* 0x00000040141d7810 */ /* 0x024fe20007f1e0ff */
        /* <DEDUP_REMOVED lines=17> */
.L_x_2067:
[----:B------:R-:W-:Y:S05]  /*da60*/  BSYNC B1 ;  /* 0x0000000000017941 */ /* 0x000fea0003800000 */
.L_x_2066:
[----:B------:R-:W-:Y:S05]  /*da70*/  @P1 BRA `(.L_x_2068) ;  /* 0x0000000c00041947 */ /* 0x000fea0003800000 */
[----:B---3-5:R-:W-:Y:S01]  /*da80*/  IADD3 R13, P0, R20, 0x60, RZ ;  /* 0x00000060140d7810 */ /* 0x028fe20007f1e0ff */
        /* <DEDUP_REMOVED lines=8> */
[----:B0-----:R-:W-:Y:S02]  /*db10*/  VIADD R0, R16, 0x40 ;  /* 0x0000004010007836 */ /* 0x001fe40000000000 */
        /* <DEDUP_REMOVED lines=10> */
.L_x_2060:
[----:B------:R-:W-:Y:S01]  /*dbc0*/  ULDC.64 UR4, c[0x0][0xbe0] ;  /* 0x0002f80000047ab9 */ /* 0x000fe20000000a00 */
[----:B------:R-:W-:Y:S01]  /*dbd0*/  ULDC.64 UR6, c[0x0][0xbd8] ;  /* 0x0002f60000067ab9 */ /* 0x000fe20000000a00 */
[----:B------:R-:W-:Y:S02]  /*dbe0*/  UISETP.NE.U32.AND UP0, UPT, UR4, URZ, UPT ;  /* 0x0000003f0400728c */ /* 0x000fe4000bf05070 */
[----:B------:R-:W-:Y:S02]  /*dbf0*/  UIMAD.WIDE UR6, UR36, 0x4, UR6 ;  /* 0x00000004240678a5 */ /* 0x000fe4000f8e0206 */
[----:B------:R-:W-:-:S03]  /*dc00*/  UISETP.NE.AND.EX UP1, UPT, UR5, URZ, UPT, UP0 ;  /* 0x0000003f0500728c */ /* 0x000fc6000bf25300 */
[----:B------:R-:W-:Y:S02]  /*dc10*/  ULDC.64 UR4, c[0x0][0xbd8] ;  /* 0x0002f60000047ab9 */ /* 0x000fe40000000a00 */
[----:B------:R-:W-:Y:S01]  /*dc20*/  UISETP.NE.U32.AND UP0, UPT, UR4, URZ, UPT ;  /* 0x0000003f0400728c */ /* 0x000fe2000bf05070 */
[----:B------:R-:W-:-:S03]  /*dc30*/  PLOP3.LUT P2, PT, PT, PT, UP1, 0x80, 0x0 ;  /* 0x000000000000781c */ /* 0x000fc60003f4f018 */
[----:B------:R-:W-:-:S03]  /*dc40*/  UISETP.NE.AND.EX UP0, UPT, UR5, URZ, UPT, UP0 ;  /* 0x0000003f0500728c */ /* 0x000fc6000bf05300 */
[----:B------:R-:W-:Y:S02]  /*dc50*/  @UP1 ULDC.64 UR4, c[0x0][0xbe0] ;  /* 0x0002f80000041ab9 */ /* 0x000fe40000000a00 */
[----:B------:R-:W-:Y:S01]  /*dc60*/  @UP1 UIMAD.WIDE UR4, UR36, 0x4, UR4 ;  /* 0x00000004240418a5 */ /* 0x000fe2000f8e0204 */
[----:B------:R-:W-:-:S05]  /*dc70*/  PLOP3.LUT P1, PT, PT, PT, UP0, 0x80, 0x0 ;  /* 0x000000000000781c */ /* 0x000fca0003f2f008 */
[----:B------:R-:W-:Y:S02]  /*dc80*/  IMAD.U32 R4, RZ, RZ, UR4 ;  /* 0x00000004ff047e24 */ /* 0x000fe4000f8e00ff */
[----:B------:R-:W-:Y:S02]  /*dc90*/  IMAD.U32 R5, RZ, RZ, UR5 ;  /* 0x00000005ff057e24 */ /* 0x000fe4000f8e00ff */
[----:B------:R-:W-:-:S03]  /*dca0*/  IMAD.MOV.U32 R7, RZ, RZ, RZ ;  /* 0x000000ffff077224 */ /* 0x000fc600078e00ff */
[----:B------:R-:W2:Y:S01]  /*dcb0*/  @P2 LDG.E R4, desc[UR54][R4.64] ;  /* 0x0000003604042981 */ /* 0x000ea2000c1e1900 */
[----:B------:R-:W-:Y:S02]  /*dcc0*/  IMAD.U32 R2, RZ, RZ, UR6 ;  /* 0x00000006ff027e24 */ /* 0x000fe4000f8e00ff */
[----:B------:R-:W-:-:S05]  /*dcd0*/  IMAD.U32 R3, RZ, RZ, UR7 ;  /* 0x00000007ff037e24 */ /* 0x000fca000f8e00ff */
[----:B------:R0:W5:Y:S01]  /*dce0*/  @P1 LDG.E R7, desc[UR54][R2.64] ;  /* 0x0000003602071981 */ /* 0x000162000c1e1900 */
[----:B------:R-:W-:Y:S01]  /*dcf0*/  ULDC UR4, c[0x0][0xa88] ;  /* 0x0002a20000047ab9 */ /* 0x000fe20000000800 */
[----:B------:R-:W-:Y:S02]  /*dd00*/  ISETP.GT.AND P0, PT, R191, 0x7f, PT ;  /* 0x0000007fbf00780c */ /* 0x000fe40003f04270 */
[----:B--2---:R-:W-:Y:S01]  /*dd10*/  @P2 R2UR UR4, R4 ;  /* 0x00000000040422ca */ /* 0x004fe200000e0000 */
[----:B0-----:R-:W-:-:S14]  /*dd20*/  @P2 BRA `(.L_x_2069) ;  /* 0x0000000000182947 */ /* 0x001fdc0003800000 */
[----:B------:R-:W-:Y:S05]  /*dd30*/  @!P1 BRA `(.L_x_2069) ;  /* 0x0000000000149947 */ /* 0x000fea0003800000 */
[----:B------:R-:W2:Y:S04]  /*dd40*/  LDG.E R4, desc[UR54][R2.64] ;  /* 0x0000003602047981 */ /* 0x000ea8000c1e1900 */
[----:B------:R-:W3:Y:S01]  /*dd50*/  LDG.E R0, desc[UR54][R2.64+0x4] ;  /* 0x0000043602007981 */ /* 0x000ee2000c1e1900 */
[----:B--2---:R-:W-:Y:S02]  /*dd60*/  R2UR UR5, R4 ;  /* 0x00000000040572ca */ /* 0x004fe400000e0000 */
[----:B---3--:R-:W-:-:S13]  /*dd70*/  R2UR UR4, R0 ;  /* 0x00000000000472ca */ /* 0x008fda00000e0000 */
[----:B------:R-:W-:-:S12]  /*dd80*/  UIADD3 UR4, -UR5, UR4, URZ ;  /* 0x0000000405047290 */ /* 0x000fd8000fffe13f */
.L_x_2069:
[----:B------:R-:W-:Y:S01]  /*dd90*/  USHF.R.S32.HI UR7, URZ, 0x1f, UR42 ;  /* 0x0000001f3f077899 */ /* 0x000fe2000801142a */
[----:B------:R-:W-:Y:S01]  /*dda0*/  BSSY B1, `(.L_x_2070) ;  /* 0x000001f000017945 */ /* 0x000fe20003800000 */
[----:B------:R-:W-:Y:S01]  /*ddb0*/  USEL UR36, UR36, URZ, !UP0 ;  /* 0x0000003f24247287 */ /* 0x000fe2000c000000 */
[----:B------:R-:W-:Y:S01]  /*ddc0*/  SHF.R.S32.HI R9, RZ, 0x1f, R16 ;  /* 0x0000001fff097819 */ /* 0x000fe20000011410 */
[----:B------:R-:W-:Y:S01]  /*ddd0*/  USEL UR37, UR37, URZ, !UP0 ;  /* 0x0000003f25257287 */ /* 0x000fe2000c000000 */
[----:B-----5:R-:W-:Y:S01]  /*dde0*/  SHF.R.S32.HI R6, RZ, 0x1f, R7 ;  /* 0x0000001fff067819 */ /* 0x020fe20000011407 */
[----:B------:R-:W-:Y:S10]  /*ddf0*/  @P0 BRA `(.L_x_2071) ;  /* 0x0000000000640947 */ /* 0x000ff40003800000 */
[----:B------:R-:W0:Y:S01]  /*de00*/  S2R R2, SR_TID.X ;  /* 0x0000000000027919 */ /* 0x000e220000002100 */
[----:B------:R-:W-:-:S04]  /*de10*/  IMAD.U32 R0, RZ, RZ, UR43 ;  /* 0x0000002bff007e24 */ /* 0x000fc8000f8e00ff */
[----:B0-----:R-:W-:-:S04]  /*de20*/  IMAD R0, R0, 0x80, R2 ;  /* 0x0000008000007824 */ /* 0x001fc800078e0202 */
[----:B------:R-:W-:-:S05]  /*de30*/  VIADD R0, R0, 0xffffff80 ;  /* 0xffffff8000007836 */ /* 0x000fca0000000000 */
[----:B------:R-:W-:-:S13]  /*de40*/  ISETP.GE.AND P0, PT, R0, UR4, PT ;  /* 0x0000000400007c0c */ /* 0x000fda000bf06270 */
[----:B------:R-:W-:Y:S05]  /*de50*/  @P0 BRA `(.L_x_2071) ;  /* 0x00000000004c0947 */ /* 0x000fea0003800000 */
[C---:B------:R-:W-:Y:S01]  /*de60*/  IADD3 R2, P0, R0.reuse, R7, RZ ;  /* 0x0000000700027210 */ /* 0x040fe20007f1e0ff */
        /* <DEDUP_REMOVED lines=18> */
.L_x_2071:
[----:B------:R-:W-:Y:S05]  /*df90*/  BSYNC B1 ;  /* 0x0000000000017941 */ /* 0x000fea0003800000 */
.L_x_2070:
[----:B------:R-:W-:Y:S01]  /*dfa0*/  ULDC.64 UR8, c[0x0][0xaa0] ;  /* 0x0002a80000087ab9 */ /* 0x000fe20000000a00 */
[----:B------:R-:W-:Y:S01]  /*dfb0*/  IMAD.MOV.U32 R2, RZ, RZ, R16 ;  /* 0x000000ffff027224 */ /* 0x000fe200078e0010 */
[----:B------:R-:W-:Y:S01]  /*dfc0*/  UIMAD UR6, UR43, -0x80, UR4 ;  /* 0xffffff802b0678a4 */ /* 0x000fe2000f8e0204 */
[----:B0-----:R-:W-:Y:S01]  /*dfd0*/  IMAD.MOV.U32 R3, RZ, RZ, R9 ;  /* 0x000000ffff037224 */ /* 0x001fe200078e0009 */
[----:B------:R-:W-:Y:S01]  /*dfe0*/  BSSY B1, `(.L_x_2072) ;  /* 0x000002d000017945 */ /* 0x000fe20003800000 */
[----:B------:R-:W-:Y:S02]  /*dff0*/  IMAD R0, R6, UR8, RZ ;  /* 0x0000000806007c24 */ /* 0x000fe4000f8e02ff */
[----:B------:R-:W-:Y:S01]  /*e000*/  IMAD.WIDE.U32 R2, R7, UR8, R2 ;  /* 0x0000000807027c25 */ /* 0x000fe2000f8e0002 */
[----:B------:R-:W-:-:S03]  /*e010*/  ISETP.GE.AND P2, PT, R18, UR6, PT ;  /* 0x0000000612007c0c */ /* 0x000fc6000bf46270 */
[----:B------:R-:W-:Y:S01]  /*e020*/  IMAD R7, R7, UR9, R0 ;  /* 0x0000000907077c24 */ /* 0x000fe2000f8e0200 */
[----:B------:R-:W-:Y:S01]  /*e030*/  ULDC.64 UR8, c[0x0][0xae0] ;  /* 0x0002b80000087ab9 */ /* 0x000fe20000000a00 */
[C---:B------:R-:W-:Y:S01]  /*e040*/  VIADD R4, R18.reuse, 0x60 ;  /* 0x0000006012047836 */ /* 0x040fe20000000000 */
[----:B------:R-:W-:Y:S01]  /*e050*/  UIMAD UR5, UR7, UR8, URZ ;  /* 0x00000008070572a4 */ /* 0x000fe2000f8e023f */
[----:B------:R-:W-:Y:S01]  /*e060*/  IMAD.IADD R3, R3, 0x1, R7 ;  /* 0x0000000103037824 */ /* 0x000fe200078e0207 */
[----:B------:R-:W-:Y:S01]  /*e070*/  SHF.R.S32.HI R7, RZ, 0x1f, R18 ;  /* 0x0000001fff077819 */ /* 0x000fe20000011412 */
[----:B------:R-:W-:Y:S01]  /*e080*/  IMAD.U32 R5, RZ, RZ, UR8 ;  /* 0x00000008ff057e24 */ /* 0x000fe2000f8e00ff */
[----:B------:R-:W-:Y:S01]  /*e090*/  UIMAD UR5, UR42, UR9, UR5 ;  /* 0x000000092a0572a4 */ /* 0x000fe2000f8e0205 */
[----:B------:R-:W-:Y:S01]  /*e0a0*/  VIADD R0, R18, 0x20 ;  /* 0x0000002012007836 */ /* 0x000fe20000000000 */
[----:B------:R-:W-:Y:S01]  /*e0b0*/  ISETP.GE.AND P0, PT, R4, UR6, PT ;  /* 0x0000000604007c0c */ /* 0x000fe2000bf06270 */
[----:B------:R-:W-:Y:S01]  /*e0c0*/  IMAD.WIDE.U32 R2, R5, UR42, R2 ;  /* 0x0000002a05027c25 */ /* 0x000fe2000f8e0002 */
[----:B------:R-:W-:-:S02]  /*e0d0*/  ULDC.64 UR8, c[0x0][0xae8] ;  /* 0x0002ba0000087ab9 */ /* 0x000fc40000000a00 */
[----:B------:R-:W-:Y:S01]  /*e0e0*/  UIMAD UR4, UR37, UR8, URZ ;  /* 0x00000008250472a4 */ /* 0x000fe2000f8e023f */
[----:B------:R-:W-:Y:S01]  /*e0f0*/  VIADD R3, R3, UR5 ;  /* 0x0000000503037c36 */ /* 0x000fe20008000000 */
[----:B------:R-:W-:Y:S01]  /*e100*/  ISETP.GE.AND P3, PT, R0, UR6, PT ;  /* 0x0000000600007c0c */ /* 0x000fe2000bf66270 */
[----:B------:R-:W-:Y:S01]  /*e110*/  IMAD.U32 R5, RZ, RZ, UR8 ;  /* 0x00000008ff057e24 */ /* 0x000fe2000f8e00ff */
[----:B------:R-:W-:Y:S01]  /*e120*/  UIMAD UR4, UR36, UR9, UR4 ;  /* 0x00000009240472a4 */ /* 0x000fe2000f8e0204 */
[----:B------:R-:W-:Y:S02]  /*e130*/  VIADD R0, R18, 0x40 ;  /* 0x0000004012007836 */ /* 0x000fe40000000000 */
[----:B------:R-:W-:-:S03]  /*e140*/  IMAD.WIDE.U32 R4, R5, UR36, R2 ;  /* 0x0000002405047c25 */ /* 0x000fc6000f8e0002 */
[----:B------:R-:W-:Y:S01]  /*e150*/  ISETP.GE.AND P1, PT, R0, UR6, PT ;  /* 0x0000000600007c0c */ /* 0x000fe2000bf26270 */
[----:B------:R-:W-:Y:S02]  /*e160*/  IMAD.U32 R9, RZ, RZ, UR43 ;  /* 0x0000002bff097e24 */ /* 0x000fe4000f8e00ff */
[----:B------:R-:W-:Y:S02]  /*e170*/  IMAD.MOV.U32 R6, RZ, RZ, R18 ;  /* 0x000000ffff067224 */ /* 0x000fe400078e0012 */
        /* <DEDUP_REMOVED lines=19> */
.L_x_2073:
[----:B------:R-:W-:Y:S05]  /*e2b0*/  BSYNC B1 ;  /* 0x0000000000017941 */ /* 0x000fea0003800000 */
.L_x_2072:
        /* <DEDUP_REMOVED lines=20> */
.L_x_2075:
[----:B------:R-:W-:Y:S05]  /*e400*/  BSYNC B1 ;  /* 0x0000000000017941 */ /* 0x000fea0003800000 */
.L_x_2074:
        /* <DEDUP_REMOVED lines=20> */
.L_x_2077:
[----:B------:R-:W-:Y:S05]  /*e550*/  BSYNC B1 ;  /* 0x0000000000017941 */ /* 0x000fea0003800000 */
.L_x_2076:
        /* <DEDUP_REMOVED lines=19> */
.L_x_2068:
[----:B------:R-:W-:Y:S05]  /*e690*/  BSYNC B0 ;  /* 0x0000000000007941 */ /* 0x000fea0003800000 */
.L_x_2059:
[----:B------:R-:W-:Y:S02]  /*e6a0*/  ULDC UR4, c[0x0][0xc14] ;  /* 0x0003050000047ab9 */ /* 0x000fe40000000800 */
[----:B------:R-:W-:-:S13]  /*e6b0*/  ISETP.GE.AND P0, PT, R47, UR4, PT ;  /* 0x000000042f007c0c */ /* 0x000fda000bf06270 */
[----:B------:R-:W-:Y:S05]  /*e6c0*/  @!P0 BRA `(.L_x_2078) ;  /* 0xffffff2400b08947 */ /* 0x000fea000383ffff */
[----:B------:R-:W-:Y:S05]  /*e6d0*/  EXIT ;  /* 0x000000000000794d */ /* 0x000fea0003800000 */
.L_x_2020:
[----:B------:R-:W-:-:S08]  /*e6e0*/  NOP ;  /* 0x0000000000007918 */ /* 0x000fd00000000000 */
[----:B------:R-:W0:-:S00]  /*e6f0*/  USETMAXREG.DEALLOC.CTAPOOL 0x18 ;  /* 0x00000018000079c8 */ /* 0x000e0000080e0500 */
[----:B0-----:R-:W-:Y:S01]  /*e700*/  LOP3.LUT R0, R0, 0x3, RZ, 0xc0, !PT ;  /* 0x0000000300007812 */ /* 0x001fe200078ec0ff */
[----:B------:R-:W-:-:S05]  /*e710*/  IMAD.MOV.U32 R6, RZ, RZ, RZ ;  /* 0x000000ffff067224 */ /* 0x000fca00078e00ff */
[----:B------:R-:W0:Y:S02]  /*e720*/  SHFL.IDX PT, R0, R0, RZ, 0x1f ;  /* 0x00001fff00007589 */ /* 0x000e2400000e0000 */
[----:B0-----:R-:W-:-:S04]  /*e730*/  ISETP.NE.AND P0, PT, R0, RZ, PT ;  /* 0x000000ff0000720c */ /* 0x001fc80003f05270 */
[----:B------:R-:W-:-:S05]  /*e740*/  P2R R0, PR, RZ, 0x1 ;  /* 0x00000001ff007803 */ /* 0x000fca0000000000 */
[----:B------:R0:W-:Y:S04]  /*e750*/  STL [R1+0x30], R0 ;  /* 0x0000300001007387 */ /* 0x0001e80000100800 */
        /* <DEDUP_REMOVED lines=12> */
.L_x_2079:
[----:B0-----:R-:W0:Y:S01]  /*e820*/  S2R R0, SR_TID.X ;  /* 0x0000000000007919 */ /* 0x001e220000002100 */
        /* <DEDUP_REMOVED lines=40> */
.L_x_2085:
        /* <DEDUP_REMOVED lines=14> */
.L_x_2084:
[----:B------:R-:W-:Y:S05]  /*eb90*/  BSYNC B0 ;  /* 0x0000000000007941 */ /* 0x000fea0003800000 */
.L_x_2083:
        /* <DEDUP_REMOVED lines=22> */
.L_x_2081:
        /* <DEDUP_REMOVED lines=25> */
.L_x_2086:
        /* <DEDUP_REMOVED lines=58> */
.L_x_2082:
[----:B------:R0:W-:Y:S01]  /*f230*/  STL [R1+0x20], R0 ;  /* 0x0000200001007387 */ /* 0x0001e20000100800 */
[----:B------:R-:W-:-:S03]  /*f240*/  UMOV UR38, URZ ;  /* 0x0000003f00267c82 */ /* 0x000fc60008000000 */
[----:B------:R0:W-:Y:S02]  /*f250*/  STL [R1+0x24], RZ ;  /* 0x000024ff01007387 */ /* 0x0001e40000100800 */
.L_x_2087:
        /* <DEDUP_REMOVED lines=11> */
.L_x_2080:
[----:B0-----:R-:W-:Y:S01]  /*f310*/  IMAD.MOV.U32 R0, RZ, RZ, 0x1 ;  /* 0x00000001ff007424 */ /* 0x001fe200078e00ff */
[----:B------:R-:W-:Y:S01]  /*f320*/  ULDC UR4, c[0x0][0xc14] ;  /* 0x0003050000047ab9 */ /* 0x000fe20000000800 */
[----:B------:R0:W-:Y:S01]  /*f330*/  STL [R1+0x2c], RZ ;  /* 0x00002cff01007387 */ /* 0x0001e20000100800 */
[----:B------:R-:W-:-:S03]  /*f340*/  UISETP.GE.AND UP0, UPT, UR48, UR4, UPT ;  /* 0x000000043000728c */ /* 0x000fc6000bf06270 */
[----:B------:R0:W-:Y:S03]  /*f350*/  STL [R1+0xc], R0 ;  /* 0x00000c0001007387 */ /* 0x0001e60000100800 */
[----:B------:R-:W-:Y:S01]  /*f360*/  PLOP3.LUT P0, PT, PT, PT, UP0, 0x80, 0x0 ;  /* 0x000000000000781c */ /* 0x000fe20003f0f008 */
[----:B------:R0:W-:-:S12]  /*f370*/  STL [R1], RZ ;  /* 0x000000ff01007387 */ /* 0x0001d80000100800 */
[----:B0-----:R-:W-:Y:S05]  /*f380*/  @P0 BRA `(.L_x_2088) ;  /* 0x0000003c00e80947 */ /* 0x001fea0003800000 */
        /* <DEDUP_REMOVED lines=26> */
[----:B------:R1:W-:Y:S01]  /*f530*/  STL [R1], RZ ;  /* 0x000000ff01007387 */ /* 0x0003e20000100800 */
[----:B0-----:R-:W-:-:S05]  /*f540*/  IMAD.MOV.U32 R0, RZ, RZ, 0x40 ;  /* 0x00000040ff007424 */ /* 0x001fca00078e00ff */
[----:B------:R-:W-:Y:S01]  /*f550*/  SEL R2, R0, 0xffffffc0, !P0 ;  /* 0xffffffc000027807 */ /* 0x000fe20004000000 */
[----:B------:R-:W-:-:S05]  /*f560*/  IMAD.MOV.U32 R0, RZ, RZ, 0x1 ;  /* 0x00000001ff007424 */ /* 0x000fca00078e00ff */
[----:B------:R1:W-:Y:S04]  /*f570*/  STL [R1+0xc], R0 ;  /* 0x00000c0001007387 */ /* 0x0003e80000100800 */
[----:B------:R1:W-:Y:S02]  /*f580*/  STL [R1+0x2c], RZ ;  /* 0x00002cff01007387 */ /* 0x0003e40000100800 */
.L_x_2150:
[----:B------:R-:W-:Y:S01]  /*f590*/  ULDC.64 UR4, c[0x0][0xc60] ;  /* 0x0003180000047ab9 */ /* 0x000fe20000000a00 */
[----:B------:R-:W-:Y:S01]  /*f5a0*/  ULDC.64 UR10, c[0x0][0xa00] ;  /* 0x00028000000a7ab9 */ /* 0x000fe20000000a00 */
[----:B------:R-:W-:Y:S01]  /*f5b0*/  UIMAD.WIDE UR4, UR48, 0x4, UR4 ;  /* 0x00000004300478a5 */ /* 0x000fe2000f8e0204 */
[----:B------:R-:W-:Y:S01]  /*f5c0*/  ULDC.64 UR6, c[0x0][0xa18] ;  /* 0x0002860000067ab9 */ /* 0x000fe20000000a00 */
[----:B------:R-:W-:-:S04]  /*f5d0*/  ULDC.64 UR12, c[0x0][0xa08] ;  /* 0x00028200000c7ab9 */ /* 0x000fc80000000a00 */
[----:B------:R-:W-:Y:S02]  /*f5e0*/  IMAD.U32 R2, RZ, RZ, UR4 ;  /* 0x00000004ff027e24 */ /* 0x000fe4000f8e00ff */
[----:B------:R-:W-:Y:S01]  /*f5f0*/  IMAD.U32 R3, RZ, RZ, UR5 ;  /* 0x00000005ff037e24 */ /* 0x000fe2000f8e00ff */
[----:B------:R-:W-:-:S04]  /*f600*/  ULDC.64 UR4, c[0x0][0xa28] ;  /* 0x00028a0000047ab9 */ /* 0x000fc80000000a00 */
[----:B--2---:R-:W2:Y:S01]  /*f610*/  LDG.E R2, desc[UR54][R2.64] ;  /* 0x0000003602027981 */ /* 0x004ea2000c1e1900 */
[----:B------:R-:W-:Y:S01]  /*f620*/  UISETP.NE.U32.AND UP0, UPT, UR4, URZ, UPT ;  /* 0x0000003f0400728c */ /* 0x000fe2000bf05070 */
[----:B-1----:R-:W-:-:S03]  /*f630*/  IMAD.MOV.U32 R0, RZ, RZ, RZ ;  /* 0x000000ffff007224 */ /* 0x002fc600078e00ff */
[----:B------:R-:W-:-:S06]  /*f640*/  UISETP.NE.AND.EX UP0, UPT, UR5, URZ, UPT, UP0 ;  /* 0x0000003f0500728c */ /* 0x000fcc000bf05300 */
[----:B------:R-:W-:Y:S02]  /*f650*/  PLOP3.LUT P0, PT, PT, PT, UP0, 0x80, 0x0 ;  /* 0x000000000000781c */ /* 0x000fe40003f0f008 */
[----:B------:R-:W-:-:S04]  /*f660*/  ISETP.NE.U32.AND P1, PT, RZ, UR12, PT ;  /* 0x0000000cff007c0c */ /* 0x000fc8000bf25070 */
[----:B------:R-:W-:Y:S01]  /*f670*/  ISETP.NE.AND.EX P1, PT, RZ, UR13, PT, P1 ;  /* 0x0000000dff007c0c */ /* 0x000fe2000bf25310 */
[----:B------:R-:W-:Y:S02]  /*f680*/  IMAD.MOV.U32 R18, RZ, RZ, RZ ;  /* 0x000000ffff127224 */ /* 0x000fe400078e00ff */
[----:B------:R-:W-:Y:S01]  /*f690*/  IMAD.MOV.U32 R9, RZ, RZ, RZ ;  /* 0x000000ffff097224 */ /* 0x000fe200078e00ff */
[----:B--2---:R-:W-:-:S13]  /*f6a0*/  R2UR UR45, R2 ;  /* 0x00000000022d72ca */ /* 0x004fda00000e0000 */
[----:B------:R-:W-:Y:S02]  /*f6b0*/  USHF.R.S32.HI UR44, URZ, 0x1f, UR45 ;  /* 0x0000001f3f2c7899 */ /* 0x000fe4000801142d */
[----:B------:R-:W-:-:S04]  /*f6c0*/  @UP0 ULEA UR4, UP1, UR45, UR4, 0x2 ;  /* 0x000000042d040291 */ /* 0x000fc8000f82103f */
[----:B------:R-:W-:Y:S02]  /*f6d0*/  @UP0 ULEA.HI.X UR5, UR45, UR5, UR44, 0x2, UP1 ;  /* 0x000000052d050291 */ /* 0x000fe400088f142c */
[----:B------:R-:W-:Y:S01]  /*f6e0*/  USHF.L.U32 UR43, UR45, 0x2, URZ ;  /* 0x000000022d2b7899 */ /* 0x000fe2000800063f */
[----:B------:R-:W-:Y:S01]  /*f6f0*/  IMAD.U32 R2, RZ, RZ, UR4 ;  /* 0x00000004ff027e24 */ /* 0x000fe2000f8e00ff */
[----:B------:R-:W-:Y:S02]  /*f700*/  USHF.L.U64.HI UR44, UR45, 0x2, UR44 ;  /* 0x000000022d2c7899 */ /* 0x000fe4000801022c */
[----:B------:R-:W-:Y:S01]  /*f710*/  IMAD.U32 R3, RZ, RZ, UR5 ;  /* 0x00000005ff037e24 */ /* 0x000fe2000f8e00ff */
[----:B------:R-:W-:-:S04]  /*f720*/  UIADD3 UR5, UP0, UR43, UR10, URZ ;  /* 0x0000000a2b057290 */ /* 0x000fc8000ff1e03f */
[----:B------:R-:W-:Y:S01]  /*f730*/  UIADD3.X UR8, UR44, UR11, URZ, UP0, !UPT ;  /* 0x0000000b2c087290 */ /* 0x000fe200087fe43f */
[----:B0-----:R0:W5:Y:S01]  /*f740*/  @P0 LDG.E R0, desc[UR54][R2.64] ;  /* 0x0000003602000981 */ /* 0x001162000c1e1900 */
[----:B------:R-:W-:Y:S01]  /*f750*/  UISETP.NE.U32.AND UP0, UPT, UR6, URZ, UPT ;  /* 0x0000003f0600728c */ /* 0x000fe2000bf05070 */
[----:B------:R-:W-:Y:S01]  /*f760*/  ISETP.NE.U32.AND P0, PT, RZ, UR10, PT ;  /* 0x0000000aff007c0c */ /* 0x000fe2000bf05070 */
[----:B------:R-:W-:Y:S02]  /*f770*/  UIADD3 UR9, UP1, UR43, UR12, URZ ;  /* 0x0000000c2b097290 */ /* 0x000fe4000ff3e03f */
[----:B------:R-:W-:Y:S01]  /*f780*/  UISETP.NE.AND.EX UP0, UPT, UR7, URZ, UPT, UP0 ;  /* 0x0000003f0700728c */ /* 0x000fe2000bf05300 */
[----:B------:R-:W-:Y:S01]  /*f790*/  ISETP.NE.AND.EX P0, PT, RZ, UR11, PT, P0 ;  /* 0x0000000bff007c0c */ /* 0x000fe2000bf05300 */
[----:B------:R-:W-:Y:S02]  /*f7a0*/  UIADD3.X UR4, UR44, UR13, URZ, UP1, !UPT ;  /* 0x0000000d2c047290 */ /* 0x000fe40008ffe43f */
[----:B------:R-:W-:-:S02]  /*f7b0*/  IMAD.U32 R4, RZ, RZ, UR9 ;  /* 0x00000009ff047e24 */ /* 0x000fc4000f8e00ff */
[----:B0-----:R-:W-:Y:S02]  /*f7c0*/  IMAD.U32 R2, RZ, RZ, UR5 ;  /* 0x00000005ff027e24 */ /* 0x001fe4000f8e00ff */
[----:B------:R-:W-:Y:S01]  /*f7d0*/  IMAD.U32 R5, RZ, RZ, UR4 ;  /* 0x00000004ff057e24 */ /* 0x000fe2000f8e00ff */
[----:B------:R-:W-:Y:S01]  /*f7e0*/  PLOP3.LUT P2, PT, PT, PT, UP0, 0x80, 0x0 ;  /* 0x000000000000781c */ /* 0x000fe20003f4f008 */
[----:B------:R-:W-:Y:S01]  /*f7f0*/  IMAD.U32 R3, RZ, RZ, UR8 ;  /* 0x00000008ff037e24 */ /* 0x000fe2000f8e00ff */
[----:B------:R-:W-:Y:S02]  /*f800*/  @UP0 UIADD3 UR4, UP1, UR43, UR6, URZ ;  /* 0x000000062b040290 */ /* 0x000fe4000ff3e03f */
[----:B------:R0:W5:Y:S02]  /*f810*/  @P1 LDG.E R9, desc[UR54][R4.64] ;  /* 0x0000003604091981 */ /* 0x000164000c1e1900 */
[----:B------:R-:W-:Y:S01]  /*f820*/  @UP0 UIADD3.X UR5, UR44, UR7, URZ, UP1, !UPT ;  /* 0x000000072c050290 */ /* 0x000fe20008ffe43f */
[----:B------:R-:W-:Y:S01]  /*f830*/  ULDC UR6, c[0x0][0x288] ;  /* 0x0000a20000067ab9 */ /* 0x000fe20000000800 */
[----:B------:R-:W-:Y:S01]  /*f840*/  IMAD.U32 R6, RZ, RZ, UR4 ;  /* 0x00000004ff067e24 */ /* 0x000fe2000f8e00ff */
[----:B------:R0:W5:Y:S01]  /*f850*/  @P0 LDG.E R18, desc[UR54][R2.64] ;  /* 0x0000003602120981 */ /* 0x000162000c1e1900 */
[----:B------:R-:W-:-:S02]  /*f860*/  IMAD.U32 R8, RZ, RZ, UR6 ;  /* 0x00000006ff087e24 */ /* 0x000fc4000f8e00ff */
[----:B------:R-:W-:-:S05]  /*f870*/  IMAD.U32 R7, RZ, RZ, UR5 ;  /* 0x00000005ff077e24 */ /* 0x000fca000f8e00ff */
[----:B------:R0:W5:Y:S01]  /*f880*/  @P2 LDG.E R8, desc[UR54][R6.64] ;  /* 0x0000003606082981 */ /* 0x000162000c1e1900 */
[----:B------:R-:W-:Y:S05]  /*f890*/  @P2 BRA `(.L_x_2089) ;  /* 0x0000000000102947 */ /* 0x000fea0003800000 */
[----:B------:R-:W-:Y:S05]  /*f8a0*/  @!P0 BRA `(.L_x_2089) ;  /* 0x00000000000c8947 */ /* 0x000fea0003800000 */
[----:B0-----:R-:W2:Y:S04]  /*f8b0*/  LDG.E R7, desc[UR54][R2.64] ;  /* 0x0000003602077981 */ /* 0x001ea8000c1e1900 */
[----:B-----5:R-:W2:Y:S02]  /*f8c0*/  LDG.E R8, desc[UR54][R2.64+0x4] ;  /* 0x0000043602087981 */ /* 0x020ea4000c1e1900 */
[----:B--2---:R-:W-:-:S07]  /*f8d0*/  IMAD.IADD R8, R8, 0x1, -R7 ;  /* 0x0000000108087824 */ /* 0x004fce00078e0a07 */
.L_x_2089:
[----:B0----5:R-:W-:Y:S01]  /*f8e0*/  IMAD.IADD R2, R9, 0x1, R0 ;  /* 0x0000000109027824 */ /* 0x021fe200078e0200 */
[----:B------:R-:W-:Y:S01]  /*f8f0*/  ULDC.64 UR4, c[0x0][0x3f8] ;  /* 0x0000fe0000047ab9 */ /* 0x000fe20000000a00 */
[----:B------:R-:W-:Y:S01]  /*f900*/  ULDC.64 UR6, c[0x0][0xa20] ;  /* 0x0002880000067ab9 */ /* 0x000fe20000000a00 */
[----:B------:R-:W-:Y:S01]  /*f910*/  UISETP.NE.U32.AND UP0, UPT, UR4, URZ, UPT ;  /* 0x0000003f0400728c */ /* 0x000fe2000bf05070 */
[----:B------:R-:W-:Y:S01]  /*f920*/  ISETP.NE.U32.AND P0, PT, RZ, UR6, PT ;  /* 0x00000006ff007c0c */ /* 0x000fe2000bf05070 */
[----:B------:R0:W-:Y:S01]  /*f930*/  STL [R1+0x18], R2 ;  /* 0x0000180201007387 */ /* 0x0001e20000100800 */
[----:B------:R-:W-:Y:S01]  /*f940*/  ULDC UR4, c[0x0][0x404] ;  /* 0x0001010000047ab9 */ /* 0x000fe20000000800 */
[----:B------:R-:W-:Y:S01]  /*f950*/  UISETP.NE.AND.EX UP0, UPT, UR5, URZ, UPT, UP0 ;  /* 0x0000003f0500728c */ /* 0x000fe2000bf05300 */
[----:B------:R-:W-:Y:S02]  /*f960*/  ISETP.NE.AND.EX P0, PT, RZ, UR7, PT, P0 ;  /* 0x00000007ff007c0c */ /* 0x000fe4000bf05300 */
[----:B------:R-:W-:Y:S01]  /*f970*/  ULDC UR5, c[0x0][0x2e0] ;  /* 0x0000b80000057ab9 */ /* 0x000fe20000000800 */
[----:B------:R-:W-:-:S04]  /*f980*/  USEL UR4, UR4, 0x1, UP0 ;  /* 0x0000000104047887 */ /* 0x000fc80008000000 */
[----:B------:R-:W-:-:S06]  /*f990*/  UIMAD UR4, UR4, UR5, URZ ;  /* 0x00000005040472a4 */ /* 0x000fcc000f8e023f */
[----:B------:R-:W-:Y:S01]  /*f9a0*/  IMAD.U32 R3, RZ, RZ, UR4 ;  /* 0x00000004ff037e24 */ /* 0x000fe2000f8e00ff */
[----:B0-----:R-:W-:Y:S06]  /*f9b0*/  @!P0 BRA `(.L_x_2090) ;  /* 0x0000000000188947 */ /* 0x001fec0003800000 */
[----:B------:R-:W-:-:S04]  /*f9c0*/  UIADD3 UR4, UP0, UR43, UR6, URZ ;  /* 0x000000062b047290 */ /* 0x000fc8000ff1e03f */
[----:B------:R-:W-:Y:S02]  /*f9d0*/  UIADD3.X UR5, UR44, UR7, URZ, UP0, !UPT ;  /* 0x000000072c057290 */ /* 0x000fe400087fe43f */
[----:B------:R-:W-:-:S04]  /*f9e0*/  IMAD.U32 R2, RZ, RZ, UR4 ;  /* 0x00000004ff027e24 */ /* 0x000fc8000f8e00ff */
[----:B------:R-:W-:-:S06]  /*f9f0*/  IMAD.U32 R3, RZ, RZ, UR5 ;  /* 0x00000005ff037e24 */ /* 0x000fcc000f8e00ff */
[----:B------:R0:W5:Y:S01]  /*fa00*/  LDG.E R3, desc[UR54][R2.64] ;  /* 0x0000003602037981 */ /* 0x000162000c1e1900 */
[----:B------:R-:W-:Y:S05]  /*fa10*/  BRA `(.L_x_2091) ;  /* 0x0000000000107947 */ /* 0x000fea0003800000 */
.L_x_2090:
[----:B------:R-:W-:Y:S05]  /*fa20*/  @!P1 BRA `(.L_x_2091) ;  /* 0x00000000000c9947 */ /* 0x000fea0003800000 */
[----:B------:R-:W2:Y:S04]  /*fa30*/  LDG.E R2, desc[UR54][R4.64] ;  /* 0x0000003604027981 */ /* 0x000ea8000c1e1900 */
[----:B------:R-:W2:Y:S02]  /*fa40*/  LDG.E R3, desc[UR54][R4.64+0x4] ;  /* 0x0000043604037981 */ /* 0x000ea4000c1e1900 */
[----:B--2---:R-:W-:-:S07]  /*fa50*/  IMAD.IADD R3, R3, 0x1, -R2 ;  /* 0x0000000103037824 */ /* 0x004fce00078e0a02 */
.L_x_2091:
[----:B------:R-:W2:Y:S01]  /*fa60*/  LDL R19, [R1+0x24] ;  /* 0x0000240001137983 */ /* 0x000ea20000100800 */
[----:B-----5:R-:W-:Y:S01]  /*fa70*/  IMAD.IADD R3, R3, 0x1, -R0 ;  /* 0x0000000103037824 */ /* 0x020fe200078e0a00 */
[----:B------:R-:W-:Y:S01]  /*fa80*/  BSSY B6, `(.L_x_2092) ;  /* 0x00002c2000067945 */ /* 0x000fe20003800000 */
[----:B--2---:R-:W-:-:S04]  /*fa90*/  LEA R0, R19, 0x11f, 0x7 ;  /* 0x0000011f13007811 */ /* 0x004fc800078e38ff */
[C---:B------:R-:W-:Y:S01]  /*faa0*/  IADD3 R0, R3.reuse, R0, -R8 ;  /* 0x0000000003007210 */ /* 0x040fe20007ffe808 */
[----:B------:R-:W-:-:S04]  /*fab0*/  VIADD R3, R3, 0x9f ;  /* 0x0000009f03037836 */ /* 0x000fc80000000000 */
[----:B------:R-:W-:-:S04]  /*fac0*/  IMAD.HI R3, R3, 0x66666667, RZ ;  /* 0x6666666703037827 */ /* 0x000fc800078e02ff */
[----:B0-----:R-:W-:Y:S01]  /*fad0*/  IMAD.HI R2, R0, 0x66666667, RZ ;  /* 0x6666666700027827 */ /* 0x001fe200078e02ff */
[----:B------:R-:W-:-:S04]  /*fae0*/  SHF.R.U32.HI R0, RZ, 0x1f, R3 ;  /* 0x0000001fff007819 */ /* 0x000fc80000011603 */
[----:B------:R-:W-:Y:S02]  /*faf0*/  LEA.HI.SX32 R0, R3, R0, 0x1a ;  /* 0x0000000003007211 */ /* 0x000fe400078fd2ff */
[----:B------:R-:W-:-:S04]  /*fb00*/  SHF.R.U32.HI R3, RZ, 0x1f, R2 ;  /* 0x0000001fff037819 */ /* 0x000fc80000011602 */
[----:B------:R-:W-:-:S04]  /*fb10*/  LEA.HI.SX32 R3, R2, R3, 0x1a ;  /* 0x0000000302037211 */ /* 0x000fc800078fd2ff */
[----:B------:R-:W-:-:S04]  /*fb20*/  VIMNMX R16, R0, R3, PT ;  /* 0x0000000300107248 */ /* 0x000fc80003fe0100 */
[----:B------:R-:W-:-:S13]  /*fb30*/  ISETP.GT.AND P0, PT, R16, RZ, PT ;  /* 0x000000ff1000720c */ /* 0x000fda0003f04270 */
[----:B------:R-:W-:Y:S05]  /*fb40*/  @P0 BRA `(.L_x_2093) ;  /* 0x0000000000480947 */ /* 0x000fea0003800000 */
        /* <DEDUP_REMOVED lines=18> */
.L_x_2093:
        /* <DEDUP_REMOVED lines=23> */
.L_x_2095:
        /* <DEDUP_REMOVED lines=20> */
.L_x_2096:
        /* <DEDUP_REMOVED lines=20> */
.L_x_2097:
        /* <DEDUP_REMOVED lines=18> */
.L_x_2098:
[----:B------:R-:W0:Y:S01]  /*10180*/  LDC R0, c[0x0][0x428] ;  /* 0x00010a00ff007b82 */ /* 0x000e220000000800 */
[----:B------:R-:W-:Y:S01]  /*10190*/  ULDC.64 UR4, c[0x0][0x9f8] ;  /* 0x00027e0000047ab9 */ /* 0x000fe20000000a00 */
[----:B------:R-:W-:Y:S01]  /*101a0*/  IMAD.U32 R2, RZ, RZ, UR38 ;  /* 0x00000026ff027e24 */ /* 0x000fe2000f8e00ff */
[----:B------:R-:W-:Y:S01]  /*101b0*/  UISETP.NE.U32.AND UP0, UPT, UR4, URZ, UPT ;  /* 0x0000003f0400728c */ /* 0x000fe2000bf05070 */
[----:B------:R-:W-:Y:S01]  /*101c0*/  IMAD.U32 R10, RZ, RZ, UR45 ;  /* 0x0000002dff0a7e24 */ /* 0x000fe2000f8e00ff */
[----:B------:R-:W1:Y:S01]  /*101d0*/  S2R R4, SR_TID.X ;  /* 0x0000000000047919 */ /* 0x000e620000002100 */
[----:B------:R-:W-:Y:S01]  /*101e0*/  IMAD R6, R19, 0x80, R18 ;  /* 0x0000008013067824 */ /* 0x000fe200078e0212 */
[----:B------:R-:W-:Y:S01]  /*101f0*/  UISETP.NE.AND.EX UP0, UPT, UR5, URZ, UPT, UP0 ;  /* 0x0000003f0500728c */ /* 0x000fe2000bf05300 */
[----:B------:R-:W-:-:S05]  /*10200*/  ULDC.64 UR14, c[0x0][0xa08] ;  /* 0x00028200000e7ab9 */ /* 0x000fca0000000a00 */
[----:B------:R-:W-:-:S05]  /*10210*/  PLOP3.LUT P1, PT, PT, PT, UP0, 0x80, 0x0 ;  /* 0x000000000000781c */ /* 0x000fca0003f2f008 */
[----:B------:R-:W-:-:S04]  /*10220*/  @UP0 UIADD3 UR4, UP1, UR43, UR4, URZ ;  /* 0x000000042b040290 */ /* 0x000fc8000ff3e03f */
[----:B------:R-:W-:Y:S01]  /*10230*/  @UP0 UIADD3.X UR5, UR44, UR5, URZ, UP1, !UPT ;  /* 0x000000052c050290 */ /* 0x000fe20008ffe43f */
[----:B0-----:R-:W-:-:S13]  /*10240*/  ISETP.NE.AND P0, PT, R0, 0x1, PT ;  /* 0x000000010000780c */ /* 0x001fda0003f05270 */
[----:B------:R-:W0:Y:S01]  /*10250*/  @P0 LDC R0, c[0x0][0x42c] ;  /* 0x00010b00ff000b82 */ /* 0x000e220000000800 */
[----:B-1----:R-:W-:-:S07]  /*10260*/  LOP3.LUT R17, R4, 0x7f, RZ, 0xc0, !PT ;  /* 0x0000007f04117812 */ /* 0x002fce00078ec0ff */
[----:B------:R-:W1:Y:S01]  /*10270*/  @P0 LDC R3, c[0x0][0x430] ;  /* 0x00010c00ff030b82 */ /* 0x000e620000000800 */
[----:B0-----:R-:W-:-:S05]  /*10280*/  @P0 IMAD.HI.U32 R0, R0, UR38, RZ ;  /* 0x0000002600000c27 */ /* 0x001fca000f8e00ff */
[----:B-1----:R-:W-:Y:S01]  /*10290*/  @P0 SHF.R.U32.HI R2, RZ, R3, R0 ;  /* 0x00000003ff020219 */ /* 0x002fe20000011600 */
[----:B------:R-:W-:-:S04]  /*102a0*/  IMAD.U32 R3, RZ, RZ, UR5 ;  /* 0x00000005ff037e24 */ /* 0x000fc8000f8e00ff */
[----:B------:R0:W-:Y:S02]  /*102b0*/  STL [R1+0x8], R2 ;  /* 0x0000080201007387 */ /* 0x0001e40000100800 */
[----:B0-----:R-:W-:Y:S01]  /*102c0*/  IMAD.U32 R2, RZ, RZ, UR4 ;  /* 0x00000004ff027e24 */ /* 0x001fe2000f8e00ff */
[----:B------:R-:W-:-:S04]  /*102d0*/  ULDC.64 UR4, c[0x0][0xa00] ;  /* 0x0002800000047ab9 */ /* 0x000fc80000000a00 */
[----:B------:R0:W2:Y:S01]  /*102e0*/  @P1 LDG.E R10, desc[UR54][R2.64] ;  /* 0x00000036020a1981 */ /* 0x0000a2000c1e1900 */
[----:B------:R-:W-:Y:S01]  /*102f0*/  ISETP.NE.AND P1, PT, R17, RZ, PT ;  /* 0x000000ff1100720c */ /* 0x000fe20003f25270 */
[----:B------:R-:W-:Y:S01]  /*10300*/  UMOV UR36, URZ ;  /* 0x0000003f00247c82 */ /* 0x000fe20008000000 */
[----:B------:R-:W-:Y:S01]  /*10310*/  ISETP.NE.U32.AND P0, PT, RZ, UR4, PT ;  /* 0x00000004ff007c0c */ /* 0x000fe2000bf05070 */
[----:B------:R-:W-:Y:S01]  /*10320*/  UMOV UR4, 0x40 ;  /* 0x0000004000047882 */ /* 0x000fe20000000000 */
[----:B------:R-:W-:Y:S01]  /*10330*/  R2UR UR37, R6 ;  /* 0x00000000062572ca */ /* 0x000fe200000e0000 */
[----:B------:R-:W-:Y:S01]  /*10340*/  UMOV UR6, UR38 ;  /* 0x0000002600067c82 */ /* 0x000fe20008000000 */
[----:B------:R-:W-:Y:S01]  /*10350*/  ISETP.NE.AND.EX P0, PT, RZ, UR5, PT, P0 ;  /* 0x00000005ff007c0c */ /* 0x000fe2000bf05300 */
[----:B------:R-:W-:Y:S01]  /*10360*/  UMOV UR8, 0x80 ;  /* 0x0000008000087882 */ /* 0x000fe20000000000 */
[----:B------:R-:W-:Y:S01]  /*10370*/  UMOV UR10, UR38 ;  /* 0x00000026000a7c82 */ /* 0x000fe20008000000 */
[----:B0-----:R-:W0:Y:S01]  /*10380*/  LDC.64 R2, c[0x0][0x3f8] ;  /* 0x0000fe00ff027b82 */ /* 0x001e220000000a00 */
[----:B------:R-:W-:-:S02]  /*10390*/  SEL R7, RZ, UR45, P0 ;  /* 0x0000002dff077c07 */ /* 0x000fc40008000000 */
[----:B------:R-:W-:Y:S01]  /*103a0*/  SHF.R.U32.HI R4, RZ, 0x5, R4 ;  /* 0x00000005ff047819 */ /* 0x000fe20000011604 */
[----:B------:R-:W-:Y:S01]  /*103b0*/  VOTEU.ALL UP1, P1 ;  /* 0x00000000003f7886 */ /* 0x000fe20000820000 */
[----:B------:R-:W-:Y:S02]  /*103c0*/  R2UR UR39, R7 ;  /* 0x00000000072772ca */ /* 0x000fe400000e0000 */
[----:B------:R-:W-:Y:S01]  /*103d0*/  LOP3.LUT R4, R4, 0x3, RZ, 0xc0, !PT ;  /* 0x0000000304047812 */ /* 0x000fe200078ec0ff */
[----:B------:R-:W-:Y:S01]  /*103e0*/  UMOV UR5, UR37 ;  /* 0x0000002500057c82 */ /* 0x000fe20008000000 */
[----:B------:R-:W-:Y:S01]  /*103f0*/  @!UP1 UIADD3 UR12, UP0, UR50, 0x270, URZ ;  /* 0x00000270320c9890 */ /* 0x000fe2000ff1e03f */
[----:B------:R-:W-:-:S03]  /*10400*/  UMOV UR9, UR37 ;  /* 0x0000002500097c82 */ /* 0x000fc60008000000 */
[----:B------:R-:W-:-:S05]  /*10410*/  @!UP1 UIADD3.X UR13, URZ, UR51, URZ, UP0, !UPT ;  /* 0x000000333f0d9290 */ /* 0x000fca00087fe43f */
[----:B------:R-:W-:Y:S01]  /*10420*/  UMOV UR7, UR39 ;  /* 0x0000002700077c82 */ /* 0x000fe20008000000 */
[----:B------:R-:W-:-:S03]  /*10430*/  UMOV UR11, UR39 ;  /* 0x00000027000b7c82 */ /* 0x000fc60008000000 */
[----:B------:R1:W-:Y:S01]  /*10440*/  @!UP1 UTMAPF.L2.4D [UR36], [UR12] ;  /* 0x000000240c0095b8 */ /* 0x0003e20008018000 */
[----:B0-----:R-:W-:Y:S01]  /*10450*/  LOP3.LUT P0, RZ, R2, UR14, RZ, 0xfc, !PT ;  /* 0x0000000e02ff7c12 */ /* 0x001fe2000f80fcff */
[----:B------:R-:W-:-:S03]  /*10460*/  UMOV UR14, 0xffffffff ;  /* 0xffffffff000e7882 */ /* 0x000fc60000000000 */
[----:B------:R-:W-:Y:S01]  /*10470*/  LOP3.LUT P0, RZ, R3, UR15, RZ, 0xfc, P0 ;  /* 0x0000000f03ff7c12 */ /* 0x000fe2000800fcff */
[----:B------:R1:W-:Y:S01]  /*10480*/  @!UP1 UTMAPF.L2.4D [UR4], [UR12] ;  /* 0x000000040c0095b8 */ /* 0x0003e20008018000 */
[----:B------:R1:W-:Y:S01]  /*10490*/  @!UP1 UTMAPF.L2.4D [UR8], [UR12] ;  /* 0x000000080c0095b8 */ /* 0x0003e20008018000 */
[----:B--2---:R-:W-:Y:S01]  /*104a0*/  SHF.R.S32.HI R19, RZ, 0x1f, R10 ;  /* 0x0000001fff137819 */ /* 0x004fe2000001140a */
[----:B------:R1:W-:Y:S01]  /*104b0*/  STL [R1+0x10], R10 ;  /* 0x0000100a01007387 */ /* 0x0003e20000100800 */
[----:B------:R-:W-:-:S03]  /*104c0*/  SEL R0, R10, RZ, !P0 ;  /* 0x000000ff0a007207 */ /* 0x000fc60004000000 */
[----:B------:R1:W-:Y:S01]  /*104d0*/  STL [R1+0x14], R19 ;  /* 0x0000141301007387 */ /* 0x0003e20000100800 */
[----:B------:R-:W-:Y:S05]  /*104e0*/  BRA.DIV UR14, `(.L_x_2099) ;  /* 0x000000360e447947 */ /* 0x000fea000b800000 */
[----:B------:R0:W2:Y:S02]  /*104f0*/  SHFL.IDX PT, R14, R4, RZ, 0x1f ;  /* 0x00001fff040e7589 */ /* 0x0000a400000e0000 */
.L_x_2169:
[----:B--2---:R-:W-:Y:S02]  /*10500*/  ISETP.NE.AND P0, PT, R14, RZ, PT ;  /* 0x000000ff0e00720c */ /* 0x004fe40003f05270 */
[----:B------:R-:W-:-:S11]  /*10510*/  PLOP3.LUT P6, PT, PT, PT, PT, 0x8, 0x0 ;  /* 0x000000000000781c */ /* 0x000fd60003fce170 */
[----:B------:R-:W-:Y:S05]  /*10520*/  @P0 BRA `(.L_x_2100) ;  /* 0x0000000800000947 */ /* 0x000fea0003800000 */
[----:B-1----:R-:W-:Y:S01]  /*10530*/  UMOV UR4, 0xffffffff ;  /* 0xffffffff00047882 */ /* 0x002fe20000000000 */
[----:B------:R-:W-:Y:S02]  /*10540*/  VIADD R8, R16, 0xffffffff ;  /* 0xffffffff10087836 */ /* 0x000fe40000000000 */
[----:B------:R-:W-:Y:S05]  /*10550*/  BRA.DIV UR4, `(.L_x_2101) ;  /* 0x0000003604487947 */ /* 0x000fea000b800000 */
[----:B------:R-:W-:-:S13]  /*10560*/  ELECT P6, URZ, PT ;  /* 0x00000000003f782f */ /* 0x000fda00038c0000 */
.L_x_2172:
        /* <DEDUP_REMOVED lines=22> */
.L_x_2103:
[----:B-1----:R-:W2:Y:S04]  /*106d0*/  LDL R3, [R1] ;  /* 0x0000000001037983 */ /* 0x002ea80000100800 */
[----:B------:R-:W3:Y:S01]  /*106e0*/  LDL R2, [R1+0xc] ;  /* 0x00000c0001027983 */ /* 0x000ee20000100800 */
[----:B------:R-:W-:Y:S02]  /*106f0*/  ISETP.NE.AND P0, PT, R17, RZ, PT ;  /* 0x000000ff1100720c */ /* 0x000fe40003f05270 */
[----:B--2---:R-:W-:Y:S02]  /*10700*/  LEA R3, R3, UR41, 0x3 ;  /* 0x0000002903037c11 */ /* 0x004fe4000f8e18ff */
[----:B---3--:R-:W-:-:S04]  /*10710*/  SHF.L.U32 R2, R2, 0x1f, RZ ;  /* 0x0000001f02027819 */ /* 0x008fc800000006ff */
[----:B------:R-:W1:Y:S02]  /*10720*/  SYNCS.PHASECHK.TRANS64.TRYWAIT P2, [R3+URZ+0x29880], R2 ;  /* 0x02988002030075a7 */ /* 0x000e64000804017f */
[----:B-1----:R-:W-:Y:S05]  /*10730*/  @!P2 BRA `(.L_x_2104) ;  /* 0x0000003000f0a947 */ /* 0x002fea0003800000 */
.L_x_2173:
        /* <DEDUP_REMOVED lines=8> */
.L_x_2105:
        /* <DEDUP_REMOVED lines=20> */
.L_x_2174:
        /* <DEDUP_REMOVED lines=8> */
.L_x_2107:
        /* <DEDUP_REMOVED lines=28> */
.L_x_2102:
        /* <DEDUP_REMOVED lines=31> */
.L_x_2100:
[----:B------:R-:W2:Y:S01]  /*10d30*/  LDL.LU R3, [R1+0x2c] ;  /* 0x00002c0001037983 */ /* 0x000ea20000300800 */
[----:B------:R-:W-:Y:S01]  /*10d40*/  BSSY B0, `(.L_x_2108) ;  /* 0x000000a000007945 */ /* 0x000fe20003800000 */
[----:B------:R-:W-:Y:S01]  /*10d50*/  ISETP.GE.AND P2, PT, R16, 0x2, PT ;  /* 0x000000021000780c */ /* 0x000fe20003f46270 */
        /* <DEDUP_REMOVED lines=8> */
.L_x_2175:
[----:B-1----:R-:W-:Y:S05]  /*10de0*/  BSYNC B0 ;  /* 0x0000000000007941 */ /* 0x002fea0003800000 */
.L_x_2108:
[----:B------:R-:W-:Y:S05]  /*10df0*/  @!P2 BRA `(.L_x_2110) ;  /* 0x000000100018a947 */ /* 0x000fea0003800000 */
[----:B------:R1:W5:Y:S01]  /*10e00*/  LDL.LU R6, [R1+0xc] ;  /* 0x00000c0001067983 */ /* 0x0003620000300800 */
[----:B------:R-:W-:-:S03]  /*10e10*/  VIADD R20, R16, 0xfffffffe ;  /* 0xfffffffe10147836 */ /* 0x000fc60000000000 */
[----:B------:R1:W5:Y:S04]  /*10e20*/  LDL.LU R7, [R1] ;  /* 0x0000000001077983 */ /* 0x0003680000300800 */
.L_x_2132:
        /* <DEDUP_REMOVED lines=18> */
[----:B0-----:R-:W2:Y:S01]  /*10f50*/  LDL R4, [R1+0x10] ;  /* 0x0000100001047983 */ /* 0x001ea20000100800 */
[----:B----4-:R-:W-:-:S13]  /*10f60*/  ISETP.NE.AND P0, PT, R8, 0x1, PT ;  /* 0x000000010800780c */ /* 0x010fda0003f05270 */
[----:B------:R-:W0:Y:S02]  /*10f70*/  @P0 LDC.64 R2, c[0x0][0x420] ;  /* 0x00010800ff020b82 */ /* 0x000e240000000a00 */
[----:B0-----:R-:W-:-:S04]  /*10f80*/  @P0 IMAD.HI.U32 R0, R20, R2, RZ ;  /* 0x0000000214000227 */ /* 0x001fc800078e00ff */
        /* <DEDUP_REMOVED lines=12> */
.L_x_2113:
[----:B0--3--:R-:W-:Y:S01]  /*11050*/  LEA R4, R10, UR41, 0x3 ;  /* 0x000000290a047c11 */ /* 0x009fe2000f8e18ff */
[----:B------:R-:W0:Y:S01]  /*11060*/  S2R R2, SR_TID.X ;  /* 0x0000000000027919 */ /* 0x000e220000002100 */
[----:B------:R-:W-:Y:S01]  /*11070*/  SHF.L.U32 R3, R9, 0x1f, RZ ;  /* 0x0000001f09037819 */ /* 0x000fe200000006ff */
[----:B------:R-:W-:Y:S03]  /*11080*/  BSSY B1, `(.L_x_2114) ;  /* 0x0000005000017945 */ /* 0x000fe60003800000 */
[----:B------:R-:W3:Y:S01]  /*11090*/  SYNCS.PHASECHK.TRANS64.TRYWAIT P0, [R4+URZ+0x29880], R3 ;  /* 0x02988003040075a7 */ /* 0x000ee2000800017f */
[----:B0-----:R-:W-:-:S04]  /*110a0*/  LOP3.LUT R2, R2, 0x7f, RZ, 0xc0, !PT ;  /* 0x0000007f02027812 */ /* 0x001fc800078ec0ff */
[----:B------:R-:W-:Y:S01]  /*110b0*/  ISETP.NE.AND P2, PT, R2, RZ, PT ;  /* 0x000000ff0200720c */ /* 0x000fe20003f45270 */
[----:B---3--:R-:W-:-:S12]  /*110c0*/  @!P0 BRA `(.L_x_2115) ;  /* 0x0000002800cc8947 */ /* 0x008fd80003800000 */
.L_x_2176:
[----:B------:R-:W-:Y:S05]  /*110d0*/  BSYNC B1 ;  /* 0x0000000000017941 */ /* 0x000fea0003800000 */
.L_x_2114:
        /* <DEDUP_REMOVED lines=9> */
.L_x_2117:
[----:B------:R-:W-:Y:S05]  /*11170*/  BSYNC B1 ;  /* 0x0000000000017941 */ /* 0x000fea0003800000 */
.L_x_2116:
        /* <DEDUP_REMOVED lines=16> */
.L_x_2118:
        /* <DEDUP_REMOVED lines=12> */
.L_x_2177:
[----:B------:R-:W-:Y:S05]  /*11340*/  BSYNC B1 ;  /* 0x0000000000017941 */ /* 0x000fea0003800000 */
.L_x_2119:
[----:B------:R-:W-:Y:S01]  /*11350*/  BSSY B1, `(.L_x_2121) ;  /* 0x000000b000017945 */ /* 0x000fe20003800000 */
[----:B------:R-:W-:Y:S02]  /*11360*/  IMAD.MOV.U32 R8, RZ, RZ, 0x0 ;  /* 0x00000000ff087424 */ /* 0x000fe400078e00ff */
[----:B------:R-:W-:Y:S01]  /*11370*/  IMAD.MOV.U32 R9, RZ, RZ, 0x14f00000 ;  /* 0x14f00000ff097424 */ /* 0x000fe200078e00ff */
[----:B------:R-:W-:Y:S06]  /*11380*/  @P2 BRA `(.L_x_2122) ;  /* 0x00000000001c2947 */ /* 0x000fec0003800000 */
[----:B------:R-:W3:Y:S01]  /*11390*/  S2R R11, SR_TID.X ;  /* 0x00000000000b7919 */ /* 0x000ee20000002100 */
[----:B0-2---:R-:W-:-:S04]  /*113a0*/  IMAD.MOV.U32 R3, RZ, RZ, 0x7800 ;  /* 0x00007800ff037424 */ /* 0x005fc800078e00ff */
[----:B------:R4:W-:Y:S01]  /*113b0*/  SYNCS.ARRIVE.TRANS64 RZ, [R4+URZ+0x29830], R3 ;  /* 0x0298300304ff79a7 */ /* 0x0009e2000800003f */
[----:B---3--:R-:W-:-:S04]  /*113c0*/  LOP3.LUT R11, R11, 0x1f, RZ, 0xc0, !PT ;  /* 0x0000001f0b0b7812 */ /* 0x008fc800078ec0ff */
[----:B------:R-:W-:-:S13]  /*113d0*/  ISETP.NE.AND P0, PT, R11, RZ, PT ;  /* 0x000000ff0b00720c */ /* 0x000fda0003f05270 */
[----:B----4-:R-:W-:Y:S05]  /*113e0*/  @!P0 BRA `(.L_x_2122) ;  /* 0x0000000000048947 */ /* 0x010fea0003800000 */
[----:B------:R-:W-:Y:S01]  /*113f0*/  BPT.TRAP 0x1 ;  /* 0x000000040000795c */ /* 0x000fe20000300000 */
.L_x_2122:
[----:B------:R-:W-:Y:S05]  /*11400*/  BSYNC B1 ;  /* 0x0000000000017941 */ /* 0x000fea0003800000 */
.L_x_2121:
[----:B------:R-:W3:Y:S04]  /*11410*/  LDL R11, [R1+0x8] ;  /* 0x00000800010b7983 */ /* 0x000ee80000100800 */
[----:B0-2---:R-:W2:Y:S01]  /*11420*/  LDL R3, [R1] ;  /* 0x0000000001037983 */ /* 0x005ea20000100800 */
        /* <DEDUP_REMOVED lines=10> */
.L_x_2123:
        /* <DEDUP_REMOVED lines=16> */
.L_x_2124:
        /* <DEDUP_REMOVED lines=16> */
.L_x_2125:
        /* <DEDUP_REMOVED lines=9> */
.L_x_2112:
[----:B------:R-:W-:Y:S05]  /*11760*/  BSYNC B0 ;  /* 0x0000000000007941 */ /* 0x000fea0003800000 */
.L_x_2111:
[----:B------:R-:W-:-:S06]  /*11770*/  UISETP.NE.AND UP0, UPT, UR42, 0x3, UPT ;  /* 0x000000032a00788c */ /* 0x000fcc000bf05270 */
[----:B------:R-:W-:-:S13]  /*11780*/  PLOP3.LUT P0, PT, PT, PT, UP0, 0x80, 0x0 ;  /* 0x000000000000781c */ /* 0x000fda0003f0f008 */
[----:B------:R-:W-:Y:S05]  /*11790*/  @!P0 BRA `(.L_x_2126) ;  /* 0x0000000000048947 */ /* 0x000fea0003800000 */
[----:B------:R-:W-:Y:S01]  /*117a0*/  BPT.TRAP 0x1 ;  /* 0x000000040000795c */ /* 0x000fe20000300000 */
.L_x_2126:
        /* <DEDUP_REMOVED lines=9> */
.L_x_2178:
[----:B------:R-:W-:Y:S05]  /*11840*/  BSYNC B0 ;  /* 0x0000000000007941 */ /* 0x000fea0003800000 */
.L_x_2127:
[----:B------:R-:W-:Y:S05]  /*11850*/  @!P0 BRA `(.L_x_2129) ;  /* 0x0000000000048947 */ /* 0x000fea0003800000 */
[----:B------:R-:W-:Y:S01]  /*11860*/  BPT.TRAP 0x1 ;  /* 0x000000040000795c */ /* 0x000fe20000300000 */
.L_x_2129:
[----:B---3--:R-:W3:Y:S01]  /*11870*/  LDL R2, [R1+0x4] ;  /* 0x0000040001027983 */ /* 0x008ee20000100800 */
[----:B------:R-:W-:-:S04]  /*11880*/  SHF.L.U32 R3, R6, 0x1f, RZ ;  /* 0x0000001f06037819 */ /* 0x000fc800000006ff */
[----:B---3--:R3:W4:Y:S02]  /*11890*/  SYNCS.PHASECHK.TRANS64.TRYWAIT P2, [R2+URZ+0x29860], R3 ;  /* 0x02986003020075a7 */ /* 0x008724000804017f */
[----:B---3--:R-:W-:Y:S01]  /*118a0*/  IMAD R2, R7, 0x5000, RZ ;  /* 0x0000500007027824 */ /* 0x008fe200078e02ff */
[----:B----4-:R-:W-:Y:S06]  /*118b0*/  @!P2 BRA `(.L_x_2130) ;  /* 0x000000240010a947 */ /* 0x010fec0003800000 */
.L_x_2179:
[----:B0-----:R-:W3:Y:S04]  /*118c0*/  LDL R4, [R1+0x28] ;  /* 0x0000280001047983 */ /* 0x001ee80000100800 */
[----:B------:R-:W4:Y:S01]  /*118d0*/  LDL R12, [R1+0x1c] ;  /* 0x00001c00010c7983 */ /* 0x000f220000100800 */
[----:B------:R-:W-:Y:S05]  /*118e0*/  WARPSYNC.ALL ;  /* 0x0000000000007948 */ /* 0x000fea0003800000 */
[----:B------:R-:W0:Y:S01]  /*118f0*/  S2R R8, SR_TID.X ;  /* 0x0000000000087919 */ /* 0x000e220000002100 */
[----:B--2---:R-:W-:Y:S01]  /*11900*/  IMAD.MOV.U32 R10, RZ, RZ, 0x40 ;  /* 0x00000040ff0a7424 */ /* 0x004fe200078e00ff */
[----:B0-----:R-:W-:-:S04]  /*11910*/  LOP3.LUT P2, RZ, R8, 0x4, RZ, 0xc0, !PT ;  /* 0x0000000408ff7812 */ /* 0x001fc8000784c0ff */
[----:B------:R-:W-:Y:S02]  /*11920*/  SEL R10, R10, 0xffffffc0, !P2 ;  /* 0xffffffc00a0a7807 */ /* 0x000fe40005000000 */
[C---:B---3--:R-:W-:Y:S02]  /*11930*/  LOP3.LUT R3, R2.reuse, R4, RZ, 0xfc, !PT ;  /* 0x0000000402037212 */ /* 0x048fe400078efcff */
[----:B----4-:R-:W-:-:S03]  /*11940*/  IADD3 R2, R2, UR41, R12 ;  /* 0x0000002902027c10 */ /* 0x010fc6000fffe00c */
        /* <DEDUP_REMOVED lines=70> */
.L_x_2131:
[----:B------:R-:W2:Y:S01]  /*11db0*/  LDL.LU R3, [R1+0x4] ;  /* 0x0000040001037983 */ /* 0x000ea20000300800 */
[C---:B------:R-:W-:Y:S01]  /*11dc0*/  ISETP.GT.AND P0, PT, R20.reuse, RZ, PT ;  /* 0x000000ff1400720c */ /* 0x040fe20003f04270 */
[----:B------:R-:W-:Y:S02]  /*11dd0*/  VIADD R20, R20, 0xffffffff ;  /* 0xffffffff14147836 */ /* 0x000fe40000000000 */
[----:B0-----:R3:W5:Y:S04]  /*11de0*/  LDL R6, [R1+0xc] ;  /* 0x00000c0001067983 */ /* 0x0017680000100800 */
[----:B------:R3:W5:Y:S01]  /*11df0*/  LDL R7, [R1] ;  /* 0x0000000001077983 */ /* 0x0007620000100800 */
[----:B--2---:R3:W-:Y:S01]  /*11e00*/  SYNCS.ARRIVE.TRANS64.A1T0 RZ, [R3+URZ+0x29850], RZ ;  /* 0x029850ff03ff79a7 */ /* 0x0047e2000810003f */
[----:B------:R-:W-:-:S05]  /*11e10*/  @!P1 VIADD R2, R3, 0x29880 ;  /* 0x0002988003029836 */ /* 0x000fca0000000000 */
[----:B------:R-:W-:Y:S01]  /*11e20*/  @!P1 PRMT R2, RZ, 0x654, R2 ;  /* 0x00000654ff029816 */ /* 0x000fe20000000002 */
[----:B------:R-:W-:Y:S06]  /*11e30*/  BAR.SYNC.DEFER_BLOCKING 0x2, 0x80 ;  /* 0x0082000000007b1d */ /* 0x000fec0000010000 */
[----:B------:R3:W-:Y:S01]  /*11e40*/  @!P1 SYNCS.ARRIVE.TRANS64.RED.A1T0 RZ, [R2+URZ], RZ ;  /* 0x000000ff02ff99a7 */ /* 0x0007e2000810043f */
[----:B------:R-:W-:Y:S05]  /*11e50*/  @P0 BRA `(.L_x_2132) ;  /* 0xffffffec00f40947 */ /* 0x000fea000383ffff */
.L_x_2110:
        /* <DEDUP_REMOVED lines=9> */
[----:B0-----:R-:W0:Y:S02]  /*11ef0*/  S2R R4, SR_LTMASK ;  /* 0x0000000000047919 */ /* 0x001e240000003900 */
[----:B0-----:R-:W-:-:S04]  /*11f00*/  LOP3.LUT R4, R4, UR4, RZ, 0xc0, !PT ;  /* 0x0000000404047c12 */ /* 0x001fc8000f8ec0ff */
[----:B-----5:R-:W0:Y:S01]  /*11f10*/  POPC R7, R4 ;  /* 0x0000000400077309 */ /* 0x020e220000000000 */
[----:B--2---:R-:W0:Y:S02]  /*11f20*/  SHFL.IDX PT, R0, R3, R0, 0x1f ;  /* 0x00001f0003007589 */ /* 0x004e2400000e0000 */
[----:B0-----:R-:W-:-:S05]  /*11f30*/  IADD3 R0, R0, UR46, R7 ;  /* 0x0000002e00007c10 */ /* 0x001fca000fffe007 */
[----:B------:R4:W-:Y:S02]  /*11f40*/  STL [R1+0x20], R0 ;  /* 0x0000200001007387 */ /* 0x0009e40000100800 */
.L_x_2134:
[----:B------:R-:W-:Y:S05]  /*11f50*/  BSYNC B0 ;  /* 0x0000000000007941 */ /* 0x000fea0003800000 */
.L_x_2133:
[----:B------:R-:W-:-:S06]  /*11f60*/  UISETP.NE.AND UP0, UPT, UR42, 0x3, UPT ;  /* 0x000000032a00788c */ /* 0x000fcc000bf05270 */
[----:B------:R-:W-:-:S13]  /*11f70*/  PLOP3.LUT P0, PT, PT, PT, UP0, 0x80, 0x0 ;  /* 0x000000000000781c */ /* 0x000fda0003f0f008 */
[----:B------:R-:W-:Y:S05]  /*11f80*/  @!P0 BRA `(.L_x_2135) ;  /* 0x0000000000048947 */ /* 0x000fea0003800000 */
[----:B------:R-:W-:Y:S01]  /*11f90*/  BPT.TRAP 0x1 ;  /* 0x000000040000795c */ /* 0x000fe20000300000 */
.L_x_2135:
        /* <DEDUP_REMOVED lines=10> */
.L_x_2180:
[----:B------:R-:W-:Y:S05]  /*12040*/  BSYNC B0 ;  /* 0x0000000000007941 */ /* 0x000fea0003800000 */
.L_x_2136:
[----:B------:R-:W-:Y:S05]  /*12050*/  @!P2 BRA `(.L_x_2138) ;  /* 0x000000000004a947 */ /* 0x000fea0003800000 */
[----:B------:R-:W-:Y:S01]  /*12060*/  BPT.TRAP 0x1 ;  /* 0x000000040000795c */ /* 0x000fe20000300000 */
.L_x_2138:
[----:B------:R-:W2:Y:S02]  /*12070*/  LDL R0, [R1+0xc] ;  /* 0x00000c0001007983 */ /* 0x000ea40000100800 */
[----:B--2---:R-:W-:-:S04]  /*12080*/  SHF.L.U32 R3, R0, 0x1f, RZ ;  /* 0x0000001f00037819 */ /* 0x004fc800000006ff */
[----:B------:R-:W2:Y:S02]  /*12090*/  SYNCS.PHASECHK.TRANS64.TRYWAIT P0, [R20+URZ+0x29860], R3 ;  /* 0x02986003140075a7 */ /* 0x000ea4000800017f */
[----:B--2---:R-:W-:Y:S05]  /*120a0*/  @!P0 BRA `(.L_x_2139) ;  /* 0x0000001c00408947 */ /* 0x004fea0003800000 */
.L_x_2181:
[----:B------:R-:W3:Y:S04]  /*120b0*/  LDL R0, [R1] ;  /* 0x0000000001007983 */ /* 0x000ee80000100800 */
[----:B------:R-:W4:Y:S04]  /*120c0*/  LDL R2, [R1+0x28] ;  /* 0x0000280001027983 */ /* 0x000f280000100800 */
[----:B------:R-:W2:Y:S01]  /*120d0*/  LDL R12, [R1+0x1c] ;  /* 0x00001c00010c7983 */ /* 0x000ea20000100800 */
[----:B------:R-:W-:Y:S05]  /*120e0*/  WARPSYNC.ALL ;  /* 0x0000000000007948 */ /* 0x000fea0003800000 */
[----:B------:R-:W0:Y:S01]  /*120f0*/  S2R R8, SR_TID.X ;  /* 0x0000000000087919 */ /* 0x000e220000002100 */
[----:B------:R-:W-:Y:S01]  /*12100*/  IMAD.MOV.U32 R10, RZ, RZ, 0x40 ;  /* 0x00000040ff0a7424 */ /* 0x000fe200078e00ff */
[----:B0-----:R-:W-:-:S04]  /*12110*/  LOP3.LUT P0, RZ, R8, 0x4, RZ, 0xc0, !PT ;  /* 0x0000000408ff7812 */ /* 0x001fc8000780c0ff */
[----:B------:R-:W-:Y:S01]  /*12120*/  SEL R10, R10, 0xffffffc0, !P0 ;  /* 0xffffffc00a0a7807 */ /* 0x000fe20004000000 */
[----:B---3--:R-:W-:-:S05]  /*12130*/  IMAD R0, R0, 0x5000, RZ ;  /* 0x0000500000007824 */ /* 0x008fca00078e02ff */
[C---:B----4-:R-:W-:Y:S02]  /*12140*/  LOP3.LUT R2, R0.reuse, R2, RZ, 0xfc, !PT ;  /* 0x0000000200027212 */ /* 0x050fe400078efcff */
[----:B--2---:R-:W-:-:S03]  /*12150*/  IADD3 R0, R0, UR41, R12 ;  /* 0x0000002900007c10 */ /* 0x004fc6000fffe00c */
        /* <DEDUP_REMOVED lines=70> */
.L_x_2140:
        /* <DEDUP_REMOVED lines=14> */
.L_x_2094:
[----:B------:R-:W-:Y:S05]  /*126a0*/  BSYNC B6 ;  /* 0x0000000000067941 */ /* 0x000fea0003800000 */
.L_x_2092:
[----:B0-2---:R-:W2:Y:S02]  /*126b0*/  LDL R0, [R1+0x30] ;  /* 0x0000300001007983 */ /* 0x005ea40000100800 */
[----:B--2---:R-:W-:-:S13]  /*126c0*/  ISETP.NE.AND P0, PT, R0, RZ, PT ;  /* 0x000000ff0000720c */ /* 0x004fda0003f05270 */
        /* <DEDUP_REMOVED lines=13> */
.L_x_2141:
        /* <DEDUP_REMOVED lines=41> */
.L_x_2147:
        /* <DEDUP_REMOVED lines=14> */
.L_x_2146:
[----:B------:R-:W-:Y:S05]  /*12b10*/  BSYNC B0 ;  /* 0x0000000000007941 */ /* 0x000fea0003800000 */
.L_x_2145:
        /* <DEDUP_REMOVED lines=21> */
.L_x_2143:
        /* <DEDUP_REMOVED lines=21> */
.L_x_2148:
        /* <DEDUP_REMOVED lines=64> */
.L_x_2144:
[----:B------:R0:W-:Y:S01]  /*131c0*/  STL [R1+0x20], R0 ;  /* 0x0000200001007387 */ /* 0x0001e20000100800 */
[----:B------:R-:W-:Y:S01]  /*131d0*/  ULDC UR48, c[0x0][0xc14] ;  /* 0x0003050000307ab9 */ /* 0x000fe20000000800 */
[----:B------:R-:W-:Y:S02]  /*131e0*/  UMOV UR38, URZ ;  /* 0x0000003f00267c82 */ /* 0x000fe40008000000 */
[----:B------:R0:W-:Y:S03]  /*131f0*/  STL [R1+0x24], RZ ;  /* 0x000024ff01007387 */ /* 0x0001e60000100800 */
.L_x_2149:
        /* <DEDUP_REMOVED lines=15> */
.L_x_2142:
[----:B------:R-:W-:Y:S02]  /*132f0*/  ULDC UR4, c[0x0][0xc14] ;  /* 0x0003050000047ab9 */ /* 0x000fe40000000800 */
[----:B------:R-:W-:-:S06]  /*13300*/  UISETP.GE.AND UP0, UPT, UR48, UR4, UPT ;  /* 0x000000043000728c */ /* 0x000fcc000bf06270 */
[----:B------:R-:W-:-:S13]  /*13310*/  PLOP3.LUT P0, PT, PT, PT, UP0, 0x80, 0x0 ;  /* 0x000000000000781c */ /* 0x000fda0003f0f008 */
[----:B------:R-:W-:Y:S05]  /*13320*/  @!P0 BRA `(.L_x_2150) ;  /* 0xffffffc000988947 */ /* 0x000fea000383ffff */
.L_x_2088:
        /* <DEDUP_REMOVED lines=12> */
.L_x_2182:
[----:B------:R-:W-:Y:S05]  /*133f0*/  BSYNC B0 ;  /* 0x0000000000007941 */ /* 0x000fea0003800000 */
.L_x_2151:
[----:B------:R-:W-:-:S03]  /*13400*/  UMOV UR4, 0xffffffff ;  /* 0xffffffff00047882 */ /* 0x000fc60000000000 */
[----:B------:R-:W-:Y:S05]  /*13410*/  BRA.DIV UR4, `(.L_x_2153) ;  /* 0x0000000a048c7947 */ /* 0x000fea000b800000 */
[----:B------:R-:W1:Y:S02]  /*13420*/  S2R R2, SR_TID.X ;  /* 0x0000000000027919 */ /* 0x000e640000002100 */
[----:B-1----:R-:W-:-:S04]  /*13430*/  SHF.R.U32.HI R2, RZ, 0x5, R2 ;  /* 0x00000005ff027819 */ /* 0x002fc80000011602 */
[----:B------:R-:W-:-:S05]  /*13440*/  LOP3.LUT R2, R2, 0x3, RZ, 0xc0, !PT ;  /* 0x0000000302027812 */ /* 0x000fca00078ec0ff */
[----:B------:R1:W2:Y:S02]  /*13450*/  SHFL.IDX PT, R14, R2, RZ, 0x1f ;  /* 0x00001fff020e7589 */ /* 0x0002a400000e0000 */
.L_x_2185:
[----:B--2---:R-:W-:Y:S01]  /*13460*/  ISETP.NE.AND P0, PT, R14, RZ, PT ;  /* 0x000000ff0e00720c */ /* 0x004fe20003f05270 */
[----:B------:R-:W-:-:S12]  /*13470*/  BSSY B0, `(.L_x_2154) ;  /* 0x000002e000007945 */ /* 0x000fd80003800000 */
[----:B------:R-:W-:Y:S05]  /*13480*/  @P0 BRA `(.L_x_2155) ;  /* 0x0000000000b00947 */ /* 0x000fea0003800000 */
[----:B------:R-:W-:-:S03]  /*13490*/  UMOV UR4, 0xffffffff ;  /* 0xffffffff00047882 */ /* 0x000fc60000000000 */
[----:B------:R-:W-:Y:S05]  /*134a0*/  BRA.DIV UR4, `(.L_x_2156) ;  /* 0x0000000a049c7947 */ /* 0x000fea000b800000 */
[----:B------:R-:W-:-:S13]  /*134b0*/  ELECT P6, URZ, PT ;  /* 0x00000000003f782f */ /* 0x000fda00038c0000 */
.L_x_2188:
[----:B------:R-:W-:Y:S05]  /*134c0*/  @!P6 BRA `(.L_x_2155) ;  /* 0x0000000000a0e947 */ /* 0x000fea0003800000 */
[----:B------:R-:W-:-:S06]  /*134d0*/  ULOP3.LUT UR4, UR40, 0x2, URZ, 0xfc, !UPT ;  /* 0x0000000228047892 */ /* 0x000fcc000f8efc3f */
[----:B-1----:R-:W-:-:S05]  /*134e0*/  IMAD.U32 R2, RZ, RZ, UR4 ;  /* 0x00000004ff027e24 */ /* 0x002fca000f8e00ff */
[----:B------:R-:W-:-:S13]  /*134f0*/  ISETP.NE.AND P0, PT, R2, 0x3, PT ;  /* 0x000000030200780c */ /* 0x000fda0003f05270 */
[----:B------:R-:W-:Y:S05]  /*13500*/  @!P0 BRA `(.L_x_2157) ;  /* 0x0000000000048947 */ /* 0x000fea0003800000 */
[----:B------:R-:W-:Y:S01]  /*13510*/  BPT.TRAP 0x1 ;  /* 0x000000040000795c */ /* 0x000fe20000300000 */
.L_x_2157:
        /* <DEDUP_REMOVED lines=14> */
.L_x_2189:
[----:B------:R-:W1:Y:S02]  /*13600*/  SYNCS.PHASECHK.TRANS64.TRYWAIT P1, [R7+URZ], R2 ;  /* 0x00000002070075a7 */ /* 0x000e64000802017f */
[----:B-1----:R-:W-:Y:S05]  /*13610*/  @!P1 BRA `(.L_x_2159) ;  /* 0x0000000800749947 */ /* 0x002fea0003800000 */
.L_x_2190:
[----:B------:R-:W-:Y:S05]  /*13620*/  @!P0 BRA `(.L_x_2160) ;  /* 0x0000000000048947 */ /* 0x000fea0003800000 */
[----:B------:R-:W-:Y:S01]  /*13630*/  BPT.TRAP 0x1 ;  /* 0x000000040000795c */ /* 0x000fe20000300000 */
.L_x_2160:
[----:B------:R-:W2:Y:S02]  /*13640*/  LDL.LU R4, [R1] ;  /* 0x0000000001047983 */ /* 0x000ea40000300800 */
[----:B--2---:R-:W-:-:S04]  /*13650*/  IMAD R4, R4, 0x8, R0 ;  /* 0x0000000804047824 */ /* 0x004fc800078e0200 */
[----:B------:R-:W2:Y:S02]  /*13660*/  SYNCS.PHASECHK.TRANS64.TRYWAIT P1, [R4+URZ+0x29860], R5 ;  /* 0x02986005040075a7 */ /* 0x000ea4000802017f */
[----:B--2---:R-:W-:Y:S05]  /*13670*/  @!P1 BRA `(.L_x_2161) ;  /* 0x0000000800709947 */ /* 0x004fea0003800000 */
.L_x_2191:
[----:B------:R-:W-:Y:S05]  /*13680*/  @!P0 BRA `(.L_x_2162) ;  /* 0x0000000000048947 */ /* 0x000fea0003800000 */
[----:B------:R-:W-:Y:S01]  /*13690*/  BPT.TRAP 0x1 ;  /* 0x000000040000795c */ /* 0x000fe20000300000 */
.L_x_2162:
[----:B------:R-:W-:-:S04]  /*136a0*/  IMAD R3, R3, 0x8, R0 ;  /* 0x0000000803037824 */ /* 0x000fc800078e0200 */
[----:B------:R-:W3:Y:S02]  /*136b0*/  SYNCS.PHASECHK.TRANS64.TRYWAIT P1, [R3+URZ+0x29860], R2 ;  /* 0x02986002030075a7 */ /* 0x000ee4000802017f */
[----:B---3--:R-:W-:Y:S05]  /*136c0*/  @!P1 BRA `(.L_x_2163) ;  /* 0x0000000800709947 */ /* 0x008fea0003800000 */
.L_x_2192:
[----:B------:R-:W-:Y:S05]  /*136d0*/  @!P0 BRA `(.L_x_2164) ;  /* 0x0000000000048947 */ /* 0x000fea0003800000 */
[----:B------:R-:W-:Y:S01]  /*136e0*/  BPT.TRAP 0x1 ;  /* 0x000000040000795c */ /* 0x000fe20000300000 */
.L_x_2164:
[----:B------:R-:W4:Y:S02]  /*136f0*/  SYNCS.PHASECHK.TRANS64.TRYWAIT P0, [R4+URZ+0x29880], R5 ;  /* 0x02988005040075a7 */ /* 0x000f24000800017f */
[----:B----4-:R-:W-:Y:S05]  /*13700*/  @!P0 BRA `(.L_x_2165) ;  /* 0x0000000800748947 */ /* 0x010fea0003800000 */
.L_x_2166:
[----:B------:R0:W0:Y:S02]  /*13710*/  SYNCS.PHASECHK.TRANS64.TRYWAIT P0, [R3+URZ+0x29880], R2 ;  /* 0x02988002030075a7 */ /* 0x000024000800017f */
[----:B0-----:R-:W-:Y:S05]  /*13720*/  @!P0 NANOSLEEP.SYNCS 0x989680 ;  /* 0x009896800000895d */ /* 0x001fea0003900000 */
[----:B------:R-:W0:Y:S02]  /*13730*/  @!P0 SYNCS.PHASECHK.TRANS64 P0, [R3+URZ+0x29880], R2 ;  /* 0x02988002030085a7 */ /* 0x000e24000800007f */
[----:B0-----:R-:W-:Y:S05]  /*13740*/  @!P0 BRA `(.L_x_2166) ;  /* 0xfffffffc00f08947 */ /* 0x001fea000383ffff */
.L_x_2155:
[----:B------:R-:W-:Y:S05]  /*13750*/  BSYNC B0 ;  /* 0x0000000000007941 */ /* 0x000fea0003800000 */
.L_x_2154:
[----:B------:R-:W-:Y:S05]  /*13760*/  EXIT ;  /* 0x000000000000794d */ /* 0x000fea0003800000 */
.L_x_2027:
[----:B0-----:R-:W-:-:S04]  /*13770*/  IMAD.U32 R3, RZ, RZ, UR41 ;  /* 0x00000029ff037e24 */ /* 0x001fc8000f8e00ff */
[----:B------:R0:W1:Y:S03]  /*13780*/  SYNCS.PHASECHK.TRANS64.TRYWAIT P1, [R3+URZ+0x29800], R0 ;  /* 0x02980000030075a7 */ /* 0x000066000802017f */
[----:B-1----:R-:W-:Y:S05]  /*13790*/  @!P1 NANOSLEEP.SYNCS 0x989680 ;  /* 0x009896800000995d */ /* 0x002fea0003900000 */
[----:B------:R-:W1:Y:S02]  /*137a0*/  @!P1 SYNCS.PHASECHK.TRANS64 P1, [R3+URZ+0x29800], R0 ;  /* 0x02980000030095a7 */ /* 0x000e64000802007f */
[----:B-1----:R-:W-:Y:S05]  /*137b0*/  @!P1 BRA `(.L_x_2027) ;  /* 0xfffffffc00ec9947 */ /* 0x002fea000383ffff */
[----:B------:R-:W-:Y:S05]  /*137c0*/  BRA `(.L_x_2167) ;  /* 0xfffffee000e47947 */ /* 0x000fea000383ffff */
.L_x_2031:
[----:B-1----:R1:W2:Y:S02]  /*137d0*/  SYNCS.PHASECHK.TRANS64.TRYWAIT P2, [R2+URZ+0x29830], R3 ;  /* 0x02983003020075a7 */ /* 0x0022a4000804017f */
[----:B--2---:R-:W-:Y:S05]  /*137e0*/  @!P2 NANOSLEEP.SYNCS 0x989680 ;  /* 0x009896800000a95d */ /* 0x004fea0003900000 */
[----:B------:R-:W2:Y:S02]  /*137f0*/  @!P2 SYNCS.PHASECHK.TRANS64 P2, [R2+URZ+0x29830], R3 ;  /* 0x029830030200a5a7 */ /* 0x000ea4000804007f */
[----:B--2---:R-:W-:Y:S05]  /*13800*/  @!P2 BRA `(.L_x_2031) ;  /* 0xfffffffc00f0a947 */ /* 0x004fea000383ffff */
[----:B------:R-:W-:Y:S05]  /*13810*/  BRA `(.L_x_2030) ;  /* 0xfffffee4000c7947 */ /* 0x000fea000383ffff */
.L_x_2036:
[----:B-1----:R-:W-:-:S04]  /*13820*/  IMAD.U32 R7, RZ, RZ, UR6 ;  /* 0x00000006ff077e24 */ /* 0x002fc8000f8e00ff */
[----:B------:R1:W2:Y:S03]  /*13830*/  SYNCS.PHASECHK.TRANS64.TRYWAIT P2, [R7+URZ+0x29830], R0 ;  /* 0x02983000070075a7 */ /* 0x0002a6000804017f */
[----:B--2---:R-:W-:Y:S05]  /*13840*/  @!P2 NANOSLEEP.SYNCS 0x989680 ;  /* 0x009896800000a95d */ /* 0x004fea0003900000 */
[----:B------:R-:W2:Y:S02]  /*13850*/  @!P2 SYNCS.PHASECHK.TRANS64 P2, [R7+URZ+0x29830], R0 ;  /* 0x029830000700a5a7 */ /* 0x000ea4000804007f */
[----:B--2---:R-:W-:Y:S05]  /*13860*/  @!P2 BRA `(.L_x_2036) ;  /* 0xfffffffc00eca947 */ /* 0x004fea000383ffff */
[----:B------:R-:W-:Y:S05]  /*13870*/  BRA `(.L_x_2033) ;  /* 0xffffff18008c7947 */ /* 0x000fea000383ffff */
.L_x_2040:
[----:B-1----:R-:W-:-:S04]  /*13880*/  IMAD.U32 R7, RZ, RZ, UR6 ;  /* 0x00000006ff077e24 */ /* 0x002fc8000f8e00ff */
[----:B------:R1:W2:Y:S03]  /*13890*/  SYNCS.PHASECHK.TRANS64.TRYWAIT P2, [R7+URZ+0x29850], R0 ;  /* 0x02985000070075a7 */ /* 0x0002a6000804017f */
[----:B--2---:R-:W-:Y:S05]  /*138a0*/  @!P2 NANOSLEEP.SYNCS 0x989680 ;  /* 0x009896800000a95d */ /* 0x004fea0003900000 */
[----:B------:R-:W2:Y:S02]  /*138b0*/  @!P2 SYNCS.PHASECHK.TRANS64 P2, [R7+URZ+0x29850], R0 ;  /* 0x029850000700a5a7 */ /* 0x000ea4000804007f */
[----:B--2---:R-:W-:Y:S05]  /*138c0*/  @!P2 BRA `(.L_x_2040) ;  /* 0xfffffffc00eca947 */ /* 0x004fea000383ffff */
[----:B------:R-:W-:Y:S05]  /*138d0*/  BRA `(.L_x_2037) ;  /* 0xffffff24008c7947 */ /* 0x000fea000383ffff */
.L_x_2047:
[----:B-1----:R-:W-:-:S04]  /*138e0*/  IMAD.U32 R9, RZ, RZ, UR6 ;  /* 0x00000006ff097e24 */ /* 0x002fc8000f8e00ff */
[----:B------:R1:W2:Y:S03]  /*138f0*/  SYNCS.PHASECHK.TRANS64.TRYWAIT P2, [R9+URZ+0x29830], R0 ;  /* 0x02983000090075a7 */ /* 0x0002a6000804017f */
[----:B--2---:R-:W-:Y:S05]  /*13900*/  @!P2 NANOSLEEP.SYNCS 0x989680 ;  /* 0x009896800000a95d */ /* 0x004fea0003900000 */
[----:B------:R-:W2:Y:S02]  /*13910*/  @!P2 SYNCS.PHASECHK.TRANS64 P2, [R9+URZ+0x29830], R0 ;  /* 0x029830000900a5a7 */ /* 0x000ea4000804007f */
[----:B--2---:R-:W-:Y:S05]  /*13920*/  @!P2 BRA `(.L_x_2047) ;  /* 0xfffffffc00eca947 */ /* 0x004fea000383ffff */
[----:B------:R-:W-:Y:S05]  /*13930*/  BRA `(.L_x_2044) ;  /* 0xffffff5000447947 */ /* 0x000fea000383ffff */
.L_x_2051:
[----:B-1----:R-:W-:-:S04]  /*13940*/  IMAD.U32 R9, RZ, RZ, UR6 ;  /* 0x00000006ff097e24 */ /* 0x002fc8000f8e00ff */
[----:B------:R1:W2:Y:S03]  /*13950*/  SYNCS.PHASECHK.TRANS64.TRYWAIT P2, [R9+URZ+0x29850], R0 ;  /* 0x02985000090075a7 */ /* 0x0002a6000804017f */
[----:B--2---:R-:W-:Y:S05]  /*13960*/  @!P2 NANOSLEEP.SYNCS 0x989680 ;  /* 0x009896800000a95d */ /* 0x004fea0003900000 */
[----:B------:R-:W2:Y:S02]  /*13970*/  @!P2 SYNCS.PHASECHK.TRANS64 P2, [R9+URZ+0x29850], R0 ;  /* 0x029850000900a5a7 */ /* 0x000ea4000804007f */
[----:B--2---:R-:W-:Y:S05]  /*13980*/  @!P2 BRA `(.L_x_2051) ;  /* 0xfffffffc00eca947 */ /* 0x004fea000383ffff */
[----:B------:R-:W-:Y:S05]  /*13990*/  BRA `(.L_x_2048) ;  /* 0xffffff5c00447947 */ /* 0x000fea000383ffff */
.L_x_2057:
[----:B-1----:R-:W-:-:S04]  /*139a0*/  IMAD.U32 R5, RZ, RZ, UR9 ;  /* 0x00000009ff057e24 */ /* 0x002fc8000f8e00ff */
[----:B------:R1:W2:Y:S03]  /*139b0*/  SYNCS.PHASECHK.TRANS64.TRYWAIT P1, [R5+URZ+0x29850], R4 ;  /* 0x02985004050075a7 */ /* 0x0002a6000802017f */
[----:B--2---:R-:W-:Y:S05]  /*139c0*/  @!P1 NANOSLEEP.SYNCS 0x989680 ;  /* 0x009896800000995d */ /* 0x004fea0003900000 */
[----:B------:R-:W2:Y:S02]  /*139d0*/  @!P1 SYNCS.PHASECHK.TRANS64 P1, [R5+URZ+0x29850], R4 ;  /* 0x02985004050095a7 */ /* 0x000ea4000802007f */
[----:B--2---:R-:W-:Y:S05]  /*139e0*/  @!P1 BRA `(.L_x_2057) ;  /* 0xfffffffc00ec9947 */ /* 0x004fea000383ffff */
[----:B------:R-:W-:Y:S05]  /*139f0*/  BRA `(.L_x_2056) ;  /* 0xffffff7c00107947 */ /* 0x000fea000383ffff */
.L_x_2099:
[----:B------:R-:W-:Y:S02]  /*13a00*/  IMAD.MOV.U32 R13, RZ, RZ, R4 ;  /* 0x000000ffff0d7224 */ /* 0x000fe400078e0004 */
[----:B------:R-:W-:Y:S02]  /*13a10*/  IMAD.MOV.U32 R12, RZ, RZ, RZ ;  /* 0x000000ffff0c7224 */ /* 0x000fe400078e00ff */
[----:B------:R-:W-:Y:S02]  /*13a20*/  IMAD.MOV.U32 R11, RZ, RZ, 0x1f ;  /* 0x0000001fff0b7424 */ /* 0x000fe400078e00ff */
[----:B------:R-:W-:-:S07]  /*13a30*/  IMAD.MOV.U32 R15, RZ, RZ, -0x1 ;  /* 0xffffffffff0f7424 */ /* 0x000fce00078e00ff */
[----:B-1----:R-:W-:Y:S05]  /*13a40*/  WARPSYNC.COLLECTIVE R15, `(.L_x_2168) ;  /* 0x000000000f087348 */ /* 0x002fea0003c00000 */
[----:B------:R0:W2:Y:S02]  /*13a50*/  SHFL.IDX P6, R14, R13, R12, R11 ;  /* 0x0000000c0d0e7389 */ /* 0x0000a400000c000b */
[----:B012---:R-:W-:Y:S01]  /*13a60*/  ENDCOLLECTIVE ;  /* 0x000000000000791b */ /* 0x007fe20003800000 */
.L_x_2168:
[----:B------:R-:W-:Y:S05]  /*13a70*/  BRA `(.L_x_2169) ;  /* 0xffffffc800a07947 */ /* 0x000fea000383ffff */
.L_x_2101:
[----:B------:R-:W-:Y:S01]  /*13a80*/  BSSY B0, `(.L_x_2170) ;  /* 0x0000006000007945 */ /* 0x000fe20003800000 */
[----:B------:R-:W-:-:S07]  /*13a90*/  IMAD.MOV.U32 R15, RZ, RZ, -0x1 ;  /* 0xffffffffff0f7424 */ /* 0x000fce00078e00ff */
[----:B0-----:R-:W-:Y:S05]  /*13aa0*/  WARPSYNC.COLLECTIVE R15, `(.L_x_2171) ;  /* 0x000000000f0c7348 */ /* 0x001fea0003c00000 */
[----:B------:R-:W-:Y:S02]  /*13ab0*/  ELECT P6, UR62, PT ;  /* 0x00000000003e782f */ /* 0x000fe400038c0000 */
[----:B------:R-:W-:Y:S01]  /*13ac0*/  MOV R14, UR62 ;  /* 0x0000003e000e7c02 */ /* 0x000fe20008000f00 */
[----:B0-----:R-:W-:Y:S10]  /*13ad0*/  ENDCOLLECTIVE ;  /* 0x000000000000791b */ /* 0x001ff40003800000 */
.L_x_2171:
[----:B------:R-:W-:Y:S05]  /*13ae0*/  BSYNC B0 ;  /* 0x0000000000007941 */ /* 0x000fea0003800000 */
.L_x_2170:
[----:B------:R-:W-:Y:S05]  /*13af0*/  BRA `(.L_x_2172) ;  /* 0xffffffc8009c7947 */ /* 0x000fea000383ffff */
.L_x_2104:
[----:B-1----:R1:W2:Y:S02]  /*13b00*/  SYNCS.PHASECHK.TRANS64.TRYWAIT P2, [R3+URZ+0x29880], R2 ;  /* 0x02988002030075a7 */ /* 0x0022a4000804017f */
[----:B--2---:R-:W-:Y:S05]  /*13b10*/  @!P2 NANOSLEEP.SYNCS 0x989680 ;  /* 0x009896800000a95d */ /* 0x004fea0003900000 */
[----:B------:R-:W2:Y:S02]  /*13b20*/  @!P2 SYNCS.PHASECHK.TRANS64 P2, [R3+URZ+0x29880], R2 ;  /* 0x029880020300a5a7 */ /* 0x000ea4000804007f */
[----:B--2---:R-:W-:Y:S05]  /*13b30*/  @!P2 BRA `(.L_x_2104) ;  /* 0xfffffffc00f0a947 */ /* 0x004fea000383ffff */
[----:B------:R-:W-:Y:S05]  /*13b40*/  BRA `(.L_x_2173) ;  /* 0xffffffc800fc7947 */ /* 0x000fea000383ffff */
.L_x_2106:
[----:B0-----:R0:W2:Y:S02]  /*13b50*/  SYNCS.PHASECHK.TRANS64.TRYWAIT P2, [R3+URZ+0x29840], R2 ;  /* 0x02984002030075a7 */ /* 0x0010a4000804017f */
[----:B--2---:R-:W-:Y:S05]  /*13b60*/  @!P2 NANOSLEEP.SYNCS 0x989680 ;  /* 0x009896800000a95d */ /* 0x004fea0003900000 */
[----:B------:R-:W2:Y:S02]  /*13b70*/  @!P2 SYNCS.PHASECHK.TRANS64 P2, [R3+URZ+0x29840], R2 ;  /* 0x029840020300a5a7 */ /* 0x000ea4000804007f */
[----:B--2---:R-:W-:Y:S05]  /*13b80*/  @!P2 BRA `(.L_x_2106) ;  /* 0xfffffffc00f0a947 */ /* 0x004fea000383ffff */
[----:B------:R-:W-:Y:S05]  /*13b90*/  BRA `(.L_x_2174) ;  /* 0xffffffcc00587947 */ /* 0x000fea000383ffff */
.L_x_2109:
[----:B--2---:R-:W-:-:S04]  /*13ba0*/  IMAD.U32 R3, RZ, RZ, UR41 ;  /* 0x00000029ff037e24 */ /* 0x004fc8000f8e00ff */
[----:B------:R2:W3:Y:S03]  /*13bb0*/  SYNCS.PHASECHK.TRANS64.TRYWAIT P0, [R3+URZ+0x29820], R2 ;  /* 0x02982002030075a7 */ /* 0x0004e6000800017f */
[----:B---3--:R-:W-:Y:S05]  /*13bc0*/  @!P0 NANOSLEEP.SYNCS 0x989680 ;  /* 0x009896800000895d */ /* 0x008fea0003900000 */
[----:B------:R-:W3:Y:S02]  /*13bd0*/  @!P0 SYNCS.PHASECHK.TRANS64 P0, [R3+URZ+0x29820], R2 ;  /* 0x02982002030085a7 */ /* 0x000ee4000800007f */
[----:B---3--:R-:W-:Y:S05]  /*13be0*/  @!P0 BRA `(.L_x_2109) ;  /* 0xfffffffc00ec8947 */ /* 0x008fea000383ffff */
[----:B------:R-:W-:Y:S05]  /*13bf0*/  BRA `(.L_x_2175) ;  /* 0xffffffd000787947 */ /* 0x000fea000383ffff */
.L_x_2115:
[----:B0-----:R0:W3:Y:S02]  /*13c00*/  SYNCS.PHASECHK.TRANS64.TRYWAIT P0, [R4+URZ+0x29880], R3 ;  /* 0x02988003040075a7 */ /* 0x0010e4000800017f */
[----:B---3--:R-:W-:Y:S05]  /*13c10*/  @!P0 NANOSLEEP.SYNCS 0x989680 ;  /* 0x009896800000895d */ /* 0x008fea0003900000 */
[----:B------:R-:W3:Y:S02]  /*13c20*/  @!P0 SYNCS.PHASECHK.TRANS64 P0, [R4+URZ+0x29880], R3 ;  /* 0x02988003040085a7 */ /* 0x000ee4000800007f */
[----:B---3--:R-:W-:Y:S05]  /*13c30*/  @!P0 BRA `(.L_x_2115) ;  /* 0xfffffffc00f08947 */ /* 0x008fea000383ffff */
[----:B------:R-:W-:Y:S05]  /*13c40*/  BRA `(.L_x_2176) ;  /* 0xffffffd400207947 */ /* 0x000fea000383ffff */
.L_x_2120:
[----:B--2---:R2:W3:Y:S02]  /*13c50*/  SYNCS.PHASECHK.TRANS64.TRYWAIT P0, [R4+URZ+0x29840], R3 ;  /* 0x02984003040075a7 */ /* 0x0044e4000800017f */
[----:B---3--:R-:W-:Y:S05]  /*13c60*/  @!P0 NANOSLEEP.SYNCS 0x989680 ;  /* 0x009896800000895d */ /* 0x008fea0003900000 */
[----:B------:R-:W3:Y:S02]  /*13c70*/  @!P0 SYNCS.PHASECHK.TRANS64 P0, [R4+URZ+0x29840], R3 ;  /* 0x02984003040085a7 */ /* 0x000ee4000800007f */
[----:B---3--:R-:W-:Y:S05]  /*13c80*/  @!P0 BRA `(.L_x_2120) ;  /* 0xfffffffc00f08947 */ /* 0x008fea000383ffff */
[----:B------:R-:W-:Y:S05]  /*13c90*/  BRA `(.L_x_2177) ;  /* 0xffffffd400a87947 */ /* 0x000fea000383ffff */
.L_x_2128:
[----:B---3--:R-:W3:Y:S02]  /*13ca0*/  LDL R3, [R1+0x4] ;  /* 0x0000040001037983 */ /* 0x008ee40000100800 */
[----:B---3--:R3:W4:Y:S02]  /*13cb0*/  SYNCS.PHASECHK.TRANS64.TRYWAIT P2, [R3+URZ+0x29870], R2 ;  /* 0x02987002030075a7 */ /* 0x008724000804017f */
[----:B----4-:R-:W-:Y:S05]  /*13cc0*/  @!P2 NANOSLEEP.SYNCS 0x989680 ;  /* 0x009896800000a95d */ /* 0x010fea0003900000 */
[----:B------:R-:W4:Y:S02]  /*13cd0*/  @!P2 SYNCS.PHASECHK.TRANS64 P2, [R3+URZ+0x29870], R2 ;  /* 0x029870020300a5a7 */ /* 0x000f24000804007f */
[----:B----4-:R-:W-:Y:S05]  /*13ce0*/  @!P2 BRA `(.L_x_2128) ;  /* 0xfffffffc00eca947 */ /* 0x010fea000383ffff */
[----:B------:R-:W-:Y:S05]  /*13cf0*/  BRA `(.L_x_2178) ;  /* 0xffffffd800d07947 */ /* 0x000fea000383ffff */
.L_x_2130:
[----:B0-----:R-:W3:Y:S02]  /*13d00*/  LDL R4, [R1+0x4] ;  /* 0x0000040001047983 */ /* 0x001ee40000100800 */
[----:B---3--:R0:W3:Y:S02]  /*13d10*/  SYNCS.PHASECHK.TRANS64.TRYWAIT P2, [R4+URZ+0x29860], R3 ;  /* 0x02986003040075a7 */ /* 0x0080e4000804017f */
[----:B---3--:R-:W-:Y:S05]  /*13d20*/  @!P2 NANOSLEEP.SYNCS 0x989680 ;  /* 0x009896800000a95d */ /* 0x008fea0003900000 */
[----:B------:R-:W3:Y:S02]  /*13d30*/  @!P2 SYNCS.PHASECHK.TRANS64 P2, [R4+URZ+0x29860], R3 ;  /* 0x029860030400a5a7 */ /* 0x000ee4000804007f */
[----:B---3--:R-:W-:Y:S05]  /*13d40*/  @!P2 BRA `(.L_x_2130) ;  /* 0xfffffffc00eca947 */ /* 0x008fea000383ffff */
[----:B------:R-:W-:Y:S05]  /*13d50*/  BRA `(.L_x_2179) ;  /* 0xffffffd800d87947 */ /* 0x000fea000383ffff */
.L_x_2137:
[----:B--2---:R2:W3:Y:S02]  /*13d60*/  SYNCS.PHASECHK.TRANS64.TRYWAIT P0, [R20+URZ+0x29870], R3 ;  /* 0x02987003140075a7 */ /* 0x0044e4000800017f */
[----:B---3--:R-:W-:Y:S05]  /*13d70*/  @!P0 NANOSLEEP.SYNCS 0x989680 ;  /* 0x009896800000895d */ /* 0x008fea0003900000 */
[----:B------:R-:W3:Y:S02]  /*13d80*/  @!P0 SYNCS.PHASECHK.TRANS64 P0, [R20+URZ+0x29870], R3 ;  /* 0x02987003140085a7 */ /* 0x000ee4000800007f */
[----:B---3--:R-:W-:Y:S05]  /*13d90*/  @!P0 BRA `(.L_x_2137) ;  /* 0xfffffffc00f08947 */ /* 0x008fea000383ffff */
[----:B------:R-:W-:Y:S05]  /*13da0*/  BRA `(.L_x_2180) ;  /* 0xffffffe000a47947 */ /* 0x000fea000383ffff */
.L_x_2139:
[----:B--2---:R2:W3:Y:S02]  /*13db0*/  SYNCS.PHASECHK.TRANS64.TRYWAIT P0, [R20+URZ+0x29860], R3 ;  /* 0x02986003140075a7 */ /* 0x0044e4000800017f */
[----:B---3--:R-:W-:Y:S05]  /*13dc0*/  @!P0 NANOSLEEP.SYNCS 0x989680 ;  /* 0x009896800000895d */ /* 0x008fea0003900000 */
[----:B------:R-:W3:Y:S02]  /*13dd0*/  @!P0 SYNCS.PHASECHK.TRANS64 P0, [R20+URZ+0x29860], R3 ;  /* 0x02986003140085a7 */ /* 0x000ee4000800007f */
[----:B---3--:R-:W-:Y:S05]  /*13de0*/  @!P0 BRA `(.L_x_2139) ;  /* 0xfffffffc00f08947 */ /* 0x008fea000383ffff */
[----:B------:R-:W-:Y:S05]  /*13df0*/  BRA `(.L_x_2181) ;  /* 0xffffffe000ac7947 */ /* 0x000fea000383ffff */
.L_x_2152:
[----:B0-----:R0:W1:Y:S02]  /*13e00*/  SYNCS.PHASECHK.TRANS64.TRYWAIT P0, [R0+URZ+0x29820], R3 ;  /* 0x02982003000075a7 */ /* 0x001064000800017f */
[----:B-1----:R-:W-:Y:S05]  /*13e10*/  @!P0 NANOSLEEP.SYNCS 0x989680 ;  /* 0x009896800000895d */ /* 0x002fea0003900000 */
[----:B------:R-:W1:Y:S02]  /*13e20*/  @!P0 SYNCS.PHASECHK.TRANS64 P0, [R0+URZ+0x29820], R3 ;  /* 0x02982003000085a7 */ /* 0x000e64000800007f */
[----:B-1----:R-:W-:Y:S05]  /*13e30*/  @!P0 BRA `(.L_x_2152) ;  /* 0xfffffffc00f08947 */ /* 0x002fea000383ffff */
[----:B------:R-:W-:Y:S05]  /*13e40*/  BRA `(.L_x_2182) ;  /* 0xfffffff400687947 */ /* 0x000fea000383ffff */
.L_x_2153:
        /* <DEDUP_REMOVED lines=11> */
.L_x_2184:
[----:B------:R-:W-:Y:S05]  /*13f00*/  BSYNC B0 ;  /* 0x0000000000007941 */ /* 0x000fea0003800000 */
.L_x_2183:
[----:B------:R-:W-:Y:S05]  /*13f10*/  BRA `(.L_x_2185) ;  /* 0xfffffff400507947 */ /* 0x000fea000383ffff */
.L_x_2156:
[----:B------:R-:W-:Y:S01]  /*13f20*/  BSSY B1, `(.L_x_2186) ;  /* 0x0000006000017945 */ /* 0x000fe20003800000 */
[----:B------:R-:W-:-:S07]  /*13f30*/  IMAD.MOV.U32 R15, RZ, RZ, -0x1 ;  /* 0xffffffffff0f7424 */ /* 0x000fce00078e00ff */
[----:B01----:R-:W-:Y:S05]  /*13f40*/  WARPSYNC.COLLECTIVE R15, `(.L_x_2187) ;  /* 0x000000000f0c7348 */ /* 0x003fea0003c00000 */
[----:B------:R-:W-:Y:S02]  /*13f50*/  ELECT P6, UR62, PT ;  /* 0x00000000003e782f */ /* 0x000fe400038c0000 */
[----:B------:R-:W-:Y:S01]  /*13f60*/  MOV R14, UR62 ;  /* 0x0000003e000e7c02 */ /* 0x000fe20008000f00 */
[----:B01----:R-:W-:Y:S10]  /*13f70*/  ENDCOLLECTIVE ;  /* 0x000000000000791b */ /* 0x003ff40003800000 */
.L_x_2187:
[----:B------:R-:W-:Y:S05]  /*13f80*/  BSYNC B1 ;  /* 0x0000000000017941 */ /* 0x000fea0003800000 */
.L_x_2186:
[----:B------:R-:W-:Y:S05]  /*13f90*/  BRA `(.L_x_2188) ;  /* 0xfffffff400487947 */ /* 0x000fea000383ffff */
.L_x_2158:
[----:B0-----:R0:W1:Y:S02]  /*13fa0*/  SYNCS.PHASECHK.TRANS64.TRYWAIT P1, [R6+URZ], R5 ;  /* 0x00000005060075a7 */ /* 0x001064000802017f */
[----:B-1----:R-:W-:Y:S05]  /*13fb0*/  @!P1 NANOSLEEP.SYNCS 0x989680 ;  /* 0x009896800000995d */ /* 0x002fea0003900000 */
[----:B------:R-:W1:Y:S02]  /*13fc0*/  @!P1 SYNCS.PHASECHK.TRANS64 P1, [R6+URZ], R5 ;  /* 0x00000005060095a7 */ /* 0x000e64000802007f */
[----:B-1----:R-:W-:Y:S05]  /*13fd0*/  @!P1 BRA `(.L_x_2158) ;  /* 0xfffffffc00f09947 */ /* 0x002fea000383ffff */
[----:B------:R-:W-:Y:S05]  /*13fe0*/  BRA `(.L_x_2189) ;  /* 0xfffffff400847947 */ /* 0x000fea000383ffff */
.L_x_2159:
[----:B-1----:R1:W2:Y:S02]  /*13ff0*/  SYNCS.PHASECHK.TRANS64.TRYWAIT P1, [R7+URZ], R2 ;  /* 0x00000002070075a7 */ /* 0x0022a4000802017f */
[----:B--2---:R-:W-:Y:S05]  /*14000*/  @!P1 NANOSLEEP.SYNCS 0x989680 ;  /* 0x009896800000995d */ /* 0x004fea0003900000 */
[----:B------:R-:W2:Y:S02]  /*14010*/  @!P1 SYNCS.PHASECHK.TRANS64 P1, [R7+URZ], R2 ;  /* 0x00000002070095a7 */ /* 0x000ea4000802007f */
[----:B--2---:R-:W-:Y:S05]  /*14020*/  @!P1 BRA `(.L_x_2159) ;  /* 0xfffffffc00f09947 */ /* 0x004fea000383ffff */
[----:B------:R-:W-:Y:S05]  /*14030*/  BRA `(.L_x_2190) ;  /* 0xfffffff400787947 */ /* 0x000fea000383ffff */
.L_x_2161:
[----:B--2---:R2:W3:Y:S02]  /*14040*/  SYNCS.PHASECHK.TRANS64.TRYWAIT P1, [R4+URZ+0x29860], R5 ;  /* 0x02986005040075a7 */ /* 0x0044e4000802017f */
[----:B---3--:R-:W-:Y:S05]  /*14050*/  @!P1 NANOSLEEP.SYNCS 0x989680 ;  /* 0x009896800000995d */ /* 0x008fea0003900000 */
[----:B------:R-:W3:Y:S02]  /*14060*/  @!P1 SYNCS.PHASECHK.TRANS64 P1, [R4+URZ+0x29860], R5 ;  /* 0x02986005040095a7 */ /* 0x000ee4000802007f */
[----:B---3--:R-:W-:Y:S05]  /*14070*/  @!P1 BRA `(.L_x_2161) ;  /* 0xfffffffc00f09947 */ /* 0x008fea000383ffff */
[----:B------:R-:W-:Y:S05]  /*14080*/  BRA `(.L_x_2191) ;  /* 0xfffffff4007c7947 */ /* 0x000fea000383ffff */
.L_x_2163:
[----:B---3--:R3:W4:Y:S02]  /*14090*/  SYNCS.PHASECHK.TRANS64.TRYWAIT P1, [R3+URZ+0x29860], R2 ;  /* 0x02986002030075a7 */ /* 0x008724000802017f */
[----:B----4-:R-:W-:Y:S05]  /*140a0*/  @!P1 NANOSLEEP.SYNCS 0x989680 ;  /* 0x009896800000995d */ /* 0x010fea0003900000 */
[----:B------:R-:W4:Y:S02]  /*140b0*/  @!P1 SYNCS.PHASECHK.TRANS64 P1, [R3+URZ+0x29860], R2 ;  /* 0x02986002030095a7 */ /* 0x000f24000802007f */
[----:B----4-:R-:W-:Y:S05]  /*140c0*/  @!P1 BRA `(.L_x_2163) ;  /* 0xfffffffc00f09947 */ /* 0x010fea000383ffff */
[----:B------:R-:W-:Y:S05]  /*140d0*/  BRA `(.L_x_2192) ;  /* 0xfffffff4007c7947 */ /* 0x000fea000383ffff */
.L_x_2165:
[----:B----4-:R4:W0:Y:S02]  /*140e0*/  SYNCS.PHASECHK.TRANS64.TRYWAIT P0, [R4+URZ+0x29880], R5 ;  /* 0x02988005040075a7 */ /* 0x010824000800017f */
[----:B0-----:R-:W-:Y:S05]  /*140f0*/  @!P0 NANOSLEEP.SYNCS 0x989680 ;  /* 0x009896800000895d */ /* 0x001fea0003900000 */
[----:B------:R-:W0:Y:S02]  /*14100*/  @!P0 SYNCS.PHASECHK.TRANS64 P0, [R4+URZ+0x29880], R5 ;  /* 0x02988005040085a7 */ /* 0x000e24000800007f */
[----:B0-----:R-:W-:Y:S05]  /*14110*/  @!P0 BRA `(.L_x_2165) ;  /* 0xfffffffc00f08947 */ /* 0x001fea000383ffff */
[----:B------:R-:W-:Y:S05]  /*14120*/  BRA `(.L_x_2166) ;  /* 0xfffffff400787947 */ /* 0x000fea000383ffff */
.L_x_2193:
        /* <DEDUP_REMOVED lines=13> */
.L_x_2675:


//--------------------- .text._ZN7cutlass13device_kernelIN5flash11enable_sm90INS1_16FlashAttnFwdSm90INS1_25CollectiveMainloopFwdSm90ILi2EN4cute5tupleIJNS5_1CILi1EEES8_S8_EEENS6_IJNS7_ILi128EEENS7_ILi160EEENS7_ILi192EEEEEELi128ENS_12float_e4m3_tEfNS_4arch4Sm90ELb1ELb0ELb0ELb1ELb0ELb1ELb0ELb1ELb1ELb0ELb0ELb0EEENS1_21CollectiveEpilogueFwdINS6_IJSA_SA_SB_EEES9_NS_10bfloat16_tESG_Li256ELb1ELb0ELb0ELb1EEENS1_36VarlenDynamicPersistentTileSchedulerILi128ELi160ELi256ELi128ELb0ELb0ELb1ELb1ELb1ELb1EEEEEEEEEvNT_6ParamsE --------------------------
	.section	.text._ZN7cutlass13device_kernelIN5flash11enable_sm90INS1_16FlashAttnFwdSm90INS1_25CollectiveMainloopFwdSm90ILi2EN4cute5tupleIJNS5_1CILi1EEES8_S8_EEENS6_IJNS7_ILi128EEENS7_ILi160EEENS7_ILi192EEEEEELi128ENS_12float_e4m3_tEfNS_4arch4Sm90ELb1ELb0ELb0ELb1ELb0ELb1ELb0ELb1ELb1ELb0ELb0ELb0EEENS1_21CollectiveEpilogueFwdINS6_IJSA_SA_SB_EEES9_NS_10bfloat16_tESG_Li256ELb1ELb0ELb0ELb1EEENS1_36VarlenDynamicPersistentTileSchedulerILi128ELi160ELi256ELi128ELb0ELb0ELb1ELb1ELb1ELb1EEEEEEEEEvNT_6ParamsE,"ax",@progbits
	.align	128
.text._ZN7cutlass13device_kernelIN5flash11enable_sm90INS1_16FlashAttnFwdSm90INS1_25CollectiveMainloopFwdSm90ILi2EN4cute5tupleIJNS5_1CILi1EEES8_S8_EEENS6_IJNS7_ILi128EEENS7_ILi160EEENS7_ILi192EEEEEELi128ENS_12float_e4m3_tEfNS_4arch4Sm90ELb1ELb0ELb0ELb1ELb0ELb1ELb0ELb1ELb1ELb0ELb0ELb0EEENS1_21CollectiveEpilogueFwdINS6_IJSA_SA_SB_EEES9_NS_10bfloat16_tESG_Li256ELb1ELb0ELb0ELb1EEENS1_36VarlenDynamicPersistentTileSchedulerILi128ELi160ELi256ELi128ELb0ELb0ELb1ELb1ELb1ELb1EEEEEEEEEvNT_6ParamsE:
        .type           _ZN7cutlass13device_kernelIN5flash11enable_sm90INS1_16FlashAttnFwdSm90INS1_25CollectiveMainloopFwdSm90ILi2EN4cute5tupleIJNS5_1CILi1EEES8_S8_EEENS6_IJNS7_ILi128EEENS7_ILi160EEENS7_ILi192EEEEEELi128ENS_12float_e4m3_tEfNS_4arch4Sm90ELb1ELb0ELb0ELb1ELb0ELb1ELb0ELb1ELb1ELb0ELb0ELb0EEENS1_21CollectiveEpilogueFwdINS6_IJSA_SA_SB_EEES9_NS_10bfloat16_tESG_Li256ELb1ELb0ELb0ELb1EEENS1_36VarlenDynamicPersistentTileSchedulerILi128ELi160ELi256ELi128ELb0ELb0ELb1ELb1ELb1ELb1EEEEEEEEEvNT_6ParamsE,@function
        .size           _ZN7cutlass13device_kernelIN5flash11enable_sm90INS1_16FlashAttnFwdSm90INS1_25CollectiveMainloopFwdSm90ILi2EN4cute5tupleIJNS5_1CILi1EEES8_S8_EEENS6_IJNS7_ILi128EEENS7_ILi160EEENS7_ILi192EEEEEELi128ENS_12float_e4m3_tEfNS_4arch4Sm90ELb1ELb0ELb0ELb1ELb0ELb1ELb0ELb1ELb1ELb0ELb0ELb0EEENS1_21CollectiveEpilogueFwdINS6_IJSA_SA_SB_EEES9_NS_10bfloat16_tESG_Li256ELb1ELb0ELb0ELb1EEENS1_36VarlenDynamicPersistentTileSchedulerILi128ELi160ELi256ELi128ELb0ELb0ELb1ELb1ELb1ELb1EEEEEEEEEvNT_6ParamsE,(.L_x_2676 - _ZN7cutlass13device_kernelIN5flash11enable_sm90INS1_16FlashAttnFwdSm90INS1_25CollectiveMainloopFwdSm90ILi2EN4cute5tupleIJNS5_1CILi1EEES8_S8_EEENS6_IJNS7_ILi128EEENS7_ILi160EEENS7_ILi192EEEEEELi128ENS_12float_e4m3_tEfNS_4arch4Sm90ELb1ELb0ELb0ELb1ELb0ELb1ELb0ELb1ELb1ELb0ELb0ELb0EEENS1_21CollectiveEpilogueFwdINS6_IJSA_SA_SB_EEES9_NS_10bfloat16_tESG_Li256ELb1ELb0ELb0ELb1EEENS1_36VarlenDynamicPersistentTileSchedulerILi128ELi160ELi256ELi128ELb0ELb0ELb1ELb1ELb1ELb1EEEEEEEEEvNT_6ParamsE)
        .other          _ZN7cutlass13device_kernelIN5flash11enable_sm90INS1_16FlashAttnFwdSm90INS1_25CollectiveMainloopFwdSm90ILi2EN4cute5tupleIJNS5_1CILi1EEES8_S8_EEENS6_IJNS7_ILi128EEENS7_ILi160EEENS7_ILi192EEEEEELi128ENS_12float_e4m3_tEfNS_4arch4Sm90ELb1ELb0ELb0ELb1ELb0ELb1ELb0ELb1ELb1ELb0ELb0ELb0EEENS1_21CollectiveEpilogueFwdINS6_IJSA_SA_SB_EEES9_NS_10bfloat16_tESG_Li256ELb1ELb0ELb0ELb1EEENS1_36VarlenDynamicPersistentTileSchedulerILi128ELi160ELi256ELi128ELb0ELb0ELb1ELb1ELb1ELb1EEEEEEEEEvNT_6ParamsE,@"STO_CUDA_ENTRY STV_DEFAULT"
_ZN7cutlass13device_kernelIN5flash11enable_sm90INS1_16FlashAttnFwdSm90INS1_25CollectiveMainloopFwdSm90ILi2EN4cute5tupleIJNS5_1CILi1EEES8_S8_EEENS6_IJNS7_ILi128EEENS7_ILi160EEENS7_ILi192EEEEEELi128ENS_12float_e4m3_tEfNS_4arch4Sm90ELb1ELb0ELb0ELb1ELb0ELb1ELb0ELb1ELb1ELb0ELb0ELb0EEENS1_21CollectiveEpilogueFwdINS6_IJSA_SA_SB_EEES9_NS_10bfloat16_tESG_Li256ELb1ELb0ELb0ELb1EEENS1_36VarlenDynamicPersistentTileSchedulerILi128ELi160ELi256ELi128ELb0ELb0ELb1ELb1ELb1ELb1EEEEEEEEEvNT_6ParamsE:
        /* <DEDUP_REMOVED lines=27> */
.L_x_2195:
[----:B------:R-:W-:Y:S05]  /*01b0*/  BSYNC B0 ;  /* 0x0000000000007941 */ /* 0x000fea0003800000 */
.L_x_2194:
        /* <DEDUP_REMOVED lines=41> */
.L_x_2196:
        /* <DEDUP_REMOVED lines=22> */
.L_x_2197:
        /* <DEDUP_REMOVED lines=18> */
.L_x_2198:
        /* <DEDUP_REMOVED lines=22> */
.L_x_2199:
        /* <DEDUP_REMOVED lines=22> */
.L_x_2200:
        /* <DEDUP_REMOVED lines=8> */
.L_x_2203:
        /* <DEDUP_REMOVED lines=24> */
[----:B------:R-:W-:Y:S01]  /*0b90*/  R2UR UR52, R16 ;  /* 0x00000000103472ca */ /* 0x000fe200000e0000 */
[----:B------:R-:W-:Y:S01]  /*0ba0*/  IMAD.MOV.U32 R218, RZ, RZ, 0x20 ;  /* 0x00000020ffda7424 */ /* 0x000fe200078e00ff */
[----:B------:R-:W-:Y:S01]  /*0bb0*/  MOV R145, RZ ;  /* 0x000000ff00917202 */ /* 0x000fe20000000f00 */
[----:B------:R-:W-:Y:S01]  /*0bc0*/  IMAD.MOV.U32 R17, RZ, RZ, RZ ;  /* 0x000000ffff117224 */ /* 0x000fe200078e00ff */
[----:B------:R-:W-:Y:S01]  /*0bd0*/  ULOP3.LUT UR53, UR36, 0x1, URZ, 0xfc, !UPT ;  /* 0x0000000124357892 */ /* 0x000fe2000f8efc3f */
[----:B------:R-:W-:Y:S01]  /*0be0*/  IMAD.MOV.U32 R194, RZ, RZ, RZ ;  /* 0x000000ffffc27224 */ /* 0x000fe200078e00ff */
[----:B------:R-:W-:Y:S01]  /*0bf0*/  UMOV UR43, URZ ;  /* 0x0000003f002b7c82 */ /* 0x000fe20008000000 */
[----:B------:R-:W-:-:S06]  /*0c00*/  IMAD.MOV.U32 R192, RZ, RZ, RZ ;  /* 0x000000ffffc07224 */ /* 0x000fcc00078e00ff */
        /* <DEDUP_REMOVED lines=10> */
[----:B------:R-:W-:Y:S01]  /*0cb0*/  SHF.R.S32.HI R5, RZ, 0x1f, R0 ;  /* 0x0000001fff057819 */ /* 0x000fe20000011400 */
[----:B------:R-:W-:Y:S01]  /*0cc0*/  IMAD.IADD R7, R234, 0x1, -R7 ;  /* 0x00000001ea077824 */ /* 0x000fe200078e0a07 */
[----:B------:R-:W-:Y:S02]  /*0cd0*/  LEA.HI R2, R2, R209, RZ, 0x1 ;  /* 0x000000d102027211 */ /* 0x000fe400078f08ff */
[----:B------:R-:W-:Y:S02]  /*0ce0*/  LOP3.LUT R6, R6, 0xfffffc00, RZ, 0xc0, !PT ;  /* 0xfffffc0006067812 */ /* 0x000fe400078ec0ff */
[----:B------:R-:W-:Y:S02]  /*0cf0*/  LEA.HI R5, R5, R4, RZ, 0x2 ;  /* 0x0000000405057211 */ /* 0x000fe400078f10ff */
[----:B------:R-:W-:Y:S02]  /*0d00*/  LOP3.LUT R0, R2, 0x1ffffffe, RZ, 0xc0, !PT ;  /* 0x1ffffffe02007812 */ /* 0x000fe400078ec0ff */
[----:B------:R-:W-:-:S02]  /*0d10*/  LEA.HI R2, R234, R234, RZ, 0x1 ;  /* 0x000000eaea027211 */ /* 0x000fc400078f08ff */
[----:B------:R-:W-:Y:S01]  /*0d20*/  LEA R7, R7, R6, 0x6 ;  /* 0x0000000607077211 */ /* 0x000fe200078e30ff */
[----:B------:R-:W-:Y:S01]  /*0d30*/  IMAD.IADD R0, R209, 0x1, -R0 ;  /* 0x00000001d1007824 */ /* 0x000fe200078e0a00 */
[----:B------:R-:W-:Y:S02]  /*0d40*/  LOP3.LUT R5, R5, 0xfffffffc, RZ, 0xc0, !PT ;  /* 0xfffffffc05057812 */ /* 0x000fe400078ec0ff */
[--C-:B------:R-:W-:Y:S01]  /*0d50*/  SHF.R.S32.HI R23, RZ, 0x1, R2.reuse ;  /* 0x00000001ff177819 */ /* 0x100fe20000011402 */
[----:B------:R-:W-:Y:S01]  /*0d60*/  IMAD R227, R0, 0x8, R7 ;  /* 0x0000000800e37824 */ /* 0x000fe200078e0207 */
[----:B------:R-:W-:Y:S01]  /*0d70*/  SHF.R.S32.HI R6, RZ, 0x1f, R2 ;  /* 0x0000001fff067819 */ /* 0x000fe20000011402 */
[----:B------:R-:W-:Y:S01]  /*0d80*/  IMAD.IADD R4, R4, 0x1, -R5 ;  /* 0x0000000104047824 */ /* 0x000fe200078e0a05 */
[----:B------:R-:W-:Y:S01]  /*0d90*/  LOP3.LUT R5, R2, 0xfffffffe, RZ, 0xc0, !PT ;  /* 0xfffffffe02057812 */ /* 0x000fe200078ec0ff */
[----:B------:R-:W-:Y:S01]  /*0da0*/  VIADD R216, R23, 0x80 ;  /* 0x0000008017d87836 */ /* 0x000fe20000000000 */
[----:B------:R-:W-:Y:S01]  /*0db0*/  LEA.HI R6, R6, R23, RZ, 0x3 ;  /* 0x0000001706067211 */ /* 0x000fe200078f18ff */
[----:B------:R-:W-:Y:S01]  /*0dc0*/  IMAD.SHL.U32 R196, R4, 0x80, RZ ;  /* 0x0000008004c47824 */ /* 0x000fe200078e00ff */
[----:B------:R-:W-:Y:S01]  /*0dd0*/  LEA.HI R0, R3, R234, RZ, 0x7 ;  /* 0x000000ea03007211 */ /* 0x000fe200078f38ff */
[----:B------:R-:W-:Y:S01]  /*0de0*/  IMAD.IADD R22, R234, 0x1, -R5 ;  /* 0x00000001ea167824 */ /* 0x000fe200078e0a05 */
[----:B------:R-:W-:-:S02]  /*0df0*/  LOP3.LUT R6, R6, 0xfffffff8, RZ, 0xc0, !PT ;  /* 0xfffffff806067812 */ /* 0x000fc400078ec0ff */
[----:B------:R-:W-:Y:S01]  /*0e00*/  LOP3.LUT R219, R0, 0xffffff80, RZ, 0xc0, !PT ;  /* 0xffffff8000db7812 */ /* 0x000fe200078ec0ff */
[----:B------:R-:W-:Y:S01]  /*0e10*/  IMAD.SHL.U32 R18, R22, 0x10, RZ ;  /* 0x0000001016127824 */ /* 0x000fe200078e00ff */
[----:B------:R-:W-:Y:S01]  /*0e20*/  SHF.R.S32.HI R5, RZ, 0x1f, R216 ;  /* 0x0000001fff057819 */ /* 0x000fe200000114d8 */
[----:B------:R-:W-:Y:S01]  /*0e30*/  IMAD.IADD R224, R23, 0x1, -R6 ;  /* 0x0000000117e07824 */ /* 0x000fe200078e0a06 */
[----:B------:R-:W-:Y:S01]  /*0e40*/  IADD3 R219, R234, -R219, RZ ;  /* 0x800000dbeadb7210 */ /* 0x000fe20007ffe0ff */
[----:B------:R-:W-:Y:S01]  /*0e50*/  VIADD R193, R18, 0x20 ;  /* 0x0000002012c17836 */ /* 0x000fe20000000000 */
[-C--:B------:R-:W-:Y:S01]  /*0e60*/  LEA.HI R11, R216, R216.reuse, RZ, 0x1 ;  /* 0x000000d8d80b7211 */ /* 0x080fe200078f08ff */
[----:B------:R-:W-:Y:S01]  /*0e70*/  IMAD.SHL.U32 R19, R22, 0x8, RZ ;  /* 0x0000000816137824 */ /* 0x000fe200078e00ff */
[----:B------:R-:W-:Y:S01]  /*0e80*/  LEA.HI R6, R5, R216, RZ, 0x3 ;  /* 0x000000d805067211 */ /* 0x000fe200078f18ff */
[----:B------:R-:W-:Y:S01]  /*0e90*/  IMAD.SHL.U32 R5, R224, 0x80, RZ ;  /* 0x00000080e0057824 */ /* 0x000fe200078e00ff */
[----:B------:R-:W-:-:S02]  /*0ea0*/  SHF.R.S32.HI R8, RZ, 0x1f, R219 ;  /* 0x0000001fff087819 */ /* 0x000fc400000114db */
[----:B------:R-:W-:Y:S01]  /*0eb0*/  LEA.HI R2, R2, R23, RZ, 0x1 ;  /* 0x0000001702027211 */ /* 0x000fe200078f08ff */
[----:B------:R-:W-:Y:S01]  /*0ec0*/  IMAD.SHL.U32 R6, R6, 0x40, RZ ;  /* 0x0000004006067824 */ /* 0x000fe200078e00ff */
[----:B------:R-:W-:Y:S02]  /*0ed0*/  LOP3.LUT R9, R11, 0x3fffffe, RZ, 0xc0, !PT ;  /* 0x03fffffe0b097812 */ /* 0x000fe400078ec0ff */
[----:B------:R-:W-:Y:S02]  /*0ee0*/  LEA.HI R7, R8, R219, RZ, 0x2 ;  /* 0x000000db08077211 */ /* 0x000fe400078f10ff */
[----:B------:R-:W-:Y:S01]  /*0ef0*/  LOP3.LUT R2, R2, 0x3fffffe, RZ, 0xc0, !PT ;  /* 0x03fffffe02027812 */ /* 0x000fe200078ec0ff */
[----:B------:R-:W-:Y:S01]  /*0f00*/  IMAD.IADD R200, R216, 0x1, -R9 ;  /* 0x00000001d8c87824 */ /* 0x000fe200078e0a09 */
[----:B------:R-:W-:Y:S02]  /*0f10*/  LOP3.LUT R5, R5, 0x380, RZ, 0xc0, !PT ;  /* 0x0000038005057812 */ /* 0x000fe400078ec0ff */
[----:B------:R-:W-:Y:S01]  /*0f20*/  LOP3.LUT R13, R6, 0xfffffe00, RZ, 0xc0, !PT ;  /* 0xfffffe00060d7812 */ /* 0x000fe200078ec0ff */
[----:B------:R-:W-:Y:S01]  /*0f30*/  IMAD.IADD R2, R23, 0x1, -R2 ;  /* 0x0000000117027824 */ /* 0x000fe200078e0a02 */
[----:B------:R-:W-:-:S02]  /*0f40*/  SHF.R.S32.HI R9, RZ, 0x2, R7 ;  /* 0x00000002ff097819 */ /* 0x000fc40000011407 */
[----:B------:R-:W-:Y:S01]  /*0f50*/  SHF.R.S32.HI R10, RZ, 0x1f, R7 ;  /* 0x0000001fff0a7819 */ /* 0x000fe20000011407 */
[----:B------:R-:W-:Y:S01]  /*0f60*/  IMAD R198, R209, 0x8, R2 ;  /* 0x00000008d1c67824 */ /* 0x000fe200078e0202 */
[----:B------:R-:W-:Y:S02]  /*0f70*/  SHF.R.U32.HI R6, RZ, 0x3, R5 ;  /* 0x00000003ff067819 */ /* 0x000fe40000011605 */
[----:B------:R-:W-:Y:S01]  /*0f80*/  LOP3.LUT R5, R5, 0x10, R18, 0xf8, !PT ;  /* 0x0000001005057812 */ /* 0x000fe200078ef812 */
[----:B------:R-:W-:Y:S01]  /*0f90*/  IMAD.SHL.U32 R198, R198, 0x40, RZ ;  /* 0x00000040c6c67824 */ /* 0x000fe200078e00ff */
[----:B------:R-:W-:Y:S02]  /*0fa0*/  LEA.HI R10, R10, R9, RZ, 0x3 ;  /* 0x000000090a0a7211 */ /* 0x000fe400078f18ff */
[----:B------:R-:W-:Y:S02]  /*0fb0*/  SHF.R.S32.HI R223, RZ, 0x7, R0 ;  /* 0x00000007ffdf7819 */ /* 0x000fe40000011400 */
[----:B------:R-:W-:-:S02]  /*0fc0*/  LOP3.LUT R6, R5, R6, RZ, 0x3c, !PT ;  /* 0x0000000605067212 */ /* 0x000fc400078e3cff */
[----:B------:R-:W-:Y:S02]  /*0fd0*/  SHF.R.S32.HI R2, RZ, 0x1f, R193 ;  /* 0x0000001fff027819 */ /* 0x000fe400000114c1 */
[----:B------:R-:W-:Y:S01]  /*0fe0*/  LOP3.LUT R10, R10, 0xfffffff8, RZ, 0xc0, !PT ;  /* 0xfffffff80a0a7812 */ /* 0x000fe200078ec0ff */
[----:B------:R-:W-:Y:S01]  /*0ff0*/  IMAD R209, R209, 0x400, R6 ;  /* 0x00000400d1d17824 */ /* 0x000fe200078e0206 */
[----:B------:R-:W-:Y:S02]  /*1000*/  LEA.HI R0, R0, R223, RZ, 0x1 ;  /* 0x000000df00007211 */ /* 0x000fe400078f08ff */
[----:B------:R-:W-:Y:S01]  /*1010*/  IADD3 R195, R18, 0x40, RZ ;  /* 0x0000004012c37810 */ /* 0x000fe20007ffe0ff */
[----:B------:R-:W-:Y:S01]  /*1020*/  IMAD.IADD R9, R9, 0x1, -R10 ;  /* 0x0000000109097824 */ /* 0x000fe200078e0a0a */
[----:B------:R-:W-:Y:S02]  /*1030*/  LEA.HI R8, R8, R219, RZ, 0x5 ;  /* 0x000000db08087211 */ /* 0x000fe400078f28ff */
[----:B------:R-:W-:-:S02]  /*1040*/  LEA R200, R200, R13, 0x6 ;  /* 0x0000000dc8c87211 */ /* 0x000fc400078e30ff */
[-C--:B------:R-:W-:Y:S02]  /*1050*/  LEA.HI R13, R2, R193.reuse, RZ, 0x4 ;  /* 0x000000c1020d7211 */ /* 0x080fe400078f20ff */
[----:B------:R-:W-:Y:S02]  /*1060*/  LOP3.LUT R0, R0, 0x3fffffe, RZ, 0xc0, !PT ;  /* 0x03fffffe00007812 */ /* 0x000fe400078ec0ff */
[----:B------:R-:W-:Y:S02]  /*1070*/  SHF.R.S32.HI R6, RZ, 0x1f, R195 ;  /* 0x0000001fff067819 */ /* 0x000fe400000114c3 */
[----:B------:R-:W-:Y:S02]  /*1080*/  SHF.R.S32.HI R8, RZ, 0x5, R8 ;  /* 0x00000005ff087819 */ /* 0x000fe40000011408 */
[----:B------:R-:W-:Y:S02]  /*1090*/  LEA.HI R2, R2, R193, RZ, 0x6 ;  /* 0x000000c102027211 */ /* 0x000fe400078f30ff */
[----:B------:R-:W-:Y:S01]  /*10a0*/  LOP3.LUT R196, R196, 0x180, RZ, 0xc0, !PT ;  /* 0x00000180c4c47812 */ /* 0x000fe200078ec0ff */
[----:B------:R-:W-:Y:S01]  /*10b0*/  IMAD R9, R8, 0x10, R9 ;  /* 0x0000001008097824 */ /* 0x000fe200078e0209 */
[----:B------:R-:W-:Y:S01]  /*10c0*/  LOP3.LUT P0, RZ, R4, 0x2, RZ, 0xc0, !PT ;  /* 0x0000000204ff7812 */ /* 0x000fe2000780c0ff */
[----:B------:R-:W-:Y:S01]  /*10d0*/  IMAD.SHL.U32 R4, R2, 0x80, RZ ;  /* 0x0000008002047824 */ /* 0x000fe200078e00ff */
[----:B------:R-:W-:-:S02]  /*10e0*/  LEA.HI R5, R6, R195, RZ, 0x6 ;  /* 0x000000c306057211 */ /* 0x000fc400078f30ff */
[----:B------:R-:W-:Y:S02]  /*10f0*/  IADD3 R0, R223, -R0, RZ ;  /* 0x80000000df007210 */ /* 0x000fe40007ffe0ff */
[----:B------:R-:W-:Y:S01]  /*1100*/  LOP3.LUT R2, R196, 0x30, R13, 0xf8, !PT ;  /* 0x00000030c4027812 */ /* 0x000fe200078ef80d */
[----:B------:R-:W-:Y:S01]  /*1110*/  IMAD.SHL.U32 R10, R5, 0x80, RZ ;  /* 0x00000080050a7824 */ /* 0x000fe200078e00ff */
[----:B------:R-:W-:Y:S01]  /*1120*/  SHF.R.U32.HI R197, RZ, 0x3, R196 ;  /* 0x00000003ffc57819 */ /* 0x000fe200000116c4 */
[----:B------:R-:W-:Y:S01]  /*1130*/  IMAD R206, R0, 0x40, R9 ;  /* 0x0000004000ce7824 */ /* 0x000fe200078e0209 */
[----:B------:R-:W-:Y:S02]  /*1140*/  LEA.HI R225, R6, R195, RZ, 0x4 ;  /* 0x000000c306e17211 */ /* 0x000fe400078f20ff */
[----:B------:R-:W-:Y:S02]  /*1150*/  LOP3.LUT R5, R4, 0xffffe000, RZ, 0xc0, !PT ;  /* 0xffffe00004057812 */ /* 0x000fe400078ec0ff */
[----:B------:R-:W-:-:S02]  /*1160*/  LOP3.LUT R2, R2, R197, RZ, 0x3c, !PT ;  /* 0x000000c502027212 */ /* 0x000fc400078e3cff */
[C---:B------:R-:W-:Y:S02]  /*1170*/  LOP3.LUT R0, R196.reuse, 0x10, R18, 0xf8, !PT ;  /* 0x00000010c4007812 */ /* 0x040fe400078ef812 */
[----:B------:R-:W-:Y:S02]  /*1180*/  LOP3.LUT R6, R196, 0x30, R225, 0xf8, !PT ;  /* 0x00000030c4067812 */ /* 0x000fe400078ef8e1 */
[----:B------:R-:W-:Y:S02]  /*1190*/  LEA.HI R3, R3, R234, RZ, 0x3 ;  /* 0x000000ea03037211 */ /* 0x000fe400078f18ff */
[----:B------:R-:W-:Y:S02]  /*11a0*/  IADD3 R221, R2, R198, R5 ;  /* 0x000000c602dd7210 */ /* 0x000fe40007ffe005 */
[----:B------:R-:W-:Y:S02]  /*11b0*/  SHF.R.S32.HI R11, RZ, 0x1, R11 ;  /* 0x00000001ff0b7819 */ /* 0x000fe4000001140b */
[-C--:B------:R-:W-:Y:S01]  /*11c0*/  LOP3.LUT R207, R0, R197.reuse, RZ, 0x3c, !PT ;  /* 0x000000c500cf7212 */ /* 0x080fe200078e3cff */
[----:B------:R-:W-:Y:S01]  /*11d0*/  IMAD.IADD R221, R16, 0x1, R221 ;  /* 0x0000000110dd7824 */ /* 0x000fe200078e02dd */
[----:B------:R-:W-:Y:S01]  /*11e0*/  LOP3.LUT R15, R10, 0xffffe000, RZ, 0xc0, !PT ;  /* 0xffffe0000a0f7812 */ /* 0x000fe200078ec0ff */
[----:B------:R-:W-:Y:S01]  /*11f0*/  IMAD.SHL.U32 R11, R11, 0x80, RZ ;  /* 0x000000800b0b7824 */ /* 0x000fe200078e00ff */
[----:B------:R-:W-:-:S02]  /*1200*/  LOP3.LUT R6, R6, R197, RZ, 0x3c, !PT ;  /* 0x000000c506067212 */ /* 0x000fc400078e3cff */
[----:B------:R-:W-:Y:S02]  /*1210*/  LOP3.LUT R5, R3, 0x1ffffff8, RZ, 0xc0, !PT ;  /* 0x1ffffff803057812 */ /* 0x000fe400078ec0ff */
[----:B------:R-:W-:Y:S02]  /*1220*/  LOP3.LUT R4, R196, 0x30, R18, 0xf8, !PT ;  /* 0x00000030c4047812 */ /* 0x000fe400078ef812 */
[----:B------:R-:W-:Y:S01]  /*1230*/  SEL R218, R218, 0xffffffe0, !P0 ;  /* 0xffffffe0dada7807 */ /* 0x000fe20004000000 */
[----:B------:R-:W-:Y:S01]  /*1240*/  IMAD.IADD R5, R234, 0x1, -R5 ;  /* 0x00000001ea057824 */ /* 0x000fe200078e0a05 */
[----:B------:R-:W-:Y:S02]  /*1250*/  IADD3 R207, R198, R207, RZ ;  /* 0x000000cfc6cf7210 */ /* 0x000fe40007ffe0ff */
[----:B------:R-:W-:Y:S01]  /*1260*/  IADD3 R15, R6, R198, R15 ;  /* 0x000000c6060f7210 */ /* 0x000fe20007ffe00f */
[----:B------:R-:W-:Y:S01]  /*1270*/  IMAD.SHL.U32 R201, R5, 0x8, RZ ;  /* 0x0000000805c97824 */ /* 0x000fe200078e00ff */
[----:B------:R-:W-:Y:S01]  /*1280*/  SHF.R.S32.HI R204, RZ, 0x3, R3 ;  /* 0x00000003ffcc7819 */ /* 0x000fe20000011403 */
[----:B------:R-:W-:Y:S01]  /*1290*/  IMAD.IADD R208, R218, 0x1, R207 ;  /* 0x00000001dad07824 */ /* 0x000fe200078e02cf */
[----:B------:R-:W-:Y:S01]  /*12a0*/  LOP3.LUT R2, R7, 0x7ffffffc, RZ, 0xc0, !PT ;  /* 0x7ffffffc07027812 */ /* 0x000fe200078ec0ff */
[----:B------:R-:W-:Y:S01]  /*12b0*/  IMAD.IADD R220, R16, 0x1, R15 ;  /* 0x0000000110dc7824 */ /* 0x000fe200078e020f */
[----:B------:R-:W-:-:S02]  /*12c0*/  LOP3.LUT R3, R4, R197, RZ, 0x3c, !PT ;  /* 0x000000c504037212 */ /* 0x000fc400078e3cff */
[----:B------:R-:W-:Y:S01]  /*12d0*/  SHF.R.S32.HI R215, RZ, 0x1f, R23 ;  /* 0x0000001fffd77819 */ /* 0x000fe20000011417 */
[----:B------:R-:W-:Y:S01]  /*12e0*/  IMAD.IADD R203, R219, 0x1, -R2 ;  /* 0x00000001dbcb7824 */ /* 0x000fe200078e0a02 */
[----:B------:R-:W-:Y:S02]  /*12f0*/  LOP3.LUT R199, R11, 0x180, RZ, 0xc0, !PT ;  /* 0x000001800bc77812 */ /* 0x000fe400078ec0ff */
[----:B------:R-:W-:Y:S02]  /*1300*/  SHF.R.S32.HI R226, RZ, 0x4, R13 ;  /* 0x00000004ffe27819 */ /* 0x000fe4000001140d */
[----:B------:R-:W-:Y:S02]  /*1310*/  SHF.R.S32.HI R225, RZ, 0x4, R225 ;  /* 0x00000004ffe17819 */ /* 0x000fe400000114e1 */
[----:B------:R-:W-:Y:S02]  /*1320*/  IADD3 R222, R16, R198, R3 ;  /* 0x000000c610de7210 */ /* 0x000fe40007ffe003 */
[----:B------:R-:W-:-:S07]  /*1330*/  IADD3 R218, R218, UR52, R207 ;  /* 0x00000034dada7c10 */ /* 0x000fce000fffe0cf */
.L_x_2410:
[----:B0-----:R-:W0:Y:S02]  /*1340*/  LDC.64 R210, c[0x0][0xc60] ;  /* 0x00031800ffd27b82 */ /* 0x001e240000000a00 */
[----:B0-----:R-:W-:-:S06]  /*1350*/  IMAD.WIDE R210, R191, 0x4, R210 ;  /* 0x00000004bfd27825 */ /* 0x001fcc00078e02d2 */
[----:B------:R-:W2:Y:S01]  /*1360*/  LDG.E R210, desc[UR54][R210.64] ;  /* 0x00000036d2d27981 */ /* 0x000ea2000c1e1900 */
[----:B------:R-:W-:Y:S05]  /*1370*/  YIELD ;  /* 0x0000000000007946 */ /* 0x000fea0003800000 */
[----:B------:R-:W-:Y:S01]  /*1380*/  ULDC.64 UR4, c[0x0][0xa28] ;  /* 0x00028a0000047ab9 */ /* 0x000fe20000000a00 */
[----:B------:R-:W-:Y:S01]  /*1390*/  ULDC.64 UR8, c[0x0][0xa18] ;  /* 0x0002860000087ab9 */ /* 0x000fe20000000a00 */
[----:B------:R-:W-:Y:S01]  /*13a0*/  ISETP.NE.U32.AND P1, PT, RZ, UR4, PT ;  /* 0x00000004ff007c0c */ /* 0x000fe2000bf25070 */
[----:B------:R-:W-:Y:S01]  /*13b0*/  ULDC.64 UR6, c[0x0][0xa08] ;  /* 0x0002820000067ab9 */ /* 0x000fe20000000a00 */
[----:B-1-345:R-:W-:Y:S01]  /*13c0*/  IMAD.MOV.U32 R9, RZ, RZ, RZ ;  /* 0x000000ffff097224 */ /* 0x03afe200078e00ff */
[----:B------:R-:W-:-:S02]  /*13d0*/  ISETP.NE.U32.AND P0, PT, RZ, UR6, PT ;  /* 0x00000006ff007c0c */ /* 0x000fc4000bf05070 */
[----:B------:R-:W-:Y:S02]  /*13e0*/  ISETP.NE.AND.EX P1, PT, RZ, UR5, PT, P1 ;  /* 0x00000005ff007c0c */ /* 0x000fe4000bf25310 */
[----:B------:R-:W-:Y:S02]  /*13f0*/  ISETP.NE.AND.EX P0, PT, RZ, UR7, PT, P0 ;  /* 0x00000007ff007c0c */ /* 0x000fe4000bf05300 */
[----:B------:R-:W-:Y:S02]  /*1400*/  MOV R27, RZ ;  /* 0x000000ff001b7202 */ /* 0x000fe40000000f00 */
[----:B--2---:R-:W-:Y:S01]  /*1410*/  SHF.R.S32.HI R214, RZ, 0x1f, R210 ;  /* 0x0000001fffd67819 */ /* 0x004fe200000114d2 */
[----:B------:R-:W-:-:S06]  /*1420*/  IMAD.SHL.U32 R212, R210, 0x4, RZ ;  /* 0x00000004d2d47824 */ /* 0x000fcc00078e00ff */
[C---:B------:R-:W-:Y:S02]  /*1430*/  @P1 LEA R2, P2, R210.reuse, UR4, 0x2 ;  /* 0x00000004d2021c11 */ /* 0x040fe4000f8410ff */
[C-C-:B------:R-:W-:Y:S02]  /*1440*/  SHF.L.U64.HI R213, R210.reuse, 0x2, R214.reuse ;  /* 0x00000002d2d57819 */ /* 0x140fe400000102d6 */
[----:B------:R-:W-:Y:S02]  /*1450*/  @P1 LEA.HI.X R3, R210, UR5, R214, 0x2, P2 ;  /* 0x00000005d2031c11 */ /* 0x000fe400090f14d6 */
[----:B------:R-:W-:Y:S01]  /*1460*/  ISETP.NE.U32.AND P2, PT, RZ, UR8, PT ;  /* 0x00000008ff007c0c */ /* 0x000fe2000bf45070 */
[----:B------:R-:W-:Y:S01]  /*1470*/  ULDC UR4, c[0x0][0x288] ;  /* 0x0000a20000047ab9 */ /* 0x000fe20000000800 */
[----:B------:R-:W-:Y:S01]  /*1480*/  IADD3 R6, P3, R212, UR6, RZ ;  /* 0x00000006d4067c10 */ /* 0x000fe2000ff7e0ff */
[----:B------:R0:W5:Y:S01]  /*1490*/  @P1 LDG.E R9, desc[UR54][R2.64] ;  /* 0x0000003602091981 */ /* 0x000162000c1e1900 */
[----:B------:R-:W-:Y:S01]  /*14a0*/  ISETP.NE.AND.EX P2, PT, RZ, UR9, PT, P2 ;  /* 0x00000009ff007c0c */ /* 0x000fe2000bf45320 */
[----:B------:R-:W-:Y:S01]  /*14b0*/  IMAD.U32 R191, RZ, RZ, UR4 ;  /* 0x00000004ffbf7e24 */ /* 0x000fe2000f8e00ff */
[----:B------:R-:W-:Y:S01]  /*14c0*/  IADD3.X R7, R213, UR7, RZ, P3, !PT ;  /* 0x00000007d5077c10 */ /* 0x000fe20009ffe4ff */
[----:B------:R-:W-:-:S04]  /*14d0*/  ULDC.64 UR4, c[0x0][0x3f8] ;  /* 0x0000fe0000047ab9 */ /* 0x000fc80000000a00 */
[----:B------:R1:W5:Y:S06]  /*14e0*/  @P0 LDG.E R27, desc[UR54][R6.64] ;  /* 0x00000036061b0981 */ /* 0x00036c000c1e1900 */
        /* <DEDUP_REMOVED lines=10> */
[----:B0-----:R-:W-:Y:S02]  /*1590*/  IMAD.U32 R2, RZ, RZ, UR5 ;  /* 0x00000005ff027e24 */ /* 0x001fe4000f8e00ff */
[----:B------:R-:W-:Y:S02]  /*15a0*/  IMAD.U32 R26, RZ, RZ, UR4 ;  /* 0x00000004ff1a7e24 */ /* 0x000fe4000f8e00ff */
[----:B------:R-:W-:Y:S01]  /*15b0*/  IMAD.MOV.U32 R25, RZ, RZ, R210 ;  /* 0x000000ffff197224 */ /* 0x000fe200078e00d2 */
        /* <DEDUP_REMOVED lines=10> */
.L_x_2205:
        /* <DEDUP_REMOVED lines=10> */
.L_x_2206:
[----:B------:R-:W-:Y:S05]  /*1700*/  @!P0 BRA `(.L_x_2207) ;  /* 0x00000000000c8947 */ /* 0x000fea0003800000 */
[----:B------:R-:W2:Y:S04]  /*1710*/  LDG.E R3, desc[UR54][R6.64] ;  /* 0x0000003606037981 */ /* 0x000ea8000c1e1900 */
[----:B------:R-:W2:Y:S02]  /*1720*/  LDG.E R26, desc[UR54][R6.64+0x4] ;  /* 0x00000436061a7981 */ /* 0x000ea4000c1e1900 */
[----:B--2---:R-:W-:-:S07]  /*1730*/  IMAD.IADD R26, R26, 0x1, -R3 ;  /* 0x000000011a1a7824 */ /* 0x004fce00078e0a03 */
.L_x_2207:
        /* <DEDUP_REMOVED lines=8> */
[----:B------:R-:W2:Y:S01]  /*17c0*/  @P0 LDG.E R3, desc[UR54][R4.64+0x4] ;  /* 0x0000043604030981 */ /* 0x000ea2000c1e1900 */
[----:B------:R-:W-:Y:S01]  /*17d0*/  ISETP.NE.U32.AND P1, PT, RZ, UR4, PT ;  /* 0x00000004ff007c0c */ /* 0x000fe2000bf25070 */
[----:B------:R-:W-:-:S03]  /*17e0*/  IMAD.MOV.U32 R143, RZ, RZ, R26 ;  /* 0x000000ffff8f7224 */ /* 0x000fc600078e001a */
[----:B------:R-:W-:-:S13]  /*17f0*/  ISETP.NE.AND.EX P1, PT, RZ, UR5, PT, P1 ;  /* 0x00000005ff007c0c */ /* 0x000fda000bf25310 */
[----:B------:R-:W-:-:S04]  /*1800*/  @P1 IADD3 R6, P2, R212, UR4, RZ ;  /* 0x00000004d4061c10 */ /* 0x000fc8000ff5e0ff */
[----:B------:R-:W-:-:S05]  /*1810*/  @P1 IADD3.X R7, R213, UR5, RZ, P2, !PT ;  /* 0x00000005d5071c10 */ /* 0x000fca00097fe4ff */
[----:B------:R0:W5:Y:S01]  /*1820*/  @P1 LDG.E R143, desc[UR54][R6.64] ;  /* 0x00000036068f1981 */ /* 0x000162000c1e1900 */
[----:B--2---:R-:W-:Y:S01]  /*1830*/  @P0 IMAD.IADD R2, R3, 0x1, -R0 ;  /* 0x0000000103020824 */ /* 0x004fe200078e0a00 */
[----:B------:R-:W-:-:S04]  /*1840*/  LEA R3, R189, 0x11f, 0x7 ;  /* 0x0000011fbd037811 */ /* 0x000fc800078e38ff */
[----:B------:R-:W-:-:S04]  /*1850*/  IADD3 R202, R9, R2, RZ ;  /* 0x0000000209ca7210 */ /* 0x000fc80007ffe0ff */
[C---:B------:R-:W-:Y:S01]  /*1860*/  IADD3 R3, R202.reuse, R3, -R191 ;  /* 0x00000003ca037210 */ /* 0x040fe20007ffe8bf */
[----:B------:R-:W-:-:S04]  /*1870*/  VIADD R0, R202, 0x9f ;  /* 0x0000009fca007836 */ /* 0x000fc80000000000 */
[----:B------:R-:W-:-:S04]  /*1880*/  IMAD.HI R0, R0, 0x66666667, RZ ;  /* 0x6666666700007827 */ /* 0x000fc800078e02ff */
[----:B------:R-:W-:Y:S01]  /*1890*/  IMAD.HI R3, R3, 0x66666667, RZ ;  /* 0x6666666703037827 */ /* 0x000fe200078e02ff */
[----:B------:R-:W-:-:S04]  /*18a0*/  SHF.R.U32.HI R157, RZ, 0x1f, R0 ;  /* 0x0000001fff9d7819 */ /* 0x000fc80000011600 */
[----:B------:R-:W-:Y:S02]  /*18b0*/  SHF.R.U32.HI R4, RZ, 0x1f, R3 ;  /* 0x0000001fff047819 */ /* 0x000fe40000011603 */
[----:B------:R-:W-:Y:S01]  /*18c0*/  LEA.HI.SX32 R157, R0, R157, 0x1a ;  /* 0x0000009d009d7211 */ /* 0x000fe200078fd2ff */
[----:B------:R-:W-:Y:S01]  /*18d0*/  IMAD.MOV R0, RZ, RZ, -R9 ;  /* 0x000000ffff007224 */ /* 0x000fe200078e0a09 */
[----:B------:R-:W-:-:S04]  /*18e0*/  LEA.HI.SX32 R4, R3, R4, 0x1a ;  /* 0x0000000403047211 */ /* 0x000fc800078fd2ff */
[----:B------:R-:W-:-:S05]  /*18f0*/  VIMNMX R4, R157, R4, PT ;  /* 0x000000049d047248 */ /* 0x000fca0003fe0100 */
[----:B------:R-:W-:Y:S01]  /*1900*/  IMAD R3, R4, 0xa0, -R9 ;  /* 0x000000a004037824 */ /* 0x000fe200078e0a09 */
[----:B------:R-:W-:-:S04]  /*1910*/  VIMNMX R4, RZ, R0, !PT ;  /* 0x00000000ff047248 */ /* 0x000fc80007fe0100 */
        /* <DEDUP_REMOVED lines=19> */
[----:B------:R-:W-:Y:S01]  /*1a50*/  MOV R4, UR4 ;  /* 0x0000000400047c02 */ /* 0x000fe20008000f00 */
[----:B------:R0:W1:Y:S01]  /*1a60*/  LDC.64 R14, c[0x4][R0] ;  /* 0x01000000000e7b82 */ /* 0x0000620000000a00 */
[----:B------:R-:W-:Y:S01]  /*1a70*/  IMAD.U32 R5, RZ, RZ, UR5 ;  /* 0x00000005ff057e24 */ /* 0x000fe2000f8e00ff */
[----:B------:R-:W-:Y:S01]  /*1a80*/  ULDC.64 UR4, c[0x4][0xa8] ;  /* 0x01002a0000047ab9 */ /* 0x000fe20000000a00 */
[----:B------:R-:W-:Y:S01]  /*1a90*/  IMAD.U32 R10, RZ, RZ, UR6 ;  /* 0x00000006ff0a7e24 */ /* 0x000fe2000f8e00ff */
[----:B------:R-:W-:Y:S01]  /*1aa0*/  MOV R8, 0x70 ;  /* 0x0000007000087802 */ /* 0x000fe20000000f00 */
[----:B------:R-:W-:Y:S02]  /*1ab0*/  IMAD.U32 R6, RZ, RZ, UR4 ;  /* 0x00000004ff067e24 */ /* 0x000fe4000f8e00ff */
[----:B------:R-:W-:-:S02]  /*1ac0*/  IMAD.U32 R7, RZ, RZ, UR5 ;  /* 0x00000005ff077e24 */ /* 0x000fc4000f8e00ff */
[----:B------:R-:W-:Y:S02]  /*1ad0*/  IMAD.U32 R11, RZ, RZ, UR7 ;  /* 0x00000007ff0b7e24 */ /* 0x000fe4000f8e00ff */
[----:B------:R-:W-:Y:S02]  /*1ae0*/  IMAD.MOV.U32 R12, RZ, RZ, 0x1 ;  /* 0x00000001ff0c7424 */ /* 0x000fe400078e00ff */
[----:B0-----:R-:W-:-:S07]  /*1af0*/  IMAD.MOV.U32 R13, RZ, RZ, RZ ;  /* 0x000000ffff0d7224 */ /* 0x001fce00078e00ff */
[----:B------:R-:W-:-:S07]  /*1b00*/  LEPC R20, `(.L_x_2210) ;  /* 0x000000001014794e */ /* 0x000fce0000000000 */
[----:B-1---5:R-:W-:Y:S05]  /*1b10*/  CALL.ABS.NOINC R14 ;  /* 0x000000000e007343 */ /* 0x022fea0003c00000 */
.L_x_2210:
[----:B------:R-:W-:Y:S05]  /*1b20*/  BSYNC B6 ;  /* 0x0000000000067941 */ /* 0x000fea0003800000 */
.L_x_2209:
        /* <DEDUP_REMOVED lines=11> */
[----:B------:R-:W-:Y:S01]  /*1be0*/  MOV R6, UR6 ;  /* 0x0000000600067c02 */ /* 0x000fe20008000f00 */
[----:B------:R-:W-:Y:S01]  /*1bf0*/  IMAD.U32 R7, RZ, RZ, UR7 ;  /* 0x00000007ff077e24 */ /* 0x000fe2000f8e00ff */
[----:B------:R-:W-:Y:S01]  /*1c00*/  MOV R13, RZ ;  /* 0x000000ff000d7202 */ /* 0x000fe20000000f00 */
[----:B------:R-:W-:-:S02]  /*1c10*/  IMAD.U32 R10, RZ, RZ, UR4 ;  /* 0x00000004ff0a7e24 */ /* 0x000fc4000f8e00ff */
[----:B------:R-:W-:Y:S02]  /*1c20*/  IMAD.U32 R11, RZ, RZ, UR5 ;  /* 0x00000005ff0b7e24 */ /* 0x000fe4000f8e00ff */
[----:B------:R-:W-:Y:S02]  /*1c30*/  IMAD.MOV.U32 R8, RZ, RZ, 0x70 ;  /* 0x00000070ff087424 */ /* 0x000fe400078e00ff */
[----:B0-----:R-:W-:-:S07]  /*1c40*/  IMAD.MOV.U32 R12, RZ, RZ, 0x1 ;  /* 0x00000001ff0c7424 */ /* 0x001fce00078e00ff */
[----:B------:R-:W-:-:S07]  /*1c50*/  LEPC R20, `(.L_x_2212) ;  /* 0x000000001014794e */ /* 0x000fce0000000000 */
[----:B-1---5:R-:W-:Y:S05]  /*1c60*/  CALL.ABS.NOINC R14 ;  /* 0x000000000e007343 */ /* 0x022fea0003c00000 */
.L_x_2212:
[----:B------:R-:W-:Y:S05]  /*1c70*/  BSYNC B6 ;  /* 0x0000000000067941 */ /* 0x000fea0003800000 */
.L_x_2211:
[----:B------:R-:W-:Y:S01]  /*1c80*/  ULDC.64 UR4, c[0x0][0x9f8] ;  /* 0x00027e0000047ab9 */ /* 0x000fe20000000a00 */
[----:B------:R-:W0:Y:S01]  /*1c90*/  S2R R21, SR_TID.X ;  /* 0x0000000000157919 */ /* 0x000e220000002100 */
[----:B------:R-:W-:Y:S01]  /*1ca0*/  ISETP.NE.U32.AND P0, PT, RZ, UR4, PT ;  /* 0x00000004ff007c0c */ /* 0x000fe2000bf05070 */
[----:B------:R-:W1:Y:S08]  /*1cb0*/  LDC R0, c[0x0][0x428] ;  /* 0x00010a00ff007b82 */ /* 0x000e700000000800 */
[----:B------:R-:W2:Y:S01]  /*1cc0*/  LDC.64 R112, c[0x0][0x2f0] ;  /* 0x0000bc00ff707b82 */ /* 0x000ea20000000a00 */
[----:B------:R-:W-:Y:S01]  /*1cd0*/  ISETP.NE.AND.EX P0, PT, RZ, UR5, PT, P0 ;  /* 0x00000005ff007c0c */ /* 0x000fe2000bf05300 */
[----:B------:R-:W-:Y:S01]  /*1ce0*/  IMAD.IADD R98, R27, 0x1, R26 ;  /* 0x000000011b627824 */ /* 0x000fe200078e021a */
[----:B------:R-:W-:Y:S01]  /*1cf0*/  ULDC.64 UR6, c[0x0][0xa08] ;  /* 0x0002820000067ab9 */ /* 0x000fe20000000a00 */
[----:B------:R-:W-:-:S02]  /*1d00*/  IMAD.MOV.U32 R7, RZ, RZ, R190 ;  /* 0x000000ffff077224 */ /* 0x000fc400078e00be */
[----:B------:R-:W-:Y:S02]  /*1d10*/  IMAD.MOV.U32 R8, RZ, RZ, R18 ;  /* 0x000000ffff087224 */ /* 0x000fe400078e0012 */
[----:B------:R-:W3:Y:S06]  /*1d20*/  LDC R97, c[0x0][0x3d4] ;  /* 0x0000f500ff617b82 */ /* 0x000eec0000000800 */
[----:B------:R-:W-:Y:S02]  /*1d30*/  @P0 IADD3 R4, P1, R212, UR4, RZ ;  /* 0x00000004d4040c10 */ /* 0x000fe4000ff3e0ff */
[----:B------:R-:W4:Y:S02]  /*1d40*/  LDC.64 R106, c[0x0][0x3d8] ;  /* 0x0000f600ff6a7b82 */ /* 0x000f240000000a00 */
[----:B------:R-:W-:Y:S01]  /*1d50*/  @P0 IADD3.X R5, R213, UR5, RZ, P1, !PT ;  /* 0x00000005d5050c10 */ /* 0x000fe20008ffe4ff */
[----:B------:R-:W-:-:S04]  /*1d60*/  ULDC.64 UR4, c[0x0][0x2f8] ;  /* 0x0000be0000047ab9 */ /* 0x000fc80000000a00 */
[----:B------:R2:W4:Y:S01]  /*1d70*/  @P0 LDG.E R25, desc[UR54][R4.64] ;  /* 0x0000003604190981 */ /* 0x000522000c1e1900 */
[----:B0-----:R-:W-:Y:S01]  /*1d80*/  SHF.R.U32.HI R28, RZ, 0x7, R21 ;  /* 0x00000007ff1c7819 */ /* 0x001fe20000011615 */
[----:B------:R-:W0:Y:S01]  /*1d90*/  LDC.64 R100, c[0x0][0x3e8] ;  /* 0x0000fa00ff647b82 */ /* 0x000e220000000a00 */
[----:B-1----:R-:W-:Y:S01]  /*1da0*/  ISETP.NE.AND P0, PT, R0, 0x1, PT ;  /* 0x000000010000780c */ /* 0x002fe20003f05270 */
[----:B------:R-:W4:Y:S01]  /*1db0*/  LDL.LU R21, [R1+0x20] ;  /* 0x0000200001157983 */ /* 0x000f220000300800 */
[----:B------:R-:W-:-:S05]  /*1dc0*/  SHF.R.S32.HI R26, RZ, 0x1f, R98 ;  /* 0x0000001fff1a7819 */ /* 0x000fca0000011462 */
[-C--:B--2---:R-:W-:Y:S02]  /*1dd0*/  IMAD R6, R26, R112.reuse, RZ ;  /* 0x000000701a067224 */ /* 0x084fe400078e02ff */
[----:B------:R-:W-:-:S04]  /*1de0*/  IMAD.WIDE.U32 R4, R98, R112, RZ ;  /* 0x0000007062047225 */ /* 0x000fc800078e00ff */
[----:B------:R-:W1:Y:S08]  /*1df0*/  @P0 LDC R3, c[0x0][0x42c] ;  /* 0x00010b00ff030b82 */ /* 0x000e700000000800 */
[----:B------:R-:W2:Y:S01]  /*1e00*/  @P0 LDC R9, c[0x0][0x430] ;  /* 0x00010c00ff090b82 */ /* 0x000ea20000000800 */
[----:B-1----:R-:W-:-:S04]  /*1e10*/  @P0 IMAD.HI.U32 R0, R190, R3, RZ ;  /* 0x00000003be000227 */ /* 0x002fc800078e00ff */
[----:B------:R-:W-:Y:S01]  /*1e20*/  IMAD R3, R98, R113, R6 ;  /* 0x0000007162037224 */ /* 0x000fe200078e0206 */
[----:B--2---:R-:W-:-:S03]  /*1e30*/  @P0 SHF.R.U32.HI R7, RZ, R9, R0 ;  /* 0x00000009ff070219 */ /* 0x004fc60000011600 */
[----:B------:R-:W-:Y:S01]  /*1e40*/  IMAD.IADD R5, R5, 0x1, R3 ;  /* 0x0000000105057824 */ /* 0x000fe200078e0203 */
[----:B------:R-:W-:Y:S02]  /*1e50*/  ISETP.NE.U32.AND P0, PT, RZ, UR6, PT ;  /* 0x00000006ff007c0c */ /* 0x000fe4000bf05070 */
[----:B------:R-:W-:Y:S01]  /*1e60*/  SHF.R.S32.HI R10, RZ, 0x1f, R7 ;  /* 0x0000001fff0a7819 */ /* 0x000fe20000011407 */
[----:B------:R-:W-:Y:S01]  /*1e70*/  IMAD.WIDE.U32 R4, R7, UR4, R4 ;  /* 0x0000000407047c25 */ /* 0x000fe2000f8e0004 */
[----:B------:R-:W-:Y:S02]  /*1e80*/  ISETP.NE.AND.EX P0, PT, RZ, UR7, PT, P0 ;  /* 0x00000007ff007c0c */ /* 0x000fe4000bf05300 */
[----:B------:R-:W-:Y:S01]  /*1e90*/  ISETP.NE.AND P6, PT, R28, 0x1, PT ;  /* 0x000000011c00780c */ /* 0x000fe20003fc5270 */
[----:B------:R-:W-:Y:S01]  /*1ea0*/  IMAD R0, R10, UR4, RZ ;  /* 0x000000040a007c24 */ /* 0x000fe2000f8e02ff */
[----:B------:R-:W-:-:S03]  /*1eb0*/  SHF.R.S32.HI R9, RZ, 0x1f, R18 ;  /* 0x0000001fff097819 */ /* 0x000fc60000011412 */
[----:B------:R-:W-:Y:S01]  /*1ec0*/  IMAD R3, R7, UR5, R0 ;  /* 0x0000000507037c24 */ /* 0x000fe2000f8e0200 */
[----:B------:R-:W-:-:S03]  /*1ed0*/  ULDC.64 UR4, c[0x0][0x300] ;  /* 0x0000c00000047ab9 */ /* 0x000fc60000000a00 */
[----:B------:R-:W-:Y:S02]  /*1ee0*/  IMAD.IADD R5, R5, 0x1, R3 ;  /* 0x0000000105057824 */ /* 0x000fe400078e0203 */
[----:B------:R-:W-:-:S04]  /*1ef0*/  IMAD R6, R215, R112, RZ ;  /* 0x00000070d7067224 */ /* 0x000fc800078e02ff */
[----:B------:R-:W-:Y:S01]  /*1f00*/  IMAD R11, R23, R113, R6 ;  /* 0x00000071170b7224 */ /* 0x000fe200078e0206 */
[-C--:B---3--:R-:W-:Y:S01]  /*1f10*/  ISETP.GE.AND P3, PT, R193, R97.reuse, PT ;  /* 0x00000061c100720c */ /* 0x088fe20003f66270 */
[----:B----4-:R-:W-:Y:S01]  /*1f20*/  IMAD.WIDE.U32 R108, R23, R106, R8 ;  /* 0x0000006a176c7225 */ /* 0x010fe200078e0008 */
[----:B------:R-:W-:-:S03]  /*1f30*/  ISETP.GE.AND P5, PT, R195, R97, PT ;  /* 0x00000061c300720c */ /* 0x000fc60003fa6270 */
[----:B0-----:R-:W-:-:S04]  /*1f40*/  IMAD.WIDE.U32 R102, R23, R100, R8 ;  /* 0x0000006417667225 */ /* 0x001fc800078e0008 */
[----:B------:R-:W-:-:S04]  /*1f50*/  IMAD R14, R215, R106, RZ ;  /* 0x0000006ad70e7224 */ /* 0x000fc800078e02ff */
[----:B------:R-:W-:-:S04]  /*1f60*/  IMAD R13, R23, R107, R14 ;  /* 0x0000006b170d7224 */ /* 0x000fc800078e020e */
[----:B------:R-:W-:Y:S02]  /*1f70*/  IMAD.IADD R109, R13, 0x1, R109 ;  /* 0x000000010d6d7824 */ /* 0x000fe400078e026d */
[----:B------:R-:W-:Y:S01]  /*1f80*/  IMAD.MOV.U32 R120, RZ, RZ, 0x40 ;  /* 0x00000040ff787424 */ /* 0x000fe200078e00ff */
[C---:B------:R-:W-:Y:S01]  /*1f90*/  SHF.L.U64.HI R127, R112.reuse, 0x7, R113 ;  /* 0x00000007707f7819 */ /* 0x040fe20000010271 */
[----:B------:R-:W-:Y:S02]  /*1fa0*/  IMAD.SHL.U32 R128, R112, 0x80, RZ ;  /* 0x0000008070807824 */ /* 0x000fe400078e00ff */
[----:B-----5:R-:W-:-:S04]  /*1fb0*/  IMAD.WIDE.U32 R108, R143, R106, R108 ;  /* 0x0000006a8f6c7225 */ /* 0x020fc800078e006c */
[----:B------:R-:W-:Y:S02]  /*1fc0*/  IMAD.MOV.U32 R119, RZ, RZ, 0x20 ;  /* 0x00000020ff777424 */ /* 0x000fe400078e00ff */
[----:B------:R-:W-:Y:S01]  /*1fd0*/  IMAD R123, R107, 0xa0, RZ ;  /* 0x000000a06b7b7824 */ /* 0x000fe200078e02ff */
[----:B------:R-:W-:Y:S01]  /*1fe0*/  SHF.R.S32.HI R144, RZ, 0x1f, R216 ;  /* 0x0000001fff907819 */ /* 0x000fe200000114d8 */
[----:B------:R-:W-:Y:S02]  /*1ff0*/  VIADD R156, R28, 0x8 ;  /* 0x000000081c9c7836 */ /* 0x000fe40000000000 */
[----:B------:R-:W-:Y:S01]  /*2000*/  IMAD.SHL.U32 R118, R97, 0x2, RZ ;  /* 0x0000000261767824 */ /* 0x000fe200078e00ff */
[----:B------:R-:W-:Y:S02]  /*2010*/  SHF.R.S32.HI R0, RZ, 0x1f, R25 ;  /* 0x0000001fff007819 */ /* 0x000fe40000011419 */
[----:B------:R-:W-:Y:S02]  /*2020*/  SEL R15, R25, RZ, !P0 ;  /* 0x000000ff190f7207 */ /* 0x000fe40004000000 */
[----:B------:R-:W-:-:S05]  /*2030*/  SEL R20, R0, RZ, !P0 ;  /* 0x000000ff00147207 */ /* 0x000fca0004000000 */
[----:B------:R-:W-:Y:S02]  /*2040*/  IMAD R0, R20, UR4, RZ ;  /* 0x0000000414007c24 */ /* 0x000fe4000f8e02ff */
[----:B------:R-:W-:-:S04]  /*2050*/  IMAD.WIDE.U32 R116, R15, UR4, R4 ;  /* 0x000000040f747c25 */ /* 0x000fc8000f8e0004 */
[----:B------:R-:W-:Y:S01]  /*2060*/  IMAD R3, R15, UR5, R0 ;  /* 0x000000050f037c24 */ /* 0x000fe2000f8e0200 */
[----:B------:R-:W-:Y:S05]  /*2070*/  @!P6 WARPSYNC.ALL ;  /* 0x000000000000e948 */ /* 0x000fea0003800000 */
[----:B------:R-:W-:Y:S01]  /*2080*/  IMAD.WIDE.U32 R4, R23, R112, R8 ;  /* 0x0000007017047225 */ /* 0x000fe200078e0008 */
[----:B------:R-:W-:Y:S01]  /*2090*/  ULDC.64 UR4, c[0x0][0x320] ;  /* 0x0000c80000047ab9 */ /* 0x000fe20000000a00 */
[----:B------:R-:W-:Y:S02]  /*20a0*/  IADD3 R0, R117, R3, RZ ;  /* 0x0000000375007210 */ /* 0x000fe40007ffe0ff */
[----:B------:R-:W-:Y:S01]  /*20b0*/  IMAD R6, R10, UR4, RZ ;  /* 0x000000040a067c24 */ /* 0x000fe2000f8e02ff */
[----:B------:R-:W-:Y:S01]  /*20c0*/  @!P6 BAR.SYNC.DEFER_BLOCKING 0x9, 0x100 ;  /* 0x024400000000eb1d */ /* 0x000fe20000010000 */
[----:B------:R-:W-:-:S02]  /*20d0*/  IADD3 R3, P0, R116, R4, RZ ;  /* 0x0000000474037210 */ /* 0x000fc40007f1e0ff */
[C---:B------:R-:W-:Y:S02]  /*20e0*/  IMAD R115, R7.reuse, UR5, R6 ;  /* 0x0000000507737c24 */ /* 0x040fe4000f8e0206 */
[----:B------:R-:W-:Y:S01]  /*20f0*/  IADD3.X R4, R0, R5, R11, P0, !PT ;  /* 0x0000000500047210 */ /* 0x000fe200007fe40b */
[----:B------:R-:W-:Y:S01]  /*2100*/  IMAD.WIDE.U32 R6, R7, UR4, R8 ;  /* 0x0000000407067c25 */ /* 0x000fe2000f8e0008 */
[----:B------:R-:W-:-:S03]  /*2110*/  ULDC UR4, c[0x0][0x2e4] ;  /* 0x0000b90000047ab9 */ /* 0x000fc60000000800 */
[----:B------:R-:W-:Y:S01]  /*2120*/  VIADD R5, R18, 0x80 ;  /* 0x0000008012057836 */ /* 0x000fe20000000000 */
[----:B------:R-:W-:-:S04]  /*2130*/  ISETP.GE.AND P1, PT, R193, UR4, PT ;  /* 0x00000004c1007c0c */ /* 0x000fc8000bf26270 */
[----:B------:R-:W-:Y:S02]  /*2140*/  ISETP.GE.AND P2, PT, R5, UR4, PT ;  /* 0x0000000405007c0c */ /* 0x000fe4000bf46270 */
[----:B------:R-:W-:Y:S02]  /*2150*/  SEL R5, RZ, 0xffffffff, P1 ;  /* 0xffffffffff057807 */ /* 0x000fe40000800000 */
[C---:B------:R-:W-:Y:S01]  /*2160*/  ISETP.GE.AND P0, PT, R18.reuse, UR4, PT ;  /* 0x0000000412007c0c */ /* 0x040fe2000bf06270 */
[C---:B------:R-:W-:Y:S02]  /*2170*/  VIADD R10, R18.reuse, 0xa0 ;  /* 0x000000a0120a7836 */ /* 0x040fe40000000000 */
[----:B------:R-:W-:Y:S01]  /*2180*/  IMAD.SHL.U32 R11, R5, 0x2, RZ ;  /* 0x00000002050b7824 */ /* 0x000fe200078e00ff */
[----:B------:R-:W-:Y:S01]  /*2190*/  IADD3 R5, R18, 0x60, RZ ;  /* 0x0000006012057810 */ /* 0x000fe20007ffe0ff */
[----:B------:R-:W-:Y:S01]  /*21a0*/  IMAD.MOV.U32 R114, RZ, RZ, R6 ;  /* 0x000000ffff727224 */ /* 0x000fe200078e0006 */
[----:B------:R-:W-:Y:S01]  /*21b0*/  SEL R6, RZ, 0x1, P0 ;  /* 0x00000001ff067807 */ /* 0x000fe20000000000 */
[----:B------:R-:W-:Y:S01]  /*21c0*/  IMAD.IADD R115, R7, 0x1, R115 ;  /* 0x0000000107737824 */ /* 0x000fe200078e0273 */
[----:B------:R-:W-:-:S02]  /*21d0*/  ISETP.GE.AND P0, PT, R195, UR4, PT ;  /* 0x00000004c3007c0c */ /* 0x000fc4000bf06270 */
[----:B------:R-:W-:Y:S02]  /*21e0*/  ISETP.GE.AND P1, PT, R5, UR4, PT ;  /* 0x0000000405007c0c */ /* 0x000fe4000bf26270 */
[----:B------:R-:W-:Y:S01]  /*21f0*/  ISETP.GE.AND P4, PT, R10, UR4, PT ;  /* 0x000000040a007c0c */ /* 0x000fe2000bf86270 */
[----:B------:R-:W-:Y:S01]  /*2200*/  ULDC.64 UR4, c[0x0][0x328] ;  /* 0x0000ca0000047ab9 */ /* 0x000fe20000000a00 */
[--C-:B------:R-:W-:Y:S02]  /*2210*/  SHF.R.S32.HI R7, RZ, 0x1f, R19.reuse ;  /* 0x0000001fff077819 */ /* 0x100fe40000011413 */
[----:B------:R-:W-:Y:S01]  /*2220*/  LOP3.LUT R10, R11, 0x2, R6, 0xe2, !PT ;  /* 0x000000020b0a7812 */ /* 0x000fe200078ee206 */
[----:B------:R-:W-:Y:S01]  /*2230*/  IMAD.MOV.U32 R6, RZ, RZ, R19 ;  /* 0x000000ffff067224 */ /* 0x000fe200078e0013 */
[----:B------:R-:W-:Y:S02]  /*2240*/  SEL R11, RZ, 0x4, P0 ;  /* 0x00000004ff0b7807 */ /* 0x000fe40000000000 */
[----:B------:R-:W-:-:S02]  /*2250*/  SEL R12, RZ, 0x8, P1 ;  /* 0x00000008ff0c7807 */ /* 0x000fc40000800000 */
[----:B------:R-:W-:Y:S01]  /*2260*/  ISETP.GE.AND P0, PT, R18, R97, PT ;  /* 0x000000611200720c */ /* 0x000fe20003f06270 */
[----:B------:R-:W-:Y:S01]  /*2270*/  IMAD.WIDE.U32 R110, R23, R106, R6 ;  /* 0x0000006a176e7225 */ /* 0x000fe200078e0006 */
[----:B------:R-:W-:-:S03]  /*2280*/  LOP3.LUT R10, R12, R10, R11, 0xfe, !PT ;  /* 0x0000000a0c0a7212 */ /* 0x000fc600078efe0b */
[-C--:B------:R-:W-:Y:S01]  /*2290*/  IMAD.WIDE.U32 R104, R23, R100.reuse, R6 ;  /* 0x0000006417687225 */ /* 0x080fe200078e0006 */
[C---:B------:R-:W-:Y:S02]  /*22a0*/  SEL R6, R97.reuse, RZ, P3 ;  /* 0x000000ff61067207 */ /* 0x040fe40001800000 */
[----:B------:R-:W-:Y:S02]  /*22b0*/  SEL R11, RZ, 0x10, P2 ;  /* 0x00000010ff0b7807 */ /* 0x000fe40001000000 */
[----:B------:R-:W-:Y:S01]  /*22c0*/  SEL R7, R97, RZ, P0 ;  /* 0x000000ff61077207 */ /* 0x000fe20000000000 */
[----:B------:R-:W-:Y:S01]  /*22d0*/  IMAD.IADD R8, R193, 0x1, R6 ;  /* 0x00000001c1087824 */ /* 0x000fe200078e0206 */
[----:B------:R-:W-:Y:S01]  /*22e0*/  LOP3.LUT R33, R10, R11, RZ, 0xfc, !PT ;  /* 0x0000000b0a217212 */ /* 0x000fe200078efcff */
[----:B------:R-:W-:Y:S01]  /*22f0*/  IMAD R10, R215, R100, RZ ;  /* 0x00000064d70a7224 */ /* 0x000fe200078e02ff */
[----:B------:R-:W-:Y:S01]  /*2300*/  IADD3 R7, R18, R7, RZ ;  /* 0x0000000712077210 */ /* 0x000fe20007ffe0ff */
[----:B------:R-:W-:Y:S01]  /*2310*/  IMAD R12, R20, UR4, RZ ;  /* 0x00000004140c7c24 */ /* 0x000fe2000f8e02ff */
[----:B------:R-:W-:Y:S01]  /*2320*/  SHF.R.S32.HI R9, RZ, 0x1f, R8 ;  /* 0x0000001fff097819 */ /* 0x000fe20000011408 */
[----:B------:R-:W-:Y:S01]  /*2330*/  IMAD R11, R23, R101, R10 ;  /* 0x00000065170b7224 */ /* 0x000fe200078e020a */
[----:B------:R-:W-:-:S02]  /*2340*/  SHF.R.S32.HI R6, RZ, 0x1f, R7 ;  /* 0x0000001fff067819 */ /* 0x000fc40000011407 */
[----:B------:R-:W-:Y:S02]  /*2350*/  SEL R10, R97, RZ, P5 ;  /* 0x000000ff610a7207 */ /* 0x000fe40002800000 */
[CC--:B------:R-:W-:Y:S01]  /*2360*/  LEA.HI R20, R6.reuse, R7.reuse, RZ, 0x4 ;  /* 0x0000000706147211 */ /* 0x0c0fe200078f20ff */
[----:B------:R-:W-:Y:S01]  /*2370*/  IMAD R31, R15, UR5, R12 ;  /* 0x000000050f1f7c24 */ /* 0x000fe2000f8e020c */
[----:B------:R-:W-:Y:S02]  /*2380*/  LEA.HI R7, R6, R7, RZ, 0x6 ;  /* 0x0000000706077211 */ /* 0x000fe400078f30ff */
[-C--:B------:R-:W-:Y:S01]  /*2390*/  LEA.HI R25, R9, R8.reuse, RZ, 0x4 ;  /* 0x0000000809197211 */ /* 0x080fe200078f20ff */
[----:B------:R-:W-:Y:S01]  /*23a0*/  IMAD.IADD R12, R195, 0x1, R10 ;  /* 0x00000001c30c7824 */ /* 0x000fe200078e020a */
[----:B------:R-:W-:Y:S02]  /*23b0*/  LEA.HI R8, R9, R8, RZ, 0x6 ;  /* 0x0000000809087211 */ /* 0x000fe400078f30ff */
[----:B------:R-:W-:Y:S01]  /*23c0*/  SHF.R.S32.HI R7, RZ, 0x6, R7 ;  /* 0x00000006ff077819 */ /* 0x000fe20000011407 */
[----:B------:R-:W-:Y:S01]  /*23d0*/  IMAD.IADD R111, R111, 0x1, R13 ;  /* 0x000000016f6f7824 */ /* 0x000fe200078e020d */
[----:B------:R-:W-:Y:S01]  /*23e0*/  SHF.R.S32.HI R9, RZ, 0x6, R8 ;  /* 0x00000006ff097819 */ /* 0x000fe20000011408 */
[----:B------:R-:W-:Y:S01]  /*23f0*/  IMAD.IADD R105, R105, 0x1, R11 ;  /* 0x0000000169697824 */ /* 0x000fe200078e020b */
[C---:B------:R-:W-:Y:S01]  /*2400*/  LOP3.LUT R8, R196.reuse, 0x30, R20, 0xf8, !PT ;  /* 0x00000030c4087812 */ /* 0x040fe200078ef814 */
[----:B------:R-:W-:Y:S01]  /*2410*/  IMAD.IADD R103, R11, 0x1, R103 ;  /* 0x000000010b677824 */ /* 0x000fe200078e0267 */
[----:B------:R-:W-:-:S02]  /*2420*/  LOP3.LUT R10, R196, 0x30, R25, 0xf8, !PT ;  /* 0x00000030c40a7812 */ /* 0x000fc400078ef819 */
[----:B------:R-:W-:Y:S02]  /*2430*/  SHF.R.S32.HI R13, RZ, 0x1f, R12 ;  /* 0x0000001fff0d7819 */ /* 0x000fe4000001140c */
[----:B------:R-:W-:Y:S02]  /*2440*/  SHF.R.U32.HI R6, RZ, 0x3, R199 ;  /* 0x00000003ff067819 */ /* 0x000fe400000116c7 */
[----:B------:R-:W-:Y:S01]  /*2450*/  LOP3.LUT R11, R199, 0x30, R20, 0xf8, !PT ;  /* 0x00000030c70b7812 */ /* 0x000fe200078ef814 */
[C---:B------:R-:W-:Y:S01]  /*2460*/  IMAD R142, R7.reuse, 0x2800, R198 ;  /* 0x00002800078e7824 */ /* 0x040fe200078e02c6 */
[-C--:B------:R-:W-:Y:S01]  /*2470*/  LOP3.LUT R10, R10, R197.reuse, RZ, 0x3c, !PT ;  /* 0x000000c50a0a7212 */ /* 0x080fe200078e3cff */
[----:B------:R-:W-:Y:S01]  /*2480*/  IMAD R133, R7, 0x2800, R200 ;  /* 0x0000280007857824 */ /* 0x000fe200078e02c8 */
[----:B------:R-:W-:Y:S01]  /*2490*/  LOP3.LUT R7, R8, R197, RZ, 0x3c, !PT ;  /* 0x000000c508077212 */ /* 0x000fe200078e3cff */
[----:B------:R-:W-:Y:S01]  /*24a0*/  IMAD R135, R9, 0x2800, R198 ;  /* 0x0000280009877824 */ /* 0x000fe200078e02c6 */
[----:B------:R-:W-:-:S02]  /*24b0*/  LEA.HI R27, R13, R12, RZ, 0x4 ;  /* 0x0000000c0d1b7211 */ /* 0x000fc400078f20ff */
[----:B------:R-:W-:Y:S02]  /*24c0*/  LOP3.LUT R8, R11, R6, RZ, 0x3c, !PT ;  /* 0x000000060b087212 */ /* 0x000fe400078e3cff */
[----:B------:R-:W-:Y:S02]  /*24d0*/  LEA.HI R12, R13, R12, RZ, 0x6 ;  /* 0x0000000c0d0c7211 */ /* 0x000fe400078f30ff */
[----:B------:R-:W-:Y:S01]  /*24e0*/  LOP3.LUT R11, R199, 0x30, R25, 0xf8, !PT ;  /* 0x00000030c70b7812 */ /* 0x000fe200078ef819 */
[----:B------:R-:W-:Y:S01]  /*24f0*/  IMAD.IADD R142, R142, 0x1, R7 ;  /* 0x000000018e8e7824 */ /* 0x000fe200078e0207 */
[----:B------:R-:W-:Y:S01]  /*2500*/  LOP3.LUT R21, R21, 0xfffffffe, RZ, 0xc0, !PT ;  /* 0xfffffffe15157812 */ /* 0x000fe200078ec0ff */
[----:B------:R-:W-:Y:S01]  /*2510*/  IMAD.IADD R135, R135, 0x1, R10 ;  /* 0x0000000187877824 */ /* 0x000fe200078e020a */
[----:B------:R-:W-:Y:S01]  /*2520*/  SHF.R.S32.HI R7, RZ, 0x6, R12 ;  /* 0x00000006ff077819 */ /* 0x000fe2000001140c */
[----:B------:R-:W-:Y:S01]  /*2530*/  IMAD R131, R9, 0x2800, R200 ;  /* 0x0000280009837824 */ /* 0x000fe200078e02c8 */
[----:B------:R-:W-:-:S02]  /*2540*/  LOP3.LUT R13, R199, 0x30, R27, 0xf8, !PT ;  /* 0x00000030c70d7812 */ /* 0x000fc400078ef81b */
[-C--:B------:R-:W-:Y:S02]  /*2550*/  LOP3.LUT R10, R11, R6.reuse, RZ, 0x3c, !PT ;  /* 0x000000060b0a7212 */ /* 0x080fe400078e3cff */
[----:B------:R-:W-:Y:S01]  /*2560*/  SHF.R.S32.HI R9, RZ, 0x1f, R143 ;  /* 0x0000001fff097819 */ /* 0x000fe2000001148f */
[----:B------:R-:W-:Y:S01]  /*2570*/  IMAD.IADD R133, R133, 0x1, R8 ;  /* 0x0000000185857824 */ /* 0x000fe200078e0208 */
[----:B------:R-:W-:Y:S02]  /*2580*/  @P5 LOP3.LUT R21, R21, 0x1, RZ, 0xfc, !PT ;  /* 0x0000000115155812 */ /* 0x000fe400078efcff */
[----:B------:R-:W-:Y:S01]  /*2590*/  LOP3.LUT R8, R196, 0x30, R27, 0xf8, !PT ;  /* 0x00000030c4087812 */ /* 0x000fe200078ef81b */
[----:B------:R-:W-:Y:S01]  /*25a0*/  IMAD R130, R7, 0x2800, R200 ;  /* 0x0000280007827824 */ /* 0x000fe200078e02c8 */
[----:B------:R-:W-:Y:S02]  /*25b0*/  LOP3.LUT R13, R13, R6, RZ, 0x3c, !PT ;  /* 0x000000060d0d7212 */ /* 0x000fe400078e3cff */
[----:B------:R-:W-:Y:S01]  /*25c0*/  IADD3 R131, R131, R10, RZ ;  /* 0x0000000a83837210 */ /* 0x000fe20007ffe0ff */
[----:B------:R-:W-:Y:S01]  /*25d0*/  IMAD R10, R9, R100, RZ ;  /* 0x00000064090a7224 */ /* 0x000fe200078e02ff */
[----:B------:R-:W-:Y:S01]  /*25e0*/  R2P PR, R224, 0x6 ;  /* 0x00000006e0007804 */ /* 0x000fe20000000000 */
[----:B------:R-:W-:Y:S01]  /*25f0*/  IMAD R132, R7, 0x2800, R198 ;  /* 0x0000280007847824 */ /* 0x000fe200078e02c6 */
[----:B------:R-:W-:Y:S01]  /*2600*/  LOP3.LUT R7, R8, R197, RZ, 0x3c, !PT ;  /* 0x000000c508077212 */ /* 0x000fe200078e3cff */
[----:B------:R0:W-:Y:S01]  /*2610*/  STL [R1+0x20], R21 ;  /* 0x0000201501007387 */ /* 0x0001e20000100800 */
[----:B------:R-:W-:Y:S01]  /*2620*/  IMAD R8, R9, R106, RZ ;  /* 0x0000006a09087224 */ /* 0x000fe200078e02ff */
[----:B------:R-:W-:Y:S01]  /*2630*/  SHF.L.U64.HI R9, R100, 0x7, R101 ;  /* 0x0000000764097819 */ /* 0x000fe20000010265 */
[----:B------:R-:W-:Y:S01]  /*2640*/  IMAD.IADD R130, R130, 0x1, R13 ;  /* 0x0000000182827824 */ /* 0x000fe200078e020d */
[----:B------:R-:W-:Y:S01]  /*2650*/  SEL R120, R120, 0xffffffc0, !P2 ;  /* 0xffffffc078787807 */ /* 0x000fe20005000000 */
[----:B------:R-:W-:Y:S01]  /*2660*/  IMAD R11, R113, 0xa0, RZ ;  /* 0x000000a0710b7824 */ /* 0x000fe200078e02ff */
[----:B------:R-:W-:Y:S01]  /*2670*/  IADD3 R98, P2, R23, R98, RZ ;  /* 0x0000006217627210 */ /* 0x000fe20007f5e0ff */
[----:B------:R-:W-:-:S04]  /*2680*/  IMAD.WIDE.U32 R112, R112, 0xa0, RZ ;  /* 0x000000a070707825 */ /* 0x000fc800078e00ff */
[----:B0-----:R-:W-:Y:S01]  /*2690*/  IMAD R21, R143, R101, R10 ;  /* 0x000000658f157224 */ /* 0x001fe200078e020a */
[----:B------:R-:W-:Y:S01]  /*26a0*/  SHF.L.U32 R10, R100, 0x7, RZ ;  /* 0x00000007640a7819 */ /* 0x000fe200000006ff */
[----:B------:R-:W-:Y:S02]  /*26b0*/  IMAD R13, R101, 0xa0, RZ ;  /* 0x000000a0650d7824 */ /* 0x000fe400078e02ff */
[----:B------:R-:W-:Y:S01]  /*26c0*/  IMAD.WIDE.U32 R104, R143, R100, R104 ;  /* 0x000000648f687225 */ /* 0x000fe200078e0068 */
[----:B------:R-:W-:-:S03]  /*26d0*/  SEL R30, RZ, 0x20, P4 ;  /* 0x00000020ff1e7807 */ /* 0x000fc60002000000 */
[----:B------:R-:W-:-:S04]  /*26e0*/  IMAD.WIDE.U32 R102, R143, R100, R102 ;  /* 0x000000648f667225 */ /* 0x000fc800078e0066 */
[----:B------:R-:W-:-:S04]  /*26f0*/  IMAD.WIDE.U32 R114, R15, UR4, R114 ;  /* 0x000000040f727c25 */ /* 0x000fc8000f8e0072 */
[----:B------:R-:W-:Y:S01]  /*2700*/  IMAD.WIDE.U32 R100, R100, 0xa0, RZ ;  /* 0x000000a064647825 */ /* 0x000fe200078e00ff */
[----:B------:R-:W-:-:S03]  /*2710*/  IADD3 R122, R113, R11, RZ ;  /* 0x0000000b717a7210 */ /* 0x000fc60007ffe0ff */
[C---:B------:R-:W-:Y:S02]  /*2720*/  IMAD R15, R143.reuse, R107, R8 ;  /* 0x0000006b8f0f7224 */ /* 0x040fe400078e0208 */
[----:B------:R-:W-:Y:S01]  /*2730*/  IMAD.WIDE.U32 R110, R143, R106, R110 ;  /* 0x0000006a8f6e7225 */ /* 0x000fe200078e006e */
[----:B------:R-:W-:-:S03]  /*2740*/  IADD3 R14, R21, R103, RZ ;  /* 0x00000067150e7210 */ /* 0x000fc60007ffe0ff */
[----:B------:R-:W-:Y:S01]  /*2750*/  IMAD.IADD R126, R101, 0x1, R13 ;  /* 0x00000001657e7824 */ /* 0x000fe200078e020d */
[----:B------:R-:W-:Y:S01]  /*2760*/  SEL R119, R119, 0xffffffe0, !P1 ;  /* 0xffffffe077777807 */ /* 0x000fe20004800000 */
[----:B------:R-:W-:Y:S01]  /*2770*/  IMAD.IADD R132, R132, 0x1, R7 ;  /* 0x0000000184847824 */ /* 0x000fe200078e0207 */
[C---:B------:R-:W-:Y:S01]  /*2780*/  SHF.L.U64.HI R7, R106.reuse, 0x7, R107 ;  /* 0x000000076a077819 */ /* 0x040fe2000001026b */
[----:B------:R-:W-:Y:S01]  /*2790*/  IMAD.X R99, R215, 0x1, R26, P2 ;  /* 0x00000001d7637824 */ /* 0x000fe200010e061a */
[----:B------:R-:W-:Y:S01]  /*27a0*/  SHF.R.S32.HI R26, RZ, 0x4, R27 ;  /* 0x00000004ff1a7819 */ /* 0x000fe2000001141b */
[----:B------:R-:W-:Y:S01]  /*27b0*/  IMAD.IADD R11, R111, 0x1, R15 ;  /* 0x000000016f0b7824 */ /* 0x000fe200078e020f */
[----:B------:R-:W-:Y:S01]  /*27c0*/  LOP3.LUT R37, R33, R30, RZ, 0xfc, !PT ;  /* 0x0000001e21257212 */ /* 0x000fe200078efcff */
[----:B------:R-:W-:Y:S01]  /*27d0*/  IMAD.IADD R12, R15, 0x1, R109 ;  /* 0x000000010f0c7824 */ /* 0x000fe200078e026d */
[----:B------:R-:W-:Y:S01]  /*27e0*/  SHF.R.S32.HI R15, RZ, 0x4, R20 ;  /* 0x00000004ff0f7819 */ /* 0x000fe20000011414 */
[----:B------:R-:W-:Y:S01]  /*27f0*/  IMAD.IADD R13, R105, 0x1, R21 ;  /* 0x00000001690d7824 */ /* 0x000fe200078e0215 */
[----:B------:R-:W-:Y:S01]  /*2800*/  SHF.R.S32.HI R21, RZ, 0x4, R25 ;  /* 0x00000004ff157819 */ /* 0x000fe20000011419 */
[----:B------:R-:W-:Y:S01]  /*2810*/  IMAD.SHL.U32 R8, R106, 0x80, RZ ;  /* 0x000000806a087824 */ /* 0x000fe200078e00ff */
[----:B------:R-:W-:Y:S01]  /*2820*/  LOP3.LUT R20, R20, 0xfffffff0, RZ, 0xc0, !PT ;  /* 0xfffffff014147812 */ /* 0x000fe200078ec0ff */
[----:B------:R-:W-:Y:S01]  /*2830*/  IMAD.WIDE.U32 R106, R106, 0xa0, RZ ;  /* 0x000000a06a6a7825 */ /* 0x000fe200078e00ff */
[----:B------:R-:W-:-:S02]  /*2840*/  LOP3.LUT R25, R25, 0xfffffff0, RZ, 0xc0, !PT ;  /* 0xfffffff019197812 */ /* 0x000fc400078ec0ff */
[----:B------:R-:W-:Y:S02]  /*2850*/  LOP3.LUT R27, R27, 0xfffffff0, RZ, 0xc0, !PT ;  /* 0xfffffff01b1b7812 */ /* 0x000fe400078ec0ff */
[----:B------:R-:W-:Y:S01]  /*2860*/  LOP3.LUT R32, R33, 0x1, RZ, 0xc0, !PT ;  /* 0x0000000121207812 */ /* 0x000fe200078ec0ff */
[----:B------:R-:W-:Y:S01]  /*2870*/  IMAD.IADD R129, R120, 0x1, R119 ;  /* 0x0000000178817824 */ /* 0x000fe200078e0277 */
[----:B------:R-:W-:Y:S01]  /*2880*/  LOP3.LUT R33, R37, 0x2, RZ, 0xc0, !PT ;  /* 0x0000000225217812 */ /* 0x000fe200078ec0ff */
[----:B------:R-:W-:Y:S01]  /*2890*/  IMAD.IADD R123, R107, 0x1, R123 ;  /* 0x000000016b7b7824 */ /* 0x000fe200078e027b */
[----:B------:R-:W-:Y:S01]  /*28a0*/  LOP3.LUT R34, R37, 0x4, RZ, 0xc0, !PT ;  /* 0x0000000425227812 */ /* 0x000fe200078ec0ff */
[----:B------:R-:W-:Y:S01]  /*28b0*/  IMAD.IADD R31, R115, 0x1, R31 ;  /* 0x00000001731f7824 */ /* 0x000fe200078e021f */
[C---:B------:R-:W-:Y:S02]  /*28c0*/  LOP3.LUT R35, R37.reuse, 0x8, RZ, 0xc0, !PT ;  /* 0x0000000825237812 */ /* 0x040fe400078ec0ff */
[----:B------:R-:W-:-:S02]  /*28d0*/  LOP3.LUT R36, R37, 0x10, RZ, 0xc0, !PT ;  /* 0x0000001025247812 */ /* 0x000fc400078ec0ff */
[----:B------:R-:W-:Y:S02]  /*28e0*/  SHF.R.S32.HI R28, RZ, 0x1f, R20 ;  /* 0x0000001fff1c7819 */ /* 0x000fe40000011414 */
[----:B------:R-:W-:Y:S02]  /*28f0*/  SHF.R.S32.HI R29, RZ, 0x1f, R25 ;  /* 0x0000001fff1d7819 */ /* 0x000fe40000011419 */
[----:B------:R-:W-:Y:S02]  /*2900*/  SHF.R.S32.HI R30, RZ, 0x1f, R27 ;  /* 0x0000001fff1e7819 */ /* 0x000fe4000001141b */
[----:B------:R-:W-:-:S07]  /*2910*/  LOP3.LUT R37, R37, 0x20, RZ, 0xc0, !PT ;  /* 0x0000002025257812 */ /* 0x000fce00078ec0ff */
.L_x_2312:
        /* <DEDUP_REMOVED lines=98> */
.L_x_2217:
[----:B------:R-:W-:Y:S05]  /*2f40*/  BSYNC B1 ;  /* 0x0000000000017941 */ /* 0x000fea0003800000 */
.L_x_2216:
        /* <DEDUP_REMOVED lines=61> */
.L_x_2219:
[----:B------:R-:W-:Y:S05]  /*3320*/  BSYNC B1 ;  /* 0x0000000000017941 */ /* 0x000fea0003800000 */
.L_x_2218:
        /* <DEDUP_REMOVED lines=26> */
.L_x_2220:
[----:B------:R-:W-:Y:S01]  /*34d0*/  IMAD R39, R17, 0x8, R16 ;  /* 0x0000000811277824 */ /* 0x000fe200078e0210 */
[----:B------:R-:W-:Y:S01]  /*34e0*/  SHF.L.U32 R96, R194, 0x1f, RZ ;  /* 0x0000001fc2607819 */ /* 0x000fe200000006ff */
[----:B------:R-:W-:Y:S03]  /*34f0*/  BSSY B1, `(.L_x_2221) ;  /* 0x0000003000017945 */ /* 0x000fe60003800000 */
[----:B------:R-:W3:Y:S02]  /*3500*/  SYNCS.PHASECHK.TRANS64.TRYWAIT P5, [R39+URZ+0x29890], R96 ;  /* 0x02989060270075a7 */ /* 0x000ee400080a017f */
[----:B---3--:R-:W-:Y:S05]  /*3510*/  @!P5 BRA `(.L_x_2222) ;  /* 0x00000280000cd947 */ /* 0x008fea0003800000 */
.L_x_2540:
[----:B------:R-:W-:Y:S05]  /*3520*/  BSYNC B1 ;  /* 0x0000000000017941 */ /* 0x000fea0003800000 */
.L_x_2221:
        /* <DEDUP_REMOVED lines=10> */
[--C-:B------:R-:W-:Y:S02]  /*35d0*/  SHF.R.U32.HI R138, RZ, 0x8, R139.reuse ;  /* 0x00000008ff8a7819 */ /* 0x100fe4000001168b */
[----:B------:R-:W-:Y:S01]  /*35e0*/  SHF.R.U32.HI R167, RZ, 0x10, R139 ;  /* 0x00000010ffa77819 */ /* 0x000fe2000001168b */
[----:B------:R-:W-:Y:S01]  /*35f0*/  IMAD.SHL.U32 R136, R136, 0x100, RZ ;  /* 0x0000010088887824 */ /* 0x000fe200078e00ff */
[----:B------:R-:W-:Y:S01]  /*3600*/  LOP3.LUT R166, R139, 0xff0000ff, RZ, 0xc0, !PT ;  /* 0xff0000ff8ba67812 */ /* 0x000fe200078ec0ff */
[----:B------:R-:W-:Y:S01]  /*3610*/  IMAD.SHL.U32 R139, R138, 0x100, RZ ;  /* 0x000001008a8b7824 */ /* 0x000fe200078e00ff */
[----:B------:R-:W-:Y:S01]  /*3620*/  SHF.R.U32.HI R169, RZ, 0x10, R137 ;  /* 0x00000010ffa97819 */ /* 0x000fe20000011689 */
[----:B-1----:R-:W-:Y:S01]  /*3630*/  IMAD.MOV.U32 R138, RZ, RZ, R40 ;  /* 0x000000ffff8a7224 */ /* 0x002fe200078e0028 */
[----:B------:R-:W-:-:S02]  /*3640*/  LOP3.LUT R137, R137, 0xff0000ff, RZ, 0xc0, !PT ;  /* 0xff0000ff89897812 */ /* 0x000fc400078ec0ff */
[----:B------:R-:W-:Y:S01]  /*3650*/  LOP3.LUT R168, R166, 0xff00, R139, 0xf8, !PT ;  /* 0x0000ff00a6a87812 */ /* 0x000fe200078ef88b */
[----:B------:R-:W-:Y:S01]  /*3660*/  IMAD.U32 R139, R167, 0x10000, RZ ;  /* 0x00010000a78b7824 */ /* 0x000fe200078e00ff */
        /* <DEDUP_REMOVED lines=47> */
[--C-:B------:R-:W-:Y:S01]  /*3960*/  HADD2.F32 R169, -RZ, R166.reuse.H1_H1 ;  /* 0x300000a6ffa97230 */ /* 0x100fe20000004100 */
[----:B------:R-:W-:Y:S01]  /*3970*/  F2FP.SATFINITE.E4M3.F32.PACK_AB_MERGE_C R165, R168, R165, RZ ;  /* 0x000000a5a8a5723e */ /* 0x000fe200048070ff */
[----:B------:R-:W-:Y:S01]  /*3980*/  HADD2.F32 R168, -RZ, R166.H0_H0 ;  /* 0x200000a6ffa87230 */ /* 0x000fe20000004100 */
[----:B------:R-:W-:Y:S01]  /*3990*/  F2FP.F16.E4M3.UNPACK_B R167, R42.H1 ;  /* 0x0000002affa7723e */ /* 0x000fe200030006ff */
[--C-:B------:R-:W-:Y:S01]  /*39a0*/  HADD2.F32 R172, -RZ, R174.reuse.H1_H1 ;  /* 0x300000aeffac7230 */ /* 0x100fe20000004100 */
[----:B------:R-:W-:Y:S01]  /*39b0*/  F2FP.F16.E4M3.UNPACK_B R173, R137 ;  /* 0x00000089ffad723e */ /* 0x000fe200020006ff */
[----:B------:R-:W-:Y:S01]  /*39c0*/  HADD2.F32 R174, -RZ, R174.H0_H0 ;  /* 0x200000aeffae7230 */ /* 0x000fe20000004100 */
[-C--:B------:R-:W-:Y:S01]  /*39d0*/  F2FP.F16.E4M3.UNPACK_B R166, R136.reuse.H1 ;  /* 0x00000088ffa6723e */ /* 0x080fe200030006ff */
[----:B------:R-:W-:Y:S01]  /*39e0*/  HADD2.F32 R137, -RZ, R167.H1_H1 ;  /* 0x300000a7ff897230 */ /* 0x000fe20000004100 */
[----:B------:R-:W-:Y:S01]  /*39f0*/  F2FP.F16.E4M3.UNPACK_B R170, R136 ;  /* 0x00000088ffaa723e */ /* 0x000fe200020006ff */
[----:B------:R-:W-:-:S02]  /*3a00*/  HADD2.F32 R176, -RZ, R173.H1_H1 ;  /* 0x300000adffb07230 */ /* 0x000fc40000004100 */
[-C--:B------:R-:W-:Y:S01]  /*3a10*/  FMUL.FTZ R175, R169, R172.reuse ;  /* 0x000000aca9af7220 */ /* 0x080fe20000410000 */
[----:B------:R-:W-:Y:S02]  /*3a20*/  HADD2.F32 R171, -RZ, R166.H1_H1 ;  /* 0x300000a6ffab7230 */ /* 0x000fe40000004100 */
[C---:B------:R-:W-:Y:S01]  /*3a30*/  FMUL.FTZ R180, R168.reuse, R172 ;  /* 0x000000aca8b47220 */ /* 0x040fe20000410000 */
[----:B------:R-:W-:Y:S02]  /*3a40*/  HADD2.F32 R167, -RZ, R167.H0_H0 ;  /* 0x200000a7ffa77230 */ /* 0x000fe40000004100 */
[----:B------:R-:W-:Y:S01]  /*3a50*/  FMUL.FTZ R178, R137, R176 ;  /* 0x000000b089b27220 */ /* 0x000fe20000410000 */
[----:B------:R-:W-:Y:S02]  /*3a60*/  HADD2.F32 R172, -RZ, R170.H1_H1 ;  /* 0x300000aaffac7230 */ /* 0x000fe40000004100 */
[----:B------:R-:W-:Y:S01]  /*3a70*/  FFMA.FTZ R136, R168, R171, -R175 ;  /* 0x000000aba8887223 */ /* 0x000fe200000108af */
[----:B------:R-:W-:Y:S01]  /*3a80*/  F2FP.F16.E4M3.UNPACK_B R42, R42 ;  /* 0x0000002aff2a723e */ /* 0x000fe200020006ff */
[----:B------:R-:W-:Y:S01]  /*3a90*/  FMUL.FTZ R176, R167, R176 ;  /* 0x000000b0a7b07220 */ /* 0x000fe20000410000 */
[----:B------:R-:W-:Y:S01]  /*3aa0*/  F2FP.F16.E4M3.UNPACK_B R168, R43 ;  /* 0x0000002bffa8723e */ /* 0x000fe200020006ff */
[----:B------:R-:W-:Y:S01]  /*3ab0*/  FFMA.FTZ R43, R169, R171, R180 ;  /* 0x000000aba92b7223 */ /* 0x000fe200000100b4 */
[-C--:B------:R-:W-:Y:S01]  /*3ac0*/  FFMA.FTZ R178, R167, R172.reuse, -R178 ;  /* 0x000000aca7b27223 */ /* 0x080fe200000108b2 */
[----:B------:R-:W-:Y:S01]  /*3ad0*/  FFMA.FTZ R169, R137, R172, R176 ;  /* 0x000000ac89a97223 */ /* 0x000fe200000100b0 */
[----:B------:R-:W-:Y:S01]  /*3ae0*/  HADD2.F32 R137, -RZ, R42.H0_H0 ;  /* 0x2000002aff897230 */ /* 0x000fe20000004100 */
[----:B------:R-:W-:Y:S01]  /*3af0*/  F2FP.SATFINITE.E4M3.F32.PACK_AB_MERGE_C R41, R41, R40, R164 ;  /* 0x000000282929723e */ /* 0x000fe200048070a4 */
[----:B------:R-:W-:Y:S01]  /*3b00*/  HADD2.F32 R167, -RZ, R168.H0_H0 ;  /* 0x200000a8ffa77230 */ /* 0x000fe20000004100 */
[----:B------:R-:W-:Y:S01]  /*3b10*/  F2FP.SATFINITE.E4M3.F32.PACK_AB_MERGE_C R43, R43, R136, RZ ;  /* 0x000000882b2b723e */ /* 0x000fe200048070ff */
[----:B------:R-:W-:Y:S01]  /*3b20*/  HADD2.F32 R42, -RZ, R42.H1_H1 ;  /* 0x3000002aff2a7230 */ /* 0x000fe20000004100 */
[----:B------:R-:W-:Y:S01]  /*3b30*/  F2FP.SATFINITE.E4M3.F32.PACK_AB_MERGE_C R169, R169, R178, RZ ;  /* 0x000000b2a9a9723e */ /* 0x000fe200048070ff */
[----:B------:R-:W-:-:S02]  /*3b40*/  HADD2.F32 R173, -RZ, R173.H0_H0 ;  /* 0x200000adffad7230 */ /* 0x000fc40000004100 */
[----:B------:R-:W-:Y:S01]  /*3b50*/  FMUL.FTZ R171, R167, R174 ;  /* 0x000000aea7ab7220 */ /* 0x000fe20000410000 */
[----:B------:R-:W-:Y:S01]  /*3b60*/  HADD2.F32 R168, -RZ, R168.H1_H1 ;  /* 0x300000a8ffa87230 */ /* 0x000fe20000004100 */
[----:B------:R-:W-:Y:S01]  /*3b70*/  F2FP.SATFINITE.E4M3.F32.PACK_AB_MERGE_C R40, R139, R138, R165 ;  /* 0x0000008a8b28723e */ /* 0x000fe200048070a5 */
[----:B------:R-:W-:Y:S02]  /*3b80*/  HADD2.F32 R166, -RZ, R166.H0_H0 ;  /* 0x200000a6ffa67230 */ /* 0x000fe40000004100 */
[-C--:B------:R-:W-:Y:S01]  /*3b90*/  FMUL.FTZ R172, R42, R173.reuse ;  /* 0x000000ad2aac7220 */ /* 0x080fe20000410000 */
[----:B------:R-:W-:Y:S02]  /*3ba0*/  HADD2.F32 R170, -RZ, R170.H0_H0 ;  /* 0x200000aaffaa7230 */ /* 0x000fe40000004100 */
[C---:B------:R-:W-:Y:S01]  /*3bb0*/  FMUL.FTZ R176, R168.reuse, R174 ;  /* 0x000000aea8b07220 */ /* 0x040fe20000410000 */
[----:B------:R-:W-:Y:S01]  /*3bc0*/  FMUL.FTZ R173, R137, R173 ;  /* 0x000000ad89ad7220 */ /* 0x000fe20000410000 */
[----:B------:R-:W-:-:S02]  /*3bd0*/  FFMA.FTZ R171, R168, R166, R171 ;  /* 0x000000a6a8ab7223 */ /* 0x000fc400000100ab */
[----:B------:R-:W-:Y:S01]  /*3be0*/  FFMA.FTZ R176, R167, R166, -R176 ;  /* 0x000000a6a7b07223 */ /* 0x000fe200000108b0 */
[-C--:B------:R-:W-:Y:S01]  /*3bf0*/  FFMA.FTZ R172, R137, R170.reuse, -R172 ;  /* 0x000000aa89ac7223 */ /* 0x080fe200000108ac */
[----:B------:R-:W-:-:S03]  /*3c00*/  FFMA.FTZ R173, R42, R170, R173 ;  /* 0x000000aa2aad7223 */ /* 0x000fc600000100ad */
[----:B------:R-:W-:Y:S02]  /*3c10*/  F2FP.SATFINITE.E4M3.F32.PACK_AB_MERGE_C R43, R171, R176, R43 ;  /* 0x000000b0ab2b723e */ /* 0x000fe4000480702b */
[----:B------:R-:W-:-:S07]  /*3c20*/  F2FP.SATFINITE.E4M3.F32.PACK_AB_MERGE_C R42, R173, R172, R169 ;  /* 0x000000acad2a723e */ /* 0x000fce00048070a9 */
.L_x_2228:
[----:B------:R-:W-:Y:S05]  /*3c30*/  BSYNC B3 ;  /* 0x0000000000037941 */ /* 0x000fea0003800000 */
.L_x_2227:
[----:B-1----:R4:W-:Y:S02]  /*3c40*/  STG.E.128 desc[UR54][R48.64], R40 ;  /* 0x0000002830007986 */ /* 0x0029e4000c101d36 */
.L_x_2226:
[----:B------:R-:W-:Y:S05]  /*3c50*/  BSYNC B2 ;  /* 0x0000000000027941 */ /* 0x000fea0003800000 */
.L_x_2225:
        /* <DEDUP_REMOVED lines=17> */
[----:B-1----:R-:W-:Y:S01]  /*3d70*/  IMAD.MOV.U32 R124, RZ, RZ, R40 ;  /* 0x000000ffff7c7224 */ /* 0x002fe200078e0028 */
[----:B------:R-:W-:Y:S01]  /*3d80*/  SHF.L.U32 R95, R137, 0x10, RZ ;  /* 0x00000010895f7819 */ /* 0x000fe200000006ff */
        /* <DEDUP_REMOVED lines=46> */
[----:B------:R-:W-:Y:S01]  /*4070*/  F2FP.SATFINITE.E4M3.F32.PACK_AB_MERGE_C R137, R138, R137, RZ ;  /* 0x000000898a89723e */ /* 0x000fe200048070ff */
[--C-:B------:R-:W-:Y:S01]  /*4080*/  HADD2.F32 R162, -RZ, R139.reuse.H0_H0 ;  /* 0x2000008bffa27230 */ /* 0x100fe20000004100 */
[-C--:B------:R-:W-:Y:S01]  /*4090*/  F2FP.F16.E4M3.UNPACK_B R167, R95.reuse.H1 ;  /* 0x0000005fffa7723e */ /* 0x080fe200030006ff */
[----:B------:R-:W-:Y:S01]  /*40a0*/  HADD2.F32 R139, -RZ, R139.H1_H1 ;  /* 0x3000008bff8b7230 */ /* 0x000fe20000004100 */
[----:B------:R-:W-:Y:S02]  /*40b0*/  F2FP.F16.E4M3.UNPACK_B R138, R42.H1 ;  /* 0x0000002aff8a723e */ /* 0x000fe400030006ff */
[----:B------:R-:W-:Y:S01]  /*40c0*/  F2FP.F16.E4M3.UNPACK_B R166, R95 ;  /* 0x0000005fffa6723e */ /* 0x000fe200020006ff */
[----:B------:R-:W-:Y:S01]  /*40d0*/  HADD2.F32 R169, -RZ, R167.H1_H1 ;  /* 0x300000a7ffa97230 */ /* 0x000fe20000004100 */
[-C--:B------:R-:W-:Y:S01]  /*40e0*/  F2FP.F16.E4M3.UNPACK_B R163, R94.reuse ;  /* 0x0000005effa3723e */ /* 0x080fe200020006ff */
        /* <DEDUP_REMOVED lines=38> */
.L_x_2232:
[----:B------:R-:W-:Y:S05]  /*4350*/  BSYNC B3 ;  /* 0x0000000000037941 */ /* 0x000fea0003800000 */
.L_x_2231:
[----:B-1----:R0:W-:Y:S02]  /*4360*/  STG.E.128 desc[UR54][R48.64+0x20], R40 ;  /* 0x0000202830007986 */ /* 0x0021e4000c101d36 */
.L_x_2230:
[----:B------:R-:W-:Y:S05]  /*4370*/  BSYNC B2 ;  /* 0x0000000000027941 */ /* 0x000fea0003800000 */
.L_x_2229:
        /* <DEDUP_REMOVED lines=111> */
.L_x_2236:
[----:B------:R-:W-:Y:S05]  /*4a70*/  BSYNC B3 ;  /* 0x0000000000037941 */ /* 0x000fea0003800000 */
.L_x_2235:
[----:B-1----:R0:W-:Y:S02]  /*4a80*/  STG.E.128 desc[UR54][R48.64+0x40], R40 ;  /* 0x0000402830007986 */ /* 0x0021e4000c101d36 */
.L_x_2234:
[----:B------:R-:W-:Y:S05]  /*4a90*/  BSYNC B2 ;  /* 0x0000000000027941 */ /* 0x000fea0003800000 */
.L_x_2233:
        /* <DEDUP_REMOVED lines=112> */
.L_x_2240:
[----:B------:R-:W-:Y:S05]  /*51a0*/  BSYNC B3 ;  /* 0x0000000000037941 */ /* 0x000fea0003800000 */
.L_x_2239:
[----:B-1----:R0:W-:Y:S02]  /*51b0*/  STG.E.128 desc[UR54][R48.64+0x60], R40 ;  /* 0x0000602830007986 */ /* 0x0021e4000c101d36 */
.L_x_2238:
[----:B------:R-:W-:Y:S05]  /*51c0*/  BSYNC B2 ;  /* 0x0000000000027941 */ /* 0x000fea0003800000 */
.L_x_2237:
        /* <DEDUP_REMOVED lines=17> */
[----:B------:R-:W-:Y:S01]  /*52e0*/  IMAD.U32 R79, R85, 0x10000, RZ ;  /* 0x00010000554f7824 */ /* 0x000fe200078e00ff */
[----:B-1----:R-:W-:-:S02]  /*52f0*/  MOV R78, R40 ;  /* 0x00000028004e7202 */ /* 0x002fc40000000f00 */
        /* <DEDUP_REMOVED lines=92> */
.L_x_2244:
[----:B------:R-:W-:Y:S05]  /*58c0*/  BSYNC B3 ;  /* 0x0000000000037941 */ /* 0x000fea0003800000 */
.L_x_2243:
[----:B-1----:R0:W-:Y:S02]  /*58d0*/  STG.E.128 desc[UR54][R48.64+0x80], R40 ;  /* 0x0000802830007986 */ /* 0x0021e4000c101d36 */
.L_x_2242:
[----:B------:R-:W-:Y:S05]  /*58e0*/  BSYNC B2 ;  /* 0x0000000000027941 */ /* 0x000fea0003800000 */
.L_x_2241:
        /* <DEDUP_REMOVED lines=16> */
[----:B------:R-:W-:Y:S01]  /*59f0*/  IMAD.U32 R76, R80, 0x10000, RZ ;  /* 0x00010000504c7824 */ /* 0x000fe200078e00ff */
[----:B-1----:R-:W-:Y:S01]  /*5a00*/  MOV R74, R40 ;  /* 0x00000028004a7202 */ /* 0x002fe20000000f00 */
[----:B------:R-:W-:Y:S01]  /*5a10*/  IMAD.U32 R79, R79, 0x10000, RZ ;  /* 0x000100004f4f7824 */ /* 0x000fe200078e00ff */
[----:B------:R-:W-:-:S02]  /*5a20*/  LOP3.LUT R78, R78, 0xff00, R77, 0xf8, !PT ;  /* 0x0000ff004e4e7812 */ /* 0x000fc400078ef84d */
        /* <DEDUP_REMOVED lines=90> */
.L_x_2246:
[----:B------:R-:W-:Y:S05]  /*5fd0*/  BSYNC B2 ;  /* 0x0000000000027941 */ /* 0x000fea0003800000 */
.L_x_2245:
[----:B-1----:R0:W-:Y:S02]  /*5fe0*/  STG.E.128 desc[UR54][R48.64+0xa0], R40 ;  /* 0x0000a02830007986 */ /* 0x0021e4000c101d36 */
.L_x_2224:
[----:B------:R-:W-:Y:S05]  /*5ff0*/  BSYNC B1 ;  /* 0x0000000000017941 */ /* 0x000fea0003800000 */
.L_x_2223:
        /* <DEDUP_REMOVED lines=11> */
[----:B------:R-:W-:Y:S01]  /*60b0*/  LOP3.LUT R49, R71, 0xff0000ff, RZ, 0xc0, !PT ;  /* 0xff0000ff47317812 */ /* 0x000fe200078ec0ff */
[----:B------:R-:W-:Y:S01]  /*60c0*/  IMAD.SHL.U32 R70, R70, 0x100, RZ ;  /* 0x0000010046467824 */ /* 0x000fe200078e00ff */
[----:B------:R-:W-:Y:S01]  /*60d0*/  SHF.R.U32.HI R74, RZ, 0x10, R71 ;  /* 0x00000010ff4a7819 */ /* 0x000fe20000011647 */
[----:B------:R-:W-:Y:S01]  /*60e0*/  IMAD.SHL.U32 R72, R72, 0x100, RZ ;  /* 0x0000010048487824 */ /* 0x000fe200078e00ff */
[----:B------:R-:W-:Y:S02]  /*60f0*/  LOP3.LUT R71, R73, 0xff0000ff, RZ, 0xc0, !PT ;  /* 0xff0000ff49477812 */ /* 0x000fe400078ec0ff */
[----:B------:R-:W-:-:S02]  /*6100*/  SHF.R.U32.HI R73, RZ, 0x10, R73 ;  /* 0x00000010ff497819 */ /* 0x000fc40000011649 */
[----:B------:R-:W-:Y:S02]  /*6110*/  LOP3.LUT R49, R49, 0xff00, R70, 0xf8, !PT ;  /* 0x0000ff0031317812 */ /* 0x000fe400078ef846 */
[----:B------:R-:W-:Y:S01]  /*6120*/  LOP3.LUT R72, R71, 0xff00, R72, 0xf8, !PT ;  /* 0x0000ff0047487812 */ /* 0x000fe200078ef848 */
[----:B------:R-:W-:Y:S01]  /*6130*/  IMAD.U32 R73, R73, 0x10000, RZ ;  /* 0x0001000049497824 */ /* 0x000fe200078e00ff */
[----:B------:R-:W-:Y:S02]  /*6140*/  SHF.L.U32 R70, R74, 0x10, RZ ;  /* 0x000000104a467819 */ /* 0x000fe400000006ff */
        /* <DEDUP_REMOVED lines=90> */
.L_x_2251:
[----:B------:R-:W-:Y:S05]  /*66f0*/  BSYNC B2 ;  /* 0x0000000000027941 */ /* 0x000fea0003800000 */
.L_x_2250:
[----:B-1----:R0:W-:Y:S02]  /*6700*/  STG.E.128 desc[UR54][R44.64], R40 ;  /* 0x000000282c007986 */ /* 0x0021e4000c101d36 */
.L_x_2249:
[----:B------:R-:W-:Y:S05]  /*6710*/  BSYNC B1 ;  /* 0x0000000000017941 */ /* 0x000fea0003800000 */
.L_x_2248:
        /* <DEDUP_REMOVED lines=14> */
[----:B------:R-:W-:Y:S02]  /*6800*/  SHF.R.U32.HI R71, RZ, 0x10, R69 ;  /* 0x00000010ff477819 */ /* 0x000fe40000011645 */
[----:B------:R-:W-:Y:S01]  /*6810*/  LOP3.LUT R68, R69, 0xff0000ff, RZ, 0xc0, !PT ;  /* 0xff0000ff45447812 */ /* 0x000fe200078ec0ff */
[----:B------:R-:W-:Y:S01]  /*6820*/  IMAD.SHL.U32 R67, R67, 0x100, RZ ;  /* 0x0000010043437824 */ /* 0x000fe200078e00ff */
[----:B------:R-:W-:-:S02]  /*6830*/  LOP3.LUT R66, R66, 0xff00, R49, 0xf8, !PT ;  /* 0x0000ff0042427812 */ /* 0x000fc400078ef831 */
[-C--:B------:R-:W-:Y:S02]  /*6840*/  F2FP.F16.E4M3.UNPACK_B R40, R41.reuse ;  /* 0x00000029ff28723e */ /* 0x080fe400020006ff */
[----:B------:R-:W-:Y:S01]  /*6850*/  LOP3.LUT R70, R68, 0xff00, R67, 0xf8, !PT ;  /* 0x0000ff0044467812 */ /* 0x000fe200078ef843 */
[----:B------:R-:W-:Y:S01]  /*6860*/  IMAD.U32 R67, R71, 0x10000, RZ ;  /* 0x0001000047437824 */ /* 0x000fe200078e00ff */
[----:B------:R-:W-:Y:S02]  /*6870*/  SHF.L.U32 R49, R72, 0x10, RZ ;  /* 0x0000001048317819 */ /* 0x000fe400000006ff */
        /* <DEDUP_REMOVED lines=89> */
.L_x_2255:
[----:B------:R-:W-:Y:S05]  /*6e10*/  BSYNC B2 ;  /* 0x0000000000027941 */ /* 0x000fea0003800000 */
.L_x_2254:
[----:B-1----:R0:W-:Y:S02]  /*6e20*/  STG.E.128 desc[UR54][R44.64+0x20], R40 ;  /* 0x000020282c007986 */ /* 0x0021e4000c101d36 */
.L_x_2253:
[----:B------:R-:W-:Y:S05]  /*6e30*/  BSYNC B1 ;  /* 0x0000000000017941 */ /* 0x000fea0003800000 */
.L_x_2252:
        /* <DEDUP_REMOVED lines=113> */
.L_x_2259:
[----:B------:R-:W-:Y:S05]  /*7550*/  BSYNC B2 ;  /* 0x0000000000027941 */ /* 0x000fea0003800000 */
.L_x_2258:
[----:B-1----:R0:W-:Y:S02]  /*7560*/  STG.E.128 desc[UR54][R44.64+0x40], R40 ;  /* 0x000040282c007986 */ /* 0x0021e4000c101d36 */
.L_x_2257:
[----:B------:R-:W-:Y:S05]  /*7570*/  BSYNC B1 ;  /* 0x0000000000017941 */ /* 0x000fea0003800000 */
.L_x_2256:
        /* <DEDUP_REMOVED lines=16> */
[----:B------:R-:W-:-:S02]  /*7680*/  SHF.R.U32.HI R63, RZ, 0x10, R61 ;  /* 0x00000010ff3f7819 */ /* 0x000fc4000001163d */
[----:B------:R-:W-:Y:S02]  /*7690*/  LOP3.LUT R60, R61, 0xff0000ff, RZ, 0xc0, !PT ;  /* 0xff0000ff3d3c7812 */ /* 0x000fe400078ec0ff */
        /* <DEDUP_REMOVED lines=95> */
.L_x_2263:
[----:B------:R-:W-:Y:S05]  /*7c90*/  BSYNC B2 ;  /* 0x0000000000027941 */ /* 0x000fea0003800000 */
.L_x_2262:
[----:B-1----:R0:W-:Y:S02]  /*7ca0*/  STG.E.128 desc[UR54][R44.64+0x60], R40 ;  /* 0x000060282c007986 */ /* 0x0021e4000c101d36 */
.L_x_2261:
[----:B------:R-:W-:Y:S05]  /*7cb0*/  BSYNC B1 ;  /* 0x0000000000017941 */ /* 0x000fea0003800000 */
.L_x_2260:
        /* <DEDUP_REMOVED lines=8> */
[----:B------:R-:W-:Y:S01]  /*7d40*/  SHF.R.U32.HI R59, RZ, 0x8, R55 ;  /* 0x00000008ff3b7819 */ /* 0x000fe20000011637 */
[----:B-1----:R-:W-:Y:S01]  /*7d50*/  IMAD.MOV.U32 R49, RZ, RZ, R43 ;  /* 0x000000ffff317224 */ /* 0x002fe200078e002b */
        /* <DEDUP_REMOVED lines=9> */
[----:B------:R-:W-:Y:S02]  /*7df0*/  SHF.L.U32 R58, R58, 0x10, RZ ;  /* 0x000000103a3a7819 */ /* 0x000fe400000006ff */
[----:B------:R-:W-:Y:S01]  /*7e00*/  LOP3.LUT R43, R54, 0xff00, R43, 0xf8, !PT ;  /* 0x0000ff00362b7812 */ /* 0x000fe200078ef82b */
[----:B------:R-:W-:Y:S01]  /*7e10*/  IMAD.U32 R54, R56, 0x10000, RZ ;  /* 0x0001000038367824 */ /* 0x000fe200078e00ff */
[----:B------:R-:W-:Y:S02]  /*7e20*/  F2FP.F16.E4M3.UNPACK_B R55, R91.H1 ;  /* 0x0000005bff37723e */ /* 0x000fe400030006ff */
[-C--:B------:R-:W-:Y:S02]  /*7e30*/  F2FP.F16.E4M3.UNPACK_B R42, R41.reuse ;  /* 0x00000029ff2a723e */ /* 0x080fe400020006ff */
[----:B------:R-:W-:Y:S01]  /*7e40*/  LOP3.LUT R56, R47, 0xff0000, R54, 0xf8, !PT ;  /* 0x00ff00002f387812 */ /* 0x000fe200078ef836 */
[--C-:B------:R-:W-:Y:S01]  /*7e50*/  HADD2.F32 R57, -RZ, R55.reuse.H0_H0 ;  /* 0x20000037ff397230 */ /* 0x100fe20000004100 */
        /* <DEDUP_REMOVED lines=86> */
.L_x_2267:
[----:B------:R-:W-:Y:S05]  /*83c0*/  BSYNC B2 ;  /* 0x0000000000027941 */ /* 0x000fea0003800000 */
.L_x_2266:
[----:B-1----:R0:W-:Y:S02]  /*83d0*/  STG.E.128 desc[UR54][R44.64+0x80], R40 ;  /* 0x000080282c007986 */ /* 0x0021e4000c101d36 */
.L_x_2265:
[----:B------:R-:W-:Y:S05]  /*83e0*/  BSYNC B1 ;  /* 0x0000000000017941 */ /* 0x000fea0003800000 */
.L_x_2264:
        /* <DEDUP_REMOVED lines=112> */
.L_x_2269:
[----:B------:R-:W-:Y:S05]  /*8af0*/  BSYNC B1 ;  /* 0x0000000000017941 */ /* 0x000fea0003800000 */
.L_x_2268:
[----:B-1----:R0:W-:Y:S01]  /*8b00*/  STG.E.128 desc[UR54][R44.64+0xa0], R40 ;  /* 0x0000a0282c007986 */ /* 0x0021e2000c101d36 */
[----:B------:R-:W-:Y:S05]  /*8b10*/  BRA `(.L_x_2247) ;  /* 0x0000006800507947 */ /* 0x000fea0003800000 */
.L_x_2215:
        /* <DEDUP_REMOVED lines=43> */
.L_x_2271:
[----:B------:R-:W-:Y:S05]  /*8dd0*/  BSYNC B1 ;  /* 0x0000000000017941 */ /* 0x000fea0003800000 */
.L_x_2270:
        /* <DEDUP_REMOVED lines=47> */
.L_x_2273:
[----:B------:R-:W-:Y:S05]  /*90d0*/  BSYNC B1 ;  /* 0x0000000000017941 */ /* 0x000fea0003800000 */
.L_x_2272:
        /* <DEDUP_REMOVED lines=26> */
.L_x_2274:
[----:B------:R-:W-:Y:S01]  /*9280*/  IMAD R39, R17, 0x8, R16 ;  /* 0x0000000811277824 */ /* 0x000fe200078e0210 */
[----:B------:R-:W-:Y:S01]  /*9290*/  SHF.L.U32 R96, R194, 0x1f, RZ ;  /* 0x0000001fc2607819 */ /* 0x000fe200000006ff */
[----:B------:R-:W1:Y:S01]  /*92a0*/  LDC R146, c[0x0][0x2e4] ;  /* 0x0000b900ff927b82 */ /* 0x000e620000000800 */
[----:B------:R-:W-:Y:S02]  /*92b0*/  BSSY B1, `(.L_x_2275) ;  /* 0x0000004000017945 */ /* 0x000fe40003800000 */
[----:B------:R-:W2:Y:S05]  /*92c0*/  SYNCS.PHASECHK.TRANS64.TRYWAIT P5, [R39+URZ+0x29890], R96 ;  /* 0x02989060270075a7 */ /* 0x000eaa00080a017f */
[----:B------:R-:W3:Y:S01]  /*92d0*/  LDC.64 R136, c[0x0][0x2f0] ;  /* 0x0000bc00ff887b82 */ /* 0x000ee20000000a00 */
[----:B--2---:R-:W-:Y:S05]  /*92e0*/  @!P5 BRA `(.L_x_2276) ;  /* 0x0000022000acd947 */ /* 0x004fea0003800000 */
.L_x_2541:
[----:B------:R-:W-:Y:S05]  /*92f0*/  BSYNC B1 ;  /* 0x0000000000017941 */ /* 0x000fea0003800000 */
.L_x_2275:
        /* <DEDUP_REMOVED lines=8> */
[----:B------:R-:W-:-:S05]  /*9380*/  IMAD R89, R23, R137, R88 ;  /* 0x0000008917597224 */ /* 0x000fca00078e0258 */
[----:B------:R-:W-:Y:S01]  /*9390*/  IADD3 R166, R89, R141, RZ ;  /* 0x0000008d59a67210 */ /* 0x000fe20007ffe0ff */
[----:B------:R-:W-:Y:S06]  /*93a0*/  @!P4 BRA `(.L_x_2280) ;  /* 0x0000000c00bcc947 */ /* 0x000fec0003800000 */
        /* <DEDUP_REMOVED lines=23> */
[----:B------:R-:W-:Y:S01]  /*9520*/  F2FP.F16.E4M3.UNPACK_B R180, R176.H1 ;  /* 0x000000b0ffb4723e */ /* 0x000fe200030006ff */
[----:B-1----:R-:W-:Y:S01]  /*9530*/  IMAD.MOV.U32 R186, RZ, RZ, R94 ;  /* 0x000000ffffba7224 */ /* 0x002fe200078e005e */
[----:B------:R-:W-:Y:S02]  /*9540*/  F2FP.F16.E4M3.UNPACK_B R177, R92.H1 ;  /* 0x0000005cffb1723e */ /* 0x000fe400030006ff */
        /* <DEDUP_REMOVED lines=16> */
[C---:B------:R-:W-:Y:S01]  /*9650*/  FMUL.FTZ R179, R177.reuse, R180 ;  /* 0x000000b4b1b37220 */ /* 0x040fe20000410000 */
[----:B------:R-:W-:Y:S01]  /*9660*/  F2FP.F16.E4M3.UNPACK_B R188, R186.H1 ;  /* 0x000000baffbc723e */ /* 0x000fe200030006ff */
[C---:B------:R-:W-:Y:S01]  /*9670*/  FMUL.FTZ R180, R54.reuse, R180 ;  /* 0x000000b436b47220 */ /* 0x040fe20000410000 */
[----:B------:R-:W-:Y:S01]  /*9680*/  F2FP.F16.E4M3.UNPACK_B R187, R90.H1 ;  /* 0x0000005affbb723e */ /* 0x000fe200030006ff */
[-C--:B------:R-:W-:Y:S01]  /*9690*/  FFMA.FTZ R179, R54, R52.reuse, -R179 ;  /* 0x0000003436b37223 */ /* 0x080fe200000108b3 */
[----:B------:R-:W-:Y:S02]  /*96a0*/  HADD2.F32 R233, -RZ, R94.H0_H0 ;  /* 0x2000005effe97230 */ /* 0x000fe40000004100 */
[----:B------:R-:W-:Y:S01]  /*96b0*/  FFMA.FTZ R177, R177, R52, R180 ;  /* 0x00000034b1b17223 */ /* 0x000fe200000100b4 */
[----:B------:R-:W-:Y:S01]  /*96c0*/  F2FP.F16.E4M3.UNPACK_B R180, R176 ;  /* 0x000000b0ffb4723e */ /* 0x000fe200020006ff */
[----:B------:R-:W-:Y:S01]  /*96d0*/  HADD2.F32 R176, -RZ, R88.H0_H0 ;  /* 0x20000058ffb07230 */ /* 0x000fe20000004100 */
[----:B------:R-:W-:Y:S01]  /*96e0*/  F2FP.F16.E4M3.UNPACK_B R52, R92 ;  /* 0x0000005cff34723e */ /* 0x000fe200020006ff */
[----:B------:R-:W-:Y:S01]  /*96f0*/  HADD2.F32 R228, -RZ, R188.H0_H0 ;  /* 0x200000bcffe47230 */ /* 0x000fe20000004100 */
[----:B------:R-:W-:Y:S01]  /*9700*/  F2FP.F16.E4M3.UNPACK_B R92, R178 ;  /* 0x000000b2ff5c723e */ /* 0x000fe200020006ff */
[----:B------:R-:W-:Y:S01]  /*9710*/  HADD2.F32 R183, -RZ, R180.H0_H0 ;  /* 0x200000b4ffb77230 */ /* 0x000fe20000004100 */
[----:B------:R-:W-:Y:S01]  /*9720*/  F2FP.F16.E4M3.UNPACK_B R229, R173.H1 ;  /* 0x000000adffe5723e */ /* 0x000fe200030006ff */
[----:B------:R-:W-:-:S02]  /*9730*/  HADD2.F32 R54, -RZ, R52.H0_H0 ;  /* 0x20000034ff367230 */ /* 0x000fc40000004100 */
[----:B------:R-:W-:Y:S01]  /*9740*/  FMUL.FTZ R232, R228, R233 ;  /* 0x000000e9e4e87220 */ /* 0x000fe20000410000 */
[----:B------:R-:W-:Y:S01]  /*9750*/  HADD2.F32 R181, -RZ, R92.H0_H0 ;  /* 0x2000005cffb57230 */ /* 0x000fe20000004100 */
[----:B------:R-:W-:Y:S01]  /*9760*/  F2FP.F16.E4M3.UNPACK_B R171, R171 ;  /* 0x000000abffab723e */ /* 0x000fe200020006ff */
[----:B------:R-:W-:Y:S02]  /*9770*/  HADD2.F32 R230, -RZ, R187.H0_H0 ;  /* 0x200000bbffe67230 */ /* 0x000fe40000004100 */
[-C--:B------:R-:W-:Y:S01]  /*9780*/  FMUL.FTZ R185, R54, R183.reuse ;  /* 0x000000b736b97220 */ /* 0x080fe20000410000 */
[----:B------:R-:W-:Y:S01]  /*9790*/  FMUL.FTZ R183, R176, R183 ;  /* 0x000000b7b0b77220 */ /* 0x000fe20000410000 */
[----:B------:R-:W-:Y:S01]  /*97a0*/  HADD2.F32 R231, -RZ, R229.H0_H0 ;  /* 0x200000e5ffe77230 */ /* 0x000fe20000004100 */
[----:B------:R-:W-:Y:S01]  /*97b0*/  F2FP.F16.E4M3.UNPACK_B R186, R186 ;  /* 0x000000baffba723e */ /* 0x000fe200020006ff */
[----:B------:R-:W-:Y:S01]  /*97c0*/  FMUL.FTZ R233, R230, R233 ;  /* 0x000000e9e6e97220 */ /* 0x000fe20000410000 */
[----:B------:R-:W-:Y:S01]  /*97d0*/  FFMA.FTZ R54, R54, R181, R183 ;  /* 0x000000b536367223 */ /* 0x000fe200000100b7 */
[----:B------:R-:W-:-:S02]  /*97e0*/  HADD2.F32 R94, -RZ, R94.H1_H1 ;  /* 0x3000005eff5e7230 */ /* 0x000fc40000004100 */
[----:B------:R-:W-:Y:S01]  /*97f0*/  FFMA.FTZ R176, R176, R181, -R185 ;  /* 0x000000b5b0b07223 */ /* 0x000fe200000108b9 */
[----:B------:R-:W-:Y:S02]  /*9800*/  HADD2.F32 R188, -RZ, R188.H1_H1 ;  /* 0x300000bcffbc7230 */ /* 0x000fe40000004100 */
[-C--:B------:R-:W-:Y:S01]  /*9810*/  FFMA.FTZ R233, R228, R231.reuse, R233 ;  /* 0x000000e7e4e97223 */ /* 0x080fe200000100e9 */
[----:B------:R-:W-:Y:S01]  /*9820*/  HADD2.F32 R183, -RZ, R180.H1_H1 ;  /* 0x300000b4ffb77230 */ /* 0x000fe20000004100 */
[----:B------:R-:W-:Y:S01]  /*9830*/  SHF.R.U32.HI R182, RZ, 0x8, R41 ;  /* 0x00000008ffb67819 */ /* 0x000fe20000011629 */
[----:B------:R-:W-:Y:S02]  /*9840*/  HADD2.F32 R52, -RZ, R52.H1_H1 ;  /* 0x30000034ff347230 */ /* 0x000fe40000004100 */
[----:B------:R-:W-:Y:S01]  /*9850*/  FMUL.FTZ R228, R188, R94 ;  /* 0x0000005ebce47220 */ /* 0x000fe20000410000 */
[----:B------:R-:W-:Y:S02]  /*9860*/  HADD2.F32 R187, -RZ, R187.H1_H1 ;  /* 0x300000bbffbb7230 */ /* 0x000fe40000004100 */
[----:B------:R-:W-:Y:S01]  /*9870*/  FFMA.FTZ R232, R230, R231, -R232 ;  /* 0x000000e7e6e87223 */ /* 0x000fe200000108e8 */
[----:B------:R-:W-:-:S02]  /*9880*/  HADD2.F32 R88, -RZ, R88.H1_H1 ;  /* 0x30000058ff587230 */ /* 0x000fc40000004100 */
[-C--:B------:R-:W-:Y:S01]  /*9890*/  FMUL.FTZ R185, R52, R183.reuse ;  /* 0x000000b734b97220 */ /* 0x080fe20000410000 */
[----:B------:R-:W-:Y:S02]  /*98a0*/  HADD2.F32 R181, -RZ, R92.H1_H1 ;  /* 0x3000005cffb57230 */ /* 0x000fe40000004100 */
[----:B------:R-:W-:Y:S01]  /*98b0*/  FMUL.FTZ R94, R187, R94 ;  /* 0x0000005ebb5e7220 */ /* 0x000fe20000410000 */
[----:B------:R-:W-:Y:S02]  /*98c0*/  HADD2.F32 R229, -RZ, R229.H1_H1 ;  /* 0x300000e5ffe57230 */ /* 0x000fe40000004100 */
[C---:B------:R-:W-:Y:S01]  /*98d0*/  FMUL.FTZ R183, R88.reuse, R183 ;  /* 0x000000b758b77220 */ /* 0x040fe20000410000 */
[----:B------:R-:W-:Y:S01]  /*98e0*/  F2FP.F16.E4M3.UNPACK_B R90, R90 ;  /* 0x0000005aff5a723e */ /* 0x000fe200020006ff */
[----:B------:R-:W-:Y:S01]  /*98f0*/  FFMA.FTZ R92, R88, R181, -R185 ;  /* 0x000000b5585c7223 */ /* 0x000fe200000108b9 */
[----:B------:R-:W-:Y:S01]  /*9900*/  F2FP.F16.E4M3.UNPACK_B R173, R173 ;  /* 0x000000adffad723e */ /* 0x000fe200020006ff */
[----:B------:R-:W-:Y:S01]  /*9910*/  FFMA.FTZ R94, R188, R229, R94 ;  /* 0x000000e5bc5e7223 */ /* 0x000fe2000001005e */
[----:B------:R-:W-:Y:S01]  /*9920*/  SHF.R.U32.HI R88, RZ, 0x8, R53 ;  /* 0x00000008ff587819 */ /* 0x000fe20000011635 */
[----:B------:R-:W-:-:S02]  /*9930*/  HADD2.F32 R231, -RZ, R171.H0_H0 ;  /* 0x200000abffe77230 */ /* 0x000fc40000004100 */
[----:B------:R-:W-:Y:S01]  /*9940*/  FFMA.FTZ R52, R52, R181, R183 ;  /* 0x000000b534347223 */ /* 0x000fe200000100b7 */
[----:B------:R-:W-:Y:S01]  /*9950*/  HADD2.F32 R188, -RZ, R186.H0_H0 ;  /* 0x200000baffbc7230 */ /* 0x000fe20000004100 */
[----:B------:R-:W-:Y:S01]  /*9960*/  SHF.R.U32.HI R178, RZ, 0x10, R53 ;  /* 0x00000010ffb27819 */ /* 0x000fe20000011635 */
[----:B------:R-:W-:Y:S01]  /*9970*/  FFMA.FTZ R187, R187, R229, -R228 ;  /* 0x000000e5bbbb7223 */ /* 0x000fe200000108e4 */
[----:B------:R-:W-:Y:S01]  /*9980*/  LOP3.LUT R181, R53, 0xff0000ff, RZ, 0xc0, !PT ;  /* 0xff0000ff35b57812 */ /* 0x000fe200078ec0ff */
[----:B------:R-:W-:Y:S01]  /*9990*/  IMAD.SHL.U32 R182, R182, 0x100, RZ ;  /* 0x00000100b6b67824 */ /* 0x000fe200078e00ff */
[--C-:B------:R-:W-:Y:S01]  /*99a0*/  SHF.R.U32.HI R180, RZ, 0x10, R55.reuse ;  /* 0x00000010ffb47819 */ /* 0x100fe20000011637 */
[----:B------:R-:W-:Y:S01]  /*99b0*/  HADD2.F32 R229, -RZ, R90.H0_H0 ;  /* 0x2000005affe57230 */ /* 0x000fe20000004100 */
[----:B------:R-:W-:Y:S01]  /*99c0*/  SHF.R.U32.HI R53, RZ, 0x8, R55 ;  /* 0x00000008ff357819 */ /* 0x000fe20000011637 */
[----:B------:R-:W-:Y:S01]  /*99d0*/  HADD2.F32 R228, -RZ, R173.H0_H0 ;  /* 0x200000adffe47230 */ /* 0x000fe20000004100 */
[----:B------:R-:W-:Y:S01]  /*99e0*/  LOP3.LUT R183, R55, 0xff0000ff, RZ, 0xc0, !PT ;  /* 0xff0000ff37b77812 */ /* 0x000fe200078ec0ff */
[-C--:B------:R-:W-:Y:S01]  /*99f0*/  FMUL.FTZ R230, R188, R231.reuse ;  /* 0x000000e7bce67220 */ /* 0x080fe20000410000 */
[----:B------:R-:W-:Y:S01]  /*9a00*/  SHF.R.U32.HI R55, RZ, 0x10, R41 ;  /* 0x00000010ff377819 */ /* 0x000fe20000011629 */
[----:B------:R-:W-:Y:S01]  /*9a10*/  HADD2.F32 R171, -RZ, R171.H1_H1 ;  /* 0x300000abffab7230 */ /* 0x000fe20000004100 */
[----:B------:R-:W-:Y:S01]  /*9a20*/  LOP3.LUT R185, R41, 0xff0000ff, RZ, 0xc0, !PT ;  /* 0xff0000ff29b97812 */ /* 0x000fe200078ec0ff */
[----:B------:R-:W-:Y:S01]  /*9a30*/  HADD2.F32 R186, -RZ, R186.H1_H1 ;  /* 0x300000baffba7230 */ /* 0x000fe20000004100 */
[----:B------:R-:W-:Y:S01]  /*9a40*/  SHF.L.U32 R88, R88, 0x8, RZ ;  /* 0x0000000858587819 */ /* 0x000fe200000006ff */
[----:B------:R-:W-:Y:S01]  /*9a50*/  HADD2.F32 R90, -RZ, R90.H1_H1 ;  /* 0x3000005aff5a7230 */ /* 0x000fe20000004100 */
[----:B------:R-:W-:Y:S01]  /*9a60*/  LOP3.LUT R182, R185, 0xff00, R182, 0xf8, !PT ;  /* 0x0000ff00b9b67812 */ /* 0x000fe200078ef8b6 */
[----:B------:R-:W-:Y:S01]  /*9a70*/  FMUL.FTZ R231, R229, R231 ;  /* 0x000000e7e5e77220 */ /* 0x000fe20000410000 */
[----:B------:R-:W-:Y:S01]  /*9a80*/  LOP3.LUT R181, R181, 0xff00, R88, 0xf8, !PT ;  /* 0x0000ff00b5b57812 */ /* 0x000fe200078ef858 */
[----:B------:R-:W-:Y:S01]  /*9a90*/  FFMA.FTZ R230, R229, R228, -R230 ;  /* 0x000000e4e5e67223 */ /* 0x000fe200000108e6 */
[----:B------:R-:W-:Y:S01]  /*9aa0*/  SHF.L.U32 R55, R55, 0x10, RZ ;  /* 0x0000001037377819 */ /* 0x000fe200000006ff */
[----:B------:R-:W-:-:S02]  /*9ab0*/  IMAD.SHL.U32 R88, R53, 0x100, RZ ;  /* 0x0000010035587824 */ /* 0x000fc400078e00ff */
[-C--:B------:R-:W-:Y:S01]  /*9ac0*/  FMUL.FTZ R229, R186, R171.reuse ;  /* 0x000000abbae57220 */ /* 0x080fe20000410000 */
[----:B------:R-:W-:Y:S02]  /*9ad0*/  HADD2.F32 R173, -RZ, R173.H1_H1 ;  /* 0x300000adffad7230 */ /* 0x000fe40000004100 */
[----:B------:R-:W-:Y:S01]  /*9ae0*/  FMUL.FTZ R171, R90, R171 ;  /* 0x000000ab5aab7220 */ /* 0x000fe20000410000 */
[----:B------:R-:W-:Y:S01]  /*9af0*/  F2FP.SATFINITE.E4M3.F32.PACK_AB_MERGE_C R179, R179, R42, RZ ;  /* 0x0000002ab3b3723e */ /* 0x000fe200048070ff */
[----:B------:R-:W-:Y:S01]  /*9b00*/  IMAD.U32 R178, R178, 0x10000, RZ ;  /* 0x00010000b2b27824 */ /* 0x000fe200078e00ff */
[----:B------:R-:W-:Y:S01]  /*9b10*/  LOP3.LUT R55, R182, 0xff0000, R55, 0xf8, !PT ;  /* 0x00ff0000b6377812 */ /* 0x000fe200078ef837 */
[-C--:B------:R-:W-:Y:S01]  /*9b20*/  FFMA.FTZ R186, R186, R173.reuse, R171 ;  /* 0x000000adbaba7223 */ /* 0x080fe200000100ab */
[----:B------:R-:W-:Y:S01]  /*9b30*/  F2FP.SATFINITE.E4M3.F32.PACK_AB_MERGE_C R177, R177, R40, RZ ;  /* 0x00000028b1b1723e */ /* 0x000fe200048070ff */
[----:B------:R-:W-:Y:S01]  /*9b40*/  FFMA.FTZ R229, R90, R173, -R229 ;  /* 0x000000ad5ae57223 */ /* 0x000fe200000108e5 */
[----:B------:R-:W-:Y:S01]  /*9b50*/  LOP3.LUT R183, R183, 0xff00, R88, 0xf8, !PT ;  /* 0x0000ff00b7b77812 */ /* 0x000fe200078ef858 */
[----:B------:R-:W-:Y:S01]  /*9b60*/  IMAD.U32 R180, R180, 0x10000, RZ ;  /* 0x00010000b4b47824 */ /* 0x000fe200078e00ff */
[----:B------:R-:W-:Y:S01]  /*9b70*/  F2FP.SATFINITE.E4M3.F32.PACK_AB_MERGE_C R88, R92, R176, R179 ;  /* 0x000000b05c58723e */ /* 0x000fe200048070b3 */
[----:B------:R-:W-:Y:S01]  /*9b80*/  FFMA.FTZ R231, R188, R228, R231 ;  /* 0x000000e4bce77223 */ /* 0x000fe200000100e7 */
[----:B------:R-:W-:-:S02]  /*9b90*/  F2FP.F16.E4M3.UNPACK_B R171, R93 ;  /* 0x0000005dffab723e */ /* 0x000fc400020006ff */
[----:B------:R-:W-:Y:S02]  /*9ba0*/  F2FP.SATFINITE.E4M3.F32.PACK_AB_MERGE_C R92, R52, R54, R177 ;  /* 0x00000036345c723e */ /* 0x000fe400048070b1 */
[----:B------:R-:W-:Y:S01]  /*9bb0*/  F2FP.F16.E4M3.UNPACK_B R176, R55 ;  /* 0x00000037ffb0723e */ /* 0x000fe200020006ff */
[--C-:B------:R-:W-:Y:S01]  /*9bc0*/  HADD2.F32 R40, -RZ, R171.reuse.H0_H0 ;  /* 0x200000abff287230 */ /* 0x100fe20000004100 */
[----:B------:R-:W-:Y:S01]  /*9bd0*/  LOP3.LUT R53, R181, 0xff0000, R178, 0xf8, !PT ;  /* 0x00ff0000b5357812 */ /* 0x000fe200078ef8b2 */
[----:B------:R-:W-:Y:S01]  /*9be0*/  HADD2.F32 R171, -RZ, R171.H1_H1 ;  /* 0x300000abffab7230 */ /* 0x000fe20000004100 */
[----:B------:R-:W-:Y:S01]  /*9bf0*/  F2FP.F16.E4M3.UNPACK_B R52, R89 ;  /* 0x00000059ff34723e */ /* 0x000fe200020006ff */
[----:B------:R-:W-:Y:S01]  /*9c00*/  HADD2.F32 R177, -RZ, R176.H0_H0 ;  /* 0x200000b0ffb17230 */ /* 0x000fe20000004100 */
[----:B------:R-:W-:Y:S02]  /*9c10*/  F2FP.F16.E4M3.UNPACK_B R54, R53 ;  /* 0x00000035ff36723e */ /* 0x000fe400020006ff */
[----:B------:R-:W-:Y:S01]  /*9c20*/  SHF.R.U32.HI R184, RZ, 0x8, R43 ;  /* 0x00000008ffb87819 */ /* 0x000fe2000001162b */
[----:B------:R-:W-:-:S02]  /*9c30*/  HADD2.F32 R42, -RZ, R52.H0_H0 ;  /* 0x20000034ff2a7230 */ /* 0x000fc40000004100 */
[-C--:B------:R-:W-:Y:S01]  /*9c40*/  FMUL.FTZ R179, R40, R177.reuse ;  /* 0x000000b128b37220 */ /* 0x080fe20000410000 */
[----:B------:R-:W-:Y:S01]  /*9c50*/  HADD2.F32 R173, -RZ, R54.H0_H0 ;  /* 0x20000036ffad7230 */ /* 0x000fe20000004100 */
[----:B------:R-:W-:Y:S01]  /*9c60*/  SHF.R.U32.HI R41, RZ, 0x10, R43 ;  /* 0x00000010ff297819 */ /* 0x000fe2000001162b */
[----:B------:R-:W-:Y:S02]  /*9c70*/  IMAD.SHL.U32 R184, R184, 0x100, RZ ;  /* 0x00000100b8b87824 */ /* 0x000fe400078e00ff */
[C---:B------:R-:W-:Y:S01]  /*9c80*/  FMUL.FTZ R177, R42.reuse, R177 ;  /* 0x000000b12ab17220 */ /* 0x040fe20000410000 */
[----:B------:R-:W-:Y:S01]  /*9c90*/  LOP3.LUT R43, R43, 0xff0000ff, RZ, 0xc0, !PT ;  /* 0xff0000ff2b2b7812 */ /* 0x000fe200078ec0ff */
[-C--:B------:R-:W-:Y:S01]  /*9ca0*/  FFMA.FTZ R42, R42, R173.reuse, -R179 ;  /* 0x000000ad2a2a7223 */ /* 0x080fe200000108b3 */
[----:B------:R-:W-:Y:S02]  /*9cb0*/  HADD2.F32 R52, -RZ, R52.H1_H1 ;  /* 0x30000034ff347230 */ /* 0x000fe40000004100 */
[----:B------:R-:W-:Y:S01]  /*9cc0*/  FFMA.FTZ R40, R40, R173, R177 ;  /* 0x000000ad28287223 */ /* 0x000fe200000100b1 */
[----:B------:R-:W-:Y:S01]  /*9cd0*/  HADD2.F32 R173, -RZ, R176.H1_H1 ;  /* 0x300000b0ffad7230 */ /* 0x000fe20000004100 */
[----:B------:R-:W-:Y:S01]  /*9ce0*/  F2FP.F16.E4M3.UNPACK_B R93, R93.H1 ;  /* 0x0000005dff5d723e */ /* 0x000fe200030006ff */
[----:B------:R-:W-:Y:S01]  /*9cf0*/  HADD2.F32 R176, -RZ, R54.H1_H1 ;  /* 0x30000036ffb07230 */ /* 0x000fe20000004100 */
[----:B------:R-:W-:Y:S01]  /*9d00*/  F2FP.F16.E4M3.UNPACK_B R178, R55.H1 ;  /* 0x00000037ffb2723e */ /* 0x000fe200030006ff */
[----:B------:R-:W-:Y:S01]  /*9d10*/  IMAD.U32 R41, R41, 0x10000, RZ ;  /* 0x0001000029297824 */ /* 0x000fe200078e00ff */
[----:B------:R-:W-:Y:S01]  /*9d20*/  LOP3.LUT R184, R43, 0xff00, R184, 0xf8, !PT ;  /* 0x0000ff002bb87812 */ /* 0x000fe200078ef8b8 */
[----:B------:R-:W-:Y:S01]  /*9d30*/  FMUL.FTZ R55, R171, R173 ;  /* 0x000000adab377220 */ /* 0x000fe20000410000 */
[----:B------:R-:W-:Y:S01]  /*9d40*/  F2FP.F16.E4M3.UNPACK_B R89, R89.H1 ;  /* 0x00000059ff59723e */ /* 0x000fe200030006ff */
[----:B------:R-:W-:Y:S01]  /*9d50*/  HADD2.F32 R54, -RZ, R93.H0_H0 ;  /* 0x2000005dff367230 */ /* 0x000fe20000004100 */
[----:B------:R-:W-:Y:S01]  /*9d60*/  LOP3.LUT R43, R183, 0xff0000, R180, 0xf8, !PT ;  /* 0x00ff0000b72b7812 */ /* 0x000fe200078ef8b4 */
[----:B------:R-:W-:Y:S01]  /*9d70*/  FMUL.FTZ R180, R52, R173 ;  /* 0x000000ad34b47220 */ /* 0x000fe20000410000 */
[----:B------:R-:W-:Y:S01]  /*9d80*/  F2FP.F16.E4M3.UNPACK_B R173, R53.H1 ;  /* 0x00000035ffad723e */ /* 0x000fe200030006ff */
[----:B------:R-:W-:-:S02]  /*9d90*/  HADD2.F32 R179, -RZ, R178.H0_H0 ;  /* 0x200000b2ffb37230 */ /* 0x000fc40000004100 */
[-C--:B------:R-:W-:Y:S01]  /*9da0*/  FFMA.FTZ R53, R52, R176.reuse, -R55 ;  /* 0x000000b034357223 */ /* 0x080fe20000010837 */
[----:B------:R-:W-:Y:S01]  /*9db0*/  HADD2.F32 R52, -RZ, R89.H0_H0 ;  /* 0x20000059ff347230 */ /* 0x000fe20000004100 */
[----:B------:R-:W-:Y:S01]  /*9dc0*/  LOP3.LUT R41, R184, 0xff0000, R41, 0xf8, !PT ;  /* 0x00ff0000b8297812 */ /* 0x000fe200078ef829 */
[----:B------:R-:W-:Y:S02]  /*9dd0*/  HADD2.F32 R177, -RZ, R93.H1_H1 ;  /* 0x3000005dffb17230 */ /* 0x000fe40000004100 */
[----:B------:R-:W-:Y:S01]  /*9de0*/  FFMA.FTZ R55, R171, R176, R180 ;  /* 0x000000b0ab377223 */ /* 0x000fe200000100b4 */
[----:B------:R-:W-:Y:S02]  /*9df0*/  HADD2.F32 R178, -RZ, R178.H1_H1 ;  /* 0x300000b2ffb27230 */ /* 0x000fe40000004100 */
[-C--:B------:R-:W-:Y:S01]  /*9e00*/  FMUL.FTZ R181, R54, R179.reuse ;  /* 0x000000b336b57220 */ /* 0x080fe20000410000 */
[----:B------:R-:W-:Y:S02]  /*9e10*/  HADD2.F32 R89, -RZ, R89.H1_H1 ;  /* 0x30000059ff597230 */ /* 0x000fe40000004100 */
[----:B------:R-:W-:Y:S01]  /*9e20*/  FMUL.FTZ R179, R52, R179 ;  /* 0x000000b334b37220 */ /* 0x000fe20000410000 */
[----:B------:R-:W-:-:S02]  /*9e30*/  HADD2.F32 R171, -RZ, R173.H0_H0 ;  /* 0x200000adffab7230 */ /* 0x000fc40000004100 */
[-C--:B------:R-:W-:Y:S01]  /*9e40*/  FMUL.FTZ R180, R177, R178.reuse ;  /* 0x000000b2b1b47220 */ /* 0x080fe20000410000 */
[----:B------:R-:W-:Y:S02]  /*9e50*/  HADD2.F32 R176, -RZ, R173.H1_H1 ;  /* 0x300000adffb07230 */ /* 0x000fe40000004100 */
[----:B------:R-:W-:Y:S01]  /*9e60*/  FMUL.FTZ R178, R89, R178 ;  /* 0x000000b259b27220 */ /* 0x000fe20000410000 */
[----:B------:R-:W-:Y:S01]  /*9e70*/  F2FP.F16.E4M3.UNPACK_B R173, R41 ;  /* 0x00000029ffad723e */ /* 0x000fe200020006ff */
[----:B------:R-:W-:Y:S01]  /*9e80*/  FFMA.FTZ R52, R52, R171, -R181 ;  /* 0x000000ab34347223 */ /* 0x000fe200000108b5 */
[----:B------:R-:W-:Y:S01]  /*9e90*/  F2FP.F16.E4M3.UNPACK_B R93, R91 ;  /* 0x0000005bff5d723e */ /* 0x000fe200020006ff */
[----:B------:R-:W-:Y:S01]  /*9ea0*/  FFMA.FTZ R54, R54, R171, R179 ;  /* 0x000000ab36367223 */ /* 0x000fe200000100b3 */
[----:B------:R-:W-:Y:S01]  /*9eb0*/  F2FP.F16.E4M3.UNPACK_B R171, R95 ;  /* 0x0000005fffab723e */ /* 0x000fe200020006ff */
[-C--:B------:R-:W-:Y:S01]  /*9ec0*/  FFMA.FTZ R177, R177, R176.reuse, R178 ;  /* 0x000000b0b1b17223 */ /* 0x080fe200000100b2 */
[----:B------:R-:W-:Y:S01]  /*9ed0*/  FFMA.FTZ R89, R89, R176, -R180 ;  /* 0x000000b059597223 */ /* 0x000fe200000108b4 */
[----:B------:R-:W-:Y:S01]  /*9ee0*/  F2FP.F16.E4M3.UNPACK_B R178, R43 ;  /* 0x0000002bffb2723e */ /* 0x000fe200020006ff */
[----:B------:R-:W-:Y:S01]  /*9ef0*/  HADD2.F32 R181, -RZ, R173.H0_H0 ;  /* 0x200000adffb57230 */ /* 0x000fe20000004100 */
[----:B------:R-:W-:Y:S01]  /*9f00*/  F2FP.F16.E4M3.UNPACK_B R95, R95.H1 ;  /* 0x0000005fff5f723e */ /* 0x000fe200030006ff */
[----:B------:R-:W-:Y:S01]  /*9f10*/  HADD2.F32 R176, -RZ, R93.H0_H0 ;  /* 0x2000005dffb07230 */ /* 0x000fe20000004100 */
[----:B------:R-:W-:Y:S01]  /*9f20*/  F2FP.F16.E4M3.UNPACK_B R91, R91.H1 ;  /* 0x0000005bff5b723e */ /* 0x000fe200030006ff */
[----:B------:R-:W-:Y:S01]  /*9f30*/  HADD2.F32 R179, -RZ, R171.H0_H0 ;  /* 0x200000abffb37230 */ /* 0x000fe20000004100 */
[----:B------:R-:W-:Y:S01]  /*9f40*/  F2FP.SATFINITE.E4M3.F32.PACK_AB_MERGE_C R94, R94, R233, RZ ;  /* 0x000000e95e5e723e */ /* 0x000fe200048070ff */
[----:B------:R-:W-:-:S02]  /*9f50*/  HADD2.F32 R180, -RZ, R178.H0_H0 ;  /* 0x200000b2ffb47230 */ /* 0x000fc40000004100 */
[CC--:B------:R-:W-:Y:S01]  /*9f60*/  FMUL.FTZ R182, R176.reuse, R181.reuse ;  /* 0x000000b5b0b67220 */ /* 0x0c0fe20000410000 */
[----:B------:R-:W-:Y:S02]  /*9f70*/  HADD2.F32 R171, -RZ, R171.H1_H1 ;  /* 0x300000abffab7230 */ /* 0x000fe40000004100 */
[C---:B------:R-:W-:Y:S01]  /*9f80*/  FMUL.FTZ R183, R179.reuse, R181 ;  /* 0x000000b5b3b77220 */ /* 0x040fe20000410000 */
[----:B------:R-:W-:Y:S01]  /*9f90*/  F2FP.F16.E4M3.UNPACK_B R181, R43.H1 ;  /* 0x0000002bffb5723e */ /* 0x000fe200030006ff */
[-C--:B------:R-:W-:Y:S01]  /*9fa0*/  FFMA.FTZ R179, R179, R180.reuse, R182 ;  /* 0x000000b4b3b37223 */ /* 0x080fe200000100b6 */
[----:B------:R-:W-:Y:S01]  /*9fb0*/  F2FP.F16.E4M3.UNPACK_B R182, R41.H1 ;  /* 0x00000029ffb6723e */ /* 0x000fe200030006ff */
[----:B------:R-:W-:Y:S01]  /*9fc0*/  FFMA.FTZ R176, R176, R180, -R183 ;  /* 0x000000b4b0b07223 */ /* 0x000fe200000108b7 */
[----:B------:R-:W-:Y:S01]  /*9fd0*/  HADD2.F32 R180, -RZ, R95.H0_H0 ;  /* 0x2000005fffb47230 */ /* 0x000fe20000004100 */
[----:B------:R-:W-:Y:S01]  /*9fe0*/  F2FP.SATFINITE.E4M3.F32.PACK_AB_MERGE_C R94, R186, R231, R94 ;  /* 0x000000e7ba5e723e */ /* 0x000fe2000480705e */
[----:B------:R-:W-:Y:S01]  /*9ff0*/  HADD2.F32 R41, -RZ, R91.H0_H0 ;  /* 0x2000005bff297230 */ /* 0x000fe20000004100 */
[----:B------:R-:W-:Y:S01]  /*a000*/  F2FP.SATFINITE.E4M3.F32.PACK_AB_MERGE_C R90, R187, R232, RZ ;  /* 0x000000e8bb5a723e */ /* 0x000fe200048070ff */
[----:B------:R-:W-:Y:S01]  /*a010*/  HADD2.F32 R183, -RZ, R182.H0_H0 ;  /* 0x200000b6ffb77230 */ /* 0x000fe20000004100 */
[----:B------:R-:W-:Y:S01]  /*a020*/  F2FP.SATFINITE.E4M3.F32.PACK_AB_MERGE_C R52, R89, R52, RZ ;  /* 0x000000345934723e */ /* 0x000fe200048070ff */
[----:B------:R-:W-:Y:S01]  /*a030*/  HADD2.F32 R43, -RZ, R181.H0_H0 ;  /* 0x200000b5ff2b7230 */ /* 0x000fe20000004100 */
[----:B------:R-:W-:Y:S01]  /*a040*/  F2FP.SATFINITE.E4M3.F32.PACK_AB_MERGE_C R54, R177, R54, RZ ;  /* 0x00000036b136723e */ /* 0x000fe200048070ff */
[----:B------:R-:W-:-:S02]  /*a050*/  HADD2.F32 R95, -RZ, R95.H1_H1 ;  /* 0x3000005fff5f7230 */ /* 0x000fc40000004100 */
[CC--:B------:R-:W-:Y:S01]  /*a060*/  FMUL.FTZ R184, R180.reuse, R183.reuse ;  /* 0x000000b7b4b87220 */ /* 0x0c0fe20000410000 */
[----:B------:R-:W-:Y:S01]  /*a070*/  FMUL.FTZ R183, R41, R183 ;  /* 0x000000b729b77220 */ /* 0x000fe20000410000 */
        /* <DEDUP_REMOVED lines=8> */
[----:B------:R-:W-:Y:S01]  /*a100*/  HADD2.F32 R93, -RZ, R93.H1_H1 ;  /* 0x3000005dff5d7230 */ /* 0x000fe20000004100 */
[----:B------:R-:W-:Y:S01]  /*a110*/  F2FP.SATFINITE.E4M3.F32.PACK_AB_MERGE_C R89, R53, R42, R52 ;  /* 0x0000002a3559723e */ /* 0x000fe20004807034 */
[-C--:B------:R-:W-:Y:S01]  /*a120*/  FFMA.FTZ R184, R91, R180.reuse, -R184 ;  /* 0x000000b45bb87223 */ /* 0x080fe200000108b8 */
[----:B------:R-:W-:Y:S01]  /*a130*/  FFMA.FTZ R186, R95, R180, R182 ;  /* 0x000000b45fba7223 */ /* 0x000fe200000100b6 */
[----:B------:R-:W-:-:S02]  /*a140*/  HADD2.F32 R180, -RZ, R173.H1_H1 ;  /* 0x300000adffb47230 */ /* 0x000fc40000004100 */
[----:B------:R-:W-:Y:S01]  /*a150*/  HADD2.F32 R178, -RZ, R178.H1_H1 ;  /* 0x300000b2ffb27230 */ /* 0x000fe20000004100 */
[----:B------:R-:W-:Y:S02]  /*a160*/  F2FP.SATFINITE.E4M3.F32.PACK_AB_MERGE_C R41, R184, R41, RZ ;  /* 0x00000029b829723e */ /* 0x000fe400048070ff */
[-C--:B------:R-:W-:Y:S01]  /*a170*/  FMUL.FTZ R182, R171, R180.reuse ;  /* 0x000000b4abb67220 */ /* 0x080fe20000410000 */
[C---:B------:R-:W-:Y:S01]  /*a180*/  FMUL.FTZ R180, R93.reuse, R180 ;  /* 0x000000b45db47220 */ /* 0x040fe20000410000 */
[----:B------:R-:W-:Y:S02]  /*a190*/  F2FP.SATFINITE.E4M3.F32.PACK_AB_MERGE_C R43, R186, R43, RZ ;  /* 0x0000002bba2b723e */ /* 0x000fe400048070ff */
[-C--:B------:R-:W-:Y:S01]  /*a1a0*/  FFMA.FTZ R93, R93, R178.reuse, -R182 ;  /* 0x000000b25d5d7223 */ /* 0x080fe200000108b6 */
[----:B------:R-:W-:-:S04]  /*a1b0*/  FFMA.FTZ R180, R171, R178, R180 ;  /* 0x000000b2abb47223 */ /* 0x000fc800000100b4 */
[----:B------:R-:W-:Y:S02]  /*a1c0*/  F2FP.SATFINITE.E4M3.F32.PACK_AB_MERGE_C R91, R93, R176, R41 ;  /* 0x000000b05d5b723e */ /* 0x000fe40004807029 */
[----:B------:R-:W-:Y:S02]  /*a1d0*/  F2FP.SATFINITE.E4M3.F32.PACK_AB_MERGE_C R93, R55, R40, R54 ;  /* 0x00000028375d723e */ /* 0x000fe40004807036 */
[----:B------:R-:W-:-:S07]  /*a1e0*/  F2FP.SATFINITE.E4M3.F32.PACK_AB_MERGE_C R95, R180, R179, R43 ;  /* 0x000000b3b45f723e */ /* 0x000fce000480702b */
.L_x_2282:
[----:B------:R-:W-:Y:S05]  /*a1f0*/  BSYNC B3 ;  /* 0x0000000000037941 */ /* 0x000fea0003800000 */
.L_x_2281:
        /* <DEDUP_REMOVED lines=10> */
.L_x_2280:
[----:B------:R-:W-:Y:S05]  /*a2a0*/  BSYNC B2 ;  /* 0x0000000000027941 */ /* 0x000fea0003800000 */
.L_x_2279:
        /* <DEDUP_REMOVED lines=20> */
[----:B------:R-:W-:-:S03]  /*a3f0*/  IMAD R43, R17, 0x7800, R40 ;  /* 0x00007800112b7824 */ /* 0x000fc600078e0228 */
[C---:B------:R-:W-:Y:S01]  /*a400*/  IADD3 R52, R16.reuse, R41, RZ ;  /* 0x0000002910347210 */ /* 0x040fe20007ffe0ff */
[----:B------:R-:W-:-:S05]  /*a410*/  IMAD.IADD R43, R16, 0x1, R43 ;  /* 0x00000001102b7824 */ /* 0x000fca00078e022b */
[----:B------:R-:W0:Y:S04]  /*a420*/  LDS.128 R52, [R52+0x1a400] ;  /* 0x01a4000034347984 */ /* 0x000e280000000c00 */
[----:B------:R-:W1:Y:S01]  /*a430*/  LDS.128 R40, [R43+0x1a400] ;  /* 0x01a400002b287984 */ /* 0x000e620000000c00 */
[----:B------:R-:W-:Y:S05]  /*a440*/  @P4 BRA `(.L_x_2286) ;  /* 0x0000000c00444947 */ /* 0x000fea0003800000 */
[----:B------:R-:W-:Y:S01]  /*a450*/  SHF.R.U32.HI R173, RZ, 0x8, R57 ;  /* 0x00000008ffad7819 */ /* 0x000fe20000011639 */
[----:B0-----:R-:W-:Y:S01]  /*a460*/  IMAD.MOV.U32 R56, RZ, RZ, R52 ;  /* 0x000000ffff387224 */ /* 0x001fe200078e0034 */
[--C-:B------:R-:W-:Y:S01]  /*a470*/  SHF.R.U32.HI R171, RZ, 0x8, R47.reuse ;  /* 0x00000008ffab7819 */ /* 0x100fe2000001162f */
[----:B-1----:R-:W-:Y:S01]  /*a480*/  IMAD.MOV.U32 R52, RZ, RZ, R42 ;  /* 0x000000ffff347224 */ /* 0x002fe200078e002a */
[----:B------:R-:W-:Y:S02]  /*a490*/  LOP3.LUT R92, R47, 0xff0000ff, RZ, 0xc0, !PT ;  /* 0xff0000ff2f5c7812 */ /* 0x000fe400078ec0ff */
[----:B------:R-:W-:Y:S01]  /*a4a0*/  SHF.R.U32.HI R46, RZ, 0x10, R47 ;  /* 0x00000010ff2e7819 */ /* 0x000fe2000001162f */
[----:B------:R-:W-:Y:S01]  /*a4b0*/  IMAD.SHL.U32 R47, R173, 0x100, RZ ;  /* 0x00000100ad2f7824 */ /* 0x000fe200078e00ff */
[----:B------:R-:W-:Y:S01]  /*a4c0*/  LOP3.LUT R44, R57, 0xff0000ff, RZ, 0xc0, !PT ;  /* 0xff0000ff392c7812 */ /* 0x000fe200078ec0ff */
[----:B------:R-:W-:Y:S01]  /*a4d0*/  IMAD.SHL.U32 R171, R171, 0x100, RZ ;  /* 0x00000100abab7824 */ /* 0x000fe200078e00ff */
[----:B------:R-:W-:Y:S01]  /*a4e0*/  SHF.R.U32.HI R172, RZ, 0x10, R57 ;  /* 0x00000010ffac7819 */ /* 0x000fe20000011639 */
[----:B------:R-:W-:Y:S01]  /*a4f0*/  IMAD.MOV.U32 R57, RZ, RZ, R40 ;  /* 0x000000ffff397224 */ /* 0x000fe200078e0028 */
[----:B------:R-:W-:-:S02]  /*a500*/  SHF.R.U32.HI R93, RZ, 0x8, R45 ;  /* 0x00000008ff5d7819 */ /* 0x000fc4000001162d */
[----:B------:R-:W-:Y:S02]  /*a510*/  SHF.R.U32.HI R95, RZ, 0x8, R59 ;  /* 0x00000008ff5f7819 */ /* 0x000fe4000001163b */
[----:B------:R-:W-:Y:S01]  /*a520*/  LOP3.LUT R44, R44, 0xff00, R47, 0xf8, !PT ;  /* 0x0000ff002c2c7812 */ /* 0x000fe200078ef82f */
[----:B------:R-:W-:Y:S01]  /*a530*/  IMAD.SHL.U32 R93, R93, 0x100, RZ ;  /* 0x000001005d5d7824 */ /* 0x000fe200078e00ff */
[----:B------:R-:W-:Y:S01]  /*a540*/  LOP3.LUT R58, R59, 0xff0000ff, RZ, 0xc0, !PT ;  /* 0xff0000ff3b3a7812 */ /* 0x000fe200078ec0ff */
[----:B------:R-:W-:Y:S01]  /*a550*/  IMAD.U32 R47, R172, 0x10000, RZ ;  /* 0x00010000ac2f7824 */ /* 0x000fe200078e00ff */
[----:B------:R-:W-:Y:S02]  /*a560*/  SHF.R.U32.HI R94, RZ, 0x10, R59 ;  /* 0x00000010ff5e7819 */ /* 0x000fe4000001163b */
[----:B------:R-:W-:Y:S02]  /*a570*/  LOP3.LUT R90, R45, 0xff0000ff, RZ, 0xc0, !PT ;  /* 0xff0000ff2d5a7812 */ /* 0x000fe400078ec0ff */
[----:B------:R-:W-:-:S02]  /*a580*/  SHF.L.U32 R59, R95, 0x8, RZ ;  /* 0x000000085f3b7819 */ /* 0x000fc400000006ff */
[----:B------:R-:W-:Y:S02]  /*a590*/  LOP3.LUT R95, R90, 0xff00, R93, 0xf8, !PT ;  /* 0x0000ff005a5f7812 */ /* 0x000fe400078ef85d */
[----:B------:R-:W-:Y:S01]  /*a5a0*/  LOP3.LUT R44, R44, 0xff0000, R47, 0xf8, !PT ;  /* 0x00ff00002c2c7812 */ /* 0x000fe200078ef82f */
[----:B------:R-:W-:Y:S01]  /*a5b0*/  IMAD.U32 R47, R94, 0x10000, RZ ;  /* 0x000100005e2f7824 */ /* 0x000fe200078e00ff */
[----:B------:R-:W-:Y:S02]  /*a5c0*/  LOP3.LUT R40, R58, 0xff00, R59, 0xf8, !PT ;  /* 0x0000ff003a287812 */ /* 0x000fe400078ef83b */
[----:B------:R-:W-:Y:S02]  /*a5d0*/  F2FP.F16.E4M3.UNPACK_B R93, R167.H1 ;  /* 0x000000a7ff5d723e */ /* 0x000fe400030006ff */
[----:B------:R-:W-:Y:S02]  /*a5e0*/  F2FP.F16.E4M3.UNPACK_B R90, R57.H1 ;  /* 0x00000039ff5a723e */ /* 0x000fe400030006ff */
[----:B------:R-:W-:Y:S01]  /*a5f0*/  F2FP.F16.E4M3.UNPACK_B R58, R56.H1 ;  /* 0x00000038ff3a723e */ /* 0x000fe200030006ff */
[--C-:B------:R-:W-:Y:S01]  /*a600*/  HADD2.F32 R42, -RZ, R93.reuse.H0_H0 ;  /* 0x2000005dff2a7230 */ /* 0x100fe20000004100 */
[----:B------:R-:W-:Y:S01]  /*a610*/  LOP3.LUT R171, R92, 0xff00, R171, 0xf8, !PT ;  /* 0x0000ff005cab7812 */ /* 0x000fe200078ef8ab */
[----:B------:R-:W-:Y:S01]  /*a620*/  HADD2.F32 R59, -RZ, R90.H0_H0 ;  /* 0x2000005aff3b7230 */ /* 0x000fe20000004100 */
[----:B------:R-:W-:Y:S01]  /*a630*/  F2FP.F16.E4M3.UNPACK_B R92, R169.H1 ;  /* 0x000000a9ff5c723e */ /* 0x000fe200030006ff */
[----:B------:R-:W-:Y:S01]  /*a640*/  HADD2.F32 R93, -RZ, R93.H1_H1 ;  /* 0x3000005dff5d7230 */ /* 0x000fe20000004100 */
[----:B------:R-:W-:-:S02]  /*a650*/  SHF.R.U32.HI R45, RZ, 0x10, R45 ;  /* 0x00000010ff2d7819 */ /* 0x000fc4000001162d */
[----:B------:R-:W-:Y:S01]  /*a660*/  LOP3.LUT R40, R40, 0xff0000, R47, 0xf8, !PT ;  /* 0x00ff000028287812 */ /* 0x000fe200078ef82f */
[----:B------:R-:W-:Y:S01]  /*a670*/  HADD2.F32 R47, -RZ, R58.H0_H0 ;  /* 0x2000003aff2f7230 */ /* 0x000fe20000004100 */
[----:B------:R-:W-:Y:S01]  /*a680*/  SHF.L.U32 R46, R46, 0x10, RZ ;  /* 0x000000102e2e7819 */ /* 0x000fe200000006ff */
[--C-:B------:R-:W-:Y:S02]  /*a690*/  HADD2.F32 R94, -RZ, R92.reuse.H0_H0 ;  /* 0x2000005cff5e7230 */ /* 0x100fe40000004100 */
[-C--:B------:R-:W-:Y:S01]  /*a6a0*/  FMUL.FTZ R174, R59, R42.reuse ;  /* 0x0000002a3bae7220 */ /* 0x080fe20000410000 */
[----:B------:R-:W-:Y:S02]  /*a6b0*/  IMAD.U32 R172, R45, 0x10000, RZ ;  /* 0x000100002dac7824 */ /* 0x000fe400078e00ff */
[----:B------:R-:W-:Y:S01]  /*a6c0*/  FMUL.FTZ R176, R47, R42 ;  /* 0x0000002a2fb07220 */ /* 0x000fe20000410000 */
[----:B------:R-:W-:Y:S01]  /*a6d0*/  LOP3.LUT R42, R171, 0xff0000, R46, 0xf8, !PT ;  /* 0x00ff0000ab2a7812 */ /* 0x000fe200078ef82e */
[-C--:B------:R-:W-:Y:S01]  /*a6e0*/  FFMA.FTZ R46, R47, R94.reuse, -R174 ;  /* 0x0000005e2f2e7223 */ /* 0x080fe200000108ae */
[----:B------:R-:W-:Y:S01]  /*a6f0*/  F2FP.F16.E4M3.UNPACK_B R167, R167 ;  /* 0x000000a7ffa7723e */ /* 0x000fe200020006ff */
[----:B------:R-:W-:Y:S01]  /*a700*/  FFMA.FTZ R47, R59, R94, R176 ;  /* 0x0000005e3b2f7223 */ /* 0x000fe200000100b0 */
[----:B------:R-:W-:Y:S01]  /*a710*/  LOP3.LUT R45, R95, 0xff0000, R172, 0xf8, !PT ;  /* 0x00ff00005f2d7812 */ /* 0x000fe200078ef8ac */
        /* <DEDUP_REMOVED lines=44> */
[----:B------:R-:W-:Y:S01]  /*a9e0*/  FFMA.FTZ R92, R94, R172, -R175 ;  /* 0x000000ac5e5c7223 */ /* 0x000fe200000108af */
[--C-:B------:R-:W-:Y:S02]  /*a9f0*/  HADD2.F32 R171, -RZ, R168.reuse.H1_H1 ;  /* 0x300000a8ffab7230 */ /* 0x100fe40000004100 */
[----:B------:R-:W-:Y:S01]  /*aa00*/  FMUL.FTZ R176, R95, R176 ;  /* 0x000000b05fb07220 */ /* 0x000fe20000410000 */
[----:B------:R-:W-:Y:S01]  /*aa10*/  FFMA.FTZ R94, R167, R172, R178 ;  /* 0x000000aca75e7223 */ /* 0x000fe200000100b2 */
[----:B------:R-:W-:Y:S01]  /*aa20*/  FFMA.FTZ R175, R95, R174, -R180 ;  /* 0x000000ae5faf7223 */ /* 0x000fe200000108b4 */
[----:B------:R-:W-:Y:S01]  /*aa30*/  F2FP.F16.E4M3.UNPACK_B R95, R52 ;  /* 0x00000034ff5f723e */ /* 0x000fe200020006ff */
[----:B------:R-:W-:Y:S01]  /*aa40*/  FFMA.FTZ R177, R169, R174, R176 ;  /* 0x000000aea9b17223 */ /* 0x000fe200000100b0 */
[----:B------:R-:W-:Y:S01]  /*aa50*/  HADD2.F32 R169, -RZ, R168.H0_H0 ;  /* 0x200000a8ffa97230 */ /* 0x000fe20000004100 */
[----:B------:R-:W-:Y:S01]  /*aa60*/  F2FP.SATFINITE.E4M3.F32.PACK_AB_MERGE_C R46, R57, R46, RZ ;  /* 0x0000002e392e723e */ /* 0x000fe200048070ff */
[----:B------:R-:W-:Y:S01]  /*aa70*/  HADD2.F32 R52, -RZ, R54.H0_H0 ;  /* 0x20000036ff347230 */ /* 0x000fe20000004100 */
[----:B------:R-:W-:Y:S01]  /*aa80*/  F2FP.SATFINITE.E4M3.F32.PACK_AB_MERGE_C R175, R175, R92, RZ ;  /* 0x0000005cafaf723e */ /* 0x000fe200048070ff */
[----:B------:R-:W-:Y:S01]  /*aa90*/  HADD2.F32 R167, -RZ, R95.H0_H0 ;  /* 0x2000005fffa77230 */ /* 0x000fe20000004100 */
[----:B------:R-:W-:Y:S01]  /*aaa0*/  F2FP.SATFINITE.E4M3.F32.PACK_AB_MERGE_C R47, R56, R47, RZ ;  /* 0x0000002f382f723e */ /* 0x000fe200048070ff */
[----:B------:R-:W-:-:S02]  /*aab0*/  HADD2.F32 R168, -RZ, R170.H0_H0 ;  /* 0x200000aaffa87230 */ /* 0x000fc40000004100 */
[CC--:B------:R-:W-:Y:S01]  /*aac0*/  FMUL.FTZ R172, R52.reuse, R169.reuse ;  /* 0x000000a934ac7220 */ /* 0x0c0fe20000410000 */
[----:B------:R-:W-:Y:S02]  /*aad0*/  HADD2.F32 R54, -RZ, R54.H1_H1 ;  /* 0x30000036ff367230 */ /* 0x000fe40000004100 */
[----:B------:R-:W-:Y:S01]  /*aae0*/  FMUL.FTZ R173, R167, R169 ;  /* 0x000000a9a7ad7220 */ /* 0x000fe20000410000 */
[----:B------:R-:W-:Y:S01]  /*aaf0*/  HADD2.F32 R95, -RZ, R95.H1_H1 ;  /* 0x3000005fff5f7230 */ /* 0x000fe20000004100 */
[----:B------:R-:W-:Y:S01]  /*ab00*/  F2FP.F16.E4M3.UNPACK_B R92, R41 ;  /* 0x00000029ff5c723e */ /* 0x000fe200020006ff */
[----:B------:R-:W-:Y:S02]  /*ab10*/  HADD2.F32 R170, -RZ, R170.H1_H1 ;  /* 0x300000aaffaa7230 */ /* 0x000fe40000004100 */
[----:B------:R-:W-:Y:S01]  /*ab20*/  FFMA.FTZ R173, R52, R168, -R173 ;  /* 0x000000a834ad7223 */ /* 0x000fe200000108ad */
[----:B------:R-:W-:Y:S01]  /*ab30*/  F2FP.SATFINITE.E4M3.F32.PACK_AB_MERGE_C R52, R93, R58, R46 ;  /* 0x0000003a5d34723e */ /* 0x000fe2000480702e */
[----:B------:R-:W-:Y:S01]  /*ab40*/  FMUL.FTZ R174, R54, R171 ;  /* 0x000000ab36ae7220 */ /* 0x000fe20000410000 */
[----:B------:R-:W-:Y:S01]  /*ab50*/  F2FP.F16.E4M3.UNPACK_B R58, R45 ;  /* 0x0000002dff3a723e */ /* 0x000fe200020006ff */
[----:B------:R-:W-:Y:S01]  /*ab60*/  FMUL.FTZ R169, R95, R171 ;  /* 0x000000ab5fa97220 */ /* 0x000fe20000410000 */
[----:B------:R-:W-:Y:S01]  /*ab70*/  F2FP.F16.E4M3.UNPACK_B R57, R53 ;  /* 0x00000035ff39723e */ /* 0x000fe200020006ff */
[----:B------:R-:W-:Y:S01]  /*ab80*/  FFMA.FTZ R172, R167, R168, R172 ;  /* 0x000000a8a7ac7223 */ /* 0x000fe200000100ac */
[----:B------:R-:W-:Y:S01]  /*ab90*/  F2FP.SATFINITE.E4M3.F32.PACK_AB_MERGE_C R177, R177, R94, RZ ;  /* 0x0000005eb1b1723e */ /* 0x000fe200048070ff */
[----:B------:R-:W-:Y:S01]  /*aba0*/  HADD2.F32 R94, -RZ, R58.H0_H0 ;  /* 0x2000003aff5e7230 */ /* 0x000fe20000004100 */
[----:B------:R-:W-:Y:S01]  /*abb0*/  F2FP.SATFINITE.E4M3.F32.PACK_AB_MERGE_C R47, R90, R59, R47 ;  /* 0x0000003b5a2f723e */ /* 0x000fe2000480702f */
[----:B------:R-:W-:Y:S01]  /*abc0*/  HADD2.F32 R59, -RZ, R92.H0_H0 ;  /* 0x2000005cff3b7230 */ /* 0x000fe20000004100 */
[----:B------:R-:W-:Y:S01]  /*abd0*/  F2FP.F16.E4M3.UNPACK_B R90, R44 ;  /* 0x0000002cff5a723e */ /* 0x000fe200020006ff */
[----:B------:R-:W-:Y:S01]  /*abe0*/  FFMA.FTZ R95, R95, R170, R174 ;  /* 0x000000aa5f5f7223 */ /* 0x000fe200000100ae */
[----:B------:R-:W-:Y:S01]  /*abf0*/  HADD2.F32 R56, -RZ, R57.H0_H0 ;  /* 0x20000039ff387230 */ /* 0x000fe20000004100 */
[----:B------:R-:W-:Y:S01]  /*ac00*/  F2FP.F16.E4M3.UNPACK_B R53, R53.H1 ;  /* 0x00000035ff35723e */ /* 0x000fe200030006ff */
[----:B------:R-:W-:Y:S01]  /*ac10*/  FMUL.FTZ R167, R59, R94 ;  /* 0x0000005e3ba77220 */ /* 0x000fe20000410000 */
[----:B------:R-:W-:Y:S01]  /*ac20*/  HADD2.F32 R93, -RZ, R90.H0_H0 ;  /* 0x2000005aff5d7230 */ /* 0x000fe20000004100 */
[----:B------:R-:W-:Y:S01]  /*ac30*/  F2FP.SATFINITE.E4M3.F32.PACK_AB_MERGE_C R46, R95, R172, R177 ;  /* 0x000000ac5f2e723e */ /* 0x000fe200048070b1 */
[----:B------:R-:W-:Y:S01]  /*ac40*/  FMUL.FTZ R94, R56, R94 ;  /* 0x0000005e385e7220 */ /* 0x000fe20000410000 */
[----:B------:R-:W-:Y:S01]  /*ac50*/  HADD2.F32 R92, -RZ, R92.H1_H1 ;  /* 0x3000005cff5c7230 */ /* 0x000fe20000004100 */
[----:B------:R-:W-:Y:S01]  /*ac60*/  F2FP.F16.E4M3.UNPACK_B R44, R44.H1 ;  /* 0x0000002cff2c723e */ /* 0x000fe200030006ff */
[----:B------:R-:W-:-:S02]  /*ac70*/  HADD2.F32 R95, -RZ, R58.H1_H1 ;  /* 0x3000003aff5f7230 */ /* 0x000fc40000004100 */
[-C--:B------:R-:W-:Y:S01]  /*ac80*/  FFMA.FTZ R56, R56, R93.reuse, -R167 ;  /* 0x0000005d38387223 */ /* 0x080fe200000108a7 */
[----:B------:R-:W-:Y:S02]  /*ac90*/  HADD2.F32 R58, -RZ, R57.H1_H1 ;  /* 0x30000039ff3a7230 */ /* 0x000fe40000004100 */
[----:B------:R-:W-:Y:S01]  /*aca0*/  FFMA.FTZ R57, R59, R93, R94 ;  /* 0x0000005d3b397223 */ /* 0x000fe2000001005e */
[----:B------:R-:W-:Y:S02]  /*acb0*/  HADD2.F32 R93, -RZ, R90.H1_H1 ;  /* 0x3000005aff5d7230 */ /* 0x000fe40000004100 */
[----:B------:R-:W-:Y:S01]  /*acc0*/  FMUL.FTZ R167, R92, R95 ;  /* 0x0000005f5ca77220 */ /* 0x000fe20000410000 */
[----:B------:R-:W-:Y:S01]  /*acd0*/  F2FP.F16.E4M3.UNPACK_B R59, R41.H1 ;  /* 0x00000029ff3b723e */ /* 0x000fe200030006ff */
[C---:B------:R-:W-:Y:S01]  /*ace0*/  FMUL.FTZ R95, R58.reuse, R95 ;  /* 0x0000005f3a5f7220 */ /* 0x040fe20000410000 */
[----:B------:R-:W-:Y:S01]  /*acf0*/  F2FP.F16.E4M3.UNPACK_B R94, R45.H1 ;  /* 0x0000002dff5e723e */ /* 0x000fe200030006ff */
[----:B------:R-:W-:Y:S01]  /*ad00*/  FFMA.FTZ R41, R58, R93, -R167 ;  /* 0x0000005d3a297223 */ /* 0x000fe200000108a7 */
[----:B------:R-:W-:-:S02]  /*ad10*/  HADD2.F32 R45, -RZ, R53.H0_H0 ;  /* 0x20000035ff2d7230 */ /* 0x000fc40000004100 */
[----:B------:R-:W-:Y:S01]  /*ad20*/  FFMA.FTZ R58, R92, R93, R95 ;  /* 0x0000005d5c3a7223 */ /* 0x000fe2000001005f */
[--C-:B------:R-:W-:Y:S02]  /*ad30*/  HADD2.F32 R90, -RZ, R59.reuse.H0_H0 ;  /* 0x2000003bff5a7230 */ /* 0x100fe40000004100 */
[----:B------:R-:W-:Y:S01]  /*ad40*/  FFMA.FTZ R54, R54, R170, -R169 ;  /* 0x000000aa36367223 */ /* 0x000fe200000108a9 */
[--C-:B------:R-:W-:Y:S01]  /*ad50*/  HADD2.F32 R93, -RZ, R94.reuse.H0_H0 ;  /* 0x2000005eff5d7230 */ /* 0x100fe20000004100 */
[-C--:B------:R-:W-:Y:S01]  /*ad60*/  F2FP.F16.E4M3.UNPACK_B R172, R42.reuse.H1 ;  /* 0x0000002affac723e */ /* 0x080fe200030006ff */
[----:B------:R-:W-:Y:S01]  /*ad70*/  HADD2.F32 R92, -RZ, R59.H1_H1 ;  /* 0x3000003bff5c7230 */ /* 0x000fe20000004100 */
[----:B------:R-:W-:Y:S01]  /*ad80*/  F2FP.F16.E4M3.UNPACK_B R171, R42 ;  /* 0x0000002affab723e */ /* 0x000fe200020006ff */
[----:B------:R-:W-:Y:S02]  /*ad90*/  HADD2.F32 R95, -RZ, R94.H1_H1 ;  /* 0x3000005eff5f7230 */ /* 0x000fe40000004100 */
[----:B------:R-:W-:Y:S01]  /*ada0*/  FMUL.FTZ R168, R90, R93 ;  /* 0x0000005d5aa87220 */ /* 0x000fe20000410000 */
[----:B------:R-:W-:-:S02]  /*adb0*/  HADD2.F32 R53, -RZ, R53.H1_H1 ;  /* 0x30000035ff357230 */ /* 0x000fc40000004100 */
[----:B------:R-:W-:Y:S01]  /*adc0*/  FMUL.FTZ R93, R45, R93 ;  /* 0x0000005d2d5d7220 */ /* 0x000fe20000410000 */
[--C-:B------:R-:W-:Y:S02]  /*add0*/  HADD2.F32 R59, -RZ, R44.reuse.H0_H0 ;  /* 0x2000002cff3b7230 */ /* 0x100fe40000004100 */
[-C--:B------:R-:W-:Y:S01]  /*ade0*/  FMUL.FTZ R170, R92, R95.reuse ;  /* 0x0000005f5caa7220 */ /* 0x080fe20000410000 */
[----:B------:R-:W-:Y:S02]  /*adf0*/  HADD2.F32 R94, -RZ, R44.H1_H1 ;  /* 0x3000002cff5e7230 */ /* 0x000fe40000004100 */
[----:B------:R-:W-:Y:S01]  /*ae00*/  FMUL.FTZ R95, R53, R95 ;  /* 0x0000005f355f7220 */ /* 0x000fe20000410000 */
[----:B------:R-:W-:Y:S01]  /*ae10*/  F2FP.SATFINITE.E4M3.F32.PACK_AB_MERGE_C R54, R54, R173, R175 ;  /* 0x000000ad3636723e */ /* 0x000fe200048070af */
[-C--:B------:R-:W-:Y:S01]  /*ae20*/  FFMA.FTZ R44, R45, R59.reuse, -R168 ;  /* 0x0000003b2d2c7223 */ /* 0x080fe200000108a8 */
[----:B------:R-:W-:Y:S01]  /*ae30*/  FFMA.FTZ R45, R90, R59, R93 ;  /* 0x0000003b5a2d7223 */ /* 0x000fe2000001005d */
[-C--:B------:R-:W-:Y:S01]  /*ae40*/  FFMA.FTZ R53, R53, R94.reuse, -R170 ;  /* 0x0000005e35357223 */ /* 0x080fe200000108aa */
[----:B------:R-:W-:Y:S01]  /*ae50*/  FFMA.FTZ R90, R92, R94, R95 ;  /* 0x0000005e5c5a7223 */ /* 0x000fe2000001005f */
[-C--:B------:R-:W-:Y:S01]  /*ae60*/  F2FP.F16.E4M3.UNPACK_B R94, R43.reuse.H1 ;  /* 0x0000002bff5e723e */ /* 0x080fe200030006ff */
[--C-:B------:R-:W-:Y:S01]  /*ae70*/  HADD2.F32 R173, -RZ, R172.reuse.H0_H0 ;  /* 0x200000acffad7230 */ /* 0x100fe20000004100 */
[----:B------:R-:W-:Y:S01]  /*ae80*/  F2FP.F16.E4M3.UNPACK_B R93, R43 ;  /* 0x0000002bff5d723e */ /* 0x000fe200020006ff */
[----:B------:R-:W-:Y:S01]  /*ae90*/  HADD2.F32 R172, -RZ, R172.H1_H1 ;  /* 0x300000acffac7230 */ /* 0x000fe20000004100 */
[-C--:B------:R-:W-:Y:S01]  /*aea0*/  F2FP.F16.E4M3.UNPACK_B R59, R55.reuse ;  /* 0x00000037ff3b723e */ /* 0x080fe200020006ff */
        /* <DEDUP_REMOVED lines=37> */
[----:B------:R-:W-:Y:S02]  /*b100*/  F2FP.SATFINITE.E4M3.F32.PACK_AB_MERGE_C R53, R41, R56, R44 ;  /* 0x000000382935723e */ /* 0x000fe4000480702c */
[----:B------:R-:W-:Y:S01]  /*b110*/  F2FP.SATFINITE.E4M3.F32.PACK_AB_MERGE_C R55, R59, R40, R174 ;  /* 0x000000283b37723e */ /* 0x000fe200048070ae */
[----:B------:R-:W-:Y:S01]  /*b120*/  IMAD.MOV.U32 R40, RZ, RZ, R47 ;  /* 0x000000ffff287224 */ /* 0x000fe200078e002f */
[----:B------:R-:W-:Y:S01]  /*b130*/  F2FP.SATFINITE.E4M3.F32.PACK_AB_MERGE_C R43, R93, R42, R43 ;  /* 0x0000002a5d2b723e */ /* 0x000fe2000480702b */
[----:B------:R-:W-:Y:S01]  /*b140*/  IMAD.MOV.U32 R42, RZ, RZ, R46 ;  /* 0x000000ffff2a7224 */ /* 0x000fe200078e002e */
[----:B------:R-:W-:-:S07]  /*b150*/  F2FP.SATFINITE.E4M3.F32.PACK_AB_MERGE_C R41, R58, R57, R45 ;  /* 0x000000393a29723e */ /* 0x000fce000480702d */
.L_x_2286:
[----:B------:R-:W-:Y:S05]  /*b160*/  BSYNC B3 ;  /* 0x0000000000037941 */ /* 0x000fea0003800000 */
.L_x_2285:
        /* <DEDUP_REMOVED lines=10> */
.L_x_2284:
[----:B------:R-:W-:Y:S05]  /*b210*/  BSYNC B2 ;  /* 0x0000000000027941 */ /* 0x000fea0003800000 */
.L_x_2283:
        /* <DEDUP_REMOVED lines=17> */
[----:B------:R-:W-:-:S04]  /*b330*/  LOP3.LUT R40, R40, R197, RZ, 0x3c, !PT ;  /* 0x000000c528287212 */ /* 0x000fc800078e3cff */
[----:B------:R-:W-:Y:S01]  /*b340*/  IADD3 R40, R41, R40, RZ ;  /* 0x0000002829287210 */ /* 0x000fe20007ffe0ff */
[----:B------:R-:W-:-:S04]  /*b350*/  IMAD R41, R17, 0x7800, R132 ;  /* 0x0000780011297824 */ /* 0x000fc800078e0284 */
        /* <DEDUP_REMOVED lines=11> */
[----:B------:R-:W-:Y:S01]  /*b410*/  IMAD.MOV.U32 R48, RZ, RZ, R41 ;  /* 0x000000ffff307224 */ /* 0x000fe200078e0029 */
[----:B------:R-:W-:Y:S02]  /*b420*/  SHF.R.U32.HI R61, RZ, 0x8, R63 ;  /* 0x00000008ff3d7819 */ /* 0x000fe4000001163f */
[----:B------:R-:W-:Y:S02]  /*b430*/  SHF.L.U32 R40, R89, 0x8, RZ ;  /* 0x0000000859287819 */ /* 0x000fe400000006ff */
[----:B------:R-:W-:-:S02]  /*b440*/  SHF.R.U32.HI R88, RZ, 0x10, R49 ;  /* 0x00000010ff587819 */ /* 0x000fc40000011631 */
[----:B------:R-:W-:Y:S02]  /*b450*/  SHF.R.U32.HI R60, RZ, 0x8, R49 ;  /* 0x00000008ff3c7819 */ /* 0x000fe40000011631 */
[----:B------:R-:W-:Y:S01]  /*b460*/  LOP3.LUT R50, R49, 0xff0000ff, RZ, 0xc0, !PT ;  /* 0xff0000ff31327812 */ /* 0x000fe200078ec0ff */
[----:B------:R-:W-:Y:S01]  /*b470*/  IMAD.MOV.U32 R49, RZ, RZ, R42 ;  /* 0x000000ffff317224 */ /* 0x000fe200078e002a */
[----:B------:R-:W-:Y:S01]  /*b480*/  LOP3.LUT R57, R57, 0xff00, R40, 0xf8, !PT ;  /* 0x0000ff0039397812 */ /* 0x000fe200078ef828 */
[----:B------:R-:W-:Y:S01]  /*b490*/  IMAD.SHL.U32 R40, R61, 0x100, RZ ;  /* 0x000001003d287824 */ /* 0x000fe200078e00ff */
[----:B------:R-:W-:Y:S01]  /*b4a0*/  LOP3.LUT R59, R63, 0xff0000ff, RZ, 0xc0, !PT ;  /* 0xff0000ff3f3b7812 */ /* 0x000fe200078ec0ff */
[----:B------:R-:W-:Y:S01]  /*b4b0*/  IMAD.U32 R42, R91, 0x10000, RZ ;  /* 0x000100005b2a7824 */ /* 0x000fe200078e00ff */
[----:B------:R-:W-:Y:S01]  /*b4c0*/  SHF.R.U32.HI R58, RZ, 0x8, R51 ;  /* 0x00000008ff3a7819 */ /* 0x000fe20000011633 */
[----:B------:R-:W-:Y:S01]  /*b4d0*/  IMAD.SHL.U32 R41, R60, 0x100, RZ ;  /* 0x000001003c297824 */ /* 0x000fe200078e00ff */
[----:B------:R-:W-:-:S02]  /*b4e0*/  SHF.R.U32.HI R90, RZ, 0x10, R63 ;  /* 0x00000010ff5a7819 */ /* 0x000fc4000001163f */
[----:B------:R-:W-:Y:S01]  /*b4f0*/  LOP3.LUT R59, R59, 0xff00, R40, 0xf8, !PT ;  /* 0x0000ff003b3b7812 */ /* 0x000fe200078ef828 */
[----:B------:R-:W-:Y:S01]  /*b500*/  IMAD.SHL.U32 R44, R58, 0x100, RZ ;  /* 0x000001003a2c7824 */ /* 0x000fe200078e00ff */
[----:B------:R-:W-:Y:S02]  /*b510*/  SHF.R.U32.HI R62, RZ, 0x10, R51 ;  /* 0x00000010ff3e7819 */ /* 0x000fe40000011633 */
[----:B------:R-:W-:Y:S02]  /*b520*/  LOP3.LUT R42, R57, 0xff0000, R42, 0xf8, !PT ;  /* 0x00ff0000392a7812 */ /* 0x000fe400078ef82a */
[----:B------:R-:W-:Y:S01]  /*b530*/  SHF.L.U32 R40, R90, 0x10, RZ ;  /* 0x000000105a287819 */ /* 0x000fe200000006ff */
[----:B------:R-:W-:Y:S01]  /*b540*/  IMAD.U32 R62, R62, 0x10000, RZ ;  /* 0x000100003e3e7824 */ /* 0x000fe200078e00ff */
[----:B------:R-:W-:Y:S02]  /*b550*/  LOP3.LUT R51, R51, 0xff0000ff, RZ, 0xc0, !PT ;  /* 0xff0000ff33337812 */ /* 0x000fe400078ec0ff */
        /* <DEDUP_REMOVED lines=9> */
[----:B------:R-:W-:Y:S01]  /*b5f0*/  HADD2.F32 R50, -RZ, R57.H0_H0 ;  /* 0x20000039ff327230 */ /* 0x000fe20000004100 */
[----:B------:R-:W-:Y:S01]  /*b600*/  F2FP.F16.E4M3.UNPACK_B R163, R163 ;  /* 0x000000a3ffa3723e */ /* 0x000fe200020006ff */
[----:B------:R-:W-:-:S02]  /*b610*/  IMAD.U32 R44, R88, 0x10000, RZ ;  /* 0x00010000582c7824 */ /* 0x000fc400078e00ff */
[-C--:B------:R-:W-:Y:S01]  /*b620*/  FMUL.FTZ R91, R51, R41.reuse ;  /* 0x00000029335b7220 */ /* 0x080fe20000410000 */
[----:B------:R-:W-:Y:S02]  /*b630*/  HADD2.F32 R60, -RZ, R59.H0_H0 ;  /* 0x2000003bff3c7230 */ /* 0x000fe40000004100 */
[C---:B------:R-:W-:Y:S01]  /*b640*/  FMUL.FTZ R88, R50.reuse, R41 ;  /* 0x0000002932587220 */ /* 0x040fe20000410000 */
[----:B------:R-:W-:Y:S01]  /*b650*/  LOP3.LUT R41, R89, 0xff0000, R62, 0xf8, !PT ;  /* 0x00ff000059297812 */ /* 0x000fe200078ef83e */
[----:B------:R-:W-:Y:S01]  /*b660*/  HADD2.F32 R57, -RZ, R57.H1_H1 ;  /* 0x30000039ff397230 */ /* 0x000fe20000004100 */
[----:B------:R-:W-:Y:S01]  /*b670*/  F2FP.F16.E4M3.UNPACK_B R164, R164 ;  /* 0x000000a4ffa4723e */ /* 0x000fe200020006ff */
[-C--:B------:R-:W-:Y:S01]  /*b680*/  FFMA.FTZ R50, R50, R60.reuse, -R91 ;  /* 0x0000003c32327223 */ /* 0x080fe2000001085b */
        /* <DEDUP_REMOVED lines=8> */
[----:B------:R-:W-:Y:S01]  /*b710*/  FMUL.FTZ R54, R61, R60 ;  /* 0x0000003c3d367220 */ /* 0x000fe20000410000 */
[----:B------:R-:W-:Y:S01]  /*b720*/  HADD2.F32 R89, -RZ, R163.H0_H0 ;  /* 0x200000a3ff597230 */ /* 0x000fe20000004100 */
[----:B------:R-:W-:Y:S01]  /*b730*/  F2FP.F16.E4M3.UNPACK_B R90, R162.H1 ;  /* 0x000000a2ff5a723e */ /* 0x000fe200030006ff */
        /* <DEDUP_REMOVED lines=156> */
.L_x_2288:
[----:B------:R-:W-:Y:S05]  /*c100*/  BSYNC B2 ;  /* 0x0000000000027941 */ /* 0x000fea0003800000 */
.L_x_2287:
        /* <DEDUP_REMOVED lines=10> */
.L_x_2278:
[----:B------:R-:W-:Y:S05]  /*c1b0*/  BSYNC B1 ;  /* 0x0000000000017941 */ /* 0x000fea0003800000 */
.L_x_2277:
        /* <DEDUP_REMOVED lines=22> */
[----:B------:R-:W-:-:S04]  /*c320*/  @!P2 IADD3 R50, P4, R51, R124, RZ ;  /* 0x0000007c3332a210 */ /* 0x000fc80007f9e0ff */
[----:B------:R-:W-:Y:S02]  /*c330*/  @!P2 IADD3.X R51, R40, R125, RZ, P4, !PT ;  /* 0x0000007d2833a210 */ /* 0x000fe400027fe4ff */
[----:B------:R-:W-:Y:S02]  /*c340*/  SHF.R.S32.HI R40, RZ, 0x1f, R41 ;  /* 0x0000001fff287819 */ /* 0x000fe40000011429 */
[----:B------:R-:W-:Y:S02]  /*c350*/  ISETP.GE.AND P4, PT, R18, R134, PT ;  /* 0x000000861200720c */ /* 0x000fe40003f86270 */
[----:B------:R-:W-:Y:S02]  /*c360*/  LEA.HI R40, R40, R41, RZ, 0x2 ;  /* 0x0000002928287211 */ /* 0x000fe400078f10ff */
[----:B------:R-:W-:Y:S02]  /*c370*/  LOP3.LUT R41, R199, 0x30, R43, 0xf8, !PT ;  /* 0x00000030c7297812 */ /* 0x000fe400078ef82b */
[----:B------:R-:W-:-:S02]  /*c380*/  SHF.R.S32.HI R45, RZ, 0x2, R40 ;  /* 0x00000002ff2d7819 */ /* 0x000fc40000011428 */
        /* <DEDUP_REMOVED lines=10> */
[----:B------:R-:W-:Y:S01]  /*c430*/  SHF.R.U32.HI R54, RZ, 0x8, R77 ;  /* 0x00000008ff367819 */ /* 0x000fe2000001164d */
[----:B0-----:R-:W-:Y:S01]  /*c440*/  IMAD.MOV.U32 R57, RZ, RZ, R40 ;  /* 0x000000ffff397224 */ /* 0x001fe200078e0028 */
[----:B------:R-:W-:Y:S01]  /*c450*/  SHF.R.U32.HI R61, RZ, 0x8, R65 ;  /* 0x00000008ff3d7819 */ /* 0x000fe20000011641 */
[----:B------:R-:W-:Y:S01]  /*c460*/  IMAD.MOV.U32 R52, RZ, RZ, R41 ;  /* 0x000000ffff347224 */ /* 0x000fe200078e0029 */
[----:B------:R-:W-:Y:S01]  /*c470*/  SHF.R.U32.HI R63, RZ, 0x8, R67 ;  /* 0x00000008ff3f7819 */ /* 0x000fe20000011643 */
[----:B------:R-:W-:Y:S01]  /*c480*/  IMAD.SHL.U32 R40, R54, 0x100, RZ ;  /* 0x0000010036287824 */ /* 0x000fe200078e00ff */
[----:B------:R-:W-:Y:S01]  /*c490*/  LOP3.LUT R55, R77, 0xff0000ff, RZ, 0xc0, !PT ;  /* 0xff0000ff4d377812 */ /* 0x000fe200078ec0ff */
[----:B------:R-:W-:Y:S01]  /*c4a0*/  IMAD.SHL.U32 R61, R61, 0x100, RZ ;  /* 0x000001003d3d7824 */ /* 0x000fe200078e00ff */
[----:B------:R-:W-:Y:S01]  /*c4b0*/  SHF.R.U32.HI R66, RZ, 0x10, R77 ;  /* 0x00000010ff427819 */ /* 0x000fe2000001164d */
[----:B------:R-:W-:Y:S01]  /*c4c0*/  IMAD.SHL.U32 R63, R63, 0x100, RZ ;  /* 0x000001003f3f7824 */ /* 0x000fe200078e00ff */
[--C-:B------:R-:W-:Y:S01]  /*c4d0*/  SHF.R.U32.HI R64, RZ, 0x8, R79.reuse ;  /* 0x00000008ff407819 */ /* 0x100fe2000001164f */
[----:B------:R-:W-:Y:S01]  /*c4e0*/  IMAD.MOV.U32 R54, RZ, RZ, R42 ;  /* 0x000000ffff367224 */ /* 0x000fe200078e002a */
[----:B------:R-:W-:-:S02]  /*c4f0*/  SHF.R.U32.HI R62, RZ, 0x10, R79 ;  /* 0x00000010ff3e7819 */ /* 0x000fc4000001164f */
[----:B------:R-:W-:Y:S01]  /*c500*/  LOP3.LUT R40, R55, 0xff00, R40, 0xf8, !PT ;  /* 0x0000ff0037287812 */ /* 0x000fe200078ef828 */
[----:B------:R-:W-:Y:S01]  /*c510*/  IMAD.SHL.U32 R55, R64, 0x100, RZ ;  /* 0x0000010040377824 */ /* 0x000fe200078e00ff */
[----:B------:R-:W-:Y:S02]  /*c520*/  SHF.L.U32 R41, R66, 0x10, RZ ;  /* 0x0000001042297819 */ /* 0x000fe400000006ff */
[----:B------:R-:W-:Y:S02]  /*c530*/  LOP3.LUT R58, R65, 0xff0000ff, RZ, 0xc0, !PT ;  /* 0xff0000ff413a7812 */ /* 0x000fe400078ec0ff */
[----:B------:R-:W-:Y:S02]  /*c540*/  LOP3.LUT R60, R67, 0xff0000ff, RZ, 0xc0, !PT ;  /* 0xff0000ff433c7812 */ /* 0x000fe400078ec0ff */
[----:B------:R-:W-:Y:S02]  /*c550*/  LOP3.LUT R56, R79, 0xff0000ff, RZ, 0xc0, !PT ;  /* 0xff0000ff4f387812 */ /* 0x000fe400078ec0ff */
[----:B-1----:R-:W-:-:S02]  /*c560*/  MOV R59, R44 ;  /* 0x0000002c003b7202 */ /* 0x002fc40000000f00 */
[----:B------:R-:W-:Y:S01]  /*c570*/  LOP3.LUT R42, R40, 0xff0000, R41, 0xf8, !PT ;  /* 0x00ff0000282a7812 */ /* 0x000fe200078ef829 */
[----:B------:R-:W-:Y:S01]  /*c580*/  IMAD.U32 R40, R62, 0x10000, RZ ;  /* 0x000100003e287824 */ /* 0x000fe200078e00ff */
[----:B------:R-:W-:Y:S02]  /*c590*/  LOP3.LUT R44, R58, 0xff00, R61, 0xf8, !PT ;  /* 0x0000ff003a2c7812 */ /* 0x000fe400078ef83d */
[----:B------:R-:W-:Y:S02]  /*c5a0*/  LOP3.LUT R64, R60, 0xff00, R63, 0xf8, !PT ;  /* 0x0000ff003c407812 */ /* 0x000fe400078ef83f */
[----:B------:R-:W-:Y:S02]  /*c5b0*/  LOP3.LUT R55, R56, 0xff00, R55, 0xf8, !PT ;  /* 0x0000ff0038377812 */ /* 0x000fe400078ef837 */
[----:B------:R-:W-:Y:S02]  /*c5c0*/  F2FP.F16.E4M3.UNPACK_B R63, R158.H1 ;  /* 0x0000009eff3f723e */ /* 0x000fe400030006ff */
[----:B------:R-:W-:-:S02]  /*c5d0*/  F2FP.F16.E4M3.UNPACK_B R60, R59.H1 ;  /* 0x0000003bff3c723e */ /* 0x000fc400030006ff */
[----:B------:R-:W-:Y:S01]  /*c5e0*/  F2FP.F16.E4M3.UNPACK_B R58, R57.H1 ;  /* 0x00000039ff3a723e */ /* 0x000fe200030006ff */
[----:B------:R-:W-:Y:S01]  /*c5f0*/  HADD2.F32 R41, -RZ, R63.H0_H0 ;  /* 0x2000003fff297230 */ /* 0x000fe20000004100 */
[----:B------:R-:W-:Y:S01]  /*c600*/  LOP3.LUT R40, R55, 0xff0000, R40, 0xf8, !PT ;  /* 0x00ff000037287812 */ /* 0x000fe200078ef828 */
[----:B------:R-:W-:Y:S01]  /*c610*/  HADD2.F32 R56, -RZ, R60.H0_H0 ;  /* 0x2000003cff387230 */ /* 0x000fe20000004100 */
[----:B------:R-:W-:Y:S01]  /*c620*/  F2FP.F16.E4M3.UNPACK_B R61, R160.H1 ;  /* 0x000000a0ff3d723e */ /* 0x000fe200030006ff */
[--C-:B------:R-:W-:Y:S01]  /*c630*/  HADD2.F32 R55, -RZ, R58.reuse.H0_H0 ;  /* 0x2000003aff377230 */ /* 0x100fe20000004100 */
[----:B------:R-:W-:Y:S01]  /*c640*/  SHF.R.U32.HI R67, RZ, 0x10, R67 ;  /* 0x00000010ff437819 */ /* 0x000fe20000011643 */
[----:B------:R-:W-:Y:S02]  /*c650*/  HADD2.F32 R58, -RZ, R58.H1_H1 ;  /* 0x3000003aff3a7230 */ /* 0x000fe40000004100 */
[----:B------:R-:W-:Y:S01]  /*c660*/  FMUL.FTZ R66, R56, R41 ;  /* 0x0000002938427220 */ /* 0x000fe20000410000 */
[----:B------:R-:W-:-:S02]  /*c670*/  HADD2.F32 R62, -RZ, R61.H0_H0 ;  /* 0x2000003dff3e7230 */ /* 0x000fc40000004100 */
[----:B------:R-:W-:Y:S01]  /*c680*/  FMUL.FTZ R77, R55, R41 ;  /* 0x00000029374d7220 */ /* 0x000fe20000410000 */
[----:B------:R-:W-:Y:S01]  /*c690*/  IMAD.U32 R67, R67, 0x10000, RZ ;  /* 0x0001000043437824 */ /* 0x000fe200078e00ff */
[----:B------:R-:W-:Y:S01]  /*c6a0*/  SHF.R.U32.HI R65, RZ, 0x10, R65 ;  /* 0x00000010ff417819 */ /* 0x000fe20000011641 */
[-C--:B------:R-:W-:Y:S01]  /*c6b0*/  FFMA.FTZ R55, R55, R62.reuse, -R66 ;  /* 0x0000003e37377223 */ /* 0x080fe20000010842 */
[----:B------:R-:W-:Y:S02]  /*c6c0*/  FFMA.FTZ R56, R56, R62, R77 ;  /* 0x0000003e38387223 */ /* 0x000fe4000001004d */
[----:B------:R-:W-:Y:S01]  /*c6d0*/  LOP3.LUT R41, R64, 0xff0000, R67, 0xf8, !PT ;  /* 0x00ff000040297812 */ /* 0x000fe200078ef843 */
[----:B------:R-:W-:Y:S01]  /*c6e0*/  HADD2.F32 R62, -RZ, R63.H1_H1 ;  /* 0x3000003fff3e7230 */ /* 0x000fe20000004100 */
[----:B------:R-:W-:Y:S01]  /*c6f0*/  F2FP.F16.E4M3.UNPACK_B R158, R158 ;  /* 0x0000009eff9e723e */ /* 0x000fe200020006ff */
[----:B------:R-:W-:Y:S01]  /*c700*/  IMAD.U32 R65, R65, 0x10000, RZ ;  /* 0x0001000041417824 */ /* 0x000fe200078e00ff */
[----:B------:R-:W-:Y:S01]  /*c710*/  F2FP.F16.E4M3.UNPACK_B R160, R160 ;  /* 0x000000a0ffa0723e */ /* 0x000fe200020006ff */
[----:B------:R-:W-:Y:S01]  /*c720*/  HADD2.F32 R64, -RZ, R61.H1_H1 ;  /* 0x3000003dff407230 */ /* 0x000fe20000004100 */
[----:B------:R-:W-:Y:S01]  /*c730*/  F2FP.F16.E4M3.UNPACK_B R61, R59 ;  /* 0x0000003bff3d723e */ /* 0x000fe200020006ff */
[----:B------:R-:W-:Y:S01]  /*c740*/  HADD2.F32 R63, -RZ, R60.H1_H1 ;  /* 0x3000003cff3f7230 */ /* 0x000fe20000004100 */
[----:B------:R-:W-:Y:S01]  /*c750*/  F2FP.F16.E4M3.UNPACK_B R60, R57 ;  /* 0x00000039ff3c723e */ /* 0x000fe200020006ff */
[----:B------:R-:W-:Y:S01]  /*c760*/  FMUL.FTZ R66, R58, R62 ;  /* 0x0000003e3a427220 */ /* 0x000fe20000410000 */
[----:B------:R-:W-:Y:S01]  /*c770*/  LOP3.LUT R44, R44, 0xff0000, R65, 0xf8, !PT ;  /* 0x00ff00002c2c7812 */ /* 0x000fe200078ef841 */
[----:B------:R-:W-:-:S02]  /*c780*/  HADD2.F32 R65, -RZ, R158.H0_H0 ;  /* 0x2000009eff417230 */ /* 0x000fc40000004100 */
[C---:B------:R-:W-:Y:S01]  /*c790*/  FMUL.FTZ R57, R63.reuse, R62 ;  /* 0x0000003e3f397220 */ /* 0x040fe20000410000 */
[--C-:B------:R-:W-:Y:S02]  /*c7a0*/  HADD2.F32 R62, -RZ, R61.reuse.H0_H0 ;  /* 0x2000003dff3e7230 */ /* 0x100fe40000004100 */
[----:B------:R-:W-:Y:S02]  /*c7b0*/  HADD2.F32 R59, -RZ, R60.H0_H0 ;  /* 0x2000003cff3b7230 */ /* 0x000fe40000004100 */
[-C--:B------:R-:W-:Y:S01]  /*c7c0*/  FFMA.FTZ R58, R58, R64.reuse, -R57 ;  /* 0x000000403a3a7223 */ /* 0x080fe20000010839 */
[----:B------:R-:W-:Y:S01]  /*c7d0*/  FFMA.FTZ R57, R63, R64, R66 ;  /* 0x000000403f397223 */ /* 0x000fe20000010042 */
[----:B------:R-:W-:Y:S02]  /*c7e0*/  HADD2.F32 R63, -RZ, R160.H0_H0 ;  /* 0x200000a0ff3f7230 */ /* 0x000fe40000004100 */
[-C--:B------:R-:W-:Y:S01]  /*c7f0*/  FMUL.FTZ R64, R62, R65.reuse ;  /* 0x000000413e407220 */ /* 0x080fe20000410000 */
[----:B------:R-:W-:Y:S01]  /*c800*/  FMUL.FTZ R65, R59, R65 ;  /* 0x000000413b417220 */ /* 0x000fe20000410000 */
[----:B------:R-:W-:Y:S01]  /*c810*/  HADD2.F32 R158, -RZ, R158.H1_H1 ;  /* 0x3000009eff9e7230 */ /* 0x000fe20000004100 */
[----:B------:R-:W-:Y:S01]  /*c820*/  F2FP.SATFINITE.E4M3.F32.PACK_AB_MERGE_C R55, R58, R55, RZ ;  /* 0x000000373a37723e */ /* 0x000fe200048070ff */
[----:B------:R-:W-:-:S02]  /*c830*/  HADD2.F32 R61, -RZ, R61.H1_H1 ;  /* 0x3000003dff3d7230 */ /* 0x000fc40000004100 */
[-C--:B------:R-:W-:Y:S01]  /*c840*/  FFMA.FTZ R59, R59, R63.reuse, -R64 ;  /* 0x0000003f3b3b7223 */ /* 0x080fe20000010840 */
[----:B------:R-:W-:Y:S01]  /*c850*/  FFMA.FTZ R67, R62, R63, R65 ;  /* 0x0000003f3e437223 */ /* 0x000fe20000010041 */
[----:B------:R-:W-:Y:S01]  /*c860*/  HADD2.F32 R60, -RZ, R60.H1_H1 ;  /* 0x3000003cff3c7230 */ /* 0x000fe20000004100 */
[----:B------:R-:W-:Y:S01]  /*c870*/  F2FP.F16.E4M3.UNPACK_B R65, R159.H1 ;  /* 0x0000009fff41723e */ /* 0x000fe200030006ff */
        /* <DEDUP_REMOVED lines=23> */
[--C-:B------:R-:W-:Y:S02]  /*c9f0*/  HADD2.F32 R63, -RZ, R159.reuse.H0_H0 ;  /* 0x2000009fff3f7230 */ /* 0x100fe40000004100 */
[C---:B------:R-:W-:Y:S01]  /*ca00*/  FMUL.FTZ R65, R60.reuse, R65 ;  /* 0x000000413c417220 */ /* 0x040fe20000410000 */
[----:B------:R-:W-:Y:S01]  /*ca10*/  F2FP.F16.E4M3.UNPACK_B R161, R161 ;  /* 0x000000a1ffa1723e */ /* 0x000fe200020006ff */
[-C--:B------:R-:W-:Y:S01]  /*ca20*/  FFMA.FTZ R77, R60, R61.reuse, -R77 ;  /* 0x0000003d3c4d7223 */ /* 0x080fe2000001084d */
[----:B------:R-:W-:Y:S01]  /*ca30*/  F2FP.F16.E4M3.UNPACK_B R60, R46 ;  /* 0x0000002eff3c723e */ /* 0x000fe200020006ff */
[----:B------:R-:W-:Y:S01]  /*ca40*/  FFMA.FTZ R79, R62, R61, R65 ;  /* 0x0000003d3e4f7223 */ /* 0x000fe20000010041 */
[----:B------:R-:W-:Y:S01]  /*ca50*/  HADD2.F32 R46, -RZ, R54.H0_H0 ;  /* 0x20000036ff2e7230 */ /* 0x000fe20000004100 */
[----:B------:R-:W-:Y:S01]  /*ca60*/  F2FP.SATFINITE.E4M3.F32.PACK_AB_MERGE_C R57, R57, R56, RZ ;  /* 0x000000383939723e */ /* 0x000fe200048070ff */
[----:B------:R-:W-:Y:S01]  /*ca70*/  HADD2.F32 R159, -RZ, R159.H1_H1 ;  /* 0x3000009fff9f7230 */ /* 0x000fe20000004100 */
[----:B------:R-:W-:Y:S01]  /*ca80*/  F2FP.F16.E4M3.UNPACK_B R58, R52 ;  /* 0x00000034ff3a723e */ /* 0x000fe200020006ff */
[----:B------:R-:W-:-:S02]  /*ca90*/  HADD2.F32 R61, -RZ, R60.H0_H0 ;  /* 0x2000003cff3d7230 */ /* 0x000fc40000004100 */
[----:B------:R-:W-:Y:S01]  /*caa0*/  FMUL.FTZ R64, R46, R63 ;  /* 0x0000003f2e407220 */ /* 0x000fe20000410000 */
[----:B------:R-:W-:Y:S01]  /*cab0*/  HADD2.F32 R60, -RZ, R60.H1_H1 ;  /* 0x3000003cff3c7230 */ /* 0x000fe20000004100 */
[----:B------:R-:W-:Y:S01]  /*cac0*/  F2FP.SATFINITE.E4M3.F32.PACK_AB_MERGE_C R56, R78, R59, R55 ;  /* 0x0000003b4e38723e */ /* 0x000fe20004807037 */
[----:B------:R-:W-:Y:S02]  /*cad0*/  HADD2.F32 R54, -RZ, R54.H1_H1 ;  /* 0x30000036ff367230 */ /* 0x000fe40000004100 */
[----:B------:R-:W-:Y:S01]  /*cae0*/  FMUL.FTZ R65, R61, R63 ;  /* 0x0000003f3d417220 */ /* 0x000fe20000410000 */
[--C-:B------:R-:W-:Y:S02]  /*caf0*/  HADD2.F32 R62, -RZ, R161.reuse.H0_H0 ;  /* 0x200000a1ff3e7230 */ /* 0x100fe40000004100 */
[-C--:B------:R-:W-:Y:S01]  /*cb00*/  FMUL.FTZ R63, R60, R159.reuse ;  /* 0x0000009f3c3f7220 */ /* 0x080fe20000410000 */
[----:B------:R-:W-:Y:S02]  /*cb10*/  HADD2.F32 R161, -RZ, R161.H1_H1 ;  /* 0x300000a1ffa17230 */ /* 0x000fe40000004100 */
[----:B------:R-:W-:Y:S01]  /*cb20*/  FMUL.FTZ R159, R54, R159 ;  /* 0x0000009f369f7220 */ /* 0x000fe20000410000 */
[----:B------:R-:W-:Y:S01]  /*cb30*/  F2FP.SATFINITE.E4M3.F32.PACK_AB_MERGE_C R77, R77, R88, RZ ;  /* 0x000000584d4d723e */ /* 0x000fe200048070ff */
[-C--:B------:R-:W-:Y:S01]  /*cb40*/  FFMA.FTZ R65, R46, R62.reuse, -R65 ;  /* 0x0000003e2e417223 */ /* 0x080fe20000010841 */
[----:B------:R-:W-:Y:S01]  /*cb50*/  FFMA.FTZ R46, R61, R62, R64 ;  /* 0x0000003e3d2e7223 */ /* 0x000fe20000010040 */
[-C--:B------:R-:W-:Y:S01]  /*cb60*/  FFMA.FTZ R54, R54, R161.reuse, -R63 ;  /* 0x000000a136367223 */ /* 0x080fe2000001083f */
[----:B------:R-:W-:Y:S01]  /*cb70*/  FFMA.FTZ R159, R60, R161, R159 ;  /* 0x000000a13c9f7223 */ /* 0x000fe2000001009f */
[----:B------:R-:W-:-:S02]  /*cb80*/  F2FP.F16.E4M3.UNPACK_B R60, R45 ;  /* 0x0000002dff3c723e */ /* 0x000fc400020006ff */
[----:B------:R-:W-:Y:S02]  /*cb90*/  F2FP.F16.E4M3.UNPACK_B R63, R44 ;  /* 0x0000002cff3f723e */ /* 0x000fe400020006ff */
[----:B------:R-:W-:Y:S01]  /*cba0*/  F2FP.SATFINITE.E4M3.F32.PACK_AB_MERGE_C R76, R79, R76, RZ ;  /* 0x0000004c4f4c723e */ /* 0x000fe200048070ff */
[----:B------:R-:W-:Y:S01]  /*cbb0*/  HADD2.F32 R59, -RZ, R60.H0_H0 ;  /* 0x2000003cff3b7230 */ /* 0x000fe20000004100 */
[----:B------:R-:W-:Y:S01]  /*cbc0*/  F2FP.SATFINITE.E4M3.F32.PACK_AB_MERGE_C R55, R158, R67, R57 ;  /* 0x000000439e37723e */ /* 0x000fe20004807039 */
[----:B------:R-:W-:Y:S01]  /*cbd0*/  HADD2.F32 R66, -RZ, R63.H0_H0 ;  /* 0x2000003fff427230 */ /* 0x000fe20000004100 */
[----:B------:R-:W-:Y:S01]  /*cbe0*/  F2FP.F16.E4M3.UNPACK_B R61, R42 ;  /* 0x0000002aff3d723e */ /* 0x000fe200020006ff */
[----:B------:R-:W-:Y:S01]  /*cbf0*/  HADD2.F32 R57, -RZ, R58.H0_H0 ;  /* 0x2000003aff397230 */ /* 0x000fe20000004100 */
[----:B------:R-:W-:Y:S01]  /*cc00*/  F2FP.SATFINITE.E4M3.F32.PACK_AB_MERGE_C R54, R54, R65, R77 ;  /* 0x000000413636723e */ /* 0x000fe2000480704d */
[----:B------:R-:W-:Y:S01]  /*cc10*/  HADD2.F32 R62, -RZ, R60.H1_H1 ;  /* 0x3000003cff3e7230 */ /* 0x000fe20000004100 */
[----:B------:R-:W-:Y:S01]  /*cc20*/  F2FP.SATFINITE.E4M3.F32.PACK_AB_MERGE_C R46, R159, R46, R76 ;  /* 0x0000002e9f2e723e */ /* 0x000fe2000480704c */
        /* <DEDUP_REMOVED lines=18> */
[----:B------:R-:W-:Y:S01]  /*cd50*/  F2FP.F16.E4M3.UNPACK_B R66, R41.H1 ;  /* 0x00000029ff42723e */ /* 0x000fe200030006ff */
[----:B------:R-:W-:Y:S02]  /*cd60*/  HADD2.F32 R44, -RZ, R59.H0_H0 ;  /* 0x2000003bff2c7230 */ /* 0x000fe40000004100 */
[----:B------:R-:W-:-:S02]  /*cd70*/  HADD2.F32 R61, -RZ, R61.H1_H1 ;  /* 0x3000003dff3d7230 */ /* 0x000fc40000004100 */
[-C--:B------:R-:W-:Y:S01]  /*cd80*/  FMUL.FTZ R67, R60, R65.reuse ;  /* 0x000000413c437220 */ /* 0x080fe20000410000 */
[----:B------:R-:W-:Y:S02]  /*cd90*/  HADD2.F32 R64, -RZ, R64.H1_H1 ;  /* 0x30000040ff407230 */ /* 0x000fe40000004100 */
[----:B------:R-:W-:Y:S01]  /*cda0*/  FMUL.FTZ R65, R44, R65 ;  /* 0x000000412c417220 */ /* 0x000fe20000410000 */
[----:B------:R-:W-:Y:S02]  /*cdb0*/  HADD2.F32 R59, -RZ, R59.H1_H1 ;  /* 0x3000003bff3b7230 */ /* 0x000fe40000004100 */
        /* <DEDUP_REMOVED lines=8> */
[----:B------:R-:W-:Y:S01]  /*ce40*/  FFMA.FTZ R77, R44, R63, -R67 ;  /* 0x0000003f2c4d7223 */ /* 0x000fe20000010843 */
[-C--:B------:R-:W-:Y:S01]  /*ce50*/  F2FP.F16.E4M3.UNPACK_B R59, R47.reuse ;  /* 0x0000002fff3b723e */ /* 0x080fe200020006ff */
        /* <DEDUP_REMOVED lines=48> */
[----:B------:R-:W-:-:S07]  /*d160*/  MOV R44, R55 ;  /* 0x00000037002c7202 */ /* 0x000fce0000000f00 */
.L_x_2292:
[----:B------:R-:W-:Y:S05]  /*d170*/  BSYNC B2 ;  /* 0x0000000000027941 */ /* 0x000fea0003800000 */
.L_x_2291:
[----:B0-----:R0:W-:Y:S04]  /*d180*/  STG.E.128 desc[UR54][R48.64], R40 ;  /* 0x0000002830007986 */ /* 0x0011e8000c101d36 */
[----:B-1----:R0:W-:Y:S02]  /*d190*/  @!P2 STG.E.128 desc[UR54][R50.64], R44 ;  /* 0x0000002c3200a986 */ /* 0x0021e4000c101d36 */
.L_x_2290:
[----:B------:R-:W-:Y:S05]  /*d1a0*/  BSYNC B1 ;  /* 0x0000000000017941 */ /* 0x000fea0003800000 */
.L_x_2289:
        /* <DEDUP_REMOVED lines=48> */
[----:B------:R-:W-:Y:S02]  /*d4b0*/  LOP3.LUT R61, R69, 0xff0000ff, RZ, 0xc0, !PT ;  /* 0xff0000ff453d7812 */ /* 0x000fe400078ec0ff */
[----:B------:R-:W-:Y:S01]  /*d4c0*/  SHF.R.U32.HI R56, RZ, 0x8, R71 ;  /* 0x00000008ff387819 */ /* 0x000fe20000011647 */
[----:B------:R-:W-:Y:S01]  /*d4d0*/  IMAD.U32 R44, R66, 0x10000, RZ ;  /* 0x00010000422c7824 */ /* 0x000fe200078e00ff */
[----:B------:R-:W-:Y:S01]  /*d4e0*/  LOP3.LUT R59, R59, 0xff00, R40, 0xf8, !PT ;  /* 0x0000ff003b3b7812 */ /* 0x000fe200078ef828 */
[----:B------:R-:W-:Y:S01]  /*d4f0*/  IMAD.U32 R40, R64, 0x10000, RZ ;  /* 0x0001000040287824 */ /* 0x000fe200078e00ff */
[----:B------:R-:W-:Y:S02]  /*d500*/  LOP3.LUT R63, R61, 0xff00, R42, 0xf8, !PT ;  /* 0x0000ff003d3f7812 */ /* 0x000fe400078ef82a */
[----:B------:R-:W-:Y:S02]  /*d510*/  F2FP.F16.E4M3.UNPACK_B R64, R151.H1 ;  /* 0x00000097ff40723e */ /* 0x000fe400030006ff */
[----:B------:R-:W-:-:S02]  /*d520*/  F2FP.F16.E4M3.UNPACK_B R61, R60.H1 ;  /* 0x0000003cff3d723e */ /* 0x000fc400030006ff */
[----:B------:R-:W-:Y:S01]  /*d530*/  F2FP.F16.E4M3.UNPACK_B R58, R57.H1 ;  /* 0x00000039ff3a723e */ /* 0x000fe200030006ff */
[----:B------:R-:W-:Y:S01]  /*d540*/  HADD2.F32 R42, -RZ, R64.H0_H0 ;  /* 0x20000040ff2a7230 */ /* 0x000fe20000004100 */
[----:B------:R-:W-:Y:S01]  /*d550*/  MOV R54, R46 ;  /* 0x0000002e00367202 */ /* 0x000fe20000000f00 */
[----:B------:R-:W-:Y:S01]  /*d560*/  IMAD.SHL.U32 R46, R56, 0x100, RZ ;  /* 0x00000100382e7824 */ /* 0x000fe200078e00ff */
[----:B------:R-:W-:Y:S01]  /*d570*/  SHF.R.U32.HI R62, RZ, 0x10, R71 ;  /* 0x00000010ff3e7819 */ /* 0x000fe20000011647 */
[----:B------:R-:W-:Y:S01]  /*d580*/  HADD2.F32 R56, -RZ, R61.H0_H0 ;  /* 0x2000003dff387230 */ /* 0x000fe20000004100 */
[----:B------:R-:W-:Y:S02]  /*d590*/  LOP3.LUT R65, R71, 0xff0000ff, RZ, 0xc0, !PT ;  /* 0xff0000ff47417812 */ /* 0x000fe400078ec0ff */
[----:B------:R-:W-:Y:S02]  /*d5a0*/  LOP3.LUT R40, R59, 0xff0000, R40, 0xf8, !PT ;  /* 0x00ff00003b287812 */ /* 0x000fe400078ef828 */
[----:B------:R-:W-:Y:S01]  /*d5b0*/  LOP3.LUT R44, R55, 0xff0000, R44, 0xf8, !PT ;  /* 0x00ff0000372c7812 */ /* 0x000fe200078ef82c */
[----:B------:R-:W-:Y:S01]  /*d5c0*/  HADD2.F32 R55, -RZ, R58.H0_H0 ;  /* 0x2000003aff377230 */ /* 0x000fe20000004100 */
[----:B------:R-:W-:Y:S01]  /*d5d0*/  F2FP.F16.E4M3.UNPACK_B R59, R153.H1 ;  /* 0x00000099ff3b723e */ /* 0x000fe200030006ff */
[----:B------:R-:W-:Y:S01]  /*d5e0*/  FMUL.FTZ R68, R56, R42 ;  /* 0x0000002a38447220 */ /* 0x000fe20000410000 */
[----:B------:R-:W-:-:S02]  /*d5f0*/  SHF.R.U32.HI R67, RZ, 0x10, R69 ;  /* 0x00000010ff437819 */ /* 0x000fc40000011645 */
[----:B------:R-:W-:Y:S01]  /*d600*/  LOP3.LUT R66, R65, 0xff00, R46, 0xf8, !PT ;  /* 0x0000ff0041427812 */ /* 0x000fe200078ef82e */
[----:B------:R-:W-:Y:S01]  /*d610*/  IMAD.U32 R65, R62, 0x10000, RZ ;  /* 0x000100003e417824 */ /* 0x000fe200078e00ff */
[----:B------:R-:W-:Y:S01]  /*d620*/  SHF.L.U32 R46, R67, 0x10, RZ ;  /* 0x00000010432e7819 */ /* 0x000fe200000006ff */
[--C-:B------:R-:W-:Y:S02]  /*d630*/  HADD2.F32 R62, -RZ, R59.reuse.H0_H0 ;  /* 0x2000003bff3e7230 */ /* 0x100fe40000004100 */
[----:B------:R-:W-:Y:S01]  /*d640*/  FMUL.FTZ R67, R55, R42 ;  /* 0x0000002a37437220 */ /* 0x000fe20000410000 */
[----:B------:R-:W-:Y:S02]  /*d650*/  F2FP.F16.E4M3.UNPACK_B R151, R151 ;  /* 0x00000097ff97723e */ /* 0x000fe400020006ff */
        /* <DEDUP_REMOVED lines=10> */
[----:B------:R-:W-:-:S02]  /*d700*/  HADD2.F32 R59, -RZ, R58.H1_H1 ;  /* 0x3000003aff3b7230 */ /* 0x000fc40000004100 */
[----:B------:R-:W-:Y:S02]  /*d710*/  HADD2.F32 R64, -RZ, R151.H0_H0 ;  /* 0x20000097ff407230 */ /* 0x000fe40000004100 */
        /* <DEDUP_REMOVED lines=49> */
[----:B------:R-:W-:Y:S01]  /*da30*/  HADD2.F32 R57, -RZ, R57.H1_H1 ;  /* 0x30000039ff397230 */ /* 0x000fe20000004100 */
[----:B------:R-:W-:Y:S01]  /*da40*/  F2FP.SATFINITE.E4M3.F32.PACK_AB_MERGE_C R67, R67, R56, RZ ;  /* 0x000000384343723e */ /* 0x000fe200048070ff */
[----:B------:R-:W-:-:S02]  /*da50*/  HADD2.F32 R59, -RZ, R154.H0_H0 ;  /* 0x2000009aff3b7230 */ /* 0x000fc40000004100 */
[-C--:B------:R-:W-:Y:S01]  /*da60*/  FMUL.FTZ R63, R58, R61.reuse ;  /* 0x0000003d3a3f7220 */ /* 0x080fe20000410000 */
[----:B------:R-:W-:Y:S02]  /*da70*/  HADD2.F32 R52, -RZ, R52.H1_H1 ;  /* 0x30000034ff347230 */ /* 0x000fe40000004100 */
[C---:B------:R-:W-:Y:S01]  /*da80*/  FMUL.FTZ R61, R54.reuse, R61 ;  /* 0x0000003d363d7220 */ /* 0x040fe20000410000 */
[----:B------:R-:W-:Y:S02]  /*da90*/  HADD2.F32 R154, -RZ, R154.H1_H1 ;  /* 0x3000009aff9a7230 */ /* 0x000fe40000004100 */
[CC--:B------:R-:W-:Y:S01]  /*daa0*/  FMUL.FTZ R69, R57.reuse, R152.reuse ;  /* 0x0000009839457220 */ /* 0x0c0fe20000410000 */
[-C--:B------:R-:W-:Y:S01]  /*dab0*/  FFMA.FTZ R54, R54, R59.reuse, -R63 ;  /* 0x0000003b36367223 */ /* 0x080fe2000001083f */
[----:B------:R-:W-:Y:S01]  /*dac0*/  FFMA.FTZ R61, R58, R59, R61 ;  /* 0x0000003b3a3d7223 */ /* 0x000fe2000001003d */
[C---:B------:R-:W-:Y:S01]  /*dad0*/  FMUL.FTZ R152, R52.reuse, R152 ;  /* 0x0000009834987220 */ /* 0x040fe20000410000 */
[----:B------:R-:W-:Y:S01]  /*dae0*/  F2FP.F16.E4M3.UNPACK_B R59, R45 ;  /* 0x0000002dff3b723e */ /* 0x000fe200020006ff */
[-C--:B------:R-:W-:Y:S01]  /*daf0*/  FFMA.FTZ R69, R52, R154.reuse, -R69 ;  /* 0x0000009a34457223 */ /* 0x080fe20000010845 */
[----:B------:R-:W-:Y:S01]  /*db00*/  F2FP.F16.E4M3.UNPACK_B R58, R41 ;  /* 0x00000029ff3a723e */ /* 0x000fe200020006ff */
[----:B------:R-:W-:Y:S01]  /*db10*/  FFMA.FTZ R52, R57, R154, R152 ;  /* 0x0000009a39347223 */ /* 0x000fe20000010098 */
[----:B------:R-:W-:Y:S01]  /*db20*/  F2FP.SATFINITE.E4M3.F32.PACK_AB_MERGE_C R71, R60, R71, RZ ;  /* 0x000000473c47723e */ /* 0x000fe200048070ff */
[--C-:B------:R-:W-:Y:S01]  /*db30*/  HADD2.F32 R60, -RZ, R59.reuse.H0_H0 ;  /* 0x2000003bff3c7230 */ /* 0x100fe20000004100 */
[----:B------:R-:W-:Y:S01]  /*db40*/  F2FP.SATFINITE.E4M3.F32.PACK_AB_MERGE_C R56, R68, R65, R55 ;  /* 0x000000414438723e */ /* 0x000fe20004807037 */
[----:B------:R-:W-:Y:S01]  /*db50*/  HADD2.F32 R65, -RZ, R64.H0_H0 ;  /* 0x20000040ff417230 */ /* 0x000fe20000004100 */
[----:B------:R-:W-:Y:S01]  /*db60*/  F2FP.F16.E4M3.UNPACK_B R62, R44 ;  /* 0x0000002cff3e723e */ /* 0x000fe200020006ff */
[----:B------:R-:W-:Y:S01]  /*db70*/  HADD2.F32 R57, -RZ, R58.H0_H0 ;  /* 0x2000003aff397230 */ /* 0x000fe20000004100 */
[----:B------:R-:W-:Y:S01]  /*db80*/  F2FP.SATFINITE.E4M3.F32.PACK_AB_MERGE_C R76, R77, R76, RZ ;  /* 0x0000004c4d4c723e */ /* 0x000fe200048070ff */
[----:B------:R-:W-:Y:S01]  /*db90*/  HADD2.F32 R64, -RZ, R64.H1_H1 ;  /* 0x30000040ff407230 */ /* 0x000fe20000004100 */
[----:B------:R-:W-:Y:S01]  /*dba0*/  F2FP.SATFINITE.E4M3.F32.PACK_AB_MERGE_C R55, R151, R66, R67 ;  /* 0x000000429737723e */ /* 0x000fe20004807043 */
[----:B------:R-:W-:Y:S01]  /*dbb0*/  HADD2.F32 R63, -RZ, R62.H0_H0 ;  /* 0x2000003eff3f7230 */ /* 0x000fe20000004100 */
[----:B------:R-:W-:Y:S01]  /*dbc0*/  F2FP.SATFINITE.E4M3.F32.PACK_AB_MERGE_C R52, R52, R61, R76 ;  /* 0x0000003d3434723e */ /* 0x000fe2000480704c */
[----:B------:R-:W-:Y:S01]  /*dbd0*/  FMUL.FTZ R66, R60, R65 ;  /* 0x000000413c427220 */ /* 0x000fe20000410000 */
[----:B------:R-:W-:-:S02]  /*dbe0*/  HADD2.F32 R61, -RZ, R59.H1_H1 ;  /* 0x3000003bff3d7230 */ /* 0x000fc40000004100 */
[C---:B------:R-:W-:Y:S01]  /*dbf0*/  FMUL.FTZ R65, R57.reuse, R65 ;  /* 0x0000004139417220 */ /* 0x040fe20000410000 */
[----:B------:R-:W-:Y:S02]  /*dc00*/  HADD2.F32 R59, -RZ, R58.H1_H1 ;  /* 0x3000003aff3b7230 */ /* 0x000fe40000004100 */
[-C--:B------:R-:W-:Y:S01]  /*dc10*/  FFMA.FTZ R57, R57, R63.reuse, -R66 ;  /* 0x0000003f39397223 */ /* 0x080fe20000010842 */
[----:B------:R-:W-:Y:S02]  /*dc20*/  HADD2.F32 R62, -RZ, R62.H1_H1 ;  /* 0x3000003eff3e7230 */ /* 0x000fe40000004100 */
[-C--:B------:R-:W-:Y:S01]  /*dc30*/  FMUL.FTZ R66, R61, R64.reuse ;  /* 0x000000403d427220 */ /* 0x080fe20000410000 */
[----:B------:R-:W-:Y:S01]  /*dc40*/  FFMA.FTZ R58, R60, R63, R65 ;  /* 0x0000003f3c3a7223 */ /* 0x000fe20000010041 */
[C---:B------:R-:W-:Y:S01]  /*dc50*/  FMUL.FTZ R64, R59.reuse, R64 ;  /* 0x000000403b407220 */ /* 0x040fe20000410000 */
[----:B------:R-:W-:Y:S01]  /*dc60*/  F2FP.F16.E4M3.UNPACK_B R60, R45.H1 ;  /* 0x0000002dff3c723e */ /* 0x000fe200030006ff */
[----:B------:R-:W-:Y:S01]  /*dc70*/  FFMA.FTZ R68, R59, R62, -R66 ;  /* 0x0000003e3b447223 */ /* 0x000fe20000010842 */
[----:B------:R-:W-:Y:S01]  /*dc80*/  F2FP.F16.E4M3.UNPACK_B R59, R46.H1 ;  /* 0x0000002eff3b723e */ /* 0x000fe200030006ff */
[----:B------:R-:W-:Y:S01]  /*dc90*/  FFMA.FTZ R67, R61, R62, R64 ;  /* 0x0000003e3d437223 */ /* 0x000fe20000010040 */
[----:B------:R-:W-:Y:S01]  /*dca0*/  F2FP.F16.E4M3.UNPACK_B R41, R41.H1 ;  /* 0x00000029ff29723e */ /* 0x000fe200030006ff */
[--C-:B------:R-:W-:Y:S01]  /*dcb0*/  HADD2.F32 R46, -RZ, R60.reuse.H0_H0 ;  /* 0x2000003cff2e7230 */ /* 0x100fe20000004100 */
[----:B------:R-:W-:Y:S01]  /*dcc0*/  F2FP.F16.E4M3.UNPACK_B R44, R44.H1 ;  /* 0x0000002cff2c723e */ /* 0x000fe200030006ff */
        /* <DEDUP_REMOVED lines=68> */
.L_x_2296:
[----:B------:R-:W-:Y:S05]  /*e110*/  BSYNC B2 ;  /* 0x0000000000027941 */ /* 0x000fea0003800000 */
.L_x_2295:
[----:B0-----:R3:W-:Y:S04]  /*e120*/  STG.E.128 desc[UR54][R48.64], R40 ;  /* 0x0000002830007986 */ /* 0x0017e8000c101d36 */
[----:B-1----:R3:W-:Y:S02]  /*e130*/  @!P2 STG.E.128 desc[UR54][R50.64], R44 ;  /* 0x0000002c3200a986 */ /* 0x0027e4000c101d36 */
.L_x_2294:
[----:B------:R-:W-:Y:S05]  /*e140*/  BSYNC B1 ;  /* 0x0000000000017941 */ /* 0x000fea0003800000 */
.L_x_2293:
        /* <DEDUP_REMOVED lines=13> */
[----:B------:R-:W-:Y:S02]  /*e220*/  SHF.R.S32.HI R40, RZ, 0x1f, R155 ;  /* 0x0000001fff287819 */ /* 0x000fe4000001149b */
[----:B------:R-:W-:Y:S02]  /*e230*/  SHF.L.U32 R51, R155, 0x4, RZ ;  /* 0x000000049b337819 */ /* 0x000fe400000006ff */
[----:B------:R-:W-:Y:S02]  /*e240*/  LEA.HI R40, R40, R155, RZ, 0x2 ;  /* 0x0000009b28287211 */ /* 0x000fe400078f10ff */
[----:B------:R-:W-:-:S02]  /*e250*/  LOP3.LUT R41, R199, 0x30, R51, 0xf8, !PT ;  /* 0x00000030c7297812 */ /* 0x000fc400078ef833 */
        /* <DEDUP_REMOVED lines=15> */
[----:B------:R-:W-:Y:S01]  /*e350*/  LOP3.LUT R52, R85, 0xff0000ff, RZ, 0xc0, !PT ;  /* 0xff0000ff55347812 */ /* 0x000fe200078ec0ff */
[----:B------:R-:W-:Y:S01]  /*e360*/  IMAD.SHL.U32 R57, R57, 0x100, RZ ;  /* 0x0000010039397824 */ /* 0x000fe200078e00ff */
[----:B------:R-:W-:Y:S01]  /*e370*/  SHF.R.U32.HI R66, RZ, 0x10, R85 ;  /* 0x00000010ff427819 */ /* 0x000fe20000011655 */
[----:B------:R-:W-:Y:S01]  /*e380*/  IMAD.SHL.U32 R61, R61, 0x100, RZ ;  /* 0x000001003d3d7824 */ /* 0x000fe200078e00ff */
[----:B-1----:R-:W-:Y:S01]  /*e390*/  MOV R56, R44 ;  /* 0x0000002c00387202 */ /* 0x002fe20000000f00 */
[----:B------:R-:W-:Y:S01]  /*e3a0*/  IMAD.MOV.U32 R59, RZ, RZ, R46 ;  /* 0x000000ffff3b7224 */ /* 0x000fe200078e002e */
[----:B------:R-:W-:Y:S01]  /*e3b0*/  LOP3.LUT R44, R52, 0xff00, R57, 0xf8, !PT ;  /* 0x0000ff00342c7812 */ /* 0x000fe200078ef839 */
[----:B------:R-:W-:Y:S01]  /*e3c0*/  IMAD.U32 R57, R66, 0x10000, RZ ;  /* 0x0001000042397824 */ /* 0x000fe200078e00ff */
[----:B------:R-:W-:-:S02]  /*e3d0*/  LOP3.LUT R54, R87, 0xff0000ff, RZ, 0xc0, !PT ;  /* 0xff0000ff57367812 */ /* 0x000fc400078ec0ff */
[----:B------:R-:W-:Y:S02]  /*e3e0*/  SHF.R.U32.HI R62, RZ, 0x10, R87 ;  /* 0x00000010ff3e7819 */ /* 0x000fe40000011657 */
[----:B------:R-:W-:Y:S02]  /*e3f0*/  SHF.R.U32.HI R63, RZ, 0x8, R73 ;  /* 0x00000008ff3f7819 */ /* 0x000fe40000011649 */
[----:B------:R-:W-:Y:S02]  /*e400*/  SHF.R.U32.HI R65, RZ, 0x8, R75 ;  /* 0x00000008ff417819 */ /* 0x000fe4000001164b */
[----:B------:R-:W-:Y:S01]  /*e410*/  LOP3.LUT R40, R54, 0xff00, R61, 0xf8, !PT ;  /* 0x0000ff0036287812 */ /* 0x000fe200078ef83d */
[----:B------:R-:W-:Y:S01]  /*e420*/  IMAD.SHL.U32 R63, R63, 0x100, RZ ;  /* 0x000001003f3f7824 */ /* 0x000fe200078e00ff */
[----:B------:R-:W-:Y:S01]  /*e430*/  LOP3.LUT R44, R44, 0xff0000, R57, 0xf8, !PT ;  /* 0x00ff00002c2c7812 */ /* 0x000fe200078ef839 */
[----:B------:R-:W-:Y:S01]  /*e440*/  IMAD.U32 R61, R62, 0x10000, RZ ;  /* 0x000100003e3d7824 */ /* 0x000fe200078e00ff */
[----:B------:R-:W-:-:S02]  /*e450*/  LOP3.LUT R58, R73, 0xff0000ff, RZ, 0xc0, !PT ;  /* 0xff0000ff493a7812 */ /* 0x000fc400078ec0ff */
[----:B------:R-:W-:Y:S02]  /*e460*/  LOP3.LUT R60, R75, 0xff0000ff, RZ, 0xc0, !PT ;  /* 0xff0000ff4b3c7812 */ /* 0x000fe400078ec0ff */
[----:B------:R-:W-:Y:S02]  /*e470*/  SHF.L.U32 R65, R65, 0x8, RZ ;  /* 0x0000000841417819 */ /* 0x000fe400000006ff */
[----:B------:R-:W-:Y:S02]  /*e480*/  F2FP.F16.E4M3.UNPACK_B R62, R150.H1 ;  /* 0x00000096ff3e723e */ /* 0x000fe400030006ff */
        /* <DEDUP_REMOVED lines=13> */
[----:B------:R-:W-:Y:S01]  /*e560*/  F2FP.F16.E4M3.UNPACK_B R150, R150 ;  /* 0x00000096ff96723e */ /* 0x000fe200020006ff */
        /* <DEDUP_REMOVED lines=8> */
[----:B------:R-:W-:Y:S01]  /*e5f0*/  LOP3.LUT R46, R46, 0xff0000, R65, 0xf8, !PT ;  /* 0x00ff00002e2e7812 */ /* 0x000fe200078ef841 */
[----:B------:R-:W-:Y:S01]  /*e600*/  HADD2.F32 R61, -RZ, R60.H1_H1 ;  /* 0x3000003cff3d7230 */ /* 0x000fe20000004100 */
[----:B------:R-:W-:Y:S01]  /*e610*/  F2FP.F16.E4M3.UNPACK_B R148, R148 ;  /* 0x00000094ff94723e */ /* 0x000fe200020006ff */
[----:B------:R-:W-:Y:S01]  /*e620*/  FMUL.FTZ R65, R58, R63 ;  /* 0x0000003f3a417220 */ /* 0x000fe20000410000 */
[----:B------:R-:W-:-:S02]  /*e630*/  HADD2.F32 R60, -RZ, R150.H0_H0 ;  /* 0x20000096ff3c7230 */ /* 0x000fc40000004100 */
        /* <DEDUP_REMOVED lines=9> */
[----:B------:R-:W-:Y:S01]  /*e6d0*/  HADD2.F32 R56, -RZ, R56.H1_H1 ;  /* 0x30000038ff387230 */ /* 0x000fe20000004100 */
[----:B------:R-:W-:Y:S01]  /*e6e0*/  SHF.R.U32.HI R67, RZ, 0x10, R75 ;  /* 0x00000010ff437819 */ /* 0x000fe2000001164b */
[-C--:B------:R-:W-:Y:S01]  /*e6f0*/  FFMA.FTZ R62, R52, R54.reuse, -R61 ;  /* 0x00000036343e7223 */ /* 0x080fe2000001083d */
[----:B------:R-:W-:Y:S01]  /*e700*/  FFMA.FTZ R64, R57, R54, R60 ;  /* 0x0000003639407223 */ /* 0x000fe2000001003c */
[----:B------:R-:W-:Y:S02]  /*e710*/  HADD2.F32 R50, -RZ, R50.H1_H1 ;  /* 0x30000032ff327230 */ /* 0x000fe40000004100 */
[----:B------:R-:W-:Y:S01]  /*e720*/  FMUL.FTZ R57, R56, R63 ;  /* 0x0000003f38397220 */ /* 0x000fe20000410000 */
[----:B------:R-:W-:Y:S01]  /*e730*/  HADD2.F32 R61, -RZ, R148.H1_H1 ;  /* 0x30000094ff3d7230 */ /* 0x000fe20000004100 */
[----:B------:R-:W-:Y:S01]  /*e740*/  F2FP.F16.E4M3.UNPACK_B R52, R149.H1 ;  /* 0x00000095ff34723e */ /* 0x000fe200030006ff */
[----:B------:R-:W-:Y:S01]  /*e750*/  IMAD.U32 R67, R67, 0x10000, RZ ;  /* 0x0001000043437824 */ /* 0x000fe200078e00ff */
[----:B------:R-:W-:Y:S01]  /*e760*/  F2FP.F16.E4M3.UNPACK_B R54, R59.H1 ;  /* 0x0000003bff36723e */ /* 0x000fe200030006ff */
[C---:B------:R-:W-:Y:S01]  /*e770*/  FMUL.FTZ R63, R50.reuse, R63 ;  /* 0x0000003f323f7220 */ /* 0x040fe20000410000 */
[----:B------:R-:W-:Y:S01]  /*e780*/  FFMA.FTZ R65, R50, R61, -R57 ;  /* 0x0000003d32417223 */ /* 0x000fe20000010839 */
[----:B------:R-:W-:Y:S01]  /*e790*/  F2FP.F16.E4M3.UNPACK_B R50, R55.H1 ;  /* 0x00000037ff32723e */ /* 0x000fe200030006ff */
[----:B------:R-:W-:Y:S01]  /*e7a0*/  HADD2.F32 R60, -RZ, R52.H0_H0 ;  /* 0x20000034ff3c7230 */ /* 0x000fe20000004100 */
[----:B------:R-:W-:Y:S01]  /*e7b0*/  F2FP.F16.E4M3.UNPACK_B R58, R147.H1 ;  /* 0x00000093ff3a723e */ /* 0x000fe200030006ff */
[----:B------:R-:W-:Y:S01]  /*e7c0*/  HADD2.F32 R57, -RZ, R54.H0_H0 ;  /* 0x20000036ff397230 */ /* 0x000fe20000004100 */
[----:B------:R-:W-:Y:S01]  /*e7d0*/  LOP3.LUT R42, R42, 0xff0000, R67, 0xf8, !PT ;  /* 0x00ff00002a2a7812 */ /* 0x000fe200078ef843 */
[----:B------:R-:W-:Y:S01]  /*e7e0*/  FFMA.FTZ R67, R56, R61, R63 ;  /* 0x0000003d38437223 */ /* 0x000fe2000001003f */
[----:B------:R-:W-:Y:S01]  /*e7f0*/  HADD2.F32 R63, -RZ, R52.H1_H1 ;  /* 0x30000034ff3f7230 */ /* 0x000fe20000004100 */
[----:B------:R-:W-:Y:S01]  /*e800*/  F2FP.F16.E4M3.UNPACK_B R149, R149 ;  /* 0x00000095ff95723e */ /* 0x000fe200020006ff */
[----:B------:R-:W-:-:S02]  /*e810*/  HADD2.F32 R52, -RZ, R50.H0_H0 ;  /* 0x20000032ff347230 */ /* 0x000fc40000004100 */
[CC--:B------:R-:W-:Y:S01]  /*e820*/  FMUL.FTZ R61, R57.reuse, R60.reuse ;  /* 0x0000003c393d7220 */ /* 0x0c0fe20000410000 */
[----:B------:R-:W-:Y:S01]  /*e830*/  HADD2.F32 R56, -RZ, R58.H0_H0 ;  /* 0x2000003aff387230 */ /* 0x000fe20000004100 */
[----:B------:R-:W-:Y:S01]  /*e840*/  F2FP.F16.E4M3.UNPACK_B R59, R59 ;  /* 0x0000003bff3b723e */ /* 0x000fe200020006ff */
[----:B------:R-:W-:Y:S02]  /*e850*/  HADD2.F32 R54, -RZ, R54.H1_H1 ;  /* 0x30000036ff367230 */ /* 0x000fe40000004100 */
[C---:B------:R-:W-:Y:S01]  /*e860*/  FMUL.FTZ R70, R52.reuse, R60 ;  /* 0x0000003c34467220 */ /* 0x040fe20000410000 */
[----:B------:R-:W-:Y:S02]  /*e870*/  HADD2.F32 R50, -RZ, R50.H1_H1 ;  /* 0x30000032ff327230 */ /* 0x000fe40000004100 */
[-C--:B------:R-:W-:Y:S01]  /*e880*/  FFMA.FTZ R60, R52, R56.reuse, -R61 ;  /* 0x00000038343c7223 */ /* 0x080fe2000001083d */
[----:B------:R-:W-:Y:S02]  /*e890*/  HADD2.F32 R61, -RZ, R58.H1_H1 ;  /* 0x3000003aff3d7230 */ /* 0x000fe40000004100 */
[----:B------:R-:W-:Y:S01]  /*e8a0*/  FMUL.FTZ R73, R54, R63 ;  /* 0x0000003f36497220 */ /* 0x000fe20000410000 */
[----:B------:R-:W-:Y:S01]  /*e8b0*/  F2FP.F16.E4M3.UNPACK_B R55, R55 ;  /* 0x00000037ff37723e */ /* 0x000fe200020006ff */
[C---:B------:R-:W-:Y:S01]  /*e8c0*/  FMUL.FTZ R63, R50.reuse, R63 ;  /* 0x0000003f323f7220 */ /* 0x040fe20000410000 */
[----:B------:R-:W-:Y:S01]  /*e8d0*/  FFMA.FTZ R74, R57, R56, R70 ;  /* 0x00000038394a7223 */ /* 0x000fe20000010046 */
[----:B------:R-:W-:Y:S01]  /*e8e0*/  FFMA.FTZ R75, R50, R61, -R73 ;  /* 0x0000003d324b7223 */ /* 0x000fe20000010849 */
[----:B------:R-:W-:Y:S01]  /*e8f0*/  F2FP.F16.E4M3.UNPACK_B R147, R147 ;  /* 0x00000093ff93723e */ /* 0x000fe200020006ff */
[----:B------:R-:W-:Y:S01]  /*e900*/  FFMA.FTZ R77, R54, R61, R63 ;  /* 0x0000003d364d7223 */ /* 0x000fe2000001003f */
[----:B------:R-:W-:-:S02]  /*e910*/  HADD2.F32 R61, -RZ, R149.H0_H0 ;  /* 0x20000095ff3d7230 */ /* 0x000fc40000004100 */
[----:B------:R-:W-:Y:S02]  /*e920*/  HADD2.F32 R52, -RZ, R59.H0_H0 ;  /* 0x2000003bff347230 */ /* 0x000fe40000004100 */
[----:B------:R-:W-:Y:S02]  /*e930*/  HADD2.F32 R56, -RZ, R149.H1_H1 ;  /* 0x30000095ff387230 */ /* 0x000fe40000004100 */
[----:B------:R-:W-:Y:S02]  /*e940*/  HADD2.F32 R50, -RZ, R55.H0_H0 ;  /* 0x20000037ff327230 */ /* 0x000fe40000004100 */
[-C--:B------:R-:W-:Y:S01]  /*e950*/  FMUL.FTZ R63, R52, R61.reuse ;  /* 0x0000003d343f7220 */ /* 0x080fe20000410000 */
[----:B------:R-:W-:Y:S02]  /*e960*/  HADD2.F32 R59, -RZ, R59.H1_H1 ;  /* 0x3000003bff3b7230 */ /* 0x000fe40000004100 */
[----:B------:R-:W-:Y:S02]  /*e970*/  HADD2.F32 R55, -RZ, R55.H1_H1 ;  /* 0x30000037ff377230 */ /* 0x000fe40000004100 */
[----:B------:R-:W-:Y:S01]  /*e980*/  FMUL.FTZ R61, R50, R61 ;  /* 0x0000003d323d7220 */ /* 0x000fe20000410000 */
[----:B------:R-:W-:-:S02]  /*e990*/  HADD2.F32 R57, -RZ, R147.H0_H0 ;  /* 0x20000093ff397230 */ /* 0x000fc40000004100 */
[-C--:B------:R-:W-:Y:S01]  /*e9a0*/  FMUL.FTZ R58, R59, R56.reuse ;  /* 0x000000383b3a7220 */ /* 0x080fe20000410000 */
[----:B------:R-:W-:Y:S02]  /*e9b0*/  HADD2.F32 R54, -RZ, R147.H1_H1 ;  /* 0x30000093ff367230 */ /* 0x000fe40000004100 */
[C---:B------:R-:W-:Y:S01]  /*e9c0*/  FMUL.FTZ R56, R55.reuse, R56 ;  /* 0x0000003837387220 */ /* 0x040fe20000410000 */
[-C--:B------:R-:W-:Y:S01]  /*e9d0*/  FFMA.FTZ R63, R50, R57.reuse, -R63 ;  /* 0x00000039323f7223 */ /* 0x080fe2000001083f */
[----:B------:R-:W-:Y:S01]  /*e9e0*/  FFMA.FTZ R70, R52, R57, R61 ;  /* 0x0000003934467223 */ /* 0x000fe2000001003d */
[-C--:B------:R-:W-:Y:S01]  /*e9f0*/  FFMA.FTZ R72, R55, R54.reuse, -R58 ;  /* 0x0000003637487223 */ /* 0x080fe2000001083a */
[----:B------:R-:W-:Y:S01]  /*ea00*/  FFMA.FTZ R73, R59, R54, R56 ;  /* 0x000000363b497223 */ /* 0x000fe20000010038 */
[----:B------:R-:W-:Y:S02]  /*ea10*/  F2FP.SATFINITE.E4M3.F32.PACK_AB_MERGE_C R50, R71, R66, RZ ;  /* 0x000000424732723e */ /* 0x000fe400048070ff */
[----:B------:R-:W-:-:S02]  /*ea20*/  F2FP.F16.E4M3.UNPACK_B R58, R45 ;  /* 0x0000002dff3a723e */ /* 0x000fc400020006ff */
[----:B------:R-:W-:Y:S02]  /*ea30*/  F2FP.F16.E4M3.UNPACK_B R61, R46 ;  /* 0x0000002eff3d723e */ /* 0x000fe400020006ff */
[----:B------:R-:W-:Y:S01]  /*ea40*/  F2FP.F16.E4M3.UNPACK_B R56, R41 ;  /* 0x00000029ff38723e */ /* 0x000fe200020006ff */
[--C-:B------:R-:W-:Y:S01]  /*ea50*/  HADD2.F32 R59, -RZ, R58.reuse.H0_H0 ;  /* 0x2000003aff3b7230 */ /* 0x100fe20000004100 */
[----:B------:R-:W-:Y:S01]  /*ea60*/  F2FP.SATFINITE.E4M3.F32.PACK_AB_MERGE_C R55, R75, R60, RZ ;  /* 0x0000003c4b37723e */ /* 0x000fe200048070ff */
[----:B------:R-:W-:Y:S01]  /*ea70*/  HADD2.F32 R58, -RZ, R58.H1_H1 ;  /* 0x3000003aff3a7230 */ /* 0x000fe20000004100 */
[----:B------:R-:W-:Y:S01]  /*ea80*/  F2FP.SATFINITE.E4M3.F32.PACK_AB_MERGE_C R50, R67, R64, R50 ;  /* 0x000000404332723e */ /* 0x000fe20004807032 */
[--C-:B------:R-:W-:Y:S01]  /*ea90*/  HADD2.F32 R64, -RZ, R61.reuse.H0_H0 ;  /* 0x2000003dff407230 */ /* 0x100fe20000004100 */
[----:B------:R-:W-:Y:S01]  /*eaa0*/  F2FP.SATFINITE.E4M3.F32.PACK_AB_MERGE_C R52, R68, R69, RZ ;  /* 0x000000454434723e */ /* 0x000fe200048070ff */
[----:B------:R-:W-:Y:S01]  /*eab0*/  HADD2.F32 R57, -RZ, R56.H0_H0 ;  /* 0x20000038ff397230 */ /* 0x000fe20000004100 */
[----:B------:R-:W-:Y:S01]  /*eac0*/  F2FP.F16.E4M3.UNPACK_B R60, R44 ;  /* 0x0000002cff3c723e */ /* 0x000fe200020006ff */
[----:B------:R-:W-:Y:S01]  /*ead0*/  HADD2.F32 R61, -RZ, R61.H1_H1 ;  /* 0x3000003dff3d7230 */ /* 0x000fe20000004100 */
[----:B------:R-:W-:Y:S01]  /*eae0*/  F2FP.SATFINITE.E4M3.F32.PACK_AB_MERGE_C R52, R65, R62, R52 ;  /* 0x0000003e4134723e */ /* 0x000fe20004807034 */
[-C--:B------:R-:W-:Y:S01]  /*eaf0*/  FMUL.FTZ R66, R59, R64.reuse ;  /* 0x000000403b427220 */ /* 0x080fe20000410000 */
[----:B------:R-:W-:Y:S01]  /*eb00*/  FMUL.FTZ R64, R57, R64 ;  /* 0x0000004039407220 */ /* 0x000fe20000410000 */
[----:B------:R-:W-:Y:S01]  /*eb10*/  HADD2.F32 R62, -RZ, R60.H0_H0 ;  /* 0x2000003cff3e7230 */ /* 0x000fe20000004100 */
[----:B------:R-:W-:Y:S01]  /*eb20*/  F2FP.SATFINITE.E4M3.F32.PACK_AB_MERGE_C R55, R72, R63, R55 ;  /* 0x0000003f4837723e */ /* 0x000fe20004807037 */
[----:B------:R-:W-:-:S02]  /*eb30*/  HADD2.F32 R56, -RZ, R56.H1_H1 ;  /* 0x30000038ff387230 */ /* 0x000fc40000004100 */
[----:B------:R-:W-:Y:S01]  /*eb40*/  FMUL.FTZ R63, R58, R61 ;  /* 0x0000003d3a3f7220 */ /* 0x000fe20000410000 */
[----:B------:R-:W-:Y:S01]  /*eb50*/  F2FP.F16.E4M3.UNPACK_B R41, R41.H1 ;  /* 0x00000029ff29723e */ /* 0x000fe200030006ff */
[-C--:B------:R-:W-:Y:S01]  /*eb60*/  FFMA.FTZ R64, R59, R62.reuse, R64 ;  /* 0x0000003e3b407223 */ /* 0x080fe20000010040 */
[----:B------:R-:W-:Y:S02]  /*eb70*/  HADD2.F32 R59, -RZ, R60.H1_H1 ;  /* 0x3000003cff3b7230 */ /* 0x000fe40000004100 */
[----:B------:R-:W-:Y:S01]  /*eb80*/  FFMA.FTZ R66, R57, R62, -R66 ;  /* 0x0000003e39427223 */ /* 0x000fe20000010842 */
[C---:B------:R-:W-:Y:S01]  /*eb90*/  FMUL.FTZ R61, R56.reuse, R61 ;  /* 0x0000003d383d7220 */ /* 0x040fe20000410000 */
[----:B------:R-:W-:Y:S01]  /*eba0*/  F2FP.F16.E4M3.UNPACK_B R57, R45.H1 ;  /* 0x0000002dff39723e */ /* 0x000fe200030006ff */
[----:B------:R-:W-:Y:S02]  /*ebb0*/  HADD2.F32 R45, -RZ, R41.H0_H0 ;  /* 0x20000029ff2d7230 */ /* 0x000fe40000004100 */
[-C--:B------:R-:W-:Y:S01]  /*ebc0*/  FFMA.FTZ R65, R56, R59.reuse, -R63 ;  /* 0x0000003b38417223 */ /* 0x080fe2000001083f */
[----:B------:R-:W-:Y:S01]  /*ebd0*/  F2FP.F16.E4M3.UNPACK_B R56, R46.H1 ;  /* 0x0000002eff38723e */ /* 0x000fe200030006ff */
[----:B------:R-:W-:Y:S01]  /*ebe0*/  FFMA.FTZ R67, R58, R59, R61 ;  /* 0x0000003b3a437223 */ /* 0x000fe2000001003d */
[--C-:B------:R-:W-:Y:S01]  /*ebf0*/  HADD2.F32 R46, -RZ, R57.reuse.H0_H0 ;  /* 0x20000039ff2e7230 */ /* 0x100fe20000004100 */
[----:B------:R-:W-:Y:S01]  /*ec00*/  F2FP.F16.E4M3.UNPACK_B R44, R44.H1 ;  /* 0x0000002cff2c723e */ /* 0x000fe200030006ff */
[----:B------:R-:W-:Y:S01]  /*ec10*/  HADD2.F32 R57, -RZ, R57.H1_H1 ;  /* 0x30000039ff397230 */ /* 0x000fe20000004100 */
[----:B------:R-:W-:Y:S01]  /*ec20*/  F2FP.SATFINITE.E4M3.F32.PACK_AB_MERGE_C R54, R77, R74, RZ ;  /* 0x0000004a4d36723e */ /* 0x000fe200048070ff */
[--C-:B------:R-:W-:Y:S01]  /*ec30*/  HADD2.F32 R58, -RZ, R56.reuse.H0_H0 ;  /* 0x20000038ff3a7230 */ /* 0x100fe20000004100 */
[----:B------:R-:W-:Y:S01]  /*ec40*/  F2FP.F16.E4M3.UNPACK_B R61, R42.H1 ;  /* 0x0000002aff3d723e */ /* 0x000fe200030006ff */
[----:B------:R-:W-:Y:S01]  /*ec50*/  HADD2.F32 R60, -RZ, R56.H1_H1 ;  /* 0x30000038ff3c7230 */ /* 0x000fe20000004100 */
[----:B------:R-:W-:Y:S01]  /*ec60*/  F2FP.SATFINITE.E4M3.F32.PACK_AB_MERGE_C R54, R73, R70, R54 ;  /* 0x000000464936723e */ /* 0x000fe20004807036 */
[----:B------:R-:W-:-:S02]  /*ec70*/  HADD2.F32 R41, -RZ, R41.H1_H1 ;  /* 0x30000029ff297230 */ /* 0x000fc40000004100 */
[CC--:B------:R-:W-:Y:S01]  /*ec80*/  FMUL.FTZ R62, R46.reuse, R58.reuse ;  /* 0x0000003a2e3e7220 */ /* 0x0c0fe20000410000 */
[--C-:B------:R-:W-:Y:S02]  /*ec90*/  HADD2.F32 R56, -RZ, R44.reuse.H0_H0 ;  /* 0x2000002cff387230 */ /* 0x100fe40000004100 */
        /* <DEDUP_REMOVED lines=54> */
[----:B------:R-:W-:Y:S01]  /*f000*/  F2FP.SATFINITE.E4M3.F32.PACK_AB_MERGE_C R47, R42, R63, R58 ;  /* 0x0000003f2a2f723e */ /* 0x000fe2000480703a */
[----:B------:R-:W-:Y:S01]  /*f010*/  IMAD.MOV.U32 R42, RZ, RZ, R55 ;  /* 0x000000ffff2a7224 */ /* 0x000fe200078e0037 */
[----:B------:R-:W-:Y:S02]  /*f020*/  F2FP.SATFINITE.E4M3.F32.PACK_AB_MERGE_C R41, R65, R66, R68 ;  /* 0x000000424129723e */ /* 0x000fe40004807044 */
[----:B------:R-:W-:Y:S02]  /*f030*/  F2FP.SATFINITE.E4M3.F32.PACK_AB_MERGE_C R45, R67, R64, R69 ;  /* 0x00000040432d723e */ /* 0x000fe40004807045 */
[----:B------:R-:W-:-:S07]  /*f040*/  MOV R44, R50 ;  /* 0x00000032002c7202 */ /* 0x000fce0000000f00 */
.L_x_2298:
[----:B------:R-:W-:Y:S05]  /*f050*/  BSYNC B1 ;  /* 0x0000000000017941 */ /* 0x000fea0003800000 */
.L_x_2297:
        /* <DEDUP_REMOVED lines=10> */
.L_x_2214:
[----:B------:R-:W-:-:S06]  /*f100*/  UISETP.NE.AND UP0, UPT, UR53, 0x3, UPT ;  /* 0x000000033500788c */ /* 0x000fcc000bf05270 */
[----:B------:R-:W-:-:S13]  /*f110*/  PLOP3.LUT P1, PT, PT, PT, UP0, 0x80, 0x0 ;  /* 0x000000000000781c */ /* 0x000fda0003f2f008 */
[----:B------:R-:W-:Y:S05]  /*f120*/  @!P1 BRA `(.L_x_2299) ;  /* 0x0000000000049947 */ /* 0x000fea0003800000 */
[----:B------:R-:W-:Y:S01]  /*f130*/  BPT.TRAP 0x1 ;  /* 0x000000040000795c */ /* 0x000fe20000300000 */
.L_x_2299:
[----:B------:R-:W-:Y:S01]  /*f140*/  IMAD R39, R17, 0x8, R16 ;  /* 0x0000000811277824 */ /* 0x000fe200078e0210 */
[----:B------:R-:W-:Y:S01]  /*f150*/  SHF.L.U32 R96, R194, 0x1f, RZ ;  /* 0x0000001fc2607819 */ /* 0x000fe200000006ff */
[----:B------:R-:W-:Y:S01]  /*f160*/  IMAD R38, R24, -0xa0, R2 ;  /* 0xffffff6018267824 */ /* 0x000fe200078e0202 */
[----:B------:R-:W-:Y:S02]  /*f170*/  BSSY B1, `(.L_x_2300) ;  /* 0x0000004000017945 */ /* 0x000fe40003800000 */
[----:B------:R-:W1:Y:S02]  /*f180*/  SYNCS.PHASECHK.TRANS64.TRYWAIT P2, [R39+URZ+0x29890], R96 ;  /* 0x02989060270075a7 */ /* 0x000e64000804017f */
[----:B------:R-:W-:Y:S01]  /*f190*/  VIMNMX R38, R38, 0xa0, PT ;  /* 0x000000a026267848 */ /* 0x000fe20003fe0100 */
[----:B-1----:R-:W-:Y:S06]  /*f1a0*/  @!P2 BRA `(.L_x_2301) ;  /* 0x000001c40010a947 */ /* 0x002fec0003800000 */
.L_x_2542:
[----:B------:R-:W-:Y:S05]  /*f1b0*/  BSYNC B1 ;  /* 0x0000000000017941 */ /* 0x000fea0003800000 */
.L_x_2300:
        /* <DEDUP_REMOVED lines=21> */
.L_x_2303:
[----:B------:R-:W-:Y:S05]  /*f310*/  BSYNC B1 ;  /* 0x0000000000017941 */ /* 0x000fea0003800000 */
.L_x_2302:
        /* <DEDUP_REMOVED lines=20> */
.L_x_2247:
[----:B------:R-:W-:Y:S05]  /*f460*/  BSYNC B0 ;  /* 0x0000000000007941 */ /* 0x000fea0003800000 */
.L_x_2213:
        /* <DEDUP_REMOVED lines=17> */
.L_x_2305:
[----:B------:R-:W-:Y:S05]  /*f580*/  BSYNC B0 ;  /* 0x0000000000007941 */ /* 0x000fea0003800000 */
.L_x_2304:
[----:B------:R-:W1:Y:S01]  /*f590*/  SYNCS.PHASECHK.TRANS64.TRYWAIT P1, [R39+URZ+0x298b0], R96 ;  /* 0x0298b060270075a7 */ /* 0x000e62000802017f */
[----:B------:R-:W-:Y:S01]  /*f5a0*/  ULDC UR42, c[0x0][0x310] ;  /* 0x0000c400002a7ab9 */ /* 0x000fe20000000800 */
[----:B------:R-:W-:Y:S01]  /*f5b0*/  ULDC.64 UR38, c[0x0][0x318] ;  /* 0x0000c60000267ab9 */ /* 0x000fe20000000a00 */
[----:B------:R-:W-:Y:S01]  /*f5c0*/  ULDC.64 UR40, c[0x0][0x308] ;  /* 0x0000c20000287ab9 */ /* 0x000fe20000000a00 */
[----:B------:R-:W-:Y:S01]  /*f5d0*/  BSSY B0, `(.L_x_2306) ;  /* 0x0000003000007945 */ /* 0x000fe20003800000 */
[----:B------:R-:W-:-:S03]  /*f5e0*/  IMAD R41, R17, 0x5000, R209 ;  /* 0x0000500011297824 */ /* 0x000fc600078e02d1 */
[----:B-1----:R-:W-:Y:S05]  /*f5f0*/  @!P1 BRA `(.L_x_2307) ;  /* 0x000001c000109947 */ /* 0x002fea0003800000 */
.L_x_2543:
[----:B------:R-:W-:Y:S05]  /*f600*/  BSYNC B0 ;  /* 0x0000000000007941 */ /* 0x000fea0003800000 */
.L_x_2306:
        /* <DEDUP_REMOVED lines=27> */
.L_x_2309:
[----:B------:R-:W-:Y:S05]  /*f7c0*/  BSYNC B0 ;  /* 0x0000000000007941 */ /* 0x000fea0003800000 */
.L_x_2308:
[----:B------:R-:W-:Y:S01]  /*f7d0*/  ISETP.GE.AND P1, PT, R216, R38, PT ;  /* 0x00000026d800720c */ /* 0x000fe20003f26270 */
[----:B------:R-:W-:-:S12]  /*f7e0*/  BSSY B0, `(.L_x_2310) ;  /* 0x0000017000007945 */ /* 0x000fd80003800000 */
[----:B------:R-:W-:Y:S05]  /*f7f0*/  @P1 BRA `(.L_x_2311) ;  /* 0x0000000000541947 */ /* 0x000fea0003800000 */
[----:B--2---:R-:W-:Y:S01]  /*f800*/  IADD3 R43, P1, R44, 0x80, RZ ;  /* 0x000000802c2b7810 */ /* 0x004fe20007f3e0ff */
[----:B0-----:R-:W-:Y:S02]  /*f810*/  IMAD.MOV.U32 R40, RZ, RZ, R114 ;  /* 0x000000ffff287224 */ /* 0x001fe400078e0072 */
        /* <DEDUP_REMOVED lines=19> */
.L_x_2311:
[----:B------:R-:W-:Y:S05]  /*f950*/  BSYNC B0 ;  /* 0x0000000000007941 */ /* 0x000fea0003800000 */
.L_x_2310:
[----:B------:R-:W4:Y:S01]  /*f960*/  LDL R38, [R1+0x20] ;  /* 0x0000200001267983 */ /* 0x000f220000100800 */
[----:B-1----:R-:W-:Y:S01]  /*f970*/  @!P2 IADD3 R39, R39, 0x298c0, RZ ;  /* 0x000298c02727a810 */ /* 0x002fe20007ffe0ff */
[----:B------:R-:W-:Y:S01]  /*f980*/  VIADD R17, R17, 0x1 ;  /* 0x0000000111117836 */ /* 0x000fe20000000000 */
[----:B------:R-:W-:Y:S01]  /*f990*/  @!PT LDS RZ, [RZ] ;  /* 0x00000000fffff984 */ /* 0x000fe20000000800 */
[----:B------:R-:W-:Y:S01]  /*f9a0*/  @!PT LDS RZ, [RZ] ;  /* 0x00000000fffff984 */ /* 0x000fe20000000800 */
[----:B------:R-:W-:Y:S01]  /*f9b0*/  @!PT LDS RZ, [RZ] ;  /* 0x00000000fffff984 */ /* 0x000fe20000000800 */
[----:B------:R-:W-:Y:S01]  /*f9c0*/  @!PT LDS RZ, [RZ] ;  /* 0x00000000fffff984 */ /* 0x000fe20000000800 */
[----:B------:R1:W-:Y:S06]  /*f9d0*/  MEMBAR.ALL.CTA ;  /* 0x0000000000007992 */ /* 0x0003ec0000008000 */
[----:B-1----:R-:W1:Y:S01]  /*f9e0*/  FENCE.VIEW.ASYNC.S ;  /* 0x00000000000073c6 */ /* 0x002e620000000000 */
[----:B------:R-:W-:Y:S01]  /*f9f0*/  @!P2 PRMT R39, RZ, 0x654, R39 ;  /* 0x00000654ff27a816 */ /* 0x000fe20000000027 */
[----:B-1----:R1:W-:Y:S01]  /*fa00*/  BAR.SYNC.DEFER_BLOCKING R156, 0x80 ;  /* 0x0002009c0000751d */ /* 0x0023e20000010000 */
[----:B------:R-:W-:-:S04]  /*fa10*/  ISETP.NE.AND P1, PT, R17, 0x2, PT ;  /* 0x000000021100780c */ /* 0x000fc80003f25270 */
[----:B------:R-:W-:Y:S01]  /*fa20*/  SEL R17, R17, RZ, P1 ;  /* 0x000000ff11117207 */ /* 0x000fe20000800000 */
[----:B------:R5:W-:Y:S02]  /*fa30*/  @!P2 SYNCS.ARRIVE.TRANS64.RED.A1T0 RZ, [R39+URZ], RZ ;  /* 0x000000ff27ffa9a7 */ /* 0x000be4000810043f */
[----:B-----5:R-:W-:-:S04]  /*fa40*/  SEL R39, RZ, 0x1, P1 ;  /* 0x00000001ff277807 */ /* 0x020fc80000800000 */
[----:B------:R-:W-:Y:S02]  /*fa50*/  LOP3.LUT R194, R194, R39, RZ, 0x3c, !PT ;  /* 0x00000027c2c27212 */ /* 0x000fe400078e3cff */
[----:B----4-:R-:W-:-:S13]  /*fa60*/  LOP3.LUT P4, RZ, R38, 0x2, RZ, 0xc0, !PT ;  /* 0x0000000226ff7812 */ /* 0x010fda000788c0ff */
[----:B-1----:R-:W-:Y:S05]  /*fa70*/  @P4 BRA `(.L_x_2312) ;  /* 0xffffff2c00a84947 */ /* 0x002fea000383ffff */
[----:B------:R-:W1:Y:S01]  /*fa80*/  S2R R38, SR_TID.X ;  /* 0x0000000000267919 */ /* 0x000e620000002100 */
[----:B------:R-:W-:Y:S02]  /*fa90*/  PLOP3.LUT P0, PT, PT, PT, PT, 0x8, 0x0 ;  /* 0x000000000000781c */ /* 0x000fe40003f0e170 */
[----:B-1----:R-:W-:-:S04]  /*faa0*/  SHF.R.U32.HI R38, RZ, 0x7, R38 ;  /* 0x00000007ff267819 */ /* 0x002fc80000011626 */
[----:B------:R-:W-:-:S13]  /*fab0*/  ISETP.NE.AND P4, PT, R38, 0x1, PT ;  /* 0x000000012600780c */ /* 0x000fda0003f85270 */
[----:B------:R-:W-:Y:S06]  /*fac0*/  @!P4 BAR.ARV 0x9, 0x100 ;  /* 0x024400000000cb1d */ /* 0x000fec0000002000 */
.L_x_2208:
[----:B------:R-:W1:Y:S01]  /*fad0*/  LDC R0, c[0x0][0x428] ;  /* 0x00010a00ff007b82 */ /* 0x000e620000000800 */
[----:B------:R-:W-:Y:S05]  /*fae0*/  @P0 BRA `(.L_x_2313) ;  /* 0x00000000000c0947 */ /* 0x000fea0003800000 */
[----:B------:R-:W4:Y:S01]  /*faf0*/  FENCE.VIEW.ASYNC.G ;  /* 0x00000000000073c6 */ /* 0x000f220000000100 */
[----:B------:R-:W-:Y:S05]  /*fb00*/  WARPSYNC.ALL ;  /* 0x0000000000007948 */ /* 0x000fea0003800000 */
[----:B----4-:R-:W-:Y:S06]  /*fb10*/  BAR.ARV 0xc, 0x180 ;  /* 0x0306000000007b1d */ /* 0x010fec0000002000 */
.L_x_2313:
[----:B------:R-:W-:Y:S01]  /*fb20*/  ULDC.64 UR4, c[0x0][0x990] ;  /* 0x0002640000047ab9 */ /* 0x000fe20000000a00 */
[----:B-1----:R-:W-:Y:S01]  /*fb30*/  ISETP.NE.AND P2, PT, R0, 0x1, PT ;  /* 0x000000010000780c */ /* 0x002fe20003f45270 */
[----:B------:R-:W-:Y:S01]  /*fb40*/  ULDC.64 UR6, c[0x0][0x998] ;  /* 0x0002660000067ab9 */ /* 0x000fe20000000a00 */
[----:B------:R-:W-:Y:S01]  /*fb50*/  ISETP.NE.U32.AND P0, PT, RZ, UR4, PT ;  /* 0x00000004ff007c0c */ /* 0x000fe2000bf05070 */
[----:B------:R-:W-:Y:S01]  /*fb60*/  IMAD.MOV.U32 R7, RZ, RZ, R190 ;  /* 0x000000ffff077224 */ /* 0x000fe200078e00be */
[----:B------:R-:W-:Y:S02]  /*fb70*/  ISETP.NE.U32.AND P1, PT, RZ, UR6, PT ;  /* 0x00000006ff007c0c */ /* 0x000fe4000bf25070 */
[----:B------:R-:W-:Y:S02]  /*fb80*/  ISETP.NE.AND.EX P0, PT, RZ, UR5, PT, P0 ;  /* 0x00000005ff007c0c */ /* 0x000fe4000bf05300 */
[----:B------:R-:W-:-:S05]  /*fb90*/  ISETP.NE.AND.EX P1, PT, RZ, UR7, PT, P1 ;  /* 0x00000007ff007c0c */ /* 0x000fca000bf25310 */
[----:B------:R-:W1:Y:S08]  /*fba0*/  @P2 LDC R3, c[0x0][0x42c] ;  /* 0x00010b00ff032b82 */ /* 0x000e700000000800 */
[----:B------:R-:W4:Y:S08]  /*fbb0*/  @P0 LDC.64 R10, c[0x0][0x9a8] ;  /* 0x00026a00ff0a0b82 */ /* 0x000f300000000a00 */
[----:B------:R-:W0:Y:S08]  /*fbc0*/  @P2 LDC R2, c[0x0][0x430] ;  /* 0x00010c00ff022b82 */ /* 0x000e300000000800 */
[----:B------:R-:W2:Y:S01]  /*fbd0*/  @P1 LDC.64 R12, c[0x0][0x9b8] ;  /* 0x00026e00ff0c1b82 */ /* 0x000ea20000000a00 */
[----:B-1----:R-:W-:-:S07]  /*fbe0*/  @P2 IMAD.HI.U32 R3, R190, R3, RZ ;  /* 0x00000003be032227 */ /* 0x002fce00078e00ff */
[----:B------:R-:W1:Y:S01]  /*fbf0*/  @P0 LDC.64 R14, c[0x0][0x9b0] ;  /* 0x00026c00ff0e0b82 */ /* 0x000e620000000a00 */
[----:B----4-:R-:W-:-:S04]  /*fc00*/  @P0 IMAD R0, R214, R10, RZ ;  /* 0x0000000ad6000224 */ /* 0x010fc800078e02ff */
[----:B------:R-:W-:-:S03]  /*fc10*/  @P0 IMAD R11, R210, R11, R0 ;  /* 0x0000000bd20b0224 */ /* 0x000fc600078e0200 */
[----:B------:R-:W4:Y:S01]  /*fc20*/  @P1 LDC.64 R20, c[0x0][0x9c0] ;  /* 0x00027000ff141b82 */ /* 0x000f220000000a00 */
[----:B0-----:R-:W-:Y:S01]  /*fc30*/  @P2 SHF.R.U32.HI R7, RZ, R2, R3 ;  /* 0x00000002ff072219 */ /* 0x001fe20000011603 */
[----:B------:R-:W-:-:S03]  /*fc40*/  @P0 IMAD.WIDE.U32 R2, R210, R10, RZ ;  /* 0x0000000ad2020225 */ /* 0x000fc600078e00ff */
[----:B------:R-:W-:Y:S01]  /*fc50*/  @P0 SHF.R.S32.HI R9, RZ, 0x1f, R7 ;  /* 0x0000001fff090819 */ /* 0x000fe20000011407 */
[----:B------:R-:W-:Y:S01]  /*fc60*/  @P0 IMAD.IADD R3, R3, 0x1, R11 ;  /* 0x0000000103030824 */ /* 0x000fe200078e020b */
[----:B------:R-:W-:Y:S01]  /*fc70*/  @P1 SHF.R.S32.HI R11, RZ, 0x1f, R7 ;  /* 0x0000001fff0b1819 */ /* 0x000fe20000011407 */
[----:B--2---:R-:W-:-:S04]  /*fc80*/  @P1 IMAD R4, R214, R12, RZ ;  /* 0x0000000cd6041224 */ /* 0x004fc800078e02ff */
[C---:B------:R-:W-:Y:S02]  /*fc90*/  @P1 IMAD R13, R210.reuse, R13, R4 ;  /* 0x0000000dd20d1224 */ /* 0x040fe400078e0204 */
[----:B------:R-:W-:-:S04]  /*fca0*/  @P1 IMAD.WIDE.U32 R4, R210, R12, RZ ;  /* 0x0000000cd2041225 */ /* 0x000fc800078e00ff */
[----:B-1----:R-:W-:Y:S02]  /*fcb0*/  @P0 IMAD R0, R9, R14, RZ ;  /* 0x0000000e09000224 */ /* 0x002fe400078e02ff */
        /* <DEDUP_REMOVED lines=9> */
[----:B------:R-:W-:Y:S01]  /*fd50*/  @P1 IADD3 R3, R7, R11, RZ ;  /* 0x0000000b07031210 */ /* 0x000fe20007ffe0ff */
[----:B------:R-:W-:Y:S01]  /*fd60*/  IMAD.MOV.U32 R0, RZ, RZ, 0x3f800000 ;  /* 0x3f800000ff007424 */ /* 0x000fe200078e00ff */
[----:B------:R-:W-:Y:S01]  /*fd70*/  @P1 LEA R8, P4, R6, UR6, 0x2 ;  /* 0x0000000606081c11 */ /* 0x000fe2000f8810ff */
[----:B------:R-:W0:Y:S01]  /*fd80*/  @P2 LDC R11, c[0x0][0x42c] ;  /* 0x00010b00ff0b2b82 */ /* 0x000e220000000800 */
[----:B------:R-:W-:-:S02]  /*fd90*/  @P0 LEA.HI.X R5, R2, UR5, R5, 0x2, P3 ;  /* 0x0000000502050c11 */ /* 0x000fc400098f1405 */
[----:B------:R-:W-:Y:S01]  /*fda0*/  @P1 LEA.HI.X R9, R6, UR7, R3, 0x2, P4 ;  /* 0x0000000706091c11 */ /* 0x000fe2000a0f1403 */
[----:B------:R-:W-:-:S04]  /*fdb0*/  IMAD.MOV.U32 R3, RZ, RZ, 0x3f800000 ;  /* 0x3f800000ff037424 */ /* 0x000fc800078e00ff */
[----:B------:R1:W2:Y:S01]  /*fdc0*/  @P1 LDG.E R0, desc[UR54][R8.64] ;  /* 0x0000003608001981 */ /* 0x0002a2000c1e1900 */
[----:B------:R-:W-:Y:S01]  /*fdd0*/  IADD3 R2, R202, 0x11f, -R191 ;  /* 0x0000011fca027810 */ /* 0x000fe20007ffe8bf */
[----:B------:R-:W4:Y:S02]  /*fde0*/  @P2 LDC R6, c[0x0][0x430] ;  /* 0x00010c00ff062b82 */ /* 0x000f240000000800 */
[----:B------:R3:W2:Y:S02]  /*fdf0*/  @P0 LDG.E R3, desc[UR54][R4.64] ;  /* 0x0000003604030981 */ /* 0x0006a4000c1e1900 */
[----:B------:R-:W-:-:S04]  /*fe00*/  IMAD R2, R189, 0x80, R2 ;  /* 0x00000080bd027824 */ /* 0x000fc800078e0202 */
[----:B------:R-:W-:-:S05]  /*fe10*/  IMAD.HI R2, R2, 0x66666667, RZ ;  /* 0x6666666702027827 */ /* 0x000fca00078e02ff */
[----:B------:R-:W-:-:S04]  /*fe20*/  SHF.R.U32.HI R7, RZ, 0x1f, R2 ;  /* 0x0000001fff077819 */ /* 0x000fc80000011602 */
[----:B------:R-:W-:-:S04]  /*fe30*/  LEA.HI.SX32 R2, R2, R7, 0x1a ;  /* 0x0000000702027211 */ /* 0x000fc800078fd2ff */
[----:B------:R-:W-:-:S04]  /*fe40*/  VIMNMX R157, R157, R2, PT ;  /* 0x000000029d9d7248 */ /* 0x000fc80003fe0100 */
[----:B------:R-:W-:Y:S01]  /*fe50*/  ISETP.GE.AND P1, PT, R157, 0x1, PT ;  /* 0x000000019d00780c */ /* 0x000fe20003f26270 */
[----:B0-----:R-:W-:Y:S01]  /*fe60*/  @P2 IMAD.HI.U32 R11, R190, R11, RZ ;  /* 0x0000000bbe0b2227 */ /* 0x001fe200078e00ff */
[----:B------:R-:W-:Y:S02]  /*fe70*/  PLOP3.LUT P0, PT, PT, PT, PT, 0x80, 0x0 ;  /* 0x000000000000781c */ /* 0x000fe40003f0f070 */
[----:B------:R-:W-:Y:S02]  /*fe80*/  CS2R R88, SRZ ;  /* 0x0000000000587805 */ /* 0x000fe4000001ff00 */
[----:B-1----:R-:W-:Y:S01]  /*fe90*/  CS2R R8, SRZ ;  /* 0x0000000000087805 */ /* 0x002fe2000001ff00 */
[----:B------:R-:W-:Y:S01]  /*fea0*/  IMAD.MOV.U32 R87, RZ, RZ, RZ ;  /* 0x000000ffff577224 */ /* 0x000fe200078e00ff */
[----:B----4-:R-:W-:Y:S02]  /*feb0*/  @P2 SHF.R.U32.HI R190, RZ, R6, R11 ;  /* 0x00000006ffbe2219 */ /* 0x010fe4000001160b */
[----:B------:R-:W-:-:S02]  /*fec0*/  CS2R R6, SRZ ;  /* 0x0000000000067805 */ /* 0x000fc4000001ff00 */
[----:B------:R-:W-:Y:S02]  /*fed0*/  CS2R R10, SRZ ;  /* 0x00000000000a7805 */ /* 0x000fe4000001ff00 */
[----:B---3--:R-:W-:Y:S02]  /*fee0*/  CS2R R4, SRZ ;  /* 0x0000000000047805 */ /* 0x008fe4000001ff00 */
        /* <DEDUP_REMOVED lines=27> */
[----:B------:R-:W-:Y:S01]  /*100a0*/  MOV R72, RZ ;  /* 0x000000ff00487202 */ /* 0x000fe20000000f00 */
[----:B------:R-:W-:Y:S02]  /*100b0*/  IMAD.MOV.U32 R103, RZ, RZ, RZ ;  /* 0x000000ffff677224 */ /* 0x000fe400078e00ff */
[----:B--2---:R-:W-:-:S04]  /*100c0*/  FMUL.FTZ R0, R3, R0 ;  /* 0x0000000003007220 */ /* 0x004fc80000410000 */
[----:B------:R-:W-:Y:S01]  /*100d0*/  FMUL.FTZ R2, R0, UR4 ;  /* 0x0000000400027c20 */ /* 0x000fe20008410000 */
[----:B------:R-:W-:Y:S06]  /*100e0*/  @!P1 BRA `(.L_x_2314) ;  /* 0x0000012400949947 */ /* 0x000fec0003800000 */
[----:B------:R-:W-:-:S03]  /*100f0*/  UMOV UR4, 0xffffffff ;  /* 0xffffffff00047882 */ /* 0x000fc60000000000 */
[----:B------:R-:W-:Y:S05]  /*10100*/  BRA.DIV UR4, `(.L_x_2315) ;  /* 0x000001b604607947 */ /* 0x000fea000b800000 */
[----:B------:R0:W1:Y:S02]  /*10110*/  SHFL.IDX PT, R188, R223, RZ, 0x1f ;  /* 0x00001fffdfbc7589 */ /* 0x00006400000e0000 */
.L_x_2546:
        /* <DEDUP_REMOVED lines=18> */
[----:B------:R-:W-:Y:S02]  /*10240*/  IMAD.U32 R10, RZ, RZ, UR4 ;  /* 0x00000004ff0a7e24 */ /* 0x000fe4000f8e00ff */
[----:B------:R-:W-:-:S02]  /*10250*/  IMAD.U32 R11, RZ, RZ, UR5 ;  /* 0x00000005ff0b7e24 */ /* 0x000fc4000f8e00ff */
[----:B------:R-:W-:Y:S02]  /*10260*/  IMAD.MOV.U32 R8, RZ, RZ, 0x70 ;  /* 0x00000070ff087424 */ /* 0x000fe400078e00ff */
[----:B------:R-:W-:Y:S02]  /*10270*/  IMAD.MOV.U32 R12, RZ, RZ, 0x1 ;  /* 0x00000001ff0c7424 */ /* 0x000fe400078e00ff */
[----:B-1----:R-:W-:-:S07]  /*10280*/  IMAD.MOV.U32 R13, RZ, RZ, RZ ;  /* 0x000000ffff0d7224 */ /* 0x002fce00078e00ff */
[----:B------:R-:W-:-:S07]  /*10290*/  LEPC R20, `(.L_x_2316) ;  /* 0x000000001014794e */ /* 0x000fce0000000000 */
[----:B0-2--5:R-:W-:Y:S05]  /*102a0*/  CALL.ABS.NOINC R14 ;  /* 0x000000000e007343 */ /* 0x025fea0003c00000 */
.L_x_2316:
[----:B------:R-:W-:Y:S02]  /*102b0*/  ULDC UR4, c[0x0][0x3d4] ;  /* 0x0000f50000047ab9 */ /* 0x000fe40000000800 */
[----:B------:R-:W-:-:S13]  /*102c0*/  ISETP.LT.AND P0, PT, RZ, UR4, PT ;  /* 0x00000004ff007c0c */ /* 0x000fda000bf01270 */
[----:B------:R-:W-:Y:S05]  /*102d0*/  @P0 BRA `(.L_x_2317) ;  /* 0x0000000000400947 */ /* 0x000fea0003800000 */
[----:B------:R-:W-:-:S04]  /*102e0*/  ULEA.HI UR4, UR43, UR43, URZ, 0x1 ;  /* 0x0000002b2b047291 */ /* 0x000fc8000f8f083f */
[----:B------:R-:W-:-:S04]  /*102f0*/  ULOP3.LUT UR4, UR4, 0xfffffffe, URZ, 0xc0, !UPT ;  /* 0xfffffffe04047892 */ /* 0x000fc8000f8ec03f */
[----:B------:R-:W-:-:S06]  /*10300*/  UIADD3 UR4, UR43, -UR4, URZ ;  /* 0x800000042b047290 */ /* 0x000fcc000fffe03f */
[----:B------:R-:W-:-:S04]  /*10310*/  MOV R3, UR4 ;  /* 0x0000000400037c02 */ /* 0x000fc80008000f00 */
[----:B------:R-:W-:-:S04]  /*10320*/  SHF.L.U32 R3, R3, 0x1f, RZ ;  /* 0x0000001f03037819 */ /* 0x000fc800000006ff */
[----:B------:R1:W2:Y:S03]  /*10330*/  SYNCS.PHASECHK.TRANS64.TRYWAIT P0, [R16+URZ+0x29800], R3 ;  /* 0x02980003100075a7 */ /* 0x0002a6000800017f */
[----:B--2---:R-:W-:Y:S05]  /*10340*/  @!P0 NANOSLEEP.SYNCS 0x989680 ;  /* 0x009896800000895d */ /* 0x004fea0003900000 */
[----:B------:R-:W2:Y:S01]  /*10350*/  @!P0 SYNCS.PHASECHK.TRANS64 P0, [R16+URZ+0x29800], R3 ;  /* 0x02980003100085a7 */ /* 0x000ea2000800007f */
[----:B------:R-:W-:Y:S04]  /*10360*/  BSSY B0, `(.L_x_2318) ;  /* 0x0000006000007945 */ /* 0x000fe80003800000 */
[----:B--2---:R-:W-:Y:S05]  /*10370*/  @P0 BRA `(.L_x_2319) ;  /* 0x0000000000100947 */ /* 0x004fea0003800000 */
.L_x_2320:
[----:B--2---:R2:W3:Y:S02]  /*10380*/  SYNCS.PHASECHK.TRANS64.TRYWAIT P0, [R16+URZ+0x29800], R3 ;  /* 0x02980003100075a7 */ /* 0x0044e4000800017f */
[----:B---3--:R-:W-:Y:S05]  /*10390*/  @!P0 NANOSLEEP.SYNCS 0x989680 ;  /* 0x009896800000895d */ /* 0x008fea0003900000 */
[----:B------:R-:W3:Y:S02]  /*103a0*/  @!P0 SYNCS.PHASECHK.TRANS64 P0, [R16+URZ+0x29800], R3 ;  /* 0x02980003100085a7 */ /* 0x000ee4000800007f */
[----:B---3--:R-:W-:Y:S05]  /*103b0*/  @!P0 BRA `(.L_x_2320) ;  /* 0xfffffffc00f08947 */ /* 0x008fea000383ffff */
.L_x_2319:
[----:B------:R-:W-:Y:S05]  /*103c0*/  BSYNC B0 ;  /* 0x0000000000007941 */ /* 0x000fea0003800000 */
.L_x_2318:
[----:B------:R-:W-:Y:S05]  /*103d0*/  BRA `(.L_x_2321) ;  /* 0x0000006c00d87947 */ /* 0x000fea0003800000 */
.L_x_2317:
        /* <DEDUP_REMOVED lines=31> */
[----:B0-2---:R-:W-:Y:S05]  /*105d0*/  CALL.ABS.NOINC R14 ;  /* 0x000000000e007343 */ /* 0x005fea0003c00000 */
.L_x_2322:
        /* <DEDUP_REMOVED lines=11> */
[----:B------:R-:W-:-:S03]  /*10690*/  IMAD.WIDE.U32 R6, R189, R10, RZ ;  /* 0x0000000abd067225 */ /* 0x000fc600078e00ff */
[----:B------:R-:W-:Y:S01]  /*106a0*/  IADD3 R5, R5, R3, RZ ;  /* 0x0000000305057210 */ /* 0x000fe20007ffe0ff */
[C---:B------:R-:W-:Y:S02]  /*106b0*/  IMAD R9, R189.reuse, R11, R8 ;  /* 0x0000000bbd097224 */ /* 0x040fe400078e0208 */
[----:B------:R-:W-:Y:S01]  /*106c0*/  IMAD R0, R189, -0x80, R191 ;  /* 0xffffff80bd007824 */ /* 0x000fe200078e02bf */
[----:B------:R-:W-:Y:S01]  /*106d0*/  SHF.L.U64.HI R52, R4, 0x7, R5 ;  /* 0x0000000704347819 */ /* 0x000fe20000010205 */
[----:B------:R-:W-:Y:S02]  /*106e0*/  IMAD.IADD R3, R7, 0x1, R9 ;  /* 0x0000000107037824 */ /* 0x000fe400078e0209 */
        /* <DEDUP_REMOVED lines=27> */
[----:B--2---:R-:W-:Y:S02]  /*108a0*/  @P1 SHF.R.U32.HI R3, RZ, R5, R0 ;  /* 0x00000005ff031219 */ /* 0x004fe40000011600 */
[----:B------:R-:W-:Y:S02]  /*108b0*/  MOV R5, R53 ;  /* 0x0000003500057202 */ /* 0x000fe40000000f00 */
        /* <DEDUP_REMOVED lines=18> */
[C---:B------:R-:W-:Y:S01]  /*109e0*/  VIADD R20, R19.reuse, 0x20 ;  /* 0x0000002013147836 */ /* 0x040fe20000000000 */
[----:B------:R-:W-:Y:S01]  /*109f0*/  IADD3 R8, R19, 0x10, RZ ;  /* 0x0000001013087810 */ /* 0x000fe20007ffe0ff */
[----:B------:R-:W-:Y:S02]  /*10a00*/  IMAD.IADD R0, R9, 0x1, R15 ;  /* 0x0000000109007824 */ /* 0x000fe400078e020f */
[C---:B------:R-:W-:Y:S01]  /*10a10*/  VIADD R9, R19.reuse, 0x30 ;  /* 0x0000003013097836 */ /* 0x040fe20000000000 */
[----:B------:R-:W-:Y:S02]  /*10a20*/  ISETP.GE.AND P1, PT, R8, UR4, PT ;  /* 0x0000000408007c0c */ /* 0x000fe4000bf26270 */
        /* <DEDUP_REMOVED lines=35> */
.L_x_2326:
[----:B------:R-:W-:Y:S05]  /*10c60*/  BSYNC B1 ;  /* 0x0000000000017941 */ /* 0x000fea0003800000 */
.L_x_2325:
        /* <DEDUP_REMOVED lines=14> */
.L_x_2549:
[----:B------:R-:W-:-:S03]  /*10d50*/  UMOV UR4, 0xffffffff ;  /* 0xffffffff00047882 */ /* 0x000fc60000000000 */
[----:B------:R-:W-:Y:S05]  /*10d60*/  BRA.DIV UR4, `(.L_x_2328) ;  /* 0x000001aa04987947 */ /* 0x000fea000b800000 */
.L_x_2552:
[----:B------:R-:W-:-:S03]  /*10d70*/  UMOV UR4, 0xffffffff ;  /* 0xffffffff00047882 */ /* 0x000fc60000000000 */
[----:B------:R-:W-:Y:S05]  /*10d80*/  BRA.DIV UR4, `(.L_x_2329) ;  /* 0x000001aa04b87947 */ /* 0x000fea000b800000 */
.L_x_2555:
[----:B------:R-:W-:-:S03]  /*10d90*/  UMOV UR4, 0xffffffff ;  /* 0xffffffff00047882 */ /* 0x000fc60000000000 */
[----:B------:R-:W-:Y:S05]  /*10da0*/  BRA.DIV UR4, `(.L_x_2330) ;  /* 0x000001aa04d87947 */ /* 0x000fea000b800000 */
.L_x_2558:
        /* <DEDUP_REMOVED lines=8> */
.L_x_2559:
[----:B------:R-:W-:Y:S05]  /*10e30*/  BSYNC B1 ;  /* 0x0000000000017941 */ /* 0x000fea0003800000 */
.L_x_2331:
[----:B------:R-:W-:Y:S05]  /*10e40*/  @P0 BRA `(.L_x_2333) ;  /* 0x0000006400180947 */ /* 0x000fea0003800000 */
[----:B------:R-:W3:Y:S01]  /*10e50*/  LDC R0, c[0x0][0x3d4] ;  /* 0x0000f500ff007b82 */ /* 0x000ee20000000800 */
[C---:B--2---:R-:W-:Y:S01]  /*10e60*/  VIADD R3, R19.reuse, 0x10 ;  /* 0x0000001013037836 */ /* 0x044fe20000000000 */
[----:B------:R-:W-:Y:S01]  /*10e70*/  BSSY B1, `(.L_x_2334) ;  /* 0x0000083000017945 */ /* 0x000fe20003800000 */
[C---:B------:R-:W-:Y:S02]  /*10e80*/  VIADD R5, R19.reuse, 0x20 ;  /* 0x0000002013057836 */ /* 0x040fe40000000000 */
[C---:B------:R-:W-:Y:S01]  /*10e90*/  VIADD R7, R19.reuse, 0x30 ;  /* 0x0000003013077836 */ /* 0x040fe20000000000 */
[-C--:B---3--:R-:W-:Y:S02]  /*10ea0*/  ISETP.GE.AND P0, PT, R19, R0.reuse, PT ;  /* 0x000000001300720c */ /* 0x088fe40003f06270 */
[-C--:B------:R-:W-:Y:S01]  /*10eb0*/  ISETP.GE.AND P1, PT, R3, R0.reuse, PT ;  /* 0x000000000300720c */ /* 0x080fe20003f26270 */
[----:B------:R-:W-:Y:S01]  /*10ec0*/  VIADD R3, R19, 0x40 ;  /* 0x0000004013037836 */ /* 0x000fe20000000000 */
[-C--:B------:R-:W-:Y:S01]  /*10ed0*/  ISETP.GE.AND P2, PT, R5, R0.reuse, PT ;  /* 0x000000000500720c */ /* 0x080fe20003f46270 */
[----:B------:R-:W-:Y:S01]  /*10ee0*/  VIADD R5, R19, 0x50 ;  /* 0x0000005013057836 */ /* 0x000fe20000000000 */
[----:B------:R-:W-:-:S02]  /*10ef0*/  ISETP.GE.AND P3, PT, R7, R0, PT ;  /* 0x000000000700720c */ /* 0x000fc40003f66270 */
[-C--:B------:R-:W-:Y:S02]  /*10f00*/  ISETP.GE.AND P4, PT, R3, R0.reuse, PT ;  /* 0x000000000300720c */ /* 0x080fe40003f86270 */
[----:B------:R-:W-:Y:S02]  /*10f10*/  ISETP.GE.AND P5, PT, R5, R0, PT ;  /* 0x000000000500720c */ /* 0x000fe40003fa6270 */
[----:B------:R-:W-:Y:S01]  /*10f20*/  IADD3 R0, R16, R207, RZ ;  /* 0x000000cf10007210 */ /* 0x000fe20007ffe0ff */
        /* <DEDUP_REMOVED lines=119> */
.L_x_2335:
[----:B------:R-:W-:Y:S05]  /*116a0*/  BSYNC B1 ;  /* 0x0000000000017941 */ /* 0x000fea0003800000 */
.L_x_2334:
        /* <DEDUP_REMOVED lines=124> */
.L_x_2337:
[----:B------:R-:W-:Y:S05]  /*11e70*/  BSYNC B1 ;  /* 0x0000000000017941 */ /* 0x000fea0003800000 */
.L_x_2336:
        /* <DEDUP_REMOVED lines=120> */
.L_x_2339:
[----:B------:R-:W-:Y:S05]  /*12600*/  BSYNC B1 ;  /* 0x0000000000017941 */ /* 0x000fea0003800000 */
.L_x_2338:
        /* <DEDUP_REMOVED lines=124> */
.L_x_2341:
[----:B------:R-:W-:Y:S05]  /*12dd0*/  BSYNC B1 ;  /* 0x0000000000017941 */ /* 0x000fea0003800000 */
.L_x_2340:
        /* <DEDUP_REMOVED lines=120> */
.L_x_2343:
[----:B------:R-:W-:Y:S05]  /*13560*/  BSYNC B1 ;  /* 0x0000000000017941 */ /* 0x000fea0003800000 */
.L_x_2342:
        /* <DEDUP_REMOVED lines=124> */
.L_x_2324:
        /* <DEDUP_REMOVED lines=26> */
[----:B------:R-:W-:Y:S01]  /*13ed0*/  MOV R5, R59 ;  /* 0x0000003b00057202 */ /* 0x000fe20000000f00 */
[C---:B------:R-:W-:Y:S01]  /*13ee0*/  IMAD R0, R215.reuse, R12, RZ ;  /* 0x0000000cd7007224 */ /* 0x040fe200078e02ff */
[----:B------:R-:W-:Y:S01]  /*13ef0*/  ULDC.64 UR4, c[0x0][0x3c8] ;  /* 0x0000f20000047ab9 */ /* 0x000fe20000000a00 */
[----:B------:R-:W-:Y:S01]  /*13f00*/  IMAD.MOV.U32 R4, RZ, RZ, R18 ;  /* 0x000000ffff047224 */ /* 0x000fe200078e0012 */
[----:B------:R-:W-:Y:S01]  /*13f10*/  ULDC.64 UR6, c[0x0][0x3e0] ;  /* 0x0000f80000067ab9 */ /* 0x000fe20000000a00 */
        /* <DEDUP_REMOVED lines=20> */
[----:B------:R-:W-:Y:S02]  /*14060*/  CS2R R30, SRZ ;  /* 0x00000000001e7805 */ /* 0x000fe4000001ff00 */
[----:B------:R-:W-:Y:S01]  /*14070*/  IADD3 R8, P1, R8, UR4, RZ ;  /* 0x0000000408087c10 */ /* 0x000fe2000ff3e0ff */
[----:B------:R-:W-:Y:S01]  /*14080*/  ULDC UR4, c[0x0][0x3d4] ;  /* 0x0000f50000047ab9 */ /* 0x000fe20000000800 */
[----:B------:R-:W-:Y:S02]  /*14090*/  IADD3.X R0, R54, R51, R0, P3, P4 ;  /* 0x0000003336007210 */ /* 0x000fe40001fe8400 */
[----:B------:R-:W-:-:S02]  /*140a0*/  IADD3 R14, P2, R14, UR6, RZ ;  /* 0x000000060e0e7c10 */ /* 0x000fc4000ff5e0ff */
[----:B------:R-:W-:Y:S02]  /*140b0*/  IADD3.X R9, R4, UR5, RZ, P1, !PT ;  /* 0x0000000504097c10 */ /* 0x000fe40008ffe4ff */
        /* <DEDUP_REMOVED lines=11> */
.L_x_2345:
[----:B------:R-:W-:Y:S05]  /*14170*/  BSYNC B1 ;  /* 0x0000000000017941 */ /* 0x000fea0003800000 */
.L_x_2344:
        /* <DEDUP_REMOVED lines=14> */
.L_x_2562:
[----:B------:R-:W-:-:S03]  /*14260*/  UMOV UR4, 0xffffffff ;  /* 0xffffffff00047882 */ /* 0x000fc60000000000 */
[----:B------:R-:W-:Y:S05]  /*14270*/  BRA.DIV UR4, `(.L_x_2347) ;  /* 0x0000017a04047947 */ /* 0x000fea000b800000 */
.L_x_2565:
[----:B------:R-:W-:-:S03]  /*14280*/  UMOV UR4, 0xffffffff ;  /* 0xffffffff00047882 */ /* 0x000fc60000000000 */
[----:B------:R-:W-:Y:S05]  /*14290*/  BRA.DIV UR4, `(.L_x_2348) ;  /* 0x0000017a04247947 */ /* 0x000fea000b800000 */
.L_x_2568:
[----:B------:R-:W-:-:S03]  /*142a0*/  UMOV UR4, 0xffffffff ;  /* 0xffffffff00047882 */ /* 0x000fc60000000000 */
[----:B------:R-:W-:Y:S05]  /*142b0*/  BRA.DIV UR4, `(.L_x_2349) ;  /* 0x0000017a04447947 */ /* 0x000fea000b800000 */
.L_x_2571:
        /* <DEDUP_REMOVED lines=8> */
.L_x_2572:
[----:B------:R-:W-:Y:S05]  /*14340*/  BSYNC B1 ;  /* 0x0000000000017941 */ /* 0x000fea0003800000 */
.L_x_2350:
[----:B------:R-:W-:Y:S05]  /*14350*/  @P0 BRA `(.L_x_2333) ;  /* 0x0000002c00d40947 */ /* 0x000fea0003800000 */
[----:B------:R-:W2:Y:S01]  /*14360*/  LDC R0, c[0x0][0x3d4] ;  /* 0x0000f500ff007b82 */ /* 0x000ea20000000800 */
[----:B------:R-:W-:Y:S01]  /*14370*/  BSSY B1, `(.L_x_2352) ;  /* 0x00000fb000017945 */ /* 0x000fe20003800000 */
[-C--:B--2---:R-:W-:Y:S02]  /*14380*/  ISETP.GE.AND P0, PT, R18, R0.reuse, PT ;  /* 0x000000001200720c */ /* 0x084fe40003f06270 */
[-C--:B------:R-:W-:Y:S02]  /*14390*/  ISETP.GE.AND P1, PT, R193, R0.reuse, PT ;  /* 0x00000000c100720c */ /* 0x080fe40003f26270 */
[----:B------:R-:W-:-:S09]  /*143a0*/  ISETP.GE.AND P2, PT, R195, R0, PT ;  /* 0x00000000c300720c */ /* 0x000fd20003f46270 */
[----:B------:R-:W-:Y:S05]  /*143b0*/  @P0 BRA `(.L_x_2353) ;  /* 0x0000000c00d80947 */ /* 0x000fea0003800000 */
[----:B-1---5:R-:W-:Y:S02]  /*143c0*/  SHF.R.U32.HI R3, RZ, 0x8, R32 ;  /* 0x00000008ff037819 */ /* 0x022fe40000011620 */
        /* <DEDUP_REMOVED lines=10> */
[----:B------:R-:W-:Y:S02]  /*14470*/  SHF.R.U32.HI R10, RZ, 0x8, R33 ;  /* 0x00000008ff0a7819 */ /* 0x000fe40000011621 */
[----:B------:R-:W-:Y:S01]  /*14480*/  PRMT R47, R12, 0x7604, R13 ;  /* 0x000076040c2f7816 */ /* 0x000fe2000000000d */
[----:B------:R-:W-:Y:S01]  /*14490*/  IMAD.SHL.U32 R9, R9, 0x800, RZ ;  /* 0x0000080009097824 */ /* 0x000fe200078e00ff */
[----:B------:R-:W-:-:S02]  /*144a0*/  SHF.R.U32.HI R12, RZ, 0x8, R4 ;  /* 0x00000008ff0c7819 */ /* 0x000fc40000011604 */
[----:B------:R-:W-:Y:S02]  /*144b0*/  LOP3.LUT R11, R33, 0xff, RZ, 0xc0, !PT ;  /* 0x000000ff210b7812 */ /* 0x000fe400078ec0ff */
[----:B------:R-:W-:Y:S02]  /*144c0*/  LOP3.LUT R10, R10, 0xff, RZ, 0xc0, !PT ;  /* 0x000000ff0a0a7812 */ /* 0x000fe400078ec0ff */
[----:B------:R-:W-:Y:S02]  /*144d0*/  LOP3.LUT R8, R196, 0x30, R3, 0xf8, !PT ;  /* 0x00000030c4087812 */ /* 0x000fe400078ef803 */
[----:B------:R-:W-:Y:S02]  /*144e0*/  LOP3.LUT R13, R12, 0xff, RZ, 0xc0, !PT ;  /* 0x000000ff0c0d7812 */ /* 0x000fe400078ec0ff */
[----:B------:R-:W-:Y:S02]  /*144f0*/  PRMT R20, R10, 0x7604, R11 ;  /* 0x000076040a147816 */ /* 0x000fe4000000000b */
[----:B------:R-:W-:-:S02]  /*14500*/  LOP3.LUT R12, R8, R197, RZ, 0x3c, !PT ;  /* 0x000000c5080c7212 */ /* 0x000fc400078e3cff */
[----:B------:R-:W-:Y:S02]  /*14510*/  LOP3.LUT R3, R9, 0xffffe000, RZ, 0xc0, !PT ;  /* 0xffffe00009037812 */ /* 0x000fe400078ec0ff */
[----:B------:R-:W-:Y:S02]  /*14520*/  SHF.R.U32.HI R10, RZ, 0x8, R35 ;  /* 0x00000008ff0a7819 */ /* 0x000fe40000011623 */
[----:B------:R-:W-:Y:S02]  /*14530*/  IADD3 R3, R12, R198, R3 ;  /* 0x000000c60c037210 */ /* 0x000fe40007ffe003 */
[----:B------:R-:W-:Y:S02]  /*14540*/  LOP3.LUT R11, R35, 0xff, RZ, 0xc0, !PT ;  /* 0x000000ff230b7812 */ /* 0x000fe400078ec0ff */
[----:B------:R-:W-:Y:S02]  /*14550*/  LOP3.LUT R10, R10, 0xff, RZ, 0xc0, !PT ;  /* 0x000000ff0a0a7812 */ /* 0x000fe400078ec0ff */
[----:B------:R-:W-:-:S02]  /*14560*/  LOP3.LUT R14, R4, 0xff, RZ, 0xc0, !PT ;  /* 0x000000ff040e7812 */ /* 0x000fc400078ec0ff */
[----:B------:R-:W-:Y:S02]  /*14570*/  IADD3 R3, R16, R3, RZ ;  /* 0x0000000310037210 */ /* 0x000fe40007ffe0ff */
[----:B------:R-:W-:Y:S02]  /*14580*/  PRMT R46, R10, 0x7604, R11 ;  /* 0x000076040a2e7816 */ /* 0x000fe4000000000b */
[----:B------:R-:W1:Y:S01]  /*14590*/  LDS.128 R8, [R222+0x14400] ;  /* 0x01440000de087984 */ /* 0x000e620000000c00 */
[----:B------:R-:W-:Y:S02]  /*145a0*/  PRMT R51, R13, 0x7604, R14 ;  /* 0x000076040d337816 */ /* 0x000fe4000000000e */
[----:B------:R-:W-:Y:S01]  /*145b0*/  SHF.R.U32.HI R49, RZ, 0x8, R6 ;  /* 0x00000008ff317819 */ /* 0x000fe20000011606 */
[----:B------:R-:W2:Y:S01]  /*145c0*/  LDS.128 R12, [R3+0x14400] ;  /* 0x01440000030c7984 */ /* 0x000ea20000000c00 */
[----:B------:R-:W-:Y:S02]  /*145d0*/  SHF.R.U32.HI R45, RZ, 0x8, R5 ;  /* 0x00000008ff2d7819 */ /* 0x000fe40000011605 */
[----:B------:R-:W-:-:S02]  /*145e0*/  LOP3.LUT R50, R6, 0xff, RZ, 0xc0, !PT ;  /* 0x000000ff06327812 */ /* 0x000fc400078ec0ff */
[----:B------:R-:W-:Y:S02]  /*145f0*/  LOP3.LUT R49, R49, 0xff, RZ, 0xc0, !PT ;  /* 0x000000ff31317812 */ /* 0x000fe400078ec0ff */
[----:B------:R-:W-:Y:S02]  /*14600*/  LOP3.LUT R48, R5, 0xff, RZ, 0xc0, !PT ;  /* 0x000000ff05307812 */ /* 0x000fe400078ec0ff */
[----:B------:R-:W-:Y:S02]  /*14610*/  LOP3.LUT R45, R45, 0xff, RZ, 0xc0, !PT ;  /* 0x000000ff2d2d7812 */ /* 0x000fe400078ec0ff */
[----:B------:R-:W-:Y:S02]  /*14620*/  PRMT R57, R49, 0x7604, R50 ;  /* 0x0000760431397816 */ /* 0x000fe40000000032 */
[----:B------:R-:W-:Y:S02]  /*14630*/  SHF.R.U32.HI R49, RZ, 0x10, R35 ;  /* 0x00000010ff317819 */ /* 0x000fe40000011623 */
[----:B------:R-:W-:-:S02]  /*14640*/  SHF.R.U32.HI R52, RZ, 0x8, R7 ;  /* 0x00000008ff347819 */ /* 0x000fc40000011607 */
[----:B------:R-:W-:Y:S01]  /*14650*/  PRMT R48, R45, 0x7604, R48 ;  /* 0x000076042d307816 */ /* 0x000fe20000000030 */
[----:B------:R-:W-:Y:S01]  /*14660*/  IMAD.U32 R49, R49, 0x10000, RZ ;  /* 0x0001000031317824 */ /* 0x000fe200078e00ff */
[----:B------:R-:W-:Y:S02]  /*14670*/  SHF.R.U32.HI R55, RZ, 0x10, R5 ;  /* 0x00000010ff377819 */ /* 0x000fe40000011605 */
[----:B------:R-:W-:Y:S02]  /*14680*/  SHF.R.U32.HI R45, RZ, 0x10, R33 ;  /* 0x00000010ff2d7819 */ /* 0x000fe40000011621 */
[----:B------:R-:W-:Y:S01]  /*14690*/  LOP3.LUT R53, R7, 0xff, RZ, 0xc0, !PT ;  /* 0x000000ff07357812 */ /* 0x000fe200078ec0ff */
[----:B------:R-:W-:Y:S01]  /*146a0*/  IMAD.U32 R55, R55, 0x10000, RZ ;  /* 0x0001000037377824 */ /* 0x000fe200078e00ff */
[----:B------:R-:W-:Y:S01]  /*146b0*/  LOP3.LUT R52, R52, 0xff, RZ, 0xc0, !PT ;  /* 0x000000ff34347812 */ /* 0x000fe200078ec0ff */
[----:B------:R-:W-:Y:S01]  /*146c0*/  IMAD.U32 R45, R45, 0x10000, RZ ;  /* 0x000100002d2d7824 */ /* 0x000fe200078e00ff */
[----:B------:R-:W-:-:S02]  /*146d0*/  SHF.R.U32.HI R59, RZ, 0x10, R7 ;  /* 0x00000010ff3b7819 */ /* 0x000fc40000011607 */
[----:B------:R-:W-:Y:S02]  /*146e0*/  LOP3.LUT R21, R21, 0xff0000, R32, 0xf8, !PT ;  /* 0x00ff000015157812 */ /* 0x000fe400078ef820 */
[----:B------:R-:W-:Y:S01]  /*146f0*/  PRMT R52, R52, 0x7604, R53 ;  /* 0x0000760434347816 */ /* 0x000fe20000000035 */
[----:B------:R-:W-:Y:S01]  /*14700*/  IMAD.U32 R59, R59, 0x10000, RZ ;  /* 0x000100003b3b7824 */ /* 0x000fe200078e00ff */
[----:B------:R-:W-:Y:S02]  /*14710*/  LOP3.LUT R53, R46, 0xff0000, R49, 0xf8, !PT ;  /* 0x00ff00002e357812 */ /* 0x000fe400078ef831 */
[----:B------:R-:W-:Y:S02]  /*14720*/  LOP3.LUT R49, R47, 0xff0000, R34, 0xf8, !PT ;  /* 0x00ff00002f317812 */ /* 0x000fe400078ef822 */
[----:B------:R-:W-:Y:S02]  /*14730*/  LOP3.LUT R55, R48, 0xff0000, R55, 0xf8, !PT ;  /* 0x00ff000030377812 */ /* 0x000fe400078ef837 */
[----:B------:R-:W-:-:S02]  /*14740*/  LOP3.LUT R47, R21, 0xff000000, R32, 0xf8, !PT ;  /* 0xff000000152f7812 */ /* 0x000fc400078ef820 */
[----:B------:R-:W-:Y:S02]  /*14750*/  LOP3.LUT R45, R20, 0xff0000, R45, 0xf8, !PT ;  /* 0x00ff0000142d7812 */ /* 0x000fe400078ef82d */
[--C-:B------:R-:W-:Y:S02]  /*14760*/  LOP3.LUT R21, R51, 0xff0000, R4.reuse, 0xf8, !PT ;  /* 0x00ff000033157812 */ /* 0x100fe400078ef804 */
[----:B------:R-:W-:Y:S02]  /*14770*/  LOP3.LUT R59, R52, 0xff0000, R59, 0xf8, !PT ;  /* 0x00ff0000343b7812 */ /* 0x000fe400078ef83b */
[----:B------:R-:W-:Y:S02]  /*14780*/  LOP3.LUT R55, R55, 0xff000000, R5, 0xf8, !PT ;  /* 0xff00000037377812 */ /* 0x000fe400078ef805 */
[----:B------:R-:W-:Y:S02]  /*14790*/  LOP3.LUT R48, R45, 0xff000000, R33, 0xf8, !PT ;  /* 0xff0000002d307812 */ /* 0x000fe400078ef821 */
[----:B------:R-:W-:-:S02]  /*147a0*/  LOP3.LUT R52, R21, 0xff000000, R4, 0xf8, !PT ;  /* 0xff00000015347812 */ /* 0x000fc400078ef804 */
[-C--:B-1----:R-:W-:Y:S02]  /*147b0*/  F2FP.F16.E4M3.UNPACK_B R21, R11.reuse ;  /* 0x0000000bff15723e */ /* 0x082fe400020006ff */
[----:B------:R-:W-:Y:S02]  /*147c0*/  F2FP.F16.E4M3.UNPACK_B R32, R11.H1 ;  /* 0x0000000bff20723e */ /* 0x000fe400030006ff */
[----:B------:R-:W-:Y:S02]  /*147d0*/  LOP3.LUT R57, R57, 0xff0000, R6, 0xf8, !PT ;  /* 0x00ff000039397812 */ /* 0x000fe400078ef806 */
[-C--:B------:R-:W-:Y:S02]  /*147e0*/  F2FP.F16.E4M3.UNPACK_B R11, R10.reuse ;  /* 0x0000000aff0b723e */ /* 0x080fe400020006ff */
[----:B------:R-:W-:Y:S02]  /*147f0*/  F2FP.F16.E4M3.UNPACK_B R20, R10.H1 ;  /* 0x0000000aff14723e */ /* 0x000fe400030006ff */
[----:B------:R-:W-:-:S02]  /*14800*/  LOP3.LUT R51, R49, 0xff000000, R34, 0xf8, !PT ;  /* 0xff00000031337812 */ /* 0x000fc400078ef822 */
[----:B------:R-:W-:Y:S02]  /*14810*/  F2FP.F16.E4M3.UNPACK_B R54, R55 ;  /* 0x00000037ff36723e */ /* 0x000fe400020006ff */
[----:B--2---:R-:W-:Y:S02]  /*14820*/  F2FP.F16.E4M3.UNPACK_B R10, R13 ;  /* 0x0000000dff0a723e */ /* 0x004fe400020006ff */
[----:B------:R-:W-:Y:S01]  /*14830*/  F2FP.F16.E4M3.UNPACK_B R49, R48 ;  /* 0x00000030ff31723e */ /* 0x000fe200020006ff */
[----:B------:R-:W-:Y:S01]  /*14840*/  HADD2.F32 R56, -RZ, R54.H0_H0 ;  /* 0x20000036ff387230 */ /* 0x000fe20000004100 */
[----:B------:R-:W-:Y:S01]  /*14850*/  LOP3.LUT R58, R57, 0xff000000, R6, 0xf8, !PT ;  /* 0xff000000393a7812 */ /* 0x000fe200078ef806 */
[----:B------:R-:W-:Y:S01]  /*14860*/  HADD2.F32 R5, -RZ, R10.H0_H0 ;  /* 0x2000000aff057230 */ /* 0x000fe20000004100 */
[-C--:B------:R-:W-:Y:S01]  /*14870*/  F2FP.F16.E4M3.UNPACK_B R6, R9.reuse ;  /* 0x00000009ff06723e */ /* 0x080fe200020006ff */
[--C-:B------:R-:W-:Y:S01]  /*14880*/  HADD2.F32 R50, -RZ, R49.reuse.H0_H0 ;  /* 0x20000031ff327230 */ /* 0x100fe20000004100 */
[----:B------:R-:W-:Y:S01]  /*14890*/  LOP3.LUT R59, R59, 0xff000000, R7, 0xf8, !PT ;  /* 0xff0000003b3b7812 */ /* 0x000fe200078ef807 */
[----:B------:R-:W-:Y:S01]  /*148a0*/  HADD2.F32 R57, -RZ, R54.H1_H1 ;  /* 0x30000036ff397230 */ /* 0x000fe20000004100 */
[----:B------:R-:W-:Y:S01]  /*148b0*/  F2FP.F16.E4M3.UNPACK_B R7, R9.H1 ;  /* 0x00000009ff07723e */ /* 0x000fe200030006ff */
[----:B------:R-:W-:Y:S01]  /*148c0*/  HADD2.F32 R9, -RZ, R6.H0_H0 ;  /* 0x20000006ff097230 */ /* 0x000fe20000004100 */
[----:B------:R-:W-:Y:S01]  /*148d0*/  LOP3.LUT R53, R53, 0xff000000, R35, 0xf8, !PT ;  /* 0xff00000035357812 */ /* 0x000fe200078ef823 */
[C---:B------:R-:W-:Y:S01]  /*148e0*/  FMUL.FTZ R60, R5.reuse, R56 ;  /* 0x00000038053c7220 */ /* 0x040fe20000410000 */
[-C--:B------:R-:W-:Y:S01]  /*148f0*/  F2FP.F16.E4M3.UNPACK_B R45, R15.reuse ;  /* 0x0000000fff2d723e */ /* 0x080fe200020006ff */
[----:B------:R-:W-:Y:S01]  /*14900*/  HADD2.F32 R49, -RZ, R49.H1_H1 ;  /* 0x30000031ff317230 */ /* 0x000fe20000004100 */
[----:B------:R-:W-:Y:S01]  /*14910*/  F2FP.F16.E4M3.UNPACK_B R46, R15.H1 ;  /* 0x0000000fff2e723e */ /* 0x000fe200030006ff */
[-C--:B------:R-:W-:Y:S01]  /*14920*/  FMUL.FTZ R15, R5, R50.reuse ;  /* 0x00000032050f7220 */ /* 0x080fe20000410000 */
[----:B------:R-:W-:Y:S01]  /*14930*/  F2FP.F16.E4M3.UNPACK_B R33, R13.H1 ;  /* 0x0000000dff21723e */ /* 0x000fe200030006ff */
[C---:B------:R-:W-:Y:S01]  /*14940*/  FFMA.FTZ R5, R9.reuse, R50, -R60 ;  /* 0x0000003209057223 */ /* 0x040fe2000001083c */
[----:B------:R-:W-:Y:S01]  /*14950*/  F2FP.F16.E4M3.UNPACK_B R34, R14 ;  /* 0x0000000eff22723e */ /* 0x000fe200020006ff */
[----:B------:R-:W-:Y:S01]  /*14960*/  FFMA.FTZ R9, R9, R56, R15 ;  /* 0x0000003809097223 */ /* 0x000fe2000001000f */
[----:B------:R-:W-:Y:S01]  /*14970*/  F2FP.F16.E4M3.UNPACK_B R35, R14.H1 ;  /* 0x0000000eff23723e */ /* 0x000fe200030006ff */
[----:B------:R-:W-:Y:S01]  /*14980*/  HADD2.F32 R14, -RZ, R10.H1_H1 ;  /* 0x3000000aff0e7230 */ /* 0x000fe20000004100 */
[----:B------:R-:W-:Y:S01]  /*14990*/  F2FP.F16.E4M3.UNPACK_B R55, R55.H1 ;  /* 0x00000037ff37723e */ /* 0x000fe200030006ff */
[----:B------:R-:W-:Y:S01]  /*149a0*/  HADD2.F32 R6, -RZ, R6.H1_H1 ;  /* 0x30000006ff067230 */ /* 0x000fe20000004100 */
[----:B------:R-:W-:Y:S01]  /*149b0*/  F2FP.F16.E4M3.UNPACK_B R48, R48.H1 ;  /* 0x00000030ff30723e */ /* 0x000fe200030006ff */
[----:B------:R-:W-:-:S02]  /*149c0*/  HADD2.F32 R15, -RZ, R33.H0_H0 ;  /* 0x20000021ff0f7230 */ /* 0x000fc40000004100 */
[C---:B------:R-:W-:Y:S01]  /*149d0*/  FMUL.FTZ R61, R14.reuse, R57 ;  /* 0x000000390e3d7220 */ /* 0x040fe20000410000 */
[----:B------:R-:W-:Y:S02]  /*149e0*/  HADD2.F32 R54, -RZ, R55.H0_H0 ;  /* 0x20000037ff367230 */ /* 0x000fe40000004100 */
[-C--:B------:R-:W-:Y:S01]  /*149f0*/  FMUL.FTZ R14, R14, R49.reuse ;  /* 0x000000310e0e7220 */ /* 0x080fe20000410000 */
[----:B------:R-:W-:Y:S02]  /*14a00*/  HADD2.F32 R50, -RZ, R48.H0_H0 ;  /* 0x20000030ff327230 */ /* 0x000fe40000004100 */
[C---:B------:R-:W-:Y:S01]  /*14a10*/  FFMA.FTZ R56, R6.reuse, R49, -R61 ;  /* 0x0000003106387223 */ /* 0x040fe2000001083d */
[----:B------:R-:W-:Y:S02]  /*14a20*/  HADD2.F32 R10, -RZ, R7.H0_H0 ;  /* 0x20000007ff0a7230 */ /* 0x000fe40000004100 */
[C---:B------:R-:W-:Y:S01]  /*14a30*/  FMUL.FTZ R63, R15.reuse, R54 ;  /* 0x000000360f3f7220 */ /* 0x040fe20000410000 */
[----:B------:R-:W-:Y:S01]  /*14a40*/  F2FP.F16.E4M3.UNPACK_B R49, R59 ;  /* 0x0000003bff31723e */ /* 0x000fe200020006ff */
[-C--:B------:R-:W-:Y:S01]  /*14a50*/  FMUL.FTZ R15, R15, R50.reuse ;  /* 0x000000320f0f7220 */ /* 0x080fe20000410000 */
[----:B------:R-:W-:Y:S01]  /*14a60*/  FFMA.FTZ R60, R6, R57, R14 ;  /* 0x00000039063c7223 */ /* 0x000fe2000001000e */
[----:B------:R-:W-:Y:S01]  /*14a70*/  FFMA.FTZ R63, R10, R50, -R63 ;  /* 0x000000320a3f7223 */ /* 0x000fe2000001083f */
[----:B------:R-:W-:-:S02]  /*14a80*/  HADD2.F32 R50, -RZ, R55.H1_H1 ;  /* 0x30000037ff327230 */ /* 0x000fc40000004100 */
[----:B------:R-:W-:Y:S01]  /*14a90*/  FFMA.FTZ R54, R10, R54, R15 ;  /* 0x000000360a367223 */ /* 0x000fe2000001000f */
[----:B------:R-:W-:Y:S01]  /*14aa0*/  F2FP.F16.E4M3.UNPACK_B R14, R53 ;  /* 0x00000035ff0e723e */ /* 0x000fe200020006ff */
[----:B------:R-:W-:Y:S01]  /*14ab0*/  HADD2.F32 R33, -RZ, R33.H1_H1 ;  /* 0x30000021ff217230 */ /* 0x000fe20000004100 */
[----:B------:R-:W-:Y:S01]  /*14ac0*/  F2FP.F16.E4M3.UNPACK_B R59, R59.H1 ;  /* 0x0000003bff3b723e */ /* 0x000fe200030006ff */
[----:B------:R-:W-:Y:S01]  /*14ad0*/  HADD2.F32 R48, -RZ, R48.H1_H1 ;  /* 0x30000030ff307230 */ /* 0x000fe20000004100 */
[----:B------:R-:W-:Y:S01]  /*14ae0*/  F2FP.F16.E4M3.UNPACK_B R53, R53.H1 ;  /* 0x00000035ff35723e */ /* 0x000fe200030006ff */
[----:B------:R-:W-:Y:S02]  /*14af0*/  HADD2.F32 R55, -RZ, R49.H0_H0 ;  /* 0x20000031ff377230 */ /* 0x000fe40000004100 */
[C---:B------:R-:W-:Y:S01]  /*14b00*/  FMUL.FTZ R62, R33.reuse, R50 ;  /* 0x00000032213e7220 */ /* 0x040fe20000410000 */
[----:B------:R-:W-:Y:S02]  /*14b10*/  HADD2.F32 R10, -RZ, R45.H0_H0 ;  /* 0x2000002dff0a7230 */ /* 0x000fe40000004100 */
[----:B------:R-:W-:Y:S01]  /*14b20*/  FMUL.FTZ R33, R33, R48 ;  /* 0x0000003021217220 */ /* 0x000fe20000410000 */
[----:B------:R-:W-:Y:S01]  /*14b30*/  HADD2.F32 R7, -RZ, R7.H1_H1 ;  /* 0x30000007ff077230 */ /* 0x000fe20000004100 */
[----:B------:R-:W-:Y:S01]  /*14b40*/  F2FP.F16.E4M3.UNPACK_B R13, R12 ;  /* 0x0000000cff0d723e */ /* 0x000fe200020006ff */
[----:B------:R-:W-:-:S02]  /*14b50*/  HADD2.F32 R15, -RZ, R14.H0_H0 ;  /* 0x2000000eff0f7230 */ /* 0x000fc40000004100 */
[C---:B------:R-:W-:Y:S01]  /*14b60*/  FMUL.FTZ R61, R10.reuse, R55 ;  /* 0x000000370a3d7220 */ /* 0x040fe20000410000 */
[----:B------:R-:W-:Y:S02]  /*14b70*/  HADD2.F32 R6, -RZ, R21.H0_H0 ;  /* 0x20000015ff067230 */ /* 0x000fe40000004100 */
[C---:B------:R-:W-:Y:S01]  /*14b80*/  FFMA.FTZ R62, R7.reuse, R48, -R62 ;  /* 0x00000030073e7223 */ /* 0x040fe2000001083e */
[----:B------:R-:W-:Y:S01]  /*14b90*/  FFMA.FTZ R57, R7, R50, R33 ;  /* 0x0000003207397223 */ /* 0x000fe20000010021 */
[-C--:B------:R-:W-:Y:S01]  /*14ba0*/  FMUL.FTZ R10, R10, R15.reuse ;  /* 0x0000000f0a0a7220 */ /* 0x080fe20000410000 */
[----:B------:R-:W-:Y:S02]  /*14bb0*/  HADD2.F32 R7, -RZ, R46.H0_H0 ;  /* 0x2000002eff077230 */ /* 0x000fe40000004100 */
[C---:B------:R-:W-:Y:S01]  /*14bc0*/  FFMA.FTZ R61, R6.reuse, R15, -R61 ;  /* 0x0000000f063d7223 */ /* 0x040fe2000001083d */
[----:B------:R-:W-:Y:S02]  /*14bd0*/  HADD2.F32 R15, -RZ, R59.H0_H0 ;  /* 0x2000003bff0f7230 */ /* 0x000fe40000004100 */
        /* <DEDUP_REMOVED lines=13> */
[-C--:B------:R-:W-:Y:S01]  /*14cb0*/  F2FP.F16.E4M3.UNPACK_B R4, R8.reuse ;  /* 0x00000008ff04723e */ /* 0x080fe200020006ff */
[----:B------:R-:W-:Y:S01]  /*14cc0*/  FFMA.FTZ R66, R6, R15, R66 ;  /* 0x0000000f06427223 */ /* 0x000fe20000010042 */
[----:B------:R-:W-:Y:S01]  /*14cd0*/  F2FP.F16.E4M3.UNPACK_B R8, R8.H1 ;  /* 0x00000008ff08723e */ /* 0x000fe200030006ff */
[-C--:B------:R-:W-:Y:S01]  /*14ce0*/  FMUL.FTZ R45, R45, R14.reuse ;  /* 0x0000000e2d2d7220 */ /* 0x080fe20000410000 */
[----:B------:R-:W-:Y:S01]  /*14cf0*/  FFMA.FTZ R50, R21, R14, -R50 ;  /* 0x0000000e15327223 */ /* 0x000fe20000010832 */
[----:B------:R-:W-:Y:S01]  /*14d00*/  HADD2.F32 R53, -RZ, R53.H1_H1 ;  /* 0x30000035ff357230 */ /* 0x000fe20000004100 */
[----:B------:R-:W-:Y:S01]  /*14d10*/  F2FP.F16.E4M3.UNPACK_B R15, R52.H1 ;  /* 0x00000034ff0f723e */ /* 0x000fe200030006ff */
[----:B------:R-:W-:-:S02]  /*14d20*/  HADD2.F32 R59, -RZ, R59.H1_H1 ;  /* 0x3000003bff3b7230 */ /* 0x000fc40000004100 */
[----:B------:R-:W-:Y:S01]  /*14d30*/  FFMA.FTZ R64, R21, R48, R45 ;  /* 0x0000003015407223 */ /* 0x000fe2000001002d */
[----:B------:R-:W-:Y:S01]  /*14d40*/  HADD2.F32 R46, -RZ, R46.H1_H1 ;  /* 0x3000002eff2e7230 */ /* 0x000fe20000004100 */
[----:B------:R-:W-:Y:S01]  /*14d50*/  F2FP.F16.E4M3.UNPACK_B R52, R52 ;  /* 0x00000034ff34723e */ /* 0x000fe200020006ff */
[----:B------:R-:W-:Y:S01]  /*14d60*/  HADD2.F32 R7, -RZ, R12.H0_H0 ;  /* 0x2000000cff077230 */ /* 0x000fe20000004100 */
[----:B------:R-:W-:Y:S01]  /*14d70*/  F2FP.F16.E4M3.UNPACK_B R47, R47 ;  /* 0x0000002fff2f723e */ /* 0x000fe200020006ff */
[----:B------:R-:W-:Y:S02]  /*14d80*/  HADD2.F32 R14, -RZ, R10.H0_H0 ;  /* 0x2000000aff0e7230 */ /* 0x000fe40000004100 */
[C---:B------:R-:W-:Y:S01]  /*14d90*/  FMUL.FTZ R45, R46.reuse, R59 ;  /* 0x0000003b2e2d7220 */ /* 0x040fe20000410000 */
[----:B------:R-:W-:Y:S02]  /*14da0*/  HADD2.F32 R21, -RZ, R15.H0_H0 ;  /* 0x2000000fff157230 */ /* 0x000fe40000004100 */
[----:B------:R-:W-:Y:S01]  /*14db0*/  FMUL.FTZ R48, R46, R53 ;  /* 0x000000352e307220 */ /* 0x000fe20000410000 */
[----:B------:R-:W-:-:S02]  /*14dc0*/  HADD2.F32 R6, -RZ, R8.H0_H0 ;  /* 0x20000008ff067230 */ /* 0x000fc40000004100 */
[C---:B------:R-:W-:Y:S01]  /*14dd0*/  FMUL.FTZ R46, R7.reuse, R14 ;  /* 0x0000000e072e7220 */ /* 0x040fe20000410000 */
[----:B------:R-:W-:Y:S02]  /*14de0*/  HADD2.F32 R32, -RZ, R32.H1_H1 ;  /* 0x30000020ff207230 */ /* 0x000fe40000004100 */
[-C--:B------:R-:W-:Y:S01]  /*14df0*/  FMUL.FTZ R33, R7, R21.reuse ;  /* 0x0000001507217220 */ /* 0x080fe20000410000 */
[----:B------:R-:W-:Y:S02]  /*14e00*/  HADD2.F32 R12, -RZ, R12.H1_H1 ;  /* 0x3000000cff0c7230 */ /* 0x000fe40000004100 */
[----:B------:R-:W-:Y:S01]  /*14e10*/  FFMA.FTZ R46, R6, R21, R46 ;  /* 0x00000015062e7223 */ /* 0x000fe2000001002e */
[----:B------:R-:W-:Y:S02]  /*14e20*/  HADD2.F32 R21, -RZ, R15.H1_H1 ;  /* 0x3000000fff157230 */ /* 0x000fe40000004100 */
[----:B------:R-:W-:Y:S01]  /*14e30*/  FFMA.FTZ R68, R32, R53, -R45 ;  /* 0x0000003520447223 */ /* 0x000fe2000001082d */
[----:B------:R-:W-:-:S02]  /*14e40*/  HADD2.F32 R15, -RZ, R10.H1_H1 ;  /* 0x3000000aff0f7230 */ /* 0x000fc40000004100 */
[----:B------:R-:W-:Y:S01]  /*14e50*/  FFMA.FTZ R33, R6, R14, -R33 ;  /* 0x0000000e06217223 */ /* 0x000fe20000010821 */
[----:B------:R-:W-:Y:S02]  /*14e60*/  HADD2.F32 R8, -RZ, R8.H1_H1 ;  /* 0x30000008ff087230 */ /* 0x000fe40000004100 */
[C---:B------:R-:W-:Y:S01]  /*14e70*/  FMUL.FTZ R45, R12.reuse, R21 ;  /* 0x000000150c2d7220 */ /* 0x040fe20000410000 */
[----:B------:R-:W-:Y:S02]  /*14e80*/  HADD2.F32 R10, -RZ, R52.H0_H0 ;  /* 0x20000034ff0a7230 */ /* 0x000fe40000004100 */
[-C--:B------:R-:W-:Y:S01]  /*14e90*/  FMUL.FTZ R12, R12, R15.reuse ;  /* 0x0000000f0c0c7220 */ /* 0x080fe20000410000 */
[----:B------:R-:W-:Y:S02]  /*14ea0*/  HADD2.F32 R7, -RZ, R13.H0_H0 ;  /* 0x2000000dff077230 */ /* 0x000fe40000004100 */
[----:B------:R-:W-:Y:S01]  /*14eb0*/  FFMA.FTZ R14, R8, R15, -R45 ;  /* 0x0000000f080e7223 */ /* 0x000fe2000001082d */
[----:B------:R-:W-:-:S02]  /*14ec0*/  HADD2.F32 R6, -RZ, R4.H0_H0 ;  /* 0x20000004ff067230 */ /* 0x000fc40000004100 */
[----:B------:R-:W-:Y:S01]  /*14ed0*/  FFMA.FTZ R45, R8, R21, R12 ;  /* 0x00000015082d7223 */ /* 0x000fe2000001000c */
[----:B------:R-:W-:Y:S02]  /*14ee0*/  HADD2.F32 R8, -RZ, R47.H0_H0 ;  /* 0x2000002fff087230 */ /* 0x000fe40000004100 */
[C---:B------:R-:W-:Y:S01]  /*14ef0*/  FMUL.FTZ R15, R7.reuse, R10 ;  /* 0x0000000a070f7220 */ /* 0x040fe20000410000 */
[----:B------:R-:W-:Y:S02]  /*14f00*/  HADD2.F32 R52, -RZ, R52.H1_H1 ;  /* 0x30000034ff347230 */ /* 0x000fe40000004100 */
[----:B------:R-:W-:Y:S01]  /*14f10*/  FFMA.FTZ R59, R32, R59, R48 ;  /* 0x0000003b203b7223 */ /* 0x000fe20000010030 */
[----:B------:R-:W-:Y:S02]  /*14f20*/  HADD2.F32 R13, -RZ, R13.H1_H1 ;  /* 0x3000000dff0d7230 */ /* 0x000fe40000004100 */
[----:B------:R-:W-:Y:S01]  /*14f30*/  FMUL.FTZ R7, R7, R8 ;  /* 0x0000000807077220 */ /* 0x000fe20000410000 */
[----:B------:R-:W-:-:S02]  /*14f40*/  HADD2.F32 R47, -RZ, R47.H1_H1 ;  /* 0x3000002fff2f7230 */ /* 0x000fc40000004100 */
[C---:B------:R-:W-:Y:S01]  /*14f50*/  FFMA.FTZ R12, R6.reuse, R8, -R15 ;  /* 0x00000008060c7223 */ /* 0x040fe2000001080f */
[----:B------:R-:W-:Y:S01]  /*14f60*/  HADD2.F32 R4, -RZ, R4.H1_H1 ;  /* 0x30000004ff047230 */ /* 0x000fe20000004100 */
[----:B------:R-:W-:Y:S01]  /*14f70*/  F2FP.F16.E4M3.UNPACK_B R8, R58.H1 ;  /* 0x0000003aff08723e */ /* 0x000fe200030006ff */
[C---:B------:R-:W-:Y:S01]  /*14f80*/  FMUL.FTZ R15, R13.reuse, R52 ;  /* 0x000000340d0f7220 */ /* 0x040fe20000410000 */
[----:B------:R-:W-:Y:S01]  /*14f90*/  FFMA.FTZ R10, R6, R10, R7 ;  /* 0x0000000a060a7223 */ /* 0x000fe20000010007 */
[----:B------:R-:W-:Y:S01]  /*14fa0*/  FMUL.FTZ R13, R13, R47 ;  /* 0x0000002f0d0d7220 */ /* 0x000fe20000410000 */
[----:B------:R-:W-:Y:S01]  /*14fb0*/  F2FP.F16.E4M3.UNPACK_B R7, R51.H1 ;  /* 0x00000033ff07723e */ /* 0x000fe200030006ff */
[C---:B------:R-:W-:Y:S01]  /*14fc0*/  FFMA.FTZ R47, R4.reuse, R47, -R15 ;  /* 0x0000002f042f7223 */ /* 0x040fe2000001080f */
[----:B------:R-:W-:Y:S02]  /*14fd0*/  HADD2.F32 R15, -RZ, R8.H0_H0 ;  /* 0x20000008ff0f7230 */ /* 0x000fe40000004100 */
[----:B------:R-:W-:Y:S01]  /*14fe0*/  FFMA.FTZ R21, R4, R52, R13 ;  /* 0x0000003404157223 */ /* 0x000fe2000001000d */
[----:B------:R-:W-:Y:S01]  /*14ff0*/  HADD2.F32 R6, -RZ, R35.H0_H0 ;  /* 0x20000023ff067230 */ /* 0x000fe20000004100 */
[----:B------:R-:W-:Y:S01]  /*15000*/  F2FP.F16.E4M3.UNPACK_B R58, R58 ;  /* 0x0000003aff3a723e */ /* 0x000fe200020006ff */
        /* <DEDUP_REMOVED lines=16> */
[--C-:B------:R-:W-:Y:S02]  /*15110*/  HADD2.F32 R13, -RZ, R58.reuse.H0_H0 ;  /* 0x2000003aff0d7230 */ /* 0x100fe40000004100 */
        /* <DEDUP_REMOVED lines=8> */
[CC--:B------:R-:W-:Y:S01]  /*151a0*/  FMUL.FTZ R20, R34.reuse, R58.reuse ;  /* 0x0000003a22147220 */ /* 0x0c0fe20000410000 */
        /* <DEDUP_REMOVED lines=13> */
[----:B------:R-:W-:-:S02]  /*15280*/  F2FP.SATFINITE.E4M3.F32.PACK_AB_MERGE_C R5, R56, R5, R62 ;  /* 0x000000053805723e */ /* 0x000fc4000480703e */
[----:B------:R-:W-:Y:S02]  /*15290*/  F2FP.SATFINITE.E4M3.F32.PACK_AB_MERGE_C R7, R50, R61, R7 ;  /* 0x0000003d3207723e */ /* 0x000fe40004807007 */
        /* <DEDUP_REMOVED lines=8> */
.L_x_2353:
[----:B------:R-:W-:Y:S05]  /*15320*/  BSYNC B1 ;  /* 0x0000000000017941 */ /* 0x000fea0003800000 */
.L_x_2352:
[----:B------:R-:W-:Y:S04]  /*15330*/  BSSY B1, `(.L_x_2354) ;  /* 0x0000100000017945 */ /* 0x000fe80003800000 */
[----:B------:R-:W-:Y:S05]  /*15340*/  @P1 BRA `(.L_x_2355) ;  /* 0x0000000c00f81947 */ /* 0x000fea0003800000 */
[----:B-12--5:R-:W-:Y:S02]  /*15350*/  SHF.R.U32.HI R3, RZ, 0x8, R36 ;  /* 0x00000008ff037819 */ /* 0x026fe40000011624 */
        /* <DEDUP_REMOVED lines=8> */
[----:B------:R-:W-:Y:S02]  /*153e0*/  SHF.R.U32.HI R10, RZ, 0x8, R24 ;  /* 0x00000008ff0a7819 */ /* 0x000fe40000011618 */
[----:B------:R-:W-:Y:S02]  /*153f0*/  SHF.L.U32 R5, R5, 0xb, RZ ;  /* 0x0000000b05057819 */ /* 0x000fe400000006ff */
[----:B------:R-:W-:Y:S02]  /*15400*/  LOP3.LUT R4, R196, 0x30, R3, 0xf8, !PT ;  /* 0x00000030c4047812 */ /* 0x000fe400078ef803 */
[----:B------:R-:W-:-:S02]  /*15410*/  SHF.R.U32.HI R7, RZ, 0x8, R37 ;  /* 0x00000008ff077819 */ /* 0x000fc40000011625 */
[----:B------:R-:W-:Y:S02]  /*15420*/  LOP3.LUT R8, R39, 0xff, RZ, 0xc0, !PT ;  /* 0x000000ff27087812 */ /* 0x000fe400078ec0ff */
[----:B------:R-:W-:Y:S02]  /*15430*/  LOP3.LUT R9, R24, 0xff, RZ, 0xc0, !PT ;  /* 0x000000ff18097812 */ /* 0x000fe400078ec0ff */
[----:B------:R-:W-:Y:S02]  /*15440*/  LOP3.LUT R3, R11, 0xff, RZ, 0xc0, !PT ;  /* 0x000000ff0b037812 */ /* 0x000fe400078ec0ff */
[----:B------:R-:W-:Y:S02]  /*15450*/  LOP3.LUT R10, R10, 0xff, RZ, 0xc0, !PT ;  /* 0x000000ff0a0a7812 */ /* 0x000fe400078ec0ff */
[----:B------:R-:W-:Y:S02]  /*15460*/  LOP3.LUT R4, R4, R197, RZ, 0x3c, !PT ;  /* 0x000000c504047212 */ /* 0x000fe400078e3cff */
[----:B------:R-:W-:-:S02]  /*15470*/  LOP3.LUT R5, R5, 0xffffe000, RZ, 0xc0, !PT ;  /* 0xffffe00005057812 */ /* 0x000fc400078ec0ff */
[----:B------:R-:W-:Y:S02]  /*15480*/  LOP3.LUT R6, R37, 0xff, RZ, 0xc0, !PT ;  /* 0x000000ff25067812 */ /* 0x000fe400078ec0ff */
[----:B------:R-:W-:Y:S02]  /*15490*/  LOP3.LUT R7, R7, 0xff, RZ, 0xc0, !PT ;  /* 0x000000ff07077812 */ /* 0x000fe400078ec0ff */
[----:B------:R-:W-:Y:S02]  /*154a0*/  PRMT R33, R3, 0x7604, R8 ;  /* 0x0000760403217816 */ /* 0x000fe40000000008 */
[----:B------:R-:W-:Y:S02]  /*154b0*/  PRMT R45, R10, 0x7604, R9 ;  /* 0x000076040a2d7816 */ /* 0x000fe40000000009 */
[----:B------:R-:W-:Y:S02]  /*154c0*/  IADD3 R3, R4, R198, R5 ;  /* 0x000000c604037210 */ /* 0x000fe40007ffe005 */
[----:B------:R-:W-:-:S02]  /*154d0*/  SHF.R.U32.HI R9, RZ, 0x8, R25 ;  /* 0x00000008ff097819 */ /* 0x000fc40000011619 */
[----:B------:R-:W-:Y:S01]  /*154e0*/  SHF.R.U32.HI R11, RZ, 0x8, R26 ;  /* 0x00000008ff0b7819 */ /* 0x000fe2000001161a */
[----:B------:R-:W-:Y:S01]  /*154f0*/  IMAD.IADD R3, R16, 0x1, R3 ;  /* 0x0000000110037824 */ /* 0x000fe200078e0203 */
[----:B------:R-:W-:Y:S02]  /*15500*/  PRMT R15, R7, 0x7604, R6 ;  /* 0x00007604070f7816 */ /* 0x000fe40000000006 */
[----:B------:R-:W-:Y:S02]  /*15510*/  SHF.R.U32.HI R7, RZ, 0x8, R38 ;  /* 0x00000008ff077819 */ /* 0x000fe40000011626 */
[----:B------:R-:W-:Y:S02]  /*15520*/  LOP3.LUT R8, R25, 0xff, RZ, 0xc0, !PT ;  /* 0x000000ff19087812 */ /* 0x000fe400078ec0ff */
[----:B------:R-:W-:Y:S02]  /*15530*/  LOP3.LUT R10, R26, 0xff, RZ, 0xc0, !PT ;  /* 0x000000ff1a0a7812 */ /* 0x000fe400078ec0ff */
[----:B------:R-:W-:-:S02]  /*15540*/  LOP3.LUT R9, R9, 0xff, RZ, 0xc0, !PT ;  /* 0x000000ff09097812 */ /* 0x000fc400078ec0ff */
[----:B------:R-:W-:Y:S02]  /*15550*/  LOP3.LUT R11, R11, 0xff, RZ, 0xc0, !PT ;  /* 0x000000ff0b0b7812 */ /* 0x000fe400078ec0ff */
[----:B------:R-:W-:Y:S02]  /*15560*/  LOP3.LUT R6, R38, 0xff, RZ, 0xc0, !PT ;  /* 0x000000ff26067812 */ /* 0x000fe400078ec0ff */
[----:B------:R-:W-:Y:S02]  /*15570*/  LOP3.LUT R7, R7, 0xff, RZ, 0xc0, !PT ;  /* 0x000000ff07077812 */ /* 0x000fe400078ec0ff */
[----:B------:R-:W-:Y:S02]  /*15580*/  PRMT R47, R9, 0x7604, R8 ;  /* 0x00007604092f7816 */ /* 0x000fe40000000008 */
[----:B------:R-:W-:Y:S02]  /*15590*/  PRMT R49, R11, 0x7604, R10 ;  /* 0x000076040b317816 */ /* 0x000fe4000000000a */
[----:B------:R-:W1:Y:S01]  /*155a0*/  LDS.128 R8, [R3+0x14400] ;  /* 0x0144000003087984 */ /* 0x000e620000000c00 */
[----:B------:R-:W-:-:S02]  /*155b0*/  PRMT R21, R7, 0x7604, R6 ;  /* 0x0000760407157816 */ /* 0x000fc40000000006 */
[----:B------:R-:W-:Y:S01]  /*155c0*/  SHF.R.U32.HI R35, RZ, 0x8, R27 ;  /* 0x00000008ff237819 */ /* 0x000fe2000001161b */
[----:B------:R-:W2:Y:S01]  /*155d0*/  LDS.128 R4, [R221+0x14400] ;  /* 0x01440000dd047984 */ /* 0x000ea20000000c00 */
[----:B------:R-:W-:Y:S02]  /*155e0*/  LOP3.LUT R12, R27, 0xff, RZ, 0xc0, !PT ;  /* 0x000000ff1b0c7812 */ /* 0x000fe400078ec0ff */
[----:B------:R-:W-:Y:S02]  /*155f0*/  LOP3.LUT R35, R35, 0xff, RZ, 0xc0, !PT ;  /* 0x000000ff23237812 */ /* 0x000fe400078ec0ff */
[----:B------:R-:W-:Y:S02]  /*15600*/  SHF.R.U32.HI R14, RZ, 0x10, R37 ;  /* 0x00000010ff0e7819 */ /* 0x000fe40000011625 */
[----:B------:R-:W-:Y:S02]  /*15610*/  PRMT R51, R35, 0x7604, R12 ;  /* 0x0000760423337816 */ /* 0x000fe4000000000c */
[----:B------:R-:W-:-:S02]  /*15620*/  SHF.R.U32.HI R12, RZ, 0x10, R36 ;  /* 0x00000010ff0c7819 */ /* 0x000fc40000011624 */
[----:B------:R-:W-:Y:S02]  /*15630*/  LOP3.LUT R14, R14, 0xff, RZ, 0xc0, !PT ;  /* 0x000000ff0e0e7812 */ /* 0x000fe400078ec0ff */
[----:B------:R-:W-:Y:S02]  /*15640*/  LOP3.LUT R12, R12, 0xff, RZ, 0xc0, !PT ;  /* 0x000000ff0c0c7812 */ /* 0x000fe400078ec0ff */
[----:B------:R-:W-:Y:S02]  /*15650*/  PRMT R15, R14, 0x7054, R15 ;  /* 0x000070540e0f7816 */ /* 0x000fe4000000000f */
[----:B------:R-:W-:Y:S02]  /*15660*/  SHF.R.U32.HI R14, RZ, 0x10, R25 ;  /* 0x00000010ff0e7819 */ /* 0x000fe40000011619 */
[----:B------:R-:W-:Y:S02]  /*15670*/  PRMT R13, R12, 0x7054, R13 ;  /* 0x000070540c0d7816 */ /* 0x000fe4000000000d */
[----:B------:R-:W-:-:S02]  /*15680*/  SHF.R.U32.HI R12, RZ, 0x10, R24 ;  /* 0x00000010ff0c7819 */ /* 0x000fc40000011618 */
[----:B------:R-:W-:Y:S02]  /*15690*/  SHF.R.U32.HI R20, RZ, 0x10, R38 ;  /* 0x00000010ff147819 */ /* 0x000fe40000011626 */
[----:B------:R-:W-:Y:S02]  /*156a0*/  LOP3.LUT R14, R14, 0xff, RZ, 0xc0, !PT ;  /* 0x000000ff0e0e7812 */ /* 0x000fe400078ec0ff */
[----:B------:R-:W-:Y:S02]  /*156b0*/  SHF.R.U32.HI R32, RZ, 0x10, R39 ;  /* 0x00000010ff207819 */ /* 0x000fe40000011627 */
[----:B------:R-:W-:Y:S02]  /*156c0*/  LOP3.LUT R12, R12, 0xff, RZ, 0xc0, !PT ;  /* 0x000000ff0c0c7812 */ /* 0x000fe400078ec0ff */
[----:B------:R-:W-:Y:S02]  /*156d0*/  LOP3.LUT R20, R20, 0xff, RZ, 0xc0, !PT ;  /* 0x000000ff14147812 */ /* 0x000fe400078ec0ff */
[----:B------:R-:W-:-:S02]  /*156e0*/  PRMT R47, R14, 0x7054, R47 ;  /* 0x000070540e2f7816 */ /* 0x000fc4000000002f */
[----:B------:R-:W-:Y:S02]  /*156f0*/  LOP3.LUT R32, R32, 0xff, RZ, 0xc0, !PT ;  /* 0x000000ff20207812 */ /* 0x000fe400078ec0ff */
[----:B------:R-:W-:Y:S02]  /*15700*/  PRMT R45, R12, 0x7054, R45 ;  /* 0x000070540c2d7816 */ /* 0x000fe4000000002d */
[----:B------:R-:W-:Y:S02]  /*15710*/  PRMT R21, R20, 0x7054, R21 ;  /* 0x0000705414157816 */ /* 0x000fe40000000015 */
[----:B------:R-:W-:Y:S02]  /*15720*/  LOP3.LUT R47, R47, 0xff000000, R25, 0xf8, !PT ;  /* 0xff0000002f2f7812 */ /* 0x000fe400078ef819 */
[----:B------:R-:W-:Y:S02]  /*15730*/  PRMT R35, R32, 0x7054, R33 ;  /* 0x0000705420237816 */ /* 0x000fe40000000021 */
[----:B------:R-:W-:-:S02]  /*15740*/  SHF.R.U32.HI R20, RZ, 0x10, R26 ;  /* 0x00000010ff147819 */ /* 0x000fc4000001161a */
[----:B------:R-:W-:Y:S02]  /*15750*/  LOP3.LUT R33, R13, 0xff000000, R36, 0xf8, !PT ;  /* 0xff0000000d217812 */ /* 0x000fe400078ef824 */
[----:B------:R-:W-:Y:S02]  /*15760*/  LOP3.LUT R36, R15, 0xff000000, R37, 0xf8, !PT ;  /* 0xff0000000f247812 */ /* 0x000fe400078ef825 */
[----:B------:R-:W-:Y:S02]  /*15770*/  LOP3.LUT R45, R45, 0xff000000, R24, 0xf8, !PT ;  /* 0xff0000002d2d7812 */ /* 0x000fe400078ef818 */
[----:B------:R-:W-:Y:S02]  /*15780*/  SHF.R.U32.HI R32, RZ, 0x10, R27 ;  /* 0x00000010ff207819 */ /* 0x000fe4000001161b */
[----:B------:R-:W-:Y:S02]  /*15790*/  F2FP.F16.E4M3.UNPACK_B R37, R47 ;  /* 0x0000002fff25723e */ /* 0x000fe400020006ff */
[----:B-1----:R-:W-:-:S02]  /*157a0*/  F2FP.F16.E4M3.UNPACK_B R24, R9 ;  /* 0x00000009ff18723e */ /* 0x002fc400020006ff */
[----:B------:R-:W-:Y:S01]  /*157b0*/  LOP3.LUT R20, R20, 0xff, RZ, 0xc0, !PT ;  /* 0x000000ff14147812 */ /* 0x000fe200078ec0ff */
[----:B------:R-:W-:Y:S01]  /*157c0*/  HADD2.F32 R46, -RZ, R37.H0_H0 ;  /* 0x20000025ff2e7230 */ /* 0x000fe20000004100 */
[----:B------:R-:W-:Y:S02]  /*157d0*/  F2FP.F16.E4M3.UNPACK_B R34, R36 ;  /* 0x00000024ff22723e */ /* 0x000fe400020006ff */
[----:B------:R-:W-:Y:S02]  /*157e0*/  LOP3.LUT R32, R32, 0xff, RZ, 0xc0, !PT ;  /* 0x000000ff20207812 */ /* 0x000fe400078ec0ff */
[-C--:B--2---:R-:W-:Y:S02]  /*157f0*/  F2FP.F16.E4M3.UNPACK_B R12, R5.reuse ;  /* 0x00000005ff0c723e */ /* 0x084fe400020006ff */
[----:B------:R-:W-:Y:S01]  /*15800*/  F2FP.F16.E4M3.UNPACK_B R13, R5.H1 ;  /* 0x00000005ff0d723e */ /* 0x000fe200030006ff */
[--C-:B------:R-:W-:Y:S01]  /*15810*/  HADD2.F32 R5, -RZ, R24.reuse.H0_H0 ;  /* 0x20000018ff057230 */ /* 0x100fe20000004100 */
[----:B------:R-:W-:Y:S01]  /*15820*/  PRMT R49, R20, 0x7054, R49 ;  /* 0x0000705414317816 */ /* 0x000fe20000000031 */
[----:B------:R-:W-:Y:S01]  /*15830*/  HADD2.F32 R24, -RZ, R24.H1_H1 ;  /* 0x30000018ff187230 */ /* 0x000fe20000004100 */
[----:B------:R-:W-:Y:S01]  /*15840*/  LOP3.LUT R39, R35, 0xff000000, R39, 0xf8, !PT ;  /* 0xff00000023277812 */ /* 0x000fe200078ef827 */
[----:B------:R-:W-:Y:S01]  /*15850*/  HADD2.F32 R35, -RZ, R34.H0_H0 ;  /* 0x20000022ff237230 */ /* 0x000fe20000004100 */
[----:B------:R-:W-:-:S02]  /*15860*/  PRMT R51, R32, 0x7054, R51 ;  /* 0x0000705420337816 */ /* 0x000fc40000000033 */
[-C--:B------:R-:W-:Y:S02]  /*15870*/  F2FP.F16.E4M3.UNPACK_B R14, R6.reuse ;  /* 0x00000006ff0e723e */ /* 0x080fe400020006ff */
[----:B------:R-:W-:Y:S01]  /*15880*/  F2FP.F16.E4M3.UNPACK_B R15, R6.H1 ;  /* 0x00000006ff0f723e */ /* 0x000fe200030006ff */
[----:B------:R-:W-:Y:S01]  /*15890*/  HADD2.F32 R6, -RZ, R12.H0_H0 ;  /* 0x2000000cff067230 */ /* 0x000fe20000004100 */
[----:B------:R-:W-:Y:S01]  /*158a0*/  LOP3.LUT R48, R49, 0xff000000, R26, 0xf8, !PT ;  /* 0xff00000031307812 */ /* 0x000fe200078ef81a */
[----:B------:R-:W-:Y:S01]  /*158b0*/  FMUL.FTZ R49, R5, R46 ;  /* 0x0000002e05317220 */ /* 0x000fe20000410000 */
[----:B------:R-:W-:Y:S01]  /*158c0*/  LOP3.LUT R50, R51, 0xff000000, R27, 0xf8, !PT ;  /* 0xff00000033327812 */ /* 0x000fe200078ef81b */
[----:B------:R-:W-:Y:S01]  /*158d0*/  FMUL.FTZ R51, R5, R35 ;  /* 0x0000002305337220 */ /* 0x000fe20000410000 */
[----:B------:R-:W-:Y:S01]  /*158e0*/  F2FP.F16.E4M3.UNPACK_B R25, R9.H1 ;  /* 0x00000009ff19723e */ /* 0x000fe200030006ff */
[C---:B------:R-:W-:Y:S01]  /*158f0*/  FFMA.FTZ R5, R6.reuse, R35, -R49 ;  /* 0x0000002306057223 */ /* 0x040fe20000010831 */
[----:B------:R-:W-:Y:S01]  /*15900*/  F2FP.F16.E4M3.UNPACK_B R47, R47.H1 ;  /* 0x0000002fff2f723e */ /* 0x000fe200030006ff */
[----:B------:R-:W-:Y:S01]  /*15910*/  HADD2.F32 R49, -RZ, R37.H1_H1 ;  /* 0x30000025ff317230 */ /* 0x000fe20000004100 */
[----:B------:R-:W-:Y:S01]  /*15920*/  F2FP.F16.E4M3.UNPACK_B R36, R36.H1 ;  /* 0x00000024ff24723e */ /* 0x000fe200030006ff */
[----:B------:R-:W-:Y:S01]  /*15930*/  HADD2.F32 R35, -RZ, R34.H1_H1 ;  /* 0x30000022ff237230 */ /* 0x000fe20000004100 */
[-C--:B------:R-:W-:Y:S01]  /*15940*/  F2FP.F16.E4M3.UNPACK_B R27, R11.reuse ;  /* 0x0000000bff1b723e */ /* 0x080fe200020006ff */
[----:B------:R-:W-:Y:S01]  /*15950*/  FFMA.FTZ R46, R6, R46, R51 ;  /* 0x0000002e062e7223 */ /* 0x000fe20000010033 */
[----:B------:R-:W-:Y:S01]  /*15960*/  F2FP.F16.E4M3.UNPACK_B R32, R11.H1 ;  /* 0x0000000bff20723e */ /* 0x000fe200030006ff */
[----:B------:R-:W-:Y:S01]  /*15970*/  HADD2.F32 R51, -RZ, R47.H0_H0 ;  /* 0x2000002fff337230 */ /* 0x000fe20000004100 */
[-C--:B------:R-:W-:Y:S01]  /*15980*/  F2FP.F16.E4M3.UNPACK_B R11, R10.reuse ;  /* 0x0000000aff0b723e */ /* 0x080fe200020006ff */
[----:B------:R-:W-:Y:S01]  /*15990*/  HADD2.F32 R12, -RZ, R12.H1_H1 ;  /* 0x3000000cff0c7230 */ /* 0x000fe20000004100 */
[----:B------:R-:W-:Y:S01]  /*159a0*/  F2FP.F16.E4M3.UNPACK_B R26, R10.H1 ;  /* 0x0000000aff1a723e */ /* 0x000fe200030006ff */
[----:B------:R-:W-:-:S02]  /*159b0*/  HADD2.F32 R10, -RZ, R25.H0_H0 ;  /* 0x20000019ff0a7230 */ /* 0x000fc40000004100 */
[C---:B------:R-:W-:Y:S01]  /*159c0*/  FMUL.FTZ R53, R24.reuse, R49 ;  /* 0x0000003118357220 */ /* 0x040fe20000410000 */
[----:B------:R-:W-:Y:S02]  /*159d0*/  HADD2.F32 R37, -RZ, R36.H0_H0 ;  /* 0x20000024ff257230 */ /* 0x000fe40000004100 */
[----:B------:R-:W-:Y:S01]  /*159e0*/  FMUL.FTZ R24, R24, R35 ;  /* 0x0000002318187220 */ /* 0x000fe20000410000 */
[----:B------:R-:W-:Y:S02]  /*159f0*/  HADD2.F32 R6, -RZ, R13.H0_H0 ;  /* 0x2000000dff067230 */ /* 0x000fe40000004100 */
[----:B------:R-:W-:Y:S01]  /*15a00*/  FMUL.FTZ R55, R10, R51 ;  /* 0x000000330a377220 */ /* 0x000fe20000410000 */
        /* <DEDUP_REMOVED lines=13> */
[----:B------:R-:W-:Y:S01]  /*15ae0*/  LOP3.LUT R38, R21, 0xff000000, R38, 0xf8, !PT ;  /* 0xff00000015267812 */ /* 0x000fe200078ef826 */
        /* <DEDUP_REMOVED lines=29> */
[----:B------:R-:W-:Y:S01]  /*15cc0*/  FMUL.FTZ R10, R10, R13 ;  /* 0x0000000d0a0a7220 */ /* 0x000fe20000410000 */
        /* <DEDUP_REMOVED lines=17> */
[----:B------:R-:W-:Y:S02]  /*15de0*/  HADD2.F32 R6, -RZ, R4.H0_H0 ;  /* 0x20000004ff067230 */ /* 0x000fe40000004100 */
[C---:B------:R-:W-:Y:S01]  /*15df0*/  FMUL.FTZ R24, R32.reuse, R50 ;  /* 0x0000003220187220 */ /* 0x040fe20000410000 */
[----:B------:R-:W-:Y:S02]  /*15e00*/  HADD2.F32 R21, -RZ, R21.H1_H1 ;  /* 0x30000015ff157230 */ /* 0x000fe40000004100 */
[----:B------:R-:W-:Y:S01]  /*15e10*/  FMUL.FTZ R35, R32, R39 ;  /* 0x0000002720237220 */ /* 0x000fe20000410000 */
[----:B------:R-:W-:-:S02]  /*15e20*/  HADD2.F32 R8, -RZ, R8.H1_H1 ;  /* 0x30000008ff087230 */ /* 0x000fc40000004100 */
[C---:B------:R-:W-:Y:S01]  /*15e30*/  FFMA.FTZ R32, R6.reuse, R25, R10 ;  /* 0x0000001906207223 */ /* 0x040fe2000001000a */
[----:B------:R-:W-:Y:S02]  /*15e40*/  HADD2.F32 R25, -RZ, R20.H1_H1 ;  /* 0x30000014ff197230 */ /* 0x000fe40000004100 */
[C---:B------:R-:W-:Y:S01]  /*15e50*/  FFMA.FTZ R60, R21.reuse, R39, -R24 ;  /* 0x00000027153c7223 */ /* 0x040fe20000010818 */
        /* <DEDUP_REMOVED lines=11> */
[----:B------:R-:W-:Y:S02]  /*15f10*/  HADD2.F32 R8, -RZ, R45.H1_H1 ;  /* 0x3000002dff087230 */ /* 0x000fe40000004100 */
[----:B------:R-:W-:Y:S01]  /*15f20*/  FMUL.FTZ R25, R6, R21 ;  /* 0x0000001506197220 */ /* 0x000fe20000410000 */
[----:B------:R-:W-:-:S02]  /*15f30*/  HADD2.F32 R9, -RZ, R9.H1_H1 ;  /* 0x30000009ff097230 */ /* 0x000fc40000004100 */
[-C--:B------:R-:W-:Y:S01]  /*15f40*/  FMUL.FTZ R27, R6, R13.reuse ;  /* 0x0000000d061b7220 */ /* 0x080fe20000410000 */
[----:B------:R-:W-:Y:S01]  /*15f50*/  HADD2.F32 R4, -RZ, R7.H0_H0 ;  /* 0x20000007ff047230 */ /* 0x000fe20000004100 */
        /* <DEDUP_REMOVED lines=19> */
[----:B------:R-:W-:Y:S01]  /*16090*/  HADD2.F32 R10, -RZ, R10.H1_H1 ;  /* 0x3000000aff0a7230 */ /* 0x000fe20000004100 */
[----:B------:R-:W-:Y:S01]  /*160a0*/  F2FP.SATFINITE.E4M3.F32.PACK_AB_MERGE_C R5, R52, R5, R54 ;  /* 0x000000053405723e */ /* 0x000fe20004807036 */
[----:B------:R-:W-:-:S02]  /*160b0*/  HADD2.F32 R26, -RZ, R26.H1_H1 ;  /* 0x3000001aff1a7230 */ /* 0x000fc40000004100 */
[C---:B------:R-:W-:Y:S01]  /*160c0*/  FFMA.FTZ R21, R4.reuse, R7, -R13 ;  /* 0x0000000704157223 */ /* 0x040fe2000001080d */
[----:B------:R-:W-:Y:S02]  /*160d0*/  HADD2.F32 R15, -RZ, R15.H1_H1 ;  /* 0x3000000fff0f7230 */ /* 0x000fe40000004100 */
[----:B------:R-:W-:Y:S01]  /*160e0*/  FFMA.FTZ R33, R4, R9, R33 ;  /* 0x0000000904217223 */ /* 0x000fe20000010021 */
[--C-:B------:R-:W-:Y:S02]  /*160f0*/  HADD2.F32 R9, -RZ, R48.reuse.H0_H0 ;  /* 0x20000030ff097230 */ /* 0x100fe40000004100 */
[C---:B------:R-:W-:Y:S01]  /*16100*/  FMUL.FTZ R6, R26.reuse, R10 ;  /* 0x0000000a1a067220 */ /* 0x040fe20000410000 */
[-C--:B------:R-:W-:Y:S01]  /*16110*/  FMUL.FTZ R7, R26, R8.reuse ;  /* 0x000000081a077220 */ /* 0x080fe20000410000 */
[----:B------:R-:W-:Y:S02]  /*16120*/  HADD2.F32 R48, -RZ, R48.H1_H1 ;  /* 0x30000030ff307230 */ /* 0x000fe40000004100 */
[C---:B------:R-:W-:Y:S01]  /*16130*/  FFMA.FTZ R26, R15.reuse, R8, -R6 ;  /* 0x000000080f1a7223 */ /* 0x040fe20000010806 */
[----:B------:R-:W-:Y:S01]  /*16140*/  FFMA.FTZ R34, R15, R10, R7 ;  /* 0x0000000a0f227223 */ /* 0x000fe20000010007 */
[----:B------:R-:W-:-:S02]  /*16150*/  HADD2.F32 R6, -RZ, R11.H0_H0 ;  /* 0x2000000bff067230 */ /* 0x000fc40000004100 */
[--C-:B------:R-:W-:Y:S01]  /*16160*/  HADD2.F32 R7, -RZ, R38.reuse.H0_H0 ;  /* 0x20000026ff077230 */ /* 0x100fe20000004100 */
[----:B------:R-:W-:Y:S01]  /*16170*/  F2FP.SATFINITE.E4M3.F32.PACK_AB_MERGE_C R21, R26, R21, RZ ;  /* 0x000000151a15723e */ /* 0x000fe200048070ff */
[----:B------:R-:W-:Y:S02]  /*16180*/  HADD2.F32 R11, -RZ, R11.H1_H1 ;  /* 0x3000000bff0b7230 */ /* 0x000fe40000004100 */
[C---:B------:R-:W-:Y:S01]  /*16190*/  FMUL.FTZ R13, R6.reuse, R9 ;  /* 0x00000009060d7220 */ /* 0x040fe20000410000 */
[----:B------:R-:W-:Y:S02]  /*161a0*/  HADD2.F32 R38, -RZ, R38.H1_H1 ;  /* 0x30000026ff267230 */ /* 0x000fe40000004100 */
[----:B------:R-:W-:Y:S01]  /*161b0*/  FMUL.FTZ R8, R6, R7 ;  /* 0x0000000706087220 */ /* 0x000fe20000410000 */
[--C-:B------:R-:W-:Y:S02]  /*161c0*/  HADD2.F32 R4, -RZ, R14.reuse.H0_H0 ;  /* 0x2000000eff047230 */ /* 0x100fe40000004100 */
[----:B------:R-:W-:Y:S01]  /*161d0*/  FMUL.FTZ R15, R11, R48 ;  /* 0x000000300b0f7220 */ /* 0x000fe20000410000 */
[----:B------:R-:W-:-:S02]  /*161e0*/  HADD2.F32 R14, -RZ, R14.H1_H1 ;  /* 0x3000000eff0e7230 */ /* 0x000fc40000004100 */
[-C--:B------:R-:W-:Y:S01]  /*161f0*/  FMUL.FTZ R11, R11, R38.reuse ;  /* 0x000000260b0b7220 */ /* 0x080fe20000410000 */
        /* <DEDUP_REMOVED lines=10> */
[----:B------:R-:W-:Y:S02]  /*162a0*/  F2FP.SATFINITE.E4M3.F32.PACK_AB_MERGE_C R7, R56, R47, R7 ;  /* 0x0000002f3807723e */ /* 0x000fe40004807007 */
[----:B------:R-:W-:Y:S02]  /*162b0*/  F2FP.SATFINITE.E4M3.F32.PACK_AB_MERGE_C R4, R12, R25, R4 ;  /* 0x000000190c04723e */ /* 0x000fe40004807004 */
[----:B------:R-:W-:Y:S02]  /*162c0*/  F2FP.SATFINITE.E4M3.F32.PACK_AB_MERGE_C R6, R15, R6, R21 ;  /* 0x000000060f06723e */ /* 0x000fe40004807015 */
[----:B------:R-:W-:-:S02]  /*162d0*/  F2FP.SATFINITE.E4M3.F32.PACK_AB_MERGE_C R9, R49, R46, R9 ;  /* 0x0000002e3109723e */ /* 0x000fc40004807009 */
[----:B------:R-:W-:Y:S01]  /*162e0*/  F2FP.SATFINITE.E4M3.F32.PACK_AB_MERGE_C R11, R58, R53, R11 ;  /* 0x000000353a0b723e */ /* 0x000fe2000480700b */
[----:B------:R3:W-:Y:S01]  /*162f0*/  STS.128 [R221+0x14400], R4 ;  /* 0x01440004dd007388 */ /* 0x0007e20000000c00 */
[----:B------:R-:W-:Y:S02]  /*16300*/  F2FP.SATFINITE.E4M3.F32.PACK_AB_MERGE_C R8, R20, R27, R8 ;  /* 0x0000001b1408723e */ /* 0x000fe40004807008 */
[----:B------:R-:W-:-:S05]  /*16310*/  F2FP.SATFINITE.E4M3.F32.PACK_AB_MERGE_C R10, R13, R10, R33 ;  /* 0x0000000a0d0a723e */ /* 0x000fca0004807021 */
[----:B------:R3:W-:Y:S02]  /*16320*/  STS.128 [R3+0x14400], R8 ;  /* 0x0144000803007388 */ /* 0x0007e40000000c00 */
.L_x_2355:
[----:B------:R-:W-:Y:S05]  /*16330*/  BSYNC B1 ;  /* 0x0000000000017941 */ /* 0x000fea0003800000 */
.L_x_2354:
[----:B------:R-:W-:Y:S05]  /*16340*/  @P2 BRA `(.L_x_2333) ;  /* 0x0000000c00d82947 */ /* 0x000fea0003800000 */
[----:B-123-5:R-:W-:Y:S02]  /*16350*/  SHF.R.U32.HI R3, RZ, 0x8, R40 ;  /* 0x00000008ff037819 */ /* 0x02efe40000011628 */
        /* <DEDUP_REMOVED lines=12> */
[----:B------:R-:W-:-:S02]  /*16420*/  PRMT R15, R7, 0x7604, R8 ;  /* 0x00007604070f7816 */ /* 0x000fc40000000008 */
[----:B------:R-:W-:Y:S02]  /*16430*/  SHF.R.U32.HI R5, RZ, 0x8, R41 ;  /* 0x00000008ff057819 */ /* 0x000fe40000011629 */
[----:B------:R-:W-:Y:S02]  /*16440*/  SHF.R.U32.HI R7, RZ, 0x8, R28 ;  /* 0x00000008ff077819 */ /* 0x000fe4000001161c */
[----:B------:R-:W-:Y:S02]  /*16450*/  LOP3.LUT R0, R0, R197, RZ, 0x3c, !PT ;  /* 0x000000c500007212 */ /* 0x000fe400078e3cff */
[----:B------:R-:W-:Y:S02]  /*16460*/  LOP3.LUT R3, R4, 0xffffe000, RZ, 0xc0, !PT ;  /* 0xffffe00004037812 */ /* 0x000fe400078ec0ff */
[----:B------:R-:W-:Y:S02]  /*16470*/  LOP3.LUT R6, R41, 0xff, RZ, 0xc0, !PT ;  /* 0x000000ff29067812 */ /* 0x000fe400078ec0ff */
[----:B------:R-:W-:-:S02]  /*16480*/  LOP3.LUT R5, R5, 0xff, RZ, 0xc0, !PT ;  /* 0x000000ff05057812 */ /* 0x000fc400078ec0ff */
[----:B------:R-:W-:Y:S02]  /*16490*/  LOP3.LUT R8, R28, 0xff, RZ, 0xc0, !PT ;  /* 0x000000ff1c087812 */ /* 0x000fe400078ec0ff */
[----:B------:R-:W-:Y:S02]  /*164a0*/  LOP3.LUT R7, R7, 0xff, RZ, 0xc0, !PT ;  /* 0x000000ff07077812 */ /* 0x000fe400078ec0ff */
[----:B------:R-:W-:Y:S02]  /*164b0*/  IADD3 R3, R0, R198, R3 ;  /* 0x000000c600037210 */ /* 0x000fe40007ffe003 */
[----:B------:R-:W-:Y:S02]  /*164c0*/  PRMT R12, R5, 0x7604, R6 ;  /* 0x00007604050c7816 */ /* 0x000fe40000000006 */
[----:B------:R-:W-:Y:S01]  /*164d0*/  PRMT R25, R7, 0x7604, R8 ;  /* 0x0000760407197816 */ /* 0x000fe20000000008 */
[----:B------:R-:W-:Y:S01]  /*164e0*/  IMAD.IADD R0, R16, 0x1, R3 ;  /* 0x0000000110007824 */ /* 0x000fe200078e0203 */
[----:B------:R-:W-:-:S02]  /*164f0*/  SHF.R.U32.HI R5, RZ, 0x8, R43 ;  /* 0x00000008ff057819 */ /* 0x000fc4000001162b */
[----:B------:R-:W-:Y:S02]  /*16500*/  SHF.R.U32.HI R8, RZ, 0x8, R29 ;  /* 0x00000008ff087819 */ /* 0x000fe4000001161d */
[----:B------:R-:W-:Y:S02]  /*16510*/  LOP3.LUT R6, R43, 0xff, RZ, 0xc0, !PT ;  /* 0x000000ff2b067812 */ /* 0x000fe400078ec0ff */
[----:B------:R-:W-:Y:S02]  /*16520*/  LOP3.LUT R5, R5, 0xff, RZ, 0xc0, !PT ;  /* 0x000000ff05057812 */ /* 0x000fe400078ec0ff */
[----:B------:R-:W-:Y:S02]  /*16530*/  LOP3.LUT R3, R8, 0xff, RZ, 0xc0, !PT ;  /* 0x000000ff08037812 */ /* 0x000fe400078ec0ff */
[----:B------:R-:W1:Y:S01]  /*16540*/  LDS.128 R8, [R0+0x14400] ;  /* 0x0144000000087984 */ /* 0x000e620000000c00 */
[----:B------:R-:W-:Y:S02]  /*16550*/  PRMT R14, R5, 0x7604, R6 ;  /* 0x00007604050e7816 */ /* 0x000fe40000000006 */
[----:B------:R-:W-:Y:S01]  /*16560*/  SHF.R.U32.HI R26, RZ, 0x8, R31 ;  /* 0x00000008ff1a7819 */ /* 0x000fe2000001161f */
[----:B------:R-:W2:Y:S01]  /*16570*/  LDS.128 R4, [R220+0x14400] ;  /* 0x01440000dc047984 */ /* 0x000ea20000000c00 */
[----:B------:R-:W-:-:S02]  /*16580*/  LOP3.LUT R20, R29, 0xff, RZ, 0xc0, !PT ;  /* 0x000000ff1d147812 */ /* 0x000fc400078ec0ff */
[----:B------:R-:W-:Y:S02]  /*16590*/  LOP3.LUT R27, R31, 0xff, RZ, 0xc0, !PT ;  /* 0x000000ff1f1b7812 */ /* 0x000fe400078ec0ff */
[----:B------:R-:W-:Y:S02]  /*165a0*/  LOP3.LUT R26, R26, 0xff, RZ, 0xc0, !PT ;  /* 0x000000ff1a1a7812 */ /* 0x000fe400078ec0ff */
[----:B------:R-:W-:Y:S02]  /*165b0*/  PRMT R20, R3, 0x7604, R20 ;  /* 0x0000760403147816 */ /* 0x000fe40000000014 */
[----:B------:R-:W-:Y:S02]  /*165c0*/  SHF.R.U32.HI R3, RZ, 0x10, R41 ;  /* 0x00000010ff037819 */ /* 0x000fe40000011629 */
[----:B------:R-:W-:Y:S02]  /*165d0*/  PRMT R26, R26, 0x7604, R27 ;  /* 0x000076041a1a7816 */ /* 0x000fe4000000001b */
[----:B------:R-:W-:Y:S01]  /*165e0*/  SHF.R.U32.HI R27, RZ, 0x10, R29 ;  /* 0x00000010ff1b7819 */ /* 0x000fe2000001161d */
[----:B------:R-:W-:Y:S01]  /*165f0*/  IMAD.U32 R3, R3, 0x10000, RZ ;  /* 0x0001000003037824 */ /* 0x000fe200078e00ff */
[----:B------:R-:W-:-:S02]  /*16600*/  SHF.R.U32.HI R21, RZ, 0x8, R30 ;  /* 0x00000008ff157819 */ /* 0x000fc4000001161e */
[----:B------:R-:W-:Y:S01]  /*16610*/  LOP3.LUT R24, R30, 0xff, RZ, 0xc0, !PT ;  /* 0x000000ff1e187812 */ /* 0x000fe200078ec0ff */
[----:B------:R-:W-:Y:S01]  /*16620*/  IMAD.U32 R27, R27, 0x10000, RZ ;  /* 0x000100001b1b7824 */ /* 0x000fe200078e00ff */
[----:B------:R-:W-:Y:S02]  /*16630*/  LOP3.LUT R21, R21, 0xff, RZ, 0xc0, !PT ;  /* 0x000000ff15157812 */ /* 0x000fe400078ec0ff */
[----:B------:R-:W-:Y:S02]  /*16640*/  LOP3.LUT R13, R13, 0xff0000, R40, 0xf8, !PT ;  /* 0x00ff00000d0d7812 */ /* 0x000fe400078ef828 */
[----:B------:R-:W-:Y:S02]  /*16650*/  SHF.R.U32.HI R37, RZ, 0x10, R31 ;  /* 0x00000010ff257819 */ /* 0x000fe4000001161f */
[----:B------:R-:W-:Y:S02]  /*16660*/  LOP3.LUT R3, R12, 0xff0000, R3, 0xf8, !PT ;  /* 0x00ff00000c037812 */ /* 0x000fe400078ef803 */
[----:B------:R-:W-:Y:S01]  /*16670*/  PRMT R33, R21, 0x7604, R24 ;  /* 0x0000760415217816 */ /* 0x000fe20000000018 */
[----:B------:R-:W-:Y:S01]  /*16680*/  IMAD.U32 R37, R37, 0x10000, RZ ;  /* 0x0001000025257824 */ /* 0x000fe200078e00ff */
[----:B------:R-:W-:-:S02]  /*16690*/  LOP3.LUT R35, R20, 0xff0000, R27, 0xf8, !PT ;  /* 0x00ff000014237812 */ /* 0x000fc400078ef81b */
[----:B------:R-:W-:Y:S02]  /*166a0*/  LOP3.LUT R27, R13, 0xff000000, R40, 0xf8, !PT ;  /* 0xff0000000d1b7812 */ /* 0x000fe400078ef828 */
[----:B------:R-:W-:Y:S02]  /*166b0*/  LOP3.LUT R40, R3, 0xff000000, R41, 0xf8, !PT ;  /* 0xff00000003287812 */ /* 0x000fe400078ef829 */
[----:B------:R-:W-:Y:S02]  /*166c0*/  LOP3.LUT R3, R33, 0xff0000, R30, 0xf8, !PT ;  /* 0x00ff000021037812 */ /* 0x000fe400078ef81e */
[----:B------:R-:W-:Y:S02]  /*166d0*/  LOP3.LUT R35, R35, 0xff000000, R29, 0xf8, !PT ;  /* 0xff00000023237812 */ /* 0x000fe400078ef81d */
[----:B------:R-:W-:Y:S02]  /*166e0*/  SHF.R.U32.HI R21, RZ, 0x10, R43 ;  /* 0x00000010ff157819 */ /* 0x000fe4000001162b */
[----:B------:R-:W-:-:S02]  /*166f0*/  LOP3.LUT R25, R25, 0xff0000, R28, 0xf8, !PT ;  /* 0x00ff000019197812 */ /* 0x000fc400078ef81c */
[----:B------:R-:W-:Y:S02]  /*16700*/  LOP3.LUT R34, R3, 0xff000000, R30, 0xf8, !PT ;  /* 0xff00000003227812 */ /* 0x000fe400078ef81e */
[----:B------:R-:W-:Y:S02]  /*16710*/  LOP3.LUT R37, R26, 0xff0000, R37, 0xf8, !PT ;  /* 0x00ff00001a257812 */ /* 0x000fe400078ef825 */
[----:B------:R-:W-:Y:S02]  /*16720*/  F2FP.F16.E4M3.UNPACK_B R30, R35 ;  /* 0x00000023ff1e723e */ /* 0x000fe400020006ff */
[----:B-1----:R-:W-:Y:S02]  /*16730*/  F2FP.F16.E4M3.UNPACK_B R20, R9 ;  /* 0x00000009ff14723e */ /* 0x002fe400020006ff */
[----:B------:R-:W-:Y:S02]  /*16740*/  SHF.L.U32 R21, R21, 0x10, RZ ;  /* 0x0000001015157819 */ /* 0x000fe400000006ff */
[----:B------:R-:W-:Y:S01]  /*16750*/  LOP3.LUT R15, R15, 0xff0000, R42, 0xf8, !PT ;  /* 0x00ff00000f0f7812 */ /* 0x000fe200078ef82a */
[--C-:B------:R-:W-:Y:S01]  /*16760*/  HADD2.F32 R24, -RZ, R20.reuse.H0_H0 ;  /* 0x20000014ff187230 */ /* 0x100fe20000004100 */
[----:B------:R-:W-:Y:S01]  /*16770*/  LOP3.LUT R33, R25, 0xff000000, R28, 0xf8, !PT ;  /* 0xff00000019217812 */ /* 0x000fe200078ef81c */
[----:B------:R-:W-:Y:S01]  /*16780*/  HADD2.F32 R20, -RZ, R20.H1_H1 ;  /* 0x30000014ff147230 */ /* 0x000fe20000004100 */
[----:B------:R-:W-:Y:S01]  /*16790*/  LOP3.LUT R36, R37, 0xff000000, R31, 0xf8, !PT ;  /* 0xff00000025247812 */ /* 0x000fe200078ef81f */
[----:B------:R-:W-:Y:S01]  /*167a0*/  HADD2.F32 R31, -RZ, R30.H0_H0 ;  /* 0x2000001eff1f7230 */ /* 0x000fe20000004100 */
[----:B--2---:R-:W-:-:S02]  /*167b0*/  F2FP.F16.E4M3.UNPACK_B R12, R5 ;  /* 0x00000005ff0c723e */ /* 0x004fc400020006ff */
        /* <DEDUP_REMOVED lines=143> */
[--C-:B------:R-:W-:Y:S01]  /*170b0*/  HADD2.F32 R4, -RZ, R11.reuse.H0_H0 ;  /* 0x2000000bff047230 */ /* 0x100fe20000004100 */
[----:B------:R-:W-:Y:S01]  /*170c0*/  F2FP.SATFINITE.E4M3.F32.PACK_AB_MERGE_C R27, R36, R27, RZ ;  /* 0x0000001b241b723e */ /* 0x000fe200048070ff */
        /* <DEDUP_REMOVED lines=30> */
.L_x_2333:
[----:B------:R-:W-:Y:S05]  /*172b0*/  BSYNC B0 ;  /* 0x0000000000007941 */ /* 0x000fea0003800000 */
.L_x_2323:
        /* <DEDUP_REMOVED lines=8> */
.L_x_2321:
[----:B-12-4-:R-:W-:-:S05]  /*17340*/  IMAD.U32 R0, RZ, RZ, UR53 ;  /* 0x00000035ff007e24 */ /* 0x016fca000f8e00ff */
[----:B------:R-:W-:-:S13]  /*17350*/  ISETP.NE.AND P1, PT, R0, 0x3, PT ;  /* 0x000000030000780c */ /* 0x000fda0003f25270 */
[----:B------:R-:W-:Y:S05]  /*17360*/  @!P1 BRA `(.L_x_2356) ;  /* 0x0000000000049947 */ /* 0x000fea0003800000 */
[----:B------:R-:W-:Y:S01]  /*17370*/  BPT.TRAP 0x1 ;  /* 0x000000040000795c */ /* 0x000fe20000300000 */
.L_x_2356:
[----:B---3--:R-:W-:Y:S01]  /*17380*/  IMAD R3, R145, 0x8, R16 ;  /* 0x0000000891037824 */ /* 0x008fe200078e0210 */
[----:B------:R-:W-:-:S04]  /*17390*/  SHF.L.U32 R0, R192, 0x1f, RZ ;  /* 0x0000001fc0007819 */ /* 0x000fc800000006ff */
[----:B------:R1:W2:Y:S01]  /*173a0*/  SYNCS.PHASECHK.TRANS64.TRYWAIT P2, [R3+URZ+0x29830], R0 ;  /* 0x02983000030075a7 */ /* 0x0002a2000804017f */
[----:B------:R-:W-:Y:S05]  /*173b0*/  @!P1 BRA `(.L_x_2357) ;  /* 0x0000000000049947 */ /* 0x000fea0003800000 */
[----:B------:R-:W-:Y:S01]  /*173c0*/  BPT.TRAP 0x1 ;  /* 0x000000040000795c */ /* 0x000fe20000300000 */
.L_x_2357:
[----:B-----5:R-:W3:Y:S01]  /*173d0*/  S2R R4, SR_TID.X ;  /* 0x0000000000047919 */ /* 0x020ee20000002100 */
[----:B------:R-:W-:Y:S01]  /*173e0*/  IMAD.MOV.U32 R87, RZ, RZ, RZ ;  /* 0x000000ffff577224 */ /* 0x000fe200078e00ff */
[----:B---3--:R-:W-:-:S04]  /*173f0*/  LOP3.LUT R4, R4, 0x7f, RZ, 0xc0, !PT ;  /* 0x0000007f04047812 */ /* 0x008fc800078ec0ff */
[----:B------:R-:W-:Y:S01]  /*17400*/  ISETP.NE.AND P0, PT, R4, RZ, PT ;  /* 0x000000ff0400720c */ /* 0x000fe20003f05270 */
[----:B--2---:R-:W-:-:S12]  /*17410*/  @P2 BRA `(.L_x_2358) ;  /* 0x0000000000082947 */ /* 0x004fd80003800000 */
[----:B------:R-:W2:Y:S02]  /*17420*/  SYNCS.PHASECHK.TRANS64.TRYWAIT P2, [R3+URZ+0x29830], R0 ;  /* 0x02983000030075a7 */ /* 0x000ea4000804017f */
[----:B--2---:R-:W-:Y:S05]  /*17430*/  @!P2 BRA `(.L_x_2359) ;  /* 0x000001480020a947 */ /* 0x004fea0003800000 */
.L_x_2358:
[----:B------:R-:W-:Y:S05]  /*17440*/  WARPSYNC.ALL ;  /* 0x0000000000007948 */ /* 0x000fea0003800000 */
[----:B-12---:R-:W-:Y:S01]  /*17450*/  IADD3 R0, R16, 0x1a400, RZ ;  /* 0x0001a40010007810 */ /* 0x006fe20007ffe0ff */
[----:B------:R-:W-:Y:S01]  /*17460*/  IMAD.MOV.U32 R7, RZ, RZ, -0x7fffffe0 ;  /* 0x80000020ff077424 */ /* 0x000fe200078e00ff */
[----:B------:R-:W-:Y:S01]  /*17470*/  R2UR UR24, R44 ;  /* 0x000000002c1872ca */ /* 0x000fe200000e0000 */
[----:B------:R-:W-:Y:S01]  /*17480*/  WARPGROUP.ARRIVE ;  /* 0x00000000000079c5 */ /* 0x000fe20000000000 */
[----:B------:R-:W-:Y:S01]  /*17490*/  SHF.R.U32.HI R0, RZ, 0x4, R0 ;  /* 0x00000004ff007819 */ /* 0x000fe20000011600 */
[----:B------:R-:W-:Y:S01]  /*174a0*/  UMOV UR25, 0x80000020 ;  /* 0x8000002000197882 */ /* 0x000fe20000000000 */
[----:B------:R-:W-:Y:S01]  /*174b0*/  R2UR UR27, R7 ;  /* 0x00000000071b72ca */ /* 0x000fe200000e0000 */
[----:B------:R-:W-:Y:S01]  /*174c0*/  IMAD.MOV.U32 R9, RZ, RZ, -0x7fffffe0 ;  /* 0x80000020ff097424 */ /* 0x000fe200078e00ff */
[----:B------:R-:W-:Y:S01]  /*174d0*/  LOP3.LUT R0, R0, 0x3fff, RZ, 0xc0, !PT ;  /* 0x00003fff00007812 */ /* 0x000fe200078ec0ff */
[----:B------:R-:W-:Y:S01]  /*174e0*/  UMOV UR5, UR25 ;  /* 0x0000001900057c82 */ /* 0x000fe20008000000 */
[----:B------:R-:W-:Y:S01]  /*174f0*/  UMOV UR17, UR25 ;  /* 0x0000001900117c82 */ /* 0x000fe20008000000 */
[----:B------:R-:W-:Y:S01]  /*17500*/  IMAD.MOV.U32 R11, RZ, RZ, -0x7fffffe0 ;  /* 0x80000020ff0b7424 */ /* 0x000fe200078e00ff */
[----:B------:R-:W-:Y:S01]  /*17510*/  LOP3.LUT R5, R0, 0x10000, RZ, 0xfc, !PT ;  /* 0x0001000000057812 */ /* 0x000fe200078efcff */
[----:B------:R-:W-:Y:S01]  /*17520*/  UMOV UR9, UR25 ;  /* 0x0000001900097c82 */ /* 0x000fe20008000000 */
[----:B------:R-:W-:Y:S01]  /*17530*/  R2UR UR7, R9 ;  /* 0x00000000090772ca */ /* 0x000fe200000e0000 */
[----:B------:R-:W-:Y:S01]  /*17540*/  ULOP3.LUT UR24, UR24, 0x10000, URZ, 0xfc, !UPT ;  /* 0x0001000018187892 */ /* 0x000fe2000f8efc3f */
[----:B------:R-:W-:Y:S01]  /*17550*/  MOV R9, 0x80000020 ;  /* 0x8000002000097802 */ /* 0x000fe20000000f00 */
[----:B------:R-:W-:Y:S01]  /*17560*/  IMAD R6, R145, 0x780, R5 ;  /* 0x0000078091067824 */ /* 0x000fe200078e0205 */
[----:B------:R-:W-:Y:S01]  /*17570*/  R2UR UR11, R11 ;  /* 0x000000000b0b72ca */ /* 0x000fe200000e0000 */
[----:B------:R-:W-:Y:S01]  /*17580*/  UMOV UR13, UR25 ;  /* 0x00000019000d7c82 */ /* 0x000fe20008000000 */
[----:B------:R-:W-:Y:S01]  /*17590*/  R2UR UR19, R9 ;  /* 0x00000000091372ca */ /* 0x000fe200000e0000 */
[C---:B------:R-:W-:Y:S01]  /*175a0*/  VIADD R8, R6.reuse, 0x80 ;  /* 0x0000008006087836 */ /* 0x040fe20000000000 */
[C---:B------:R-:W-:Y:S01]  /*175b0*/  R2UR UR26, R6.reuse ;  /* 0x00000000061a72ca */ /* 0x040fe200000e0000 */
[----:B------:R-:W-:Y:S01]  /*175c0*/  UMOV UR4, UR24 ;  /* 0x0000001800047c82 */ /* 0x000fe20008000000 */
[----:B------:R-:W-:Y:S01]  /*175d0*/  UMOV UR16, UR24 ;  /* 0x0000001800107c82 */ /* 0x000fe20008000000 */
[----:B------:R-:W-:Y:S01]  /*175e0*/  VIADD R10, R6, 0x180 ;  /* 0x00000180060a7836 */ /* 0x000fe20000000000 */
[----:B------:R-:W-:Y:S01]  /*175f0*/  R2UR UR6, R8 ;  /* 0x00000000080672ca */ /* 0x000fe200000e0000 */
[----:B------:R-:W-:Y:S01]  /*17600*/  VIADD R8, R6, 0x100 ;  /* 0x0000010006087836 */ /* 0x000fe20000000000 */
[----:B------:R-:W-:Y:S01]  /*17610*/  UMOV UR8, UR24 ;  /* 0x0000001800087c82 */ /* 0x000fe20008000000 */
[----:B------:R-:W-:Y:S01]  /*17620*/  IMAD.MOV.U32 R9, RZ, RZ, -0x7fffffe0 ;  /* 0x80000020ff097424 */ /* 0x000fe200078e00ff */
[----:B------:R-:W-:Y:S01]  /*17630*/  R2UR UR10, R10 ;  /* 0x000000000a0a72ca */ /* 0x000fe200000e0000 */
[----:B------:R-:W-:Y:S01]  /*17640*/  UMOV UR12, UR24 ;  /* 0x00000018000c7c82 */ /* 0x000fe20008000000 */
[----:B------:R-:W-:Y:S01]  /*17650*/  R2UR UR18, R8 ;  /* 0x00000000081272ca */ /* 0x000fe200000e0000 */
[C---:B------:R-:W-:Y:S01]  /*17660*/  VIADD R8, R6.reuse, 0x200 ;  /* 0x0000020006087836 */ /* 0x040fe20000000000 */
[----:B------:R-:W-:Y:S01]  /*17670*/  R2UR UR15, R9 ;  /* 0x00000000090f72ca */ /* 0x000fe200000e0000 */
[----:B------:R-:W-:Y:S01]  /*17680*/  QGMMA.64x32x32.F32.E4M3.E4M3 R104, gdesc[UR24], RZ, !UPT, gsb0 ;  /* 0x00600000186879f3 */ /* 0x000fe2000c0008ff */
[----:B------:R-:W-:-:S02]  /*17690*/  VIADD R12, R6, 0x2 ;  /* 0x00000002060c7836 */ /* 0x000fc40000000000 */
[----:B------:R-:W-:Y:S01]  /*176a0*/  R2UR UR14, R8 ;  /* 0x00000000080e72ca */ /* 0x000fe200000e0000 */
[----:B------:R-:W-:Y:S01]  /*176b0*/  IMAD.MOV.U32 R13, RZ, RZ, -0x7fffffe0 ;  /* 0x80000020ff0d7424 */ /* 0x000fe200078e00ff */
[C---:B------:R-:W-:Y:S01]  /*176c0*/  IADD3 R8, R6.reuse, 0x82, RZ ;  /* 0x0000008206087810 */ /* 0x040fe20007ffe0ff */
[----:B------:R-:W-:Y:S02]  /*176d0*/  IMAD.MOV.U32 R9, RZ, RZ, -0x7fffffe0 ;  /* 0x80000020ff097424 */ /* 0x000fe400078e00ff */
[----:B------:R-:W-:Y:S02]  /*176e0*/  VIADD R10, R6, 0x182 ;  /* 0x00000182060a7836 */ /* 0x000fe40000000000 */
[----:B------:R-:W-:Y:S02]  /*176f0*/  IMAD.MOV.U32 R11, RZ, RZ, -0x7fffffe0 ;  /* 0x80000020ff0b7424 */ /* 0x000fe400078e00ff */
[----:B------:R-:W-:Y:S02]  /*17700*/  IMAD R0, R157, -0xa0, R202 ;  /* 0xffffff609d007824 */ /* 0x000fe400078e02ca */
[----:B------:R-:W-:Y:S01]  /*17710*/  @!P0 VIADD R3, R3, 0x29840 ;  /* 0x0002984003038836 */ /* 0x000fe20000000000 */
[----:B------:R-:W-:-:S02]  /*17720*/  WARPGROUP.DEPBAR.LE gsb0, 0x0 ;  /* 0x00008000000079c5 */ /* 0x000fc40000010000 */
        /* <DEDUP_REMOVED lines=11> */
[----:B------:R-:W-:Y:S01]  /*177e0*/  UMOV UR16, UR4 ;  /* 0x0000000400107c82 */ /* 0x000fe20008000000 */
[----:B------:R-:W-:Y:S01]  /*177f0*/  UMOV UR17, UR5 ;  /* 0x0000000500117c82 */ /* 0x000fe20008000000 */
[----:B------:R-:W-:Y:S02]  /*17800*/  WARPGROUP.DEPBAR.LE gsb0, 0x0 ;  /* 0x00008000000079c5 */ /* 0x000fe40000010000 */
[----:B------:R-:W-:-:S06]  /*17810*/  WARPGROUP.ARRIVE ;  /* 0x00000000000079c5 */ /* 0x000fcc0000000000 */
[----:B------:R-:W-:Y:S01]  /*17820*/  QGMMA.64x32x32.F32.E4M3.E4M3 R40, gdesc[UR8], RZ, !UPT, gsb0 ;  /* 0x00600000082879f3 */ /* 0x000fe2000c0008ff */
        /* <DEDUP_REMOVED lines=23> */
[----:B------:R-:W-:Y:S01]  /*179a0*/  IMAD.MOV.U32 R9, RZ, RZ, -0x7fffffe0 ;  /* 0x80000020ff097424 */ /* 0x000fe200078e00ff */
[----:B------:R-:W-:Y:S02]  /*179b0*/  WARPGROUP.DEPBAR.LE gsb0, 0x0 ;  /* 0x00008000000079c5 */ /* 0x000fe40000010000 */
[----:B------:R-:W-:-:S09]  /*179c0*/  WARPGROUP.ARRIVE ;  /* 0x00000000000079c5 */ /* 0x000fd20000000000 */
[----:B------:R-:W-:Y:S01]  /*179d0*/  QGMMA.64x32x32.F32.E4M3.E4M3 R88, gdesc[UR4], R88, gsb0 ;  /* 0x00600000045879f3 */ /* 0x000fe20008000858 */
        /* <DEDUP_REMOVED lines=34> */
[----:B------:R-:W-:Y:S02]  /*17c00*/  R2UR UR10, R8 ;  /* 0x00000000080a72ca */ /* 0x000fe400000e0000 */
[----:B------:R-:W-:Y:S01]  /*17c10*/  R2UR UR11, R9 ;  /* 0x00000000090b72ca */ /* 0x000fe200000e0000 */
[----:B------:R-:W-:Y:S01]  /*17c20*/  IMAD.MOV.U32 R9, RZ, RZ, -0x7fffffe0 ;  /* 0x80000020ff097424 */ /* 0x000fe200078e00ff */
[----:B------:R-:W-:Y:S01]  /*17c30*/  IADD3 R8, R6, 0x380, RZ ;  /* 0x0000038006087810 */ /* 0x000fe20007ffe0ff */
[----:B------:R-:W-:Y:S02]  /*17c40*/  WARPGROUP.DEPBAR.LE gsb0, 0x0 ;  /* 0x00008000000079c5 */ /* 0x000fe40000010000 */
[----:B------:R-:W-:-:S08]  /*17c50*/  WARPGROUP.ARRIVE ;  /* 0x00000000000079c5 */ /* 0x000fd00000000000 */
        /* <DEDUP_REMOVED lines=38> */
[----:B------:R-:W-:Y:S01]  /*17ec0*/  MOV R9, 0x80000020 ;  /* 0x8000002000097802 */ /* 0x000fe20000000f00 */
[----:B------:R-:W-:Y:S02]  /*17ed0*/  WARPGROUP.DEPBAR.LE gsb0, 0x0 ;  /* 0x00008000000079c5 */ /* 0x000fe40000010000 */
[----:B------:R-:W-:-:S08]  /*17ee0*/  WARPGROUP.ARRIVE ;  /* 0x00000000000079c5 */ /* 0x000fd00000000000 */
        /* <DEDUP_REMOVED lines=19> */
[----:B------:R-:W-:-:S05]  /*18020*/  IADD3 R12, -R191, 0xa1, R0 ;  /* 0x000000a1bf0c7810 */ /* 0x000fca0007ffe100 */
        /* <DEDUP_REMOVED lines=9> */
[----:B------:R-:W-:Y:S02]  /*180c0*/  IMAD R11, R189, 0x80, R206 ;  /* 0x00000080bd0b7824 */ /* 0x000fe400078e02ce */
[----:B------:R-:W-:-:S05]  /*180d0*/  IMAD R10, R203, -0x2, R10 ;  /* 0xfffffffecb0a7824 */ /* 0x000fca00078e020a */
[----:B------:R-:W-:Y:S02]  /*180e0*/  VIADDMNMX R14, R11, R12, R10, PT ;  /* 0x0000000c0b0e7246 */ /* 0x000fe4000380010a */
[----:B------:R-:W-:Y:S02]  /*180f0*/  IADD3 R11, R12, 0x8, R11 ;  /* 0x000000080c0b7810 */ /* 0x000fe40007ffe00b */
[C---:B------:R-:W-:Y:S02]  /*18100*/  ISETP.GT.AND P2, PT, R14.reuse, RZ, PT ;  /* 0x000000ff0e00720c */ /* 0x040fe40003f44270 */
[C---:B------:R-:W-:Y:S02]  /*18110*/  ISETP.GT.AND P3, PT, R14.reuse, 0x1, PT ;  /* 0x000000010e00780c */ /* 0x040fe40003f64270 */
[----:B------:R-:W-:Y:S02]  /*18120*/  ISETP.GT.AND P4, PT, R14, 0x8, PT ;  /* 0x000000080e00780c */ /* 0x000fe40003f84270 */
[----:B------:R-:W-:Y:S01]  /*18130*/  VIMNMX R80, R10, R11, PT ;  /* 0x0000000b0a507248 */ /* 0x000fe20003fe0100 */
[----:B------:R-:W-:-:S02]  /*18140*/  WARPGROUP.DEPBAR.LE gsb0, 0x0 ;  /* 0x00008000000079c5 */ /* 0x000fc40000010000 */
        /* <DEDUP_REMOVED lines=34> */
[----:B------:R-:W-:Y:S01]  /*18370*/  WARPGROUP.ARRIVE ;  /* 0x00000000000079c5 */ /* 0x000fe20000000000 */
[----:B------:R-:W-:Y:S02]  /*18380*/  FSEL R104, R104, -INF , P2 ;  /* 0xff80000068687808 */ /* 0x000fe40001000000 */
[----:B------:R-:W-:-:S02]  /*18390*/  FSEL R4, R105, -INF , P3 ;  /* 0xff80000069047808 */ /* 0x000fc40001800000 */
[----:B------:R-:W-:-:S03]  /*183a0*/  ISETP.GT.AND P2, PT, R14, 0x9, PT ;  /* 0x000000090e00780c */ /* 0x000fc60003f44270 */
[----:B------:R-:W-:Y:S01]  /*183b0*/  QGMMA.64x32x32.F32.E4M3.E4M3 R88, gdesc[UR20], R88, gsb0 ;  /* 0x00600000145879f3 */ /* 0x000fe20008000858 */
[----:B------:R-:W-:Y:S01]  /*183c0*/  R2UR UR22, R8 ;  /* 0x00000000081672ca */ /* 0x000fe200000e0000 */
[----:B------:R-:W-:Y:S01]  /*183d0*/  VIADD R8, R6, 0x682 ;  /* 0x0000068206087836 */ /* 0x000fe20000000000 */
[----:B------:R-:W-:Y:S01]  /*183e0*/  R2UR UR23, R9 ;  /* 0x00000000091772ca */ /* 0x000fe200000e0000 */
[----:B------:R-:W-:Y:S01]  /*183f0*/  IMAD.MOV.U32 R9, RZ, RZ, -0x7fffffe0 ;  /* 0x80000020ff097424 */ /* 0x000fe200078e00ff */
        /* <DEDUP_REMOVED lines=17> */
[C---:B------:R-:W-:Y:S02]  /*18510*/  ISETP.GT.AND P2, PT, R14.reuse, 0x21, PT ;  /* 0x000000210e00780c */ /* 0x040fe40003f44270 */
[----:B------:R-:W-:Y:S02]  /*18520*/  FMNMX.FTZ R7, R117, R0, !PT ;  /* 0x0000000075077209 */ /* 0x000fe40007810000 */
[----:B------:R-:W-:Y:S02]  /*18530*/  ISETP.GT.AND P4, PT, R14, 0x28, PT ;  /* 0x000000280e00780c */ /* 0x000fe40003f84270 */
[----:B------:R-:W-:Y:S01]  /*18540*/  IADD3 R6, R6, 0x702, RZ ;  /* 0x0000070206067810 */ /* 0x000fe20007ffe0ff */
        /* <DEDUP_REMOVED lines=8> */
[----:B------:R-:W-:Y:S02]  /*185d0*/  ISETP.GT.AND P2, PT, R14, 0x29, PT ;  /* 0x000000290e00780c */ /* 0x000fe40003f44270 */
[----:B------:R-:W-:-:S02]  /*185e0*/  FSEL R92, R92, -INF , P4 ;  /* 0xff8000005c5c7808 */ /* 0x000fc40002000000 */
[----:B------:R-:W-:Y:S02]  /*185f0*/  FMNMX.FTZ R7, R89, R0, !PT ;  /* 0x0000000059077209 */ /* 0x000fe40007810000 */
[----:B------:R-:W-:Y:S02]  /*18600*/  ISETP.GT.AND P3, PT, R14, 0x30, PT ;  /* 0x000000300e00780c */ /* 0x000fe40003f64270 */
[----:B------:R-:W-:Y:S02]  /*18610*/  FSEL R93, R93, -INF , P2 ;  /* 0xff8000005d5d7808 */ /* 0x000fe40001000000 */
[----:B------:R-:W-:Y:S01]  /*18620*/  FMNMX.FTZ R0, R92, R7, !PT ;  /* 0x000000075c007209 */ /* 0x000fe20007810000 */
[----:B------:R-:W-:Y:S01]  /*18630*/  IMAD.MOV.U32 R7, RZ, RZ, -0x7fffffe0 ;  /* 0x80000020ff077424 */ /* 0x000fe200078e00ff */
        /* <DEDUP_REMOVED lines=8> */
[C---:B------:R-:W-:Y:S02]  /*186c0*/  ISETP.GT.AND P3, PT, R14.reuse, 0x40, PT ;  /* 0x000000400e00780c */ /* 0x040fe40003f64270 */
[----:B------:R-:W-:Y:S02]  /*186d0*/  FSEL R101, R101, -INF , P2 ;  /* 0xff80000065657808 */ /* 0x000fe40001000000 */
[C---:B------:R-:W-:Y:S02]  /*186e0*/  ISETP.GT.AND P2, PT, R14.reuse, 0x41, PT ;  /* 0x000000410e00780c */ /* 0x040fe40003f44270 */
[----:B------:R-:W-:Y:S01]  /*186f0*/  ISETP.GT.AND P4, PT, R14, 0x48, PT ;  /* 0x000000480e00780c */ /* 0x000fe20003f84270 */
[----:B------:R-:W-:Y:S02]  /*18700*/  WARPGROUP.DEPBAR.LE gsb0, 0x0 ;  /* 0x00008000000079c5 */ /* 0x000fe40000010000 */
[----:B------:R-:W-:Y:S01]  /*18710*/  WARPGROUP.ARRIVE ;  /* 0x00000000000079c5 */ /* 0x000fe20000000000 */
[----:B------:R-:W-:-:S02]  /*18720*/  FSEL R75, R56, -INF , P3 ;  /* 0xff800000384b7808 */ /* 0x000fc40001800000 */
[----:B------:R-:W-:Y:S02]  /*18730*/  FSEL R74, R57, -INF , P2 ;  /* 0xff800000394a7808 */ /* 0x000fe40001000000 */
[----:B------:R-:W-:Y:S01]  /*18740*/  ISETP.GT.AND P2, PT, R14, 0x49, PT ;  /* 0x000000490e00780c */ /* 0x000fe20003f44270 */
[----:B------:R-:W-:Y:S01]  /*18750*/  QGMMA.64x32x32.F32.E4M3.E4M3 R40, gdesc[UR20], R40, gsb0 ;  /* 0x00600000142879f3 */ /* 0x000fe20008000828 */
[----:B------:R-:W-:Y:S02]  /*18760*/  R2UR UR22, R6 ;  /* 0x00000000061672ca */ /* 0x000fe400000e0000 */
[----:B------:R-:W-:Y:S02]  /*18770*/  R2UR UR23, R7 ;  /* 0x00000000071772ca */ /* 0x000fe400000e0000 */
[----:B------:R-:W-:Y:S02]  /*18780*/  FMNMX.FTZ R7, R97, R0, !PT ;  /* 0x0000000061077209 */ /* 0x000fe40007810000 */
[----:B------:R-:W-:-:S02]  /*18790*/  FSEL R73, R60, -INF , P4 ;  /* 0xff8000003c497808 */ /* 0x000fc40002000000 */
[----:B------:R-:W-:Y:S02]  /*187a0*/  FMNMX.FTZ R0, R100, R7, !PT ;  /* 0x0000000764007209 */ /* 0x000fe40007810000 */
[C---:B------:R-:W-:Y:S02]  /*187b0*/  ISETP.GT.AND P3, PT, R14.reuse, 0x50, PT ;  /* 0x000000500e00780c */ /* 0x040fe40003f64270 */
[----:B------:R-:W-:Y:S02]  /*187c0*/  FMNMX.FTZ R0, R101, R0, !PT ;  /* 0x0000000065007209 */ /* 0x000fe40007810000 */
        /* <DEDUP_REMOVED lines=17> */
[----:B------:R-:W-:Y:S02]  /*188e0*/  FMNMX.FTZ R0, R69, R0, !PT ;  /* 0x0000000045007209 */ /* 0x000fe40007810000 */
[----:B------:R-:W-:Y:S01]  /*188f0*/  ISETP.GT.AND P4, PT, R80, 0x8, PT ;  /* 0x000000085000780c */ /* 0x000fe20003f84270 */
[----:B------:R-:W-:Y:S02]  /*18900*/  WARPGROUP.DEPBAR.LE gsb0, 0x0 ;  /* 0x00008000000079c5 */ /* 0x000fe40000010000 */
[----:B------:R-:W-:Y:S01]  /*18910*/  WARPGROUP.ARRIVE ;  /* 0x00000000000079c5 */ /* 0x000fe20000000000 */
[----:B------:R-:W-:-:S02]  /*18920*/  FSEL R57, R40, -INF , P3 ;  /* 0xff80000028397808 */ /* 0x000fc40001800000 */
[C---:B------:R-:W-:Y:S02]  /*18930*/  ISETP.GT.AND P3, PT, R14.reuse, 0x68, PT ;  /* 0x000000680e00780c */ /* 0x040fe40003f64270 */
[----:B------:R-:W-:Y:S01]  /*18940*/  FSEL R41, R41, -INF , P2 ;  /* 0xff80000029297808 */ /* 0x000fe20001000000 */
[----:B------:R-:W-:Y:S01]  /*18950*/  QGMMA.64x32x32.F32.E4M3.E4M3 R24, gdesc[UR20], R24, gsb0 ;  /* 0x00600000141879f3 */ /* 0x000fe20008000818 */
        /* <DEDUP_REMOVED lines=22> */
[----:B------:R-:W-:-:S02]  /*18ac0*/  FSEL R52, R24, -INF , P3 ;  /* 0xff80000018347808 */ /* 0x000fc40001800000 */
        /* <DEDUP_REMOVED lines=18> */
[----:B------:R-:W-:Y:S02]  /*18bf0*/  FSEL R14, R37, -INF , P2 ;  /* 0xff800000250e7808 */ /* 0x000fe40001000000 */
[----:B------:R-:W-:Y:S02]  /*18c00*/  FMNMX.FTZ R7, R36, R7, !PT ;  /* 0x0000000724077209 */ /* 0x000fe40007810000 */
[----:B------:R-:W-:Y:S02]  /*18c10*/  ISETP.GT.AND P3, PT, R80, 0x1, PT ;  /* 0x000000015000780c */ /* 0x000fe40003f64270 */
[----:B------:R-:W-:Y:S02]  /*18c20*/  FMNMX.FTZ R6, R14, R7, !PT ;  /* 0x000000070e067209 */ /* 0x000fe40007810000 */
[----:B------:R-:W-:Y:S02]  /*18c30*/  FSEL R107, R107, -INF , P3 ;  /* 0xff8000006b6b7808 */ /* 0x000fe40001800000 */
[----:B------:R-:W-:Y:S01]  /*18c40*/  FSEL R37, R110, -INF , P4 ;  /* 0xff8000006e257808 */ /* 0x000fe20002000000 */
[----:B------:R-:W1:Y:S01]  /*18c50*/  SHFL.BFLY PT, R7, R6, 0x2, 0x1f ;  /* 0x0c401f0006077f89 */ /* 0x000e6200000e0000 */
[----:B------:R-:W-:-:S04]  /*18c60*/  ISETP.GT.AND P3, PT, R80, 0x10, PT ;  /* 0x000000105000780c */ /* 0x000fc80003f64270 */
[----:B------:R-:W-:Y:S02]  /*18c70*/  FSEL R49, R114, -INF , P3 ;  /* 0xff80000072317808 */ /* 0x000fe40001800000 */
[----:B------:R-:W-:-:S04]  /*18c80*/  ISETP.GT.AND P3, PT, R80, 0x18, PT ;  /* 0x000000185000780c */ /* 0x000fc80003f64270 */
[----:B------:R-:W-:Y:S02]  /*18c90*/  FSEL R53, R118, -INF , P3 ;  /* 0xff80000076357808 */ /* 0x000fe40001800000 */
[----:B------:R-:W-:-:S04]  /*18ca0*/  ISETP.GT.AND P3, PT, R80, 0x21, PT ;  /* 0x000000215000780c */ /* 0x000fc80003f64270 */
[----:B------:R-:W-:Y:S02]  /*18cb0*/  FSEL R91, R91, -INF , P3 ;  /* 0xff8000005b5b7808 */ /* 0x000fe40001800000 */
[----:B------:R-:W-:-:S04]  /*18cc0*/  ISETP.GT.AND P3, PT, R80, 0x29, PT ;  /* 0x000000295000780c */ /* 0x000fc80003f64270 */
[----:B------:R-:W-:Y:S02]  /*18cd0*/  FSEL R95, R95, -INF , P3 ;  /* 0xff8000005f5f7808 */ /* 0x000fe40001800000 */
[----:B-1----:R-:W-:Y:S02]  /*18ce0*/  FMNMX.FTZ R9, R6, R7, !PT ;  /* 0x0000000706097209 */ /* 0x002fe40007810000 */
[----:B------:R-:W-:-:S03]  /*18cf0*/  ISETP.GT.AND P3, PT, R80, 0x31, PT ;  /* 0x000000315000780c */ /* 0x000fc60003f64270 */
[----:B------:R-:W1:Y:S01]  /*18d00*/  SHFL.BFLY PT, R0, R9, 0x1, 0x1f ;  /* 0x0c201f0009007f89 */ /* 0x000e6200000e0000 */
[----:B------:R-:W-:Y:S02]  /*18d10*/  FSEL R99, R99, -INF , P3 ;  /* 0xff80000063637808 */ /* 0x000fe40001800000 */
[----:B------:R-:W-:-:S04]  /*18d20*/  ISETP.GT.AND P3, PT, R80, 0x39, PT ;  /* 0x000000395000780c */ /* 0x000fc80003f64270 */
[----:B------:R-:W-:Y:S02]  /*18d30*/  FSEL R103, R103, -INF , P3 ;  /* 0xff80000067677808 */ /* 0x000fe40001800000 */
[----:B------:R-:W-:Y:S02]  /*18d40*/  ISETP.GT.AND P3, PT, R80, 0x41, PT ;  /* 0x000000415000780c */ /* 0x000fe40003f64270 */
[----:B-1----:R-:W-:-:S04]  /*18d50*/  FMNMX.FTZ R0, R9, R0, !PT ;  /* 0x0000000009007209 */ /* 0x002fc80007810000 */
[----:B------:R-:W-:Y:S01]  /*18d60*/  FSETP.NEU.FTZ.AND P2, PT, R0, -INF , PT ;  /* 0xff8000000000780b */ /* 0x000fe20003f5d000 */
[----:B------:R-:W-:-:S05]  /*18d70*/  FFMA.FTZ R25, R2, R0, -8 ;  /* 0xc100000002197423 */ /* 0x000fca0000010000 */
[----:B------:R-:W-:Y:S02]  /*18d80*/  FSEL R25, R25, RZ, P2 ;  /* 0x000000ff19197208 */ /* 0x000fe40001000000 */
[----:B------:R-:W-:-:S03]  /*18d90*/  ISETP.GT.AND P2, PT, R80, RZ, PT ;  /* 0x000000ff5000720c */ /* 0x000fc60003f44270 */
[--C-:B------:R-:W-:Y:S01]  /*18da0*/  FFMA.FTZ R9, R2, R76, -R25.reuse ;  /* 0x0000004c02097223 */ /* 0x100fe20000010819 */
[----:B------:R-:W-:Y:S01]  /*18db0*/  FSEL R33, R106, -INF , P2 ;  /* 0xff8000006a217808 */ /* 0x000fe20001000000 */
[--C-:B------:R-:W-:Y:S01]  /*18dc0*/  FFMA.FTZ R78, R2, R78, -R25.reuse ;  /* 0x0000004e024e7223 */ /* 0x100fe20000010819 */
[----:B------:R-:W-:Y:S01]  /*18dd0*/  ISETP.GT.AND P2, PT, R80, 0x9, PT ;  /* 0x000000095000780c */ /* 0x000fe20003f44270 */
[C-C-:B------:R-:W-:Y:S01]  /*18de0*/  FFMA.FTZ R21, R2.reuse, R89, -R25.reuse ;  /* 0x0000005902157223 */ /* 0x140fe20000010819 */
[----:B------:R-:W-:Y:S01]  /*18df0*/  FMNMX.FTZ R12, R33, R107, !PT ;  /* 0x0000006b210c7209 */ /* 0x000fe20007810000 */
[----:B------:R1:W-:Y:S01]  /*18e00*/  MUFU.EX2 R11, R78 ;  /* 0x0000004e000b7308 */ /* 0x0003e20000000800 */
[----:B------:R-:W-:Y:S01]  /*18e10*/  FSEL R111, R111, -INF , P2 ;  /* 0xff8000006f6f7808 */ /* 0x000fe20001000000 */
[C-C-:B------:R-:W-:Y:S01]  /*18e20*/  FFMA.FTZ R93, R2.reuse, R93, -R25.reuse ;  /* 0x0000005d025d7223 */ /* 0x140fe20000010819 */
[----:B------:R-:W-:Y:S01]  /*18e30*/  FMNMX.FTZ R12, R37, R12, !PT ;  /* 0x0000000c250c7209 */ /* 0x000fe20007810000 */
[--C-:B------:R-:W-:Y:S01]  /*18e40*/  FFMA.FTZ R97, R2, R97, -R25.reuse ;  /* 0x0000006102617223 */ /* 0x100fe20000010819 */
[----:B------:R-:W-:Y:S01]  /*18e50*/  ISETP.GT.AND P2, PT, R80, 0x11, PT ;  /* 0x000000115000780c */ /* 0x000fe20003f44270 */
[C-C-:B------:R-:W-:Y:S01]  /*18e60*/  FFMA.FTZ R15, R2.reuse, R117, -R25.reuse ;  /* 0x00000075020f7223 */ /* 0x140fe20000010819 */
[----:B------:R-:W-:Y:S01]  /*18e70*/  FMNMX.FTZ R76, R111, R12, !PT ;  /* 0x0000000c6f4c7209 */ /* 0x000fe20007810000 */
[C-C-:B------:R-:W-:Y:S01]  /*18e80*/  FFMA.FTZ R135, R2.reuse, R28, -R25.reuse ;  /* 0x0000001c02877223 */ /* 0x140fe20000010819 */
        /* <DEDUP_REMOVED lines=9> */
[--C-:B------:R-:W-:Y:S01]  /*18f20*/  FFMA.FTZ R24, R2, R32, -R25.reuse ;  /* 0x0000002002187223 */ /* 0x100fe20000010819 */
[----:B------:R-:W-:Y:S01]  /*18f30*/  ISETP.GT.AND P2, PT, R80, 0x20, PT ;  /* 0x000000205000780c */ /* 0x000fe20003f44270 */
[C-C-:B------:R-:W-:Y:S01]  /*18f40*/  FFMA.FTZ R6, R2.reuse, R108, -R25.reuse ;  /* 0x0000006c02067223 */ /* 0x140fe20000010819 */
[----:B------:R-:W-:Y:S01]  /*18f50*/  FMNMX.FTZ R76, R53, R76, !PT ;  /* 0x0000004c354c7209 */ /* 0x000fe20007810000 */
[--C-:B------:R-:W-:Y:S01]  /*18f60*/  FFMA.FTZ R125, R2, R44, -R25.reuse ;  /* 0x0000002c027d7223 */ /* 0x100fe20000010819 */
[----:B------:R-:W-:Y:S01]  /*18f70*/  FSEL R77, R90, -INF , P2 ;  /* 0xff8000005a4d7808 */ /* 0x000fe20001000000 */
[C-C-:B------:R-:W-:Y:S01]  /*18f80*/  FFMA.FTZ R129, R2.reuse, R40, -R25.reuse ;  /* 0x0000002802817223 */ /* 0x140fe20000010819 */
[----:B------:R-:W-:Y:S01]  /*18f90*/  FMNMX.FTZ R76, R119, R76, !PT ;  /* 0x0000004c774c7209 */ /* 0x000fe20007810000 */
[--C-:B------:R-:W-:Y:S01]  /*18fa0*/  FFMA.FTZ R131, R2, R20, -R25.reuse ;  /* 0x0000001402837223 */ /* 0x100fe20000010819 */
[----:B------:R-:W-:Y:S01]  /*18fb0*/  ISETP.GT.AND P2, PT, R80, 0x28, PT ;  /* 0x000000285000780c */ /* 0x000fe20003f44270 */
[----:B------:R-:W-:Y:S01]  /*18fc0*/  MUFU.EX2 R8, R8 ;  /* 0x0000000800087308 */ /* 0x000fe20000000800 */
[----:B------:R-:W-:Y:S01]  /*18fd0*/  FMNMX.FTZ R76, R77, R76, !PT ;  /* 0x0000004c4d4c7209 */ /* 0x000fe20007810000 */
[--C-:B------:R-:W-:Y:S01]  /*18fe0*/  FFMA.FTZ R4, R2, R112, -R25.reuse ;  /* 0x0000007002047223 */ /* 0x100fe20000010819 */
[----:B------:R-:W-:Y:S01]  /*18ff0*/  FSEL R79, R94, -INF , P2 ;  /* 0xff8000005e4f7808 */ /* 0x000fe20001000000 */
[C-C-:B------:R-:W-:Y:S01]  /*19000*/  FFMA.FTZ R10, R2.reuse, R116, -R25.reuse ;  /* 0x00000074020a7223 */ /* 0x140fe20000010819 */
[----:B-1----:R-:W-:Y:S01]  /*19010*/  FMNMX.FTZ R78, R91, R76, !PT ;  /* 0x0000004c5b4e7209 */ /* 0x002fe20007810000 */
[--C-:B------:R-:W-:Y:S01]  /*19020*/  FFMA.FTZ R88, R2, R88, -R25.reuse ;  /* 0x0000005802587223 */ /* 0x100fe20000010819 */
[----:B------:R-:W-:Y:S01]  /*19030*/  ISETP.GT.AND P2, PT, R80, 0x30, PT ;  /* 0x000000305000780c */ /* 0x000fe20003f44270 */
[----:B------:R1:W-:Y:S01]  /*19040*/  MUFU.EX2 R76, R93 ;  /* 0x0000005d004c7308 */ /* 0x0003e20000000800 */
        /* <DEDUP_REMOVED lines=12> */
[----:B------:R-:W-:Y:S01]  /*19110*/  FMNMX.FTZ R82, R99, R78, !PT ;  /* 0x0000004e63527209 */ /* 0x000fe20007810000 */
[--C-:B------:R-:W-:Y:S01]  /*19120*/  FFMA.FTZ R40, R2, R52, -R25.reuse ;  /* 0x0000003402287223 */ /* 0x100fe20000010819 */
[----:B------:R-:W-:Y:S01]  /*19130*/  ISETP.GT.AND P2, PT, R80, 0x40, PT ;  /* 0x000000405000780c */ /* 0x000fe20003f44270 */
[----:B------:R2:W-:Y:S01]  /*19140*/  MUFU.EX2 R78, R97 ;  /* 0x00000061004e7308 */ /* 0x0005e20000000800 */
[----:B------:R-:W-:Y:S01]  /*19150*/  FMNMX.FTZ R82, R83, R82, !PT ;  /* 0x0000005253527209 */ /* 0x000fe20007810000 */
[--C-:B------:R-:W-:Y:S01]  /*19160*/  FFMA.FTZ R20, R2, R48, -R25.reuse ;  /* 0x0000003002147223 */ /* 0x100fe20000010819 */
[----:B------:R-:W-:Y:S01]  /*19170*/  FSEL R85, R58, -INF , P2 ;  /* 0xff8000003a557808 */ /* 0x000fe20001000000 */
[----:B------:R-:W-:Y:S01]  /*19180*/  FFMA.FTZ R58, R2, R100, -R25 ;  /* 0x00000064023a7223 */ /* 0x000fe20000010819 */
[----:B------:R-:W-:-:S02]  /*19190*/  FMNMX.FTZ R82, R103, R82, !PT ;  /* 0x0000005267527209 */ /* 0x000fc40007810000 */
[----:B------:R-:W-:Y:S01]  /*191a0*/  ISETP.GT.AND P2, PT, R80, 0x48, PT ;  /* 0x000000485000780c */ /* 0x000fe20003f44270 */
[----:B------:R-:W-:Y:S01]  /*191b0*/  MUFU.EX2 R6, R6 ;  /* 0x0000000600067308 */ /* 0x000fe20000000800 */
[----:B------:R-:W-:Y:S01]  /*191c0*/  FSEL R89, R59, -INF , P3 ;  /* 0xff8000003b597808 */ /* 0x000fe20001800000 */
[--C-:B------:R-:W-:Y:S01]  /*191d0*/  FFMA.FTZ R59, R2, R75, -R25.reuse ;  /* 0x0000004b023b7223 */ /* 0x100fe20000010819 */
[----:B------:R-:W-:Y:S02]  /*191e0*/  FMNMX.FTZ R82, R85, R82, !PT ;  /* 0x0000005255527209 */ /* 0x000fe40007810000 */
[----:B------:R-:W-:Y:S02]  /*191f0*/  ISETP.GT.AND P3, PT, R80, 0x49, PT ;  /* 0x000000495000780c */ /* 0x000fe40003f64270 */
[----:B-1----:R-:W-:Y:S01]  /*19200*/  FSEL R93, R62, -INF , P2 ;  /* 0xff8000003e5d7808 */ /* 0x002fe20001000000 */
[----:B------:R-:W-:Y:S01]  /*19210*/  FFMA.FTZ R62, R2, R101, -R25 ;  /* 0x00000065023e7223 */ /* 0x000fe20000010819 */
[----:B------:R-:W-:Y:S01]  /*19220*/  FMNMX.FTZ R82, R89, R82, !PT ;  /* 0x0000005259527209 */ /* 0x000fe20007810000 */
[----:B------:R-:W1:Y:S01]  /*19230*/  MUFU.EX2 R9, R9 ;  /* 0x0000000900097308 */ /* 0x000e620000000800 */
[----:B------:R-:W-:-:S02]  /*19240*/  ISETP.GT.AND P2, PT, R80, 0x50, PT ;  /* 0x000000505000780c */ /* 0x000fc40003f44270 */
[----:B--2---:R-:W-:Y:S02]  /*19250*/  FSEL R97, R63, -INF , P3 ;  /* 0xff8000003f617808 */ /* 0x004fe40001800000 */
[----:B------:R-:W-:Y:S02]  /*19260*/  FMNMX.FTZ R82, R93, R82, !PT ;  /* 0x000000525d527209 */ /* 0x000fe40007810000 */
[----:B------:R-:W-:Y:S01]  /*19270*/  ISETP.GT.AND P3, PT, R80, 0x51, PT ;  /* 0x000000515000780c */ /* 0x000fe20003f64270 */
[----:B------:R2:W-:Y:S01]  /*19280*/  MUFU.EX2 R63, R62 ;  /* 0x0000003e003f7308 */ /* 0x0005e20000000800 */
[----:B------:R-:W-:Y:S02]  /*19290*/  FSEL R101, R66, -INF , P2 ;  /* 0xff80000042657808 */ /* 0x000fe40001000000 */
[----:B------:R-:W-:Y:S02]  /*192a0*/  FMNMX.FTZ R82, R97, R82, !PT ;  /* 0x0000005261527209 */ /* 0x000fe40007810000 */
[----:B------:R-:W-:-:S02]  /*192b0*/  ISETP.GT.AND P2, PT, R80, 0x58, PT ;  /* 0x000000585000780c */ /* 0x000fc40003f44270 */
[----:B------:R-:W-:Y:S01]  /*192c0*/  FSEL R67, R67, -INF , P3 ;  /* 0xff80000043437808 */ /* 0x000fe20001800000 */
[----:B------:R-:W-:Y:S01]  /*192d0*/  MUFU.EX2 R4, R4 ;  /* 0x0000000400047308 */ /* 0x000fe20000000800 */
[----:B------:R-:W-:Y:S01]  /*192e0*/  FMNMX.FTZ R82, R101, R82, !PT ;  /* 0x0000005265527209 */ /* 0x000fe20007810000 */
[----:B--2---:R-:W-:Y:S01]  /*192f0*/  FFMA.FTZ R62, R2, R74, -R25 ;  /* 0x0000004a023e7223 */ /* 0x004fe20000010819 */
[----:B------:R-:W-:Y:S02]  /*19300*/  ISETP.GT.AND P3, PT, R80, 0x59, PT ;  /* 0x000000595000780c */ /* 0x000fe40003f64270 */
[----:B------:R-:W-:Y:S02]  /*19310*/  FSEL R75, R70, -INF , P2 ;  /* 0xff800000464b7808 */ /* 0x000fe40001000000 */
[----:B------:R-:W-:Y:S01]  /*19320*/  FMNMX.FTZ R82, R67, R82, !PT ;  /* 0x0000005243527209 */ /* 0x000fe20007810000 */
[----:B------:R-:W-:Y:S01]  /*19330*/  MUFU.EX2 R10, R10 ;  /* 0x0000000a000a7308 */ /* 0x000fe20000000800 */
[----:B------:R-:W-:-:S02]  /*19340*/  FSEL R71, R71, -INF , P3 ;  /* 0xff80000047477808 */ /* 0x000fc40001800000 */
[C---:B------:R-:W-:Y:S02]  /*19350*/  ISETP.GT.AND P2, PT, R80.reuse, 0x60, PT ;  /* 0x000000605000780c */ /* 0x040fe40003f44270 */
[----:B------:R-:W-:Y:S02]  /*19360*/  FMNMX.FTZ R82, R75, R82, !PT ;  /* 0x000000524b527209 */ /* 0x000fe40007810000 */
[----:B------:R-:W-:Y:S01]  /*19370*/  ISETP.GT.AND P3, PT, R80, 0x61, PT ;  /* 0x000000615000780c */ /* 0x000fe20003f64270 */
[----:B------:R-:W2:Y:S01]  /*19380*/  MUFU.EX2 R15, R15 ;  /* 0x0000000f000f7308 */ /* 0x000ea20000000800 */
[----:B------:R-:W-:Y:S01]  /*19390*/  FSEL R105, R42, -INF , P2 ;  /* 0xff8000002a697808 */ /* 0x000fe20001000000 */
[----:B------:R-:W-:Y:S01]  /*193a0*/  FFMA.FTZ R42, R2, R73, -R25 ;  /* 0x00000049022a7223 */ /* 0x000fe20000010819 */
[----:B------:R-:W-:Y:S02]  /*193b0*/  FMNMX.FTZ R82, R71, R82, !PT ;  /* 0x0000005247527209 */ /* 0x000fe40007810000 */
[----:B------:R-:W-:-:S02]  /*193c0*/  ISETP.GT.AND P2, PT, R80, 0x68, PT ;  /* 0x000000685000780c */ /* 0x000fc40003f44270 */
[----:B------:R-:W-:Y:S01]  /*193d0*/  FSEL R43, R43, -INF , P3 ;  /* 0xff8000002b2b7808 */ /* 0x000fe20001800000 */
[----:B------:R-:W-:Y:S01]  /*193e0*/  MUFU.EX2 R12, R88 ;  /* 0x00000058000c7308 */ /* 0x000fe20000000800 */
[----:B------:R-:W-:Y:S02]  /*193f0*/  FMNMX.FTZ R82, R105, R82, !PT ;  /* 0x0000005269527209 */ /* 0x000fe40007810000 */
[----:B------:R-:W-:Y:S02]  /*19400*/  ISETP.GT.AND P3, PT, R80, 0x69, PT ;  /* 0x000000695000780c */ /* 0x000fe40003f64270 */
[----:B------:R-:W-:Y:S01]  /*19410*/  FSEL R73, R46, -INF , P2 ;  /* 0xff8000002e497808 */ /* 0x000fe20001000000 */
[----:B------:R-:W-:Y:S01]  /*19420*/  FFMA.FTZ R46, R2, R61, -R25 ;  /* 0x0000003d022e7223 */ /* 0x000fe20000010819 */
[----:B------:R-:W-:Y:S01]  /*19430*/  FMNMX.FTZ R82, R43, R82, !PT ;  /* 0x000000522b527209 */ /* 0x000fe20007810000 */
[----:B------:R-:W-:Y:S01]  /*19440*/  MUFU.EX2 R21, R21 ;  /* 0x0000001500157308 */ /* 0x000fe20000000800 */
[----:B------:R-:W-:-:S02]  /*19450*/  ISETP.GT.AND P2, PT, R80, 0x70, PT ;  /* 0x000000705000780c */ /* 0x000fc40003f44270 */
[----:B------:R-:W-:Y:S02]  /*19460*/  FSEL R47, R47, -INF , P3 ;  /* 0xff8000002f2f7808 */ /* 0x000fe40001800000 */
[----:B------:R-:W-:Y:S02]  /*19470*/  FMNMX.FTZ R82, R73, R82, !PT ;  /* 0x0000005249527209 */ /* 0x000fe40007810000 */
[----:B------:R-:W-:Y:S01]  /*19480*/  ISETP.GT.AND P3, PT, R80, 0x71, PT ;  /* 0x000000715000780c */ /* 0x000fe20003f64270 */
[----:B------:R-:W3:Y:S01]  /*19490*/  MUFU.EX2 R29, R29 ;  /* 0x0000001d001d7308 */ /* 0x000ee20000000800 */
        /* <DEDUP_REMOVED lines=15> */
[----:B------:R4:W-:Y:S01]  /*19590*/  MUFU.EX2 R55, R50 ;  /* 0x0000003200377308 */ /* 0x0009e20000000800 */
[----:B------:R-:W-:Y:S01]  /*195a0*/  FSEL R117, R26, -INF , P2 ;  /* 0xff8000001a757808 */ /* 0x000fe20001000000 */
[----:B------:R-:W-:Y:S01]  /*195b0*/  FFMA.FTZ R26, R2, R68, -R25 ;  /* 0x00000044021a7223 */ /* 0x000fe20000010819 */
[----:B------:R-:W-:Y:S02]  /*195c0*/  FMNMX.FTZ R82, R65, R82, !PT ;  /* 0x0000005241527209 */ /* 0x000fe40007810000 */
[----:B------:R-:W-:-:S02]  /*195d0*/  ISETP.GT.AND P2, PT, R80, 0x88, PT ;  /* 0x000000885000780c */ /* 0x000fc40003f44270 */
[----:B------:R-:W-:Y:S01]  /*195e0*/  FSEL R27, R27, -INF , P3 ;  /* 0xff8000001b1b7808 */ /* 0x000fe20001800000 */
[----:B------:R-:W-:Y:S01]  /*195f0*/  MUFU.EX2 R59, R59 ;  /* 0x0000003b003b7308 */ /* 0x000fe20000000800 */
[----:B------:R-:W-:Y:S01]  /*19600*/  FMNMX.FTZ R82, R117, R82, !PT ;  /* 0x0000005275527209 */ /* 0x000fe20007810000 */
[--C-:B----4-:R-:W-:Y:S01]  /*19610*/  FFMA.FTZ R50, R2, R69, -R25.reuse ;  /* 0x0000004502327223 */ /* 0x110fe20000010819 */
[----:B------:R-:W-:Y:S02]  /*19620*/  ISETP.GT.AND P3, PT, R80, 0x89, PT ;  /* 0x000000895000780c */ /* 0x000fe40003f64270 */
[----:B------:R-:W-:Y:S01]  /*19630*/  FSEL R121, R30, -INF , P2 ;  /* 0xff8000001e797808 */ /* 0x000fe20001000000 */
[----:B------:R-:W-:-:S01]  /*19640*/  FFMA.FTZ R30, R2, R57, -R25 ;  /* 0x00000039021e7223 */ /* 0x000fc20000010819 */
        /* <DEDUP_REMOVED lines=19> */
[----:B------:R-:W-:-:S01]  /*19780*/  FFMA.FTZ R25, R2, R14, -R25 ;  /* 0x0000000e02197223 */ /* 0x000fc20000010819 */
[----:B------:R-:W-:Y:S01]  /*19790*/  FSEL R41, R39, -INF , P3 ;  /* 0xff80000027297808 */ /* 0x000fe20001800000 */
[----:B------:R-:W-:Y:S01]  /*197a0*/  IMAD.IADD R14, R202, 0x1, -R191 ;  /* 0x00000001ca0e7824 */ /* 0x000fe200078e0abf */
[----:B------:R-:W-:Y:S01]  /*197b0*/  FMNMX.FTZ R82, R57, R82, !PT ;  /* 0x0000005239527209 */ /* 0x000fe20007810000 */
[----:B------:R4:W-:Y:S01]  /*197c0*/  MUFU.EX2 R39, R50 ;  /* 0x0000003200277308 */ /* 0x0009e20000000800 */
[----:B-1----:R-:W-:Y:S01]  /*197d0*/  F2FP.SATFINITE.E4M3.F32.PACK_AB_MERGE_C R184, R9, R6, RZ ;  /* 0x0000000609b8723e */ /* 0x002fe200048070ff */
[----:B------:R-:W-:Y:S01]  /*197e0*/  IMAD R14, R189, 0x80, R14 ;  /* 0x00000080bd0e7824 */ /* 0x000fe200078e020e */
[----:B------:R-:W-:-:S02]  /*197f0*/  FMNMX.FTZ R82, R41, R82, !PT ;  /* 0x0000005229527209 */ /* 0x000fc40007810000 */
[----:B--2---:R-:W-:Y:S01]  /*19800*/  F2FP.SATFINITE.E4M3.F32.PACK_AB_MERGE_C R186, R15, R10, RZ ;  /* 0x0000000a0fba723e */ /* 0x004fe200048070ff */
[----:B------:R-:W-:Y:S01]  /*19810*/  IMAD.HI R14, R14, 0x66666667, RZ ;  /* 0x666666670e0e7827 */ /* 0x000fe200078e02ff */
[----:B------:R-:W-:Y:S01]  /*19820*/  F2FP.SATFINITE.E4M3.F32.PACK_AB_MERGE_C R184, R7, R8, R184 ;  /* 0x0000000807b8723e */ /* 0x000fe200048070b8 */
[----:B------:R-:W4:Y:S01]  /*19830*/  SHFL.BFLY PT, R13, R82, 0x2, 0x1f ;  /* 0x0c401f00520d7f89 */ /* 0x000f2200000e0000 */
[----:B------:R-:W-:Y:S01]  /*19840*/  MUFU.EX2 R109, R109 ;  /* 0x0000006d006d7308 */ /* 0x000fe20000000800 */
[----:B---3--:R-:W-:Y:S02]  /*19850*/  F2FP.SATFINITE.E4M3.F32.PACK_AB_MERGE_C R180, R76, R29, RZ ;  /* 0x0000001d4cb4723e */ /* 0x008fe400048070ff */
[----:B------:R-:W-:Y:S02]  /*19860*/  F2FP.SATFINITE.E4M3.F32.PACK_AB_MERGE_C R186, R11, R4, R186 ;  /* 0x000000040bba723e */ /* 0x000fe400048070ba */
[----:B------:R-:W-:-:S03]  /*19870*/  F2FP.SATFINITE.E4M3.F32.PACK_AB_MERGE_C R180, R21, R12, R180 ;  /* 0x0000000c15b4723e */ /* 0x000fc600048070b4 */
[----:B------:R-:W-:Y:S08]  /*19880*/  MUFU.EX2 R46, R46 ;  /* 0x0000002e002e7308 */ /* 0x000ff00000000800 */
[----:B------:R-:W-:Y:S01]  /*19890*/  MUFU.EX2 R26, R26 ;  /* 0x0000001a001a7308 */ /* 0x000fe20000000800 */
[----:B----4-:R-:W-:-:S07]  /*198a0*/  FMNMX.FTZ R50, R82, R13, !PT ;  /* 0x0000000d52327209 */ /* 0x010fce0007810000 */
        /* <DEDUP_REMOVED lines=8> */
[----:B------:R-:W-:Y:S03]  /*19930*/  MUFU.EX2 R127, R127 ;  /* 0x0000007f007f7308 */ /* 0x000fe60000000800 */
[----:B------:R-:W-:-:S05]  /*19940*/  FSEL R36, R36, RZ, P2 ;  /* 0x000000ff24247208 */ /* 0x000fca0001000000 */
        /* <DEDUP_REMOVED lines=9> */
[----:B------:R-:W-:Y:S01]  /*199e0*/  SHF.R.U32.HI R85, RZ, 0x1f, R14 ;  /* 0x0000001fff557819 */ /* 0x000fe2000001160e */
[C-C-:B------:R-:W-:Y:S01]  /*199f0*/  FFMA.FTZ R52, R2.reuse, R81, -R36.reuse ;  /* 0x0000005102347223 */ /* 0x140fe20000010824 */
[----:B------:R-:W-:-:S01]  /*19a00*/  FFMA.FTZ R66, R2, R53, -R36 ;  /* 0x0000003502427223 */ /* 0x000fc20000010824 */
[----:B------:R-:W-:Y:S01]  /*19a10*/  FADD.FTZ R81, R8, R7 ;  /* 0x0000000708517221 */ /* 0x000fe20000010000 */
[----:B------:R-:W-:Y:S01]  /*19a20*/  LEA.HI.SX32 R14, R14, R85, 0x1a ;  /* 0x000000550e0e7211 */ /* 0x000fe200078fd2ff */
[C-C-:B------:R-:W-:Y:S01]  /*19a30*/  FFMA.FTZ R119, R2.reuse, R119, -R36.reuse ;  /* 0x0000007702777223 */ /* 0x140fe20000010824 */
[----:B------:R-:W-:-:S01]  /*19a40*/  FFMA.FTZ R49, R2, R77, -R36 ;  /* 0x0000004d02317223 */ /* 0x000fc20000010824 */
[----:B------:R-:W1:Y:S01]  /*19a50*/  MUFU.EX2 R33, R33 ;  /* 0x0000002100217308 */ /* 0x000e620000000800 */
[----:B------:R-:W-:-:S01]  /*19a60*/  FADD.FTZ R60, R6, R81 ;  /* 0x00000051063c7221 */ /* 0x000fc20000010000 */
[C-C-:B------:R-:W-:Y:S01]  /*19a70*/  FFMA.FTZ R71, R2.reuse, R71, -R36.reuse ;  /* 0x0000004702477223 */ /* 0x140fe20000010824 */
[----:B------:R-:W-:-:S01]  /*19a80*/  FFMA.FTZ R50, R2, R91, -R36 ;  /* 0x0000005b02327223 */ /* 0x000fc20000010824 */
[----:B------:R-:W-:Y:S01]  /*19a90*/  FFMA.FTZ R79, R2, R79, -R36 ;  /* 0x0000004f024f7223 */ /* 0x000fe20000010824 */
[----:B------:R-:W-:-:S01]  /*19aa0*/  FADD.FTZ R81, R9, R60 ;  /* 0x0000003c09517221 */ /* 0x000fc20000010000 */
[----:B------:R-:W-:Y:S01]  /*19ab0*/  @!P0 PRMT R60, RZ, 0x654, R3 ;  /* 0x00000654ff3c8816 */ /* 0x000fe20000000003 */
[----:B------:R-:W-:-:S01]  /*19ac0*/  FFMA.FTZ R95, R2, R95, -R36 ;  /* 0x0000005f025f7223 */ /* 0x000fc20000010824 */
[----:B------:R-:W2:Y:S01]  /*19ad0*/  MUFU.EX2 R64, R64 ;  /* 0x0000004000407308 */ /* 0x000ea20000000800 */
[----:B------:R-:W-:-:S01]  /*19ae0*/  FADD.FTZ R82, R4, R81 ;  /* 0x0000005104527221 */ /* 0x000fc20000010000 */
[----:B------:R3:W-:Y:S01]  /*19af0*/  @!P0 SYNCS.ARRIVE.TRANS64.RED.A1T0 RZ, [R60+URZ], RZ ;  /* 0x000000ff3cff89a7 */ /* 0x0007e2000810043f */
[----:B------:R-:W-:-:S01]  /*19b00*/  FFMA.FTZ R53, R2, R99, -R36 ;  /* 0x0000006302357223 */ /* 0x000fc20000010824 */
[C-C-:B------:R-:W-:Y:S01]  /*19b10*/  FFMA.FTZ R83, R2.reuse, R83, -R36.reuse ;  /* 0x0000005302537223 */ /* 0x140fe20000010824 */
[----:B------:R-:W-:-:S01]  /*19b20*/  FFMA.FTZ R103, R2, R103, -R36 ;  /* 0x0000006702677223 */ /* 0x000fc20000010824 */
[C-C-:B------:R-:W-:Y:S01]  /*19b30*/  FFMA.FTZ R77, R2.reuse, R89, -R36.reuse ;  /* 0x00000059024d7223 */ /* 0x140fe20000010824 */
[----:B------:R-:W-:-:S01]  /*19b40*/  FFMA.FTZ R93, R2, R93, -R36 ;  /* 0x0000005d025d7223 */ /* 0x000fc20000010824 */
[----:B------:R-:W4:Y:S01]  /*19b50*/  MUFU.EX2 R107, R107 ;  /* 0x0000006b006b7308 */ /* 0x000f220000000800 */
[----:B-1----:R-:W-:-:S01]  /*19b60*/  FADD.FTZ R85, R32, R33 ;  /* 0x0000002120557221 */ /* 0x002fc20000010000 */
[----:B---3--:R-:W-:Y:S01]  /*19b70*/  FFMA.FTZ R60, R2, R43, -R36 ;  /* 0x0000002b023c7223 */ /* 0x008fe20000010824 */
[----:B------:R-:W-:-:S01]  /*19b80*/  FADD.FTZ R43, R11, R82 ;  /* 0x000000520b2b7221 */ /* 0x000fc20000010000 */
[C-C-:B------:R-:W-:Y:S01]  /*19b90*/  FFMA.FTZ R97, R2.reuse, R97, -R36.reuse ;  /* 0x0000006102617223 */ /* 0x140fe20000010824 */
[----:B------:R-:W-:-:S01]  /*19ba0*/  FFMA.FTZ R56, R2, R101, -R36 ;  /* 0x0000006502387223 */ /* 0x000fc20000010824 */
[C-C-:B------:R-:W-:Y:S01]  /*19bb0*/  FFMA.FTZ R67, R2.reuse, R67, -R36.reuse ;  /* 0x0000004302437223 */ /* 0x140fe20000010824 */
[----:B------:R-:W-:-:S01]  /*19bc0*/  FFMA.FTZ R75, R2, R75, -R36 ;  /* 0x0000004b024b7223 */ /* 0x000fc20000010824 */
[----:B------:R-:W-:Y:S01]  /*19bd0*/  MUFU.EX2 R37, R37 ;  /* 0x0000002500257308 */ /* 0x000fe20000000800 */
[----:B--2---:R-:W-:-:S01]  /*19be0*/  FADD.FTZ R80, R64, R85 ;  /* 0x0000005540507221 */ /* 0x004fc20000010000 */
[C-C-:B------:R-:W-:Y:S01]  /*19bf0*/  FFMA.FTZ R105, R2.reuse, R105, -R36.reuse ;  /* 0x0000006902697223 */ /* 0x140fe20000010824 */
[----:B------:R-:W-:-:S01]  /*19c00*/  FFMA.FTZ R73, R2, R73, -R36 ;  /* 0x0000004902497223 */ /* 0x000fc20000010824 */
[C-C-:B------:R-:W-:Y:S01]  /*19c10*/  FFMA.FTZ R47, R2.reuse, R47, -R36.reuse ;  /* 0x0000002f022f7223 */ /* 0x140fe20000010824 */
[----:B------:R-:W-:-:S01]  /*19c20*/  FFMA.FTZ R113, R2, R113, -R36 ;  /* 0x0000007102717223 */ /* 0x000fc20000010824 */
[C-C-:B------:R-:W-:Y:S01]  /*19c30*/  FFMA.FTZ R51, R2.reuse, R51, -R36.reuse ;  /* 0x0000003302337223 */ /* 0x140fe20000010824 */
[----:B------:R-:W-:-:S01]  /*19c40*/  FFMA.FTZ R61, R2, R61, -R36 ;  /* 0x0000003d023d7223 */ /* 0x000fc20000010824 */
[----:B------:R-:W-:Y:S01]  /*19c50*/  MUFU.EX2 R48, R48 ;  /* 0x0000003000307308 */ /* 0x000fe20000000800 */
[----:B----4-:R-:W-:-:S01]  /*19c60*/  FADD.FTZ R80, R107, R80 ;  /* 0x000000506b507221 */ /* 0x010fc20000010000 */
        /* <DEDUP_REMOVED lines=8> */
[----:B------:R-:W-:Y:S01]  /*19cf0*/  F2FP.SATFINITE.E4M3.F32.PACK_AB_MERGE_C R185, R107, R64, RZ ;  /* 0x000000406bb9723e */ /* 0x000fe200048070ff */
[----:B------:R-:W-:-:S03]  /*19d00*/  IMAD.MOV.U32 R85, RZ, RZ, R87 ;  /* 0x000000ffff557224 */ /* 0x000fc600078e0057 */
[----:B------:R-:W-:Y:S01]  /*19d10*/  F2FP.SATFINITE.E4M3.F32.PACK_AB_MERGE_C R185, R33, R32, R185 ;  /* 0x0000002021b9723e */ /* 0x000fe200048070b9 */
[--C-:B------:R-:W-:Y:S01]  /*19d20*/  IMAD.MOV.U32 R33, RZ, RZ, R87.reuse ;  /* 0x000000ffff217224 */ /* 0x100fe200078e0057 */
[----:B------:R-:W1:Y:S01]  /*19d30*/  MUFU.EX2 R119, R119 ;  /* 0x0000007700777308 */ /* 0x000e620000000800 */
[----:B------:R-:W-:-:S07]  /*19d40*/  IMAD.MOV.U32 R32, RZ, RZ, R87 ;  /* 0x000000ffff207224 */ /* 0x000fce00078e0057 */
[----:B------:R-:W2:Y:S08]  /*19d50*/  MUFU.EX2 R49, R49 ;  /* 0x0000003100317308 */ /* 0x000eb00000000800 */
[----:B------:R3:W-:Y:S01]  /*19d60*/  MUFU.EX2 R74, R71 ;  /* 0x00000047004a7308 */ /* 0x0007e20000000800 */
[----:B-1----:R-:W-:-:S04]  /*19d70*/  F2FP.SATFINITE.E4M3.F32.PACK_AB_MERGE_C R187, R119, R66, RZ ;  /* 0x0000004277bb723e */ /* 0x002fc800048070ff */
[----:B------:R-:W-:-:S03]  /*19d80*/  F2FP.SATFINITE.E4M3.F32.PACK_AB_MERGE_C R187, R48, R37, R187 ;  /* 0x0000002530bb723e */ /* 0x000fc600048070bb */
[----:B------:R-:W1:Y:S01]  /*19d90*/  MUFU.EX2 R50, R50 ;  /* 0x0000003200327308 */ /* 0x000e620000000800 */
[----:B---3--:R-:W-:-:S01]  /*19da0*/  FADD.FTZ R71, R37, R80 ;  /* 0x0000005025477221 */ /* 0x008fc20000010000 */
[----:B------:R-:W-:Y:S01]  /*19db0*/  FADD.FTZ R80, R10, R43 ;  /* 0x0000002b0a507221 */ /* 0x000fe20000010000 */
[----:B------:R-:W-:Y:S02]  /*19dc0*/  IMAD.MOV.U32 R37, RZ, RZ, R87 ;  /* 0x000000ffff257224 */ /* 0x000fe400078e0057 */
[----:B------:R-:W-:Y:S01]  /*19dd0*/  FADD.FTZ R71, R48, R71 ;  /* 0x0000004730477221 */ /* 0x000fe20000010000 */
[----:B------:R-:W-:-:S01]  /*19de0*/  FADD.FTZ R43, R15, R80 ;  /* 0x000000500f2b7221 */ /* 0x000fc20000010000 */
[----:B------:R-:W-:Y:S01]  /*19df0*/  IMAD.MOV.U32 R48, RZ, RZ, R87 ;  /* 0x000000ffff307224 */ /* 0x000fe200078e0057 */
[----:B------:R-:W3:Y:S01]  /*19e00*/  MUFU.EX2 R79, R79 ;  /* 0x0000004f004f7308 */ /* 0x000ee20000000800 */
[----:B------:R-:W-:-:S01]  /*19e10*/  FADD.FTZ R82, R66, R71 ;  /* 0x0000004742527221 */ /* 0x000fc20000010000 */
[----:B------:R-:W-:Y:S01]  /*19e20*/  FADD.FTZ R80, R12, R43 ;  /* 0x0000002b0c507221 */ /* 0x000fe20000010000 */
[----:B------:R-:W-:-:S02]  /*19e30*/  IMAD.MOV.U32 R66, RZ, RZ, R87 ;  /* 0x000000ffff427224 */ /* 0x000fc400078e0057 */
[----:B------:R-:W-:-:S03]  /*19e40*/  FADD.FTZ R82, R119, R82 ;  /* 0x0000005277527221 */ /* 0x000fc60000010000 */
[----:B------:R-:W4:Y:S01]  /*19e50*/  MUFU.EX2 R68, R95 ;  /* 0x0000005f00447308 */ /* 0x000f220000000800 */
[----:B--2---:R-:W-:-:S01]  /*19e60*/  FADD.FTZ R43, R49, R82 ;  /* 0x00000052312b7221 */ /* 0x004fc20000010000 */
[----:B------:R-:W-:-:S03]  /*19e70*/  FADD.FTZ R82, R21, R80 ;  /* 0x0000005015527221 */ /* 0x000fc60000010000 */
[----:B-1----:R-:W-:Y:S01]  /*19e80*/  FADD.FTZ R84, R50, R43 ;  /* 0x0000002b32547221 */ /* 0x002fe20000010000 */
[----:B------:R-:W-:-:S01]  /*19e90*/  FADD.FTZ R71, R29, R82 ;  /* 0x000000521d477221 */ /* 0x000fc20000010000 */
[----:B------:R-:W-:Y:S01]  /*19ea0*/  FFMA.FTZ R43, R2, R27, -R36 ;  /* 0x0000001b022b7223 */ /* 0x000fe20000010824 */
[----:B------:R-:W1:Y:S01]  /*19eb0*/  MUFU.EX2 R52, R52 ;  /* 0x0000003400347308 */ /* 0x000e620000000800 */
[----:B---3--:R-:W-:-:S01]  /*19ec0*/  FADD.FTZ R27, R79, R84 ;  /* 0x000000544f1b7221 */ /* 0x008fc20000010000 */
[----:B------:R-:W-:Y:S01]  /*19ed0*/  FADD.FTZ R82, R76, R71 ;  /* 0x000000474c527221 */ /* 0x000fe20000010000 */
[----:B------:R-:W-:-:S01]  /*19ee0*/  FFMA.FTZ R36, R2, R41, -R36 ;  /* 0x0000002902247223 */ /* 0x000fc20000010824 */
[----:B------:R-:W-:Y:S02]  /*19ef0*/  IMAD.MOV.U32 R76, RZ, RZ, R87 ;  /* 0x000000ffff4c7224 */ /* 0x000fe400078e0057 */
[----:B------:R-:W-:-:S01]  /*19f00*/  FADD.FTZ R81, R45, R82 ;  /* 0x000000522d517221 */ /* 0x000fc20000010000 */
[----:B------:R-:W-:Y:S01]  /*19f10*/  IMAD.MOV.U32 R29, RZ, RZ, R87 ;  /* 0x000000ffff1d7224 */ /* 0x000fe200078e0057 */
[----:B------:R-:W2:Y:S01]  /*19f20*/  MUFU.EX2 R53, R53 ;  /* 0x0000003500357308 */ /* 0x000ea20000000800 */
[----:B----4-:R-:W-:-:S01]  /*19f30*/  FADD.FTZ R71, R68, R27 ;  /* 0x0000001b44477221 */ /* 0x010fc20000010000 */
[----:B------:R-:W-:Y:S01]  /*19f40*/  FADD.FTZ R81, R78, R81 ;  /* 0x000000514e517221 */ /* 0x000fe20000010000 */
[----:B------:R-:W-:Y:S01]  /*19f50*/  F2FP.SATFINITE.E4M3.F32.PACK_AB_MERGE_C R181, R68, R79, RZ ;  /* 0x0000004f44b5723e */ /* 0x000fe200048070ff */
[----:B------:R-:W-:Y:S01]  /*19f60*/  IMAD.MOV.U32 R79, RZ, RZ, R87 ;  /* 0x000000ffff4f7224 */ /* 0x000fe200078e0057 */
[----:B------:R-:W-:Y:S01]  /*19f70*/  MOV R68, R87 ;  /* 0x0000005700447202 */ /* 0x000fe20000000f00 */
[----:B------:R-:W-:Y:S01]  /*19f80*/  FADD.FTZ R86, R58, R81 ;  /* 0x000000513a567221 */ /* 0x000fe20000010000 */
[----:B------:R-:W-:Y:S01]  /*19f90*/  F2FP.SATFINITE.E4M3.F32.PACK_AB_MERGE_C R58, R63, R58, RZ ;  /* 0x0000003a3f3a723e */ /* 0x000fe200048070ff */
[----:B------:R-:W3:Y:S01]  /*19fa0*/  MUFU.EX2 R83, R83 ;  /* 0x0000005300537308 */ /* 0x000ee20000000800 */
[----:B-1----:R-:W-:-:S01]  /*19fb0*/  FADD.FTZ R82, R52, R71 ;  /* 0x0000004734527221 */ /* 0x002fc20000010000 */
[----:B------:R-:W-:Y:S01]  /*19fc0*/  FADD.FTZ R86, R63, R86 ;  /* 0x000000563f567221 */ /* 0x000fe20000010000 */
[----:B------:R-:W-:Y:S01]  /*19fd0*/  F2FP.SATFINITE.E4M3.F32.PACK_AB_MERGE_C R181, R50, R49, R181 ;  /* 0x0000003132b5723e */ /* 0x000fe200048070b5 */
[----:B------:R-:W-:Y:S01]  /*19fe0*/  IMAD.MOV.U32 R81, RZ, RZ, R87 ;  /* 0x000000ffff517224 */ /* 0x000fe200078e0057 */
[----:B------:R-:W-:Y:S01]  /*19ff0*/  F2FP.SATFINITE.E4M3.F32.PACK_AB_MERGE_C R182, R78, R45, R58 ;  /* 0x0000002d4eb6723e */ /* 0x000fe2000480703a */
[----:B------:R-:W-:Y:S01]  /*1a000*/  FADD.FTZ R9, R59, R86 ;  /* 0x000000563b097221 */ /* 0x000fe20000010000 */
[----:B------:R-:W-:Y:S01]  /*1a010*/  MOV R86, R87 ;  /* 0x0000005700567202 */ /* 0x000fe20000000f00 */
[----:B------:R-:W1:Y:S01]  /*1a020*/  MUFU.EX2 R70, R103 ;  /* 0x0000006700467308 */ /* 0x000e620000000800 */
[----:B--2---:R-:W-:-:S01]  /*1a030*/  FADD.FTZ R84, R53, R82 ;  /* 0x0000005235547221 */ /* 0x004fc20000010000 */
[----:B------:R-:W-:Y:S01]  /*1a040*/  FADD.FTZ R9, R62, R9 ;  /* 0x000000093e097221 */ /* 0x000fe20000010000 */
[--C-:B------:R-:W-:Y:S01]  /*1a050*/  IMAD.MOV.U32 R78, RZ, RZ, R87.reuse ;  /* 0x000000ffff4e7224 */ /* 0x100fe200078e0057 */
[----:B------:R-:W-:Y:S01]  /*1a060*/  MOV R50, R87 ;  /* 0x0000005700327202 */ /* 0x000fe20000000f00 */
[----:B------:R-:W-:-:S02]  /*1a070*/  IMAD.MOV.U32 R71, RZ, RZ, R87 ;  /* 0x000000ffff477224 */ /* 0x000fc400078e0057 */
[----:B------:R-:W-:Y:S01]  /*1a080*/  FADD.FTZ R64, R42, R9 ;  /* 0x000000092a407221 */ /* 0x000fe20000010000 */
[----:B------:R-:W-:Y:S01]  /*1a090*/  IMAD.MOV.U32 R63, RZ, RZ, R87 ;  /* 0x000000ffff3f7224 */ /* 0x000fe200078e0057 */
[----:B------:R-:W2:Y:S01]  /*1a0a0*/  MUFU.EX2 R54, R54 ;  /* 0x0000003600367308 */ /* 0x000ea20000000800 */
[----:B---3--:R-:W-:-:S01]  /*1a0b0*/  FADD.FTZ R41, R83, R84 ;  /* 0x0000005453297221 */ /* 0x008fc20000010000 */
[C---:B------:R-:W-:Y:S01]  /*1a0c0*/  FADD.FTZ R15, R109.reuse, R64 ;  /* 0x000000406d0f7221 */ /* 0x040fe20000010000 */
[----:B------:R-:W-:Y:S01]  /*1a0d0*/  F2FP.SATFINITE.E4M3.F32.PACK_AB_MERGE_C R109, R109, R42, RZ ;  /* 0x0000002a6d6d723e */ /* 0x000fe200048070ff */
[--C-:B------:R-:W-:Y:S01]  /*1a0e0*/  IMAD.MOV.U32 R84, RZ, RZ, R87.reuse ;  /* 0x000000ffff547224 */ /* 0x100fe200078e0057 */
[----:B------:R-:W-:Y:S01]  /*1a0f0*/  MOV R45, R87 ;  /* 0x00000057002d7202 */ /* 0x000fe20000000f00 */
[----:B------:R-:W-:Y:S01]  /*1a100*/  IMAD.MOV.U32 R64, RZ, RZ, R87 ;  /* 0x000000ffff407224 */ /* 0x000fe200078e0057 */
[----:B------:R-:W-:Y:S01]  /*1a110*/  F2FP.SATFINITE.E4M3.F32.PACK_AB_MERGE_C R176, R62, R59, R109 ;  /* 0x0000003b3eb0723e */ /* 0x000fe2000480706d */
[----:B------:R-:W3:Y:S01]  /*1a120*/  MUFU.EX2 R77, R77 ;  /* 0x0000004d004d7308 */ /* 0x000ee20000000800 */
[----:B-1----:R-:W-:-:S01]  /*1a130*/  FADD.FTZ R41, R70, R41 ;  /* 0x0000002946297221 */ /* 0x002fc20000010000 */
[----:B------:R-:W-:Y:S01]  /*1a140*/  F2FP.SATFINITE.E4M3.F32.PACK_AB_MERGE_C R70, R70, R83, RZ ;  /* 0x000000534646723e */ /* 0x000fe200048070ff */
[--C-:B------:R-:W-:Y:S01]  /*1a150*/  IMAD.MOV.U32 R83, RZ, RZ, R87.reuse ;  /* 0x000000ffff537224 */ /* 0x100fe200078e0057 */
[----:B------:R-:W-:Y:S01]  /*1a160*/  MOV R62, R87 ;  /* 0x00000057003e7202 */ /* 0x000fe20000000f00 */
[--C-:B------:R-:W-:Y:S01]  /*1a170*/  IMAD.MOV.U32 R59, RZ, RZ, R87.reuse ;  /* 0x000000ffff3b7224 */ /* 0x100fe200078e0057 */
[----:B------:R-:W-:Y:S01]  /*1a180*/  F2FP.SATFINITE.E4M3.F32.PACK_AB_MERGE_C R183, R53, R52, R70 ;  /* 0x0000003435b7723e */ /* 0x000fe20004807046 */
[----:B------:R-:W-:Y:S01]  /*1a190*/  IMAD.MOV.U32 R70, RZ, RZ, R87 ;  /* 0x000000ffff467224 */ /* 0x000fe200078e0057 */
        /* <DEDUP_REMOVED lines=9> */
[----:B------:R-:W3:Y:S01]  /*1a230*/  MUFU.EX2 R56, R56 ;  /* 0x0000003800387308 */ /* 0x000ee20000000800 */
[----:B-1----:R-:W-:-:S01]  /*1a240*/  FADD.FTZ R9, R93, R10 ;  /* 0x0000000a5d097221 */ /* 0x002fc20000010000 */
[----:B------:R-:W-:Y:S01]  /*1a250*/  FADD.FTZ R10, R46, R15 ;  /* 0x0000000f2e0a7221 */ /* 0x000fe20000010000 */
[----:B------:R-:W-:-:S04]  /*1a260*/  F2FP.SATFINITE.E4M3.F32.PACK_AB_MERGE_C R15, R31, R26, RZ ;  /* 0x0000001a1f0f723e */ /* 0x000fc800048070ff */
[----:B------:R-:W-:Y:S01]  /*1a270*/  F2FP.SATFINITE.E4M3.F32.PACK_AB_MERGE_C R178, R55, R46, R15 ;  /* 0x0000002e37b2723e */ /* 0x000fe2000480700f */
        /* <DEDUP_REMOVED lines=8> */
[----:B------:R-:W-:Y:S01]  /*1a300*/  FADD.FTZ R9, R55, R10 ;  /* 0x0000000a37097221 */ /* 0x000fe20000010000 */
[--C-:B------:R-:W-:Y:S02]  /*1a310*/  IMAD.MOV.U32 R72, RZ, RZ, R87.reuse ;  /* 0x000000ffff487224 */ /* 0x100fe400078e0057 */
[----:B------:R-:W-:Y:S02]  /*1a320*/  IMAD.MOV.U32 R55, RZ, RZ, R87 ;  /* 0x000000ffff377224 */ /* 0x000fe400078e0057 */
[----:B------:R-:W-:-:S01]  /*1a330*/  FADD.FTZ R10, R26, R9 ;  /* 0x000000091a0a7221 */ /* 0x000fc20000010000 */
[----:B------:R-:W-:Y:S01]  /*1a340*/  IMAD.MOV.U32 R54, RZ, RZ, R87 ;  /* 0x000000ffff367224 */ /* 0x000fe200078e0057 */
[----:B------:R-:W3:Y:S01]  /*1a350*/  MUFU.EX2 R3, R105 ;  /* 0x0000006900037308 */ /* 0x000ee20000000800 */
[----:B-1----:R-:W-:-:S01]  /*1a360*/  FADD.FTZ R42, R67, R42 ;  /* 0x0000002a432a7221 */ /* 0x002fc20000010000 */
[----:B------:R-:W-:-:S04]  /*1a370*/  FADD.FTZ R31, R31, R10 ;  /* 0x0000000a1f1f7221 */ /* 0x000fc80000010000 */
[----:B------:R-:W-:Y:S01]  /*1a380*/  FADD.FTZ R10, R30, R31 ;  /* 0x0000001f1e0a7221 */ /* 0x000fe20000010000 */
[----:B------:R-:W-:Y:S01]  /*1a390*/  IMAD.MOV.U32 R31, RZ, RZ, R87 ;  /* 0x000000ffff1f7224 */ /* 0x000fe200078e0057 */
[----:B------:R-:W1:Y:S01]  /*1a3a0*/  MUFU.EX2 R60, R60 ;  /* 0x0000003c003c7308 */ /* 0x000e620000000800 */
[----:B--2---:R-:W-:-:S01]  /*1a3b0*/  FADD.FTZ R7, R75, R42 ;  /* 0x0000002a4b077221 */ /* 0x004fc20000010000 */
[----:B------:R-:W-:Y:S01]  /*1a3c0*/  F2FP.SATFINITE.E4M3.F32.PACK_AB_MERGE_C R75, R74, R75, RZ ;  /* 0x0000004b4a4b723e */ /* 0x000fe200048070ff */
[----:B------:R-:W-:-:S01]  /*1a3d0*/  FADD.FTZ R9, R39, R10 ;  /* 0x0000000a27097221 */ /* 0x000fc20000010000 */
[----:B------:R-:W-:Y:S02]  /*1a3e0*/  IMAD.MOV.U32 R42, RZ, RZ, R87 ;  /* 0x000000ffff2a7224 */ /* 0x000fe400078e0057 */
[----:B------:R-:W-:-:S01]  /*1a3f0*/  FADD.FTZ R74, R74, R7 ;  /* 0x000000074a4a7221 */ /* 0x000fc20000010000 */
[----:B------:R-:W-:Y:S01]  /*1a400*/  F2FP.SATFINITE.E4M3.F32.PACK_AB_MERGE_C R179, R67, R56, R75 ;  /* 0x0000003843b3723e */ /* 0x000fe2000480704b */
[----:B------:R-:W-:-:S01]  /*1a410*/  FADD.FTZ R12, R34, R9 ;  /* 0x00000009220c7221 */ /* 0x000fc20000010000 */
[----:B------:R-:W2:Y:S01]  /*1a420*/  MUFU.EX2 R73, R73 ;  /* 0x0000004900497308 */ /* 0x000ea20000000800 */
[----:B---3--:R-:W-:-:S01]  /*1a430*/  FADD.FTZ R7, R3, R74 ;  /* 0x0000004a03077221 */ /* 0x008fc20000010000 */
[C---:B------:R-:W-:Y:S01]  /*1a440*/  F2FP.SATFINITE.E4M3.F32.PACK_AB_MERGE_C R34, R125.reuse, R34, RZ ;  /* 0x000000227d22723e */ /* 0x040fe200048070ff */
[----:B------:R-:W-:-:S01]  /*1a450*/  FADD.FTZ R125, R125, R12 ;  /* 0x0000000c7d7d7221 */ /* 0x000fc20000010000 */
[--C-:B------:R-:W-:Y:S01]  /*1a460*/  IMAD.MOV.U32 R75, RZ, RZ, R87.reuse ;  /* 0x000000ffff4b7224 */ /* 0x100fe200078e0057 */
[----:B------:R-:W-:Y:S01]  /*1a470*/  MOV R74, R87 ;  /* 0x00000057004a7202 */ /* 0x000fe20000000f00 */
[----:B------:R-:W-:Y:S01]  /*1a480*/  IMAD.MOV.U32 R67, RZ, RZ, R87 ;  /* 0x000000ffff437224 */ /* 0x000fe200078e0057 */
[----:B------:R-:W-:Y:S01]  /*1a490*/  F2FP.SATFINITE.E4M3.F32.PACK_AB_MERGE_C R172, R39, R30, R34 ;  /* 0x0000001e27ac723e */ /* 0x000fe20004807022 */
[----:B------:R3:W4:Y:S01]  /*1a4a0*/  MUFU.EX2 R80, R47 ;  /* 0x0000002f00507308 */ /* 0x0007220000000800 */
[----:B-1----:R-:W-:-:S01]  /*1a4b0*/  FADD.FTZ R10, R60, R7 ;  /* 0x000000073c0a7221 */ /* 0x002fc20000010000 */
[-C--:B------:R-:W-:Y:S01]  /*1a4c0*/  MOV R56, R87.reuse ;  /* 0x0000005700387202 */ /* 0x080fe20000000f00 */
[--C-:B------:R-:W-:Y:S01]  /*1a4d0*/  IMAD.MOV.U32 R39, RZ, RZ, R87.reuse ;  /* 0x000000ffff277224 */ /* 0x100fe200078e0057 */
[----:B------:R-:W-:Y:S01]  /*1a4e0*/  MOV R30, R87 ;  /* 0x00000057001e7202 */ /* 0x000fe20000000f00 */
[----:B------:R-:W-:-:S03]  /*1a4f0*/  IMAD.MOV.U32 R34, RZ, RZ, R87 ;  /* 0x000000ffff227224 */ /* 0x000fc600078e0057 */
[----:B------:R-:W1:Y:S01]  /*1a500*/  MUFU.EX2 R27, R113 ;  /* 0x00000071001b7308 */ /* 0x000e620000000800 */
[----:B--2---:R-:W-:-:S01]  /*1a510*/  FADD.FTZ R7, R73, R10 ;  /* 0x0000000a49077221 */ /* 0x004fc20000010000 */
[----:B------:R-:W-:Y:S01]  /*1a520*/  FADD.FTZ R10, R38, R125 ;  /* 0x0000007d260a7221 */ /* 0x000fe20000010000 */
[----:B---3--:R-:W-:-:S03]  /*1a530*/  IMAD.MOV.U32 R47, RZ, RZ, R87 ;  /* 0x000000ffff2f7224 */ /* 0x008fc600078e0057 */
[----:B------:R-:W-:Y:S02]  /*1a540*/  FADD.FTZ R9, R127, R10 ;  /* 0x0000000a7f097221 */ /* 0x000fe40000010000 */
[----:B------:R-:W2:Y:S01]  /*1a550*/  MUFU.EX2 R129, R129 ;  /* 0x0000008100817308 */ /* 0x000ea20000000800 */
[C---:B----4-:R-:W-:Y:S01]  /*1a560*/  F2FP.SATFINITE.E4M3.F32.PACK_AB_MERGE_C R73, R80.reuse, R73, RZ ;  /* 0x000000495049723e */ /* 0x050fe200048070ff */
[----:B------:R-:W-:Y:S01]  /*1a570*/  FADD.FTZ R80, R80, R7 ;  /* 0x0000000750507221 */ /* 0x000fe20000010000 */
[----:B------:R-:W-:-:S02]  /*1a580*/  FADD.FTZ R26, R44, R9 ;  /* 0x000000092c1a7221 */ /* 0x000fc40000010000 */
[----:B------:R-:W-:Y:S01]  /*1a590*/  F2FP.SATFINITE.E4M3.F32.PACK_AB_MERGE_C R173, R60, R3, R73 ;  /* 0x000000033cad723e */ /* 0x000fe20004807049 */
[----:B------:R-:W-:Y:S02]  /*1a5a0*/  IMAD.MOV.U32 R73, RZ, RZ, R87 ;  /* 0x000000ffff497224 */ /* 0x000fe400078e0057 */
[----:B------:R3:W4:Y:S01]  /*1a5b0*/  MUFU.EX2 R82, R51 ;  /* 0x0000003300527308 */ /* 0x0007220000000800 */
[----:B-1----:R-:W-:-:S01]  /*1a5c0*/  FADD.FTZ R7, R27, R80 ;  /* 0x000000501b077221 */ /* 0x002fc20000010000 */
[----:B------:R-:W-:Y:S01]  /*1a5d0*/  MOV R80, R87 ;  /* 0x0000005700507202 */ /* 0x000fe20000000f00 */
[----:B------:R-:W-:-:S05]  /*1a5e0*/  IMAD.MOV.U32 R60, RZ, RZ, R87 ;  /* 0x000000ffff3c7224 */ /* 0x000fca00078e0057 */
[----:B------:R-:W1:Y:S01]  /*1a5f0*/  MUFU.EX2 R61, R61 ;  /* 0x0000003d003d7308 */ /* 0x000e620000000800 */
[C---:B--2---:R-:W-:Y:S01]  /*1a600*/  F2FP.SATFINITE.E4M3.F32.PACK_AB_MERGE_C R44, R129.reuse, R44, RZ ;  /* 0x0000002c812c723e */ /* 0x044fe200048070ff */
[----:B------:R-:W-:Y:S01]  /*1a610*/  FADD.FTZ R129, R129, R26 ;  /* 0x0000001a81817221 */ /* 0x000fe20000010000 */
[--C-:B---3--:R-:W-:Y:S02]  /*1a620*/  IMAD.MOV.U32 R51, RZ, RZ, R87.reuse ;  /* 0x000000ffff337224 */ /* 0x108fe400078e0057 */
[----:B------:R-:W-:Y:S01]  /*1a630*/  F2FP.SATFINITE.E4M3.F32.PACK_AB_MERGE_C R174, R127, R38, R44 ;  /* 0x000000267fae723e */ /* 0x000fe2000480702c */
[----:B------:R-:W-:Y:S02]  /*1a640*/  IMAD.MOV.U32 R44, RZ, RZ, R87 ;  /* 0x000000ffff2c7224 */ /* 0x000fe400078e0057 */
[----:B------:R-:W2:Y:S01]  /*1a650*/  MUFU.EX2 R40, R40 ;  /* 0x0000002800287308 */ /* 0x000ea20000000800 */
[----:B----4-:R-:W-:-:S01]  /*1a660*/  FADD.FTZ R12, R82, R7 ;  /* 0x00000007520c7221 */ /* 0x010fc20000010000 */
[----:B------:R-:W-:-:S02]  /*1a670*/  IMAD.MOV.U32 R38, RZ, RZ, R87 ;  /* 0x000000ffff267224 */ /* 0x000fc400078e0057 */
[----:B------:R-:W-:-:S04]  /*1a680*/  IMAD.MOV.U32 R26, RZ, RZ, R87 ;  /* 0x000000ffff1a7224 */ /* 0x000fc800078e0057 */
[----:B------:R3:W4:Y:S01]  /*1a690*/  MUFU.EX2 R6, R65 ;  /* 0x0000004100067308 */ /* 0x0007220000000800 */
[----:B-1----:R-:W-:-:S07]  /*1a6a0*/  FADD.FTZ R7, R61, R12 ;  /* 0x0000000c3d077221 */ /* 0x002fce0000010000 */
[----:B------:R-:W1:Y:S01]  /*1a6b0*/  MUFU.EX2 R131, R131 ;  /* 0x0000008300837308 */ /* 0x000e620000000800 */
[----:B--2---:R-:W-:-:S01]  /*1a6c0*/  FADD.FTZ R12, R40, R129 ;  /* 0x00000081280c7221 */ /* 0x004fc20000010000 */
[----:B---3--:R-:W-:-:S06]  /*1a6d0*/  IMAD.MOV.U32 R65, RZ, RZ, R87 ;  /* 0x000000ffff417224 */ /* 0x008fcc00078e0057 */
[----:B------:R-:W2:Y:S01]  /*1a6e0*/  MUFU.EX2 R117, R117 ;  /* 0x0000007500757308 */ /* 0x000ea20000000800 */
[C---:B----4-:R-:W-:Y:S01]  /*1a6f0*/  F2FP.SATFINITE.E4M3.F32.PACK_AB_MERGE_C R61, R6.reuse, R61, RZ ;  /* 0x0000003d063d723e */ /* 0x050fe200048070ff */
[----:B------:R-:W-:-:S03]  /*1a700*/  FADD.FTZ R6, R6, R7 ;  /* 0x0000000706067221 */ /* 0x000fc60000010000 */
[----:B------:R-:W-:Y:S01]  /*1a710*/  F2FP.SATFINITE.E4M3.F32.PACK_AB_MERGE_C R175, R82, R27, R61 ;  /* 0x0000001b52af723e */ /* 0x000fe2000480703d */
[----:B------:R-:W-:Y:S02]  /*1a720*/  IMAD.MOV.U32 R82, RZ, RZ, R87 ;  /* 0x000000ffff527224 */ /* 0x000fe400078e0057 */
[----:B------:R-:W3:Y:S01]  /*1a730*/  MUFU.EX2 R20, R20 ;  /* 0x0000001400147308 */ /* 0x000ee20000000800 */
[----:B-1----:R-:W-:-:S01]  /*1a740*/  FADD.FTZ R9, R131, R12 ;  /* 0x0000000c83097221 */ /* 0x002fc20000010000 */
[--C-:B------:R-:W-:Y:S02]  /*1a750*/  IMAD.MOV.U32 R61, RZ, RZ, R87.reuse ;  /* 0x000000ffff3d7224 */ /* 0x100fe400078e0057 */
[----:B------:R-:W-:-:S04]  /*1a760*/  IMAD.MOV.U32 R27, RZ, RZ, R87 ;  /* 0x000000ffff1b7224 */ /* 0x000fc800078e0057 */
[----:B------:R-:W1:Y:S01]  /*1a770*/  MUFU.EX2 R133, R133 ;  /* 0x0000008500857308 */ /* 0x000e620000000800 */
[----:B--2---:R-:W-:-:S07]  /*1a780*/  FADD.FTZ R7, R117, R6 ;  /* 0x0000000675077221 */ /* 0x004fce0000010000 */
[----:B------:R2:W4:Y:S01]  /*1a790*/  MUFU.EX2 R8, R43 ;  /* 0x0000002b00087308 */ /* 0x0005220000000800 */
[----:B---3--:R-:W-:-:S01]  /*1a7a0*/  FADD.FTZ R12, R20, R9 ;  /* 0x00000009140c7221 */ /* 0x008fc20000010000 */
[----:B------:R-:W-:-:S06]  /*1a7b0*/  VIADD R9, R157, 0xfffffffe ;  /* 0xfffffffe9d097836 */ /* 0x000fcc0000000000 */
[----:B------:R-:W3:Y:S01]  /*1a7c0*/  MUFU.EX2 R121, R121 ;  /* 0x0000007900797308 */ /* 0x000ee20000000800 */
[C---:B-1----:R-:W-:Y:S01]  /*1a7d0*/  F2FP.SATFINITE.E4M3.F32.PACK_AB_MERGE_C R20, R133.reuse, R20, RZ ;  /* 0x000000148514723e */ /* 0x042fe200048070ff */
[----:B------:R-:W-:Y:S01]  /*1a7e0*/  FADD.FTZ R133, R133, R12 ;  /* 0x0000000c85857221 */ /* 0x000fe20000010000 */
[----:B--2---:R-:W-:Y:S02]  /*1a7f0*/  IMAD.MOV.U32 R43, RZ, RZ, R87 ;  /* 0x000000ffff2b7224 */ /* 0x004fe400078e0057 */
[----:B------:R-:W-:Y:S02]  /*1a800*/  F2FP.SATFINITE.E4M3.F32.PACK_AB_MERGE_C R168, R131, R40, R20 ;  /* 0x0000002883a8723e */ /* 0x000fe40004807014 */
[----:B------:R-:W-:Y:S01]  /*1a810*/  MOV R40, R87 ;  /* 0x0000005700287202 */ /* 0x000fe20000000f00 */
[----:B------:R-:W1:Y:S01]  /*1a820*/  MUFU.EX2 R24, R24 ;  /* 0x0000001800187308 */ /* 0x000e620000000800 */
[----:B----4-:R-:W-:-:S07]  /*1a830*/  FADD.FTZ R6, R8, R7 ;  /* 0x0000000708067221 */ /* 0x010fce0000010000 */
[----:B------:R-:W2:Y:S01]  /*1a840*/  MUFU.EX2 R135, R135 ;  /* 0x0000008700877308 */ /* 0x000ea20000000800 */
[----:B---3--:R-:W-:-:S07]  /*1a850*/  FADD.FTZ R3, R121, R6 ;  /* 0x0000000679037221 */ /* 0x008fce0000010000 */
[----:B------:R-:W-:Y:S01]  /*1a860*/  MUFU.EX2 R28, R28 ;  /* 0x0000001c001c7308 */ /* 0x000fe20000000800 */
[----:B-1----:R-:W-:-:S07]  /*1a870*/  FADD.FTZ R6, R24, R133 ;  /* 0x0000008518067221 */ /* 0x002fce0000010000 */
[----:B------:R-:W1:Y:S01]  /*1a880*/  MUFU.EX2 R25, R25 ;  /* 0x0000001900197308 */ /* 0x000e620000000800 */
[----:B--2---:R-:W-:-:S07]  /*1a890*/  FADD.FTZ R7, R135, R6 ;  /* 0x0000000687077221 */ /* 0x004fce0000010000 */
[----:B------:R2:W3:Y:S08]  /*1a8a0*/  MUFU.EX2 R4, R69 ;  /* 0x0000004500047308 */ /* 0x0004f00000000800 */
[----:B------:R-:W4:Y:S01]  /*1a8b0*/  MUFU.EX2 R123, R123 ;  /* 0x0000007b007b7308 */ /* 0x000f220000000800 */
[----:B-1----:R-:W-:Y:S01]  /*1a8c0*/  F2FP.SATFINITE.E4M3.F32.PACK_AB_MERGE_C R6, R25, R28, RZ ;  /* 0x0000001c1906723e */ /* 0x002fe200048070ff */
[----:B------:R-:W-:Y:S01]  /*1a8d0*/  FADD.FTZ R28, R28, R7 ;  /* 0x000000071c1c7221 */ /* 0x000fe20000010000 */
[----:B--2---:R-:W-:-:S02]  /*1a8e0*/  IMAD.MOV.U32 R69, RZ, RZ, R87 ;  /* 0x000000ffff457224 */ /* 0x004fc400078e0057 */
[----:B------:R-:W-:Y:S01]  /*1a8f0*/  F2FP.SATFINITE.E4M3.F32.PACK_AB_MERGE_C R170, R135, R24, R6 ;  /* 0x0000001887aa723e */ /* 0x000fe20004807006 */
[----:B------:R-:W-:Y:S01]  /*1a900*/  IMAD.MOV.U32 R24, RZ, RZ, R87 ;  /* 0x000000ffff187224 */ /* 0x000fe200078e0057 */
[----:B------:R-:W-:Y:S01]  /*1a910*/  VIMNMX R6, RZ, R14, !PT ;  /* 0x0000000eff067248 */ /* 0x000fe20007fe0100 */
[----:B------:R1:W2:Y:S01]  /*1a920*/  MUFU.EX2 R10, R35 ;  /* 0x00000023000a7308 */ /* 0x0002a20000000800 */
[C---:B---3--:R-:W-:Y:S01]  /*1a930*/  F2FP.SATFINITE.E4M3.F32.PACK_AB_MERGE_C R121, R4.reuse, R121, RZ ;  /* 0x000000790479723e */ /* 0x048fe200048070ff */
[----:B------:R-:W-:Y:S01]  /*1a940*/  FADD.FTZ R4, R4, R3 ;  /* 0x0000000304047221 */ /* 0x000fe20000010000 */
[----:B------:R-:W-:Y:S02]  /*1a950*/  ISETP.GE.AND P0, PT, R9, R6, PT ;  /* 0x000000060900720c */ /* 0x000fe40003f06270 */
[----:B------:R-:W-:-:S03]  /*1a960*/  F2FP.SATFINITE.E4M3.F32.PACK_AB_MERGE_C R169, R8, R117, R121 ;  /* 0x0000007508a9723e */ /* 0x000fc60004807079 */
[----:B------:R-:W3:Y:S01]  /*1a970*/  MUFU.EX2 R57, R57 ;  /* 0x0000003900397308 */ /* 0x000ee20000000800 */
[----:B----4-:R-:W-:-:S01]  /*1a980*/  FADD.FTZ R3, R123, R4 ;  /* 0x000000047b037221 */ /* 0x010fc20000010000 */
[----:B-1----:R-:W-:-:S06]  /*1a990*/  MOV R35, R87 ;  /* 0x0000005700237202 */ /* 0x002fcc0000000f00 */
[----:B------:R-:W1:Y:S01]  /*1a9a0*/  MUFU.EX2 R36, R36 ;  /* 0x0000002400247308 */ /* 0x000e620000000800 */
[----:B--2---:R-:W-:-:S04]  /*1a9b0*/  FADD.FTZ R4, R10, R3 ;  /* 0x000000030a047221 */ /* 0x004fc80000010000 */
[----:B---3--:R-:W-:Y:S01]  /*1a9c0*/  FADD.FTZ R3, R57, R4 ;  /* 0x0000000439037221 */ /* 0x008fe20000010000 */
[----:B------:R-:W-:-:S01]  /*1a9d0*/  FADD.FTZ R4, R25, R28 ;  /* 0x0000001c19047221 */ /* 0x000fc20000010000 */
[----:B------:R-:W-:Y:S01]  /*1a9e0*/  IMAD.MOV.U32 R28, RZ, RZ, R87 ;  /* 0x000000ffff1c7224 */ /* 0x000fe200078e0057 */
[----:B------:R-:W-:Y:S02]  /*1a9f0*/  MOV R25, R87 ;  /* 0x0000005700197202 */ /* 0x000fe40000000f00 */
[C---:B-1----:R-:W-:Y:S01]  /*1aa00*/  F2FP.SATFINITE.E4M3.F32.PACK_AB_MERGE_C R8, R36.reuse, R57, RZ ;  /* 0x000000392408723e */ /* 0x042fe200048070ff */
[----:B------:R-:W-:-:S01]  /*1aa10*/  FADD.FTZ R3, R36, R3 ;  /* 0x0000000324037221 */ /* 0x000fc20000010000 */
[--C-:B------:R-:W-:Y:S02]  /*1aa20*/  IMAD.MOV.U32 R57, RZ, RZ, R87.reuse ;  /* 0x000000ffff397224 */ /* 0x100fe400078e0057 */
[----:B------:R-:W-:Y:S01]  /*1aa30*/  F2FP.SATFINITE.E4M3.F32.PACK_AB_MERGE_C R171, R10, R123, R8 ;  /* 0x0000007b0aab723e */ /* 0x000fe20004807008 */
[----:B------:R-:W-:Y:S01]  /*1aa40*/  IMAD.MOV.U32 R36, RZ, RZ, R87 ;  /* 0x000000ffff247224 */ /* 0x000fe200078e0057 */
[----:B------:R-:W-:Y:S06]  /*1aa50*/  @!P0 BRA `(.L_x_2360) ;  /* 0x0000003c00cc8947 */ /* 0x000fec0003800000 */
[----:B------:R-:W-:Y:S01]  /*1aa60*/  IMAD.MOV.U32 R7, RZ, RZ, R13 ;  /* 0x000000ffff077224 */ /* 0x000fe200078e000d */
[----:B------:R-:W-:Y:S01]  /*1aa70*/  MOV R11, R145 ;  /* 0x00000091000b7202 */ /* 0x000fe20000000f00 */
[----:B------:R-:W-:Y:S01]  /*1aa80*/  IMAD.MOV.U32 R8, RZ, RZ, R0 ;  /* 0x000000ffff087224 */ /* 0x000fe200078e0000 */
[----:B------:R-:W-:Y:S01]  /*1aa90*/  CS2R R86, SRZ ;  /* 0x0000000000567805 */ /* 0x000fe2000001ff00 */
[----:B------:R-:W-:Y:S01]  /*1aaa0*/  IMAD.MOV.U32 R10, RZ, RZ, R192 ;  /* 0x000000ffff0a7224 */ /* 0x000fe200078e00c0 */
        /* <DEDUP_REMOVED lines=31> */
.L_x_2371:
        /* <DEDUP_REMOVED lines=8> */
.L_x_2362:
[----:B------:R-:W-:-:S05]  /*1ad20*/  VIADD R0, R11, 0x1 ;  /* 0x000000010b007836 */ /* 0x000fca0000000000 */
[----:B------:R-:W-:-:S04]  /*1ad30*/  ISETP.NE.AND P2, PT, R0, 0x2, PT ;  /* 0x000000020000780c */ /* 0x000fc80003f45270 */
[----:B------:R-:W-:Y:S02]  /*1ad40*/  SEL R13, R0, RZ, P2 ;  /* 0x000000ff000d7207 */ /* 0x000fe40001000000 */
[----:B------:R-:W-:-:S03]  /*1ad50*/  SHF.L.U32 R0, R192, 0x1f, RZ ;  /* 0x0000001fc0007819 */ /* 0x000fc600000006ff */
[----:B------:R-:W-:-:S04]  /*1ad60*/  IMAD R13, R13, 0x8, R16 ;  /* 0x000000080d0d7824 */ /* 0x000fc800078e0210 */
[----:B------:R1:W2:Y:S01]  /*1ad70*/  SYNCS.PHASECHK.TRANS64.TRYWAIT P2, [R13+URZ+0x29830], R0 ;  /* 0x029830000d0075a7 */ /* 0x0002a2000804017f */
[----:B------:R-:W-:Y:S05]  /*1ad80*/  @!P1 BRA `(.L_x_2363) ;  /* 0x0000000000049947 */ /* 0x000fea0003800000 */
[----:B------:R-:W-:Y:S01]  /*1ad90*/  BPT.TRAP 0x1 ;  /* 0x000000040000795c */ /* 0x000fe20000300000 */
.L_x_2363:
[----:B------:R-:W-:Y:S04]  /*1ada0*/  BSSY B0, `(.L_x_2361) ;  /* 0x0000004000007945 */ /* 0x000fe80003800000 */
[----:B--2---:R-:W-:Y:S05]  /*1adb0*/  @P2 BRA `(.L_x_2364) ;  /* 0x0000000000082947 */ /* 0x004fea0003800000 */
[----:B------:R-:W2:Y:S02]  /*1adc0*/  SYNCS.PHASECHK.TRANS64.TRYWAIT P2, [R13+URZ+0x29830], R0 ;  /* 0x029830000d0075a7 */ /* 0x000ea4000804017f */
[----:B--2---:R-:W-:Y:S05]  /*1add0*/  @!P2 BRA `(.L_x_2365) ;  /* 0x0000010c00cca947 */ /* 0x004fea0003800000 */
.L_x_2364:
[----:B------:R-:W-:Y:S05]  /*1ade0*/  BSYNC B0 ;  /* 0x0000000000007941 */ /* 0x000fea0003800000 */
.L_x_2361:
[----:B-12---:R-:W1:Y:S01]  /*1adf0*/  S2R R0, SR_TID.X ;  /* 0x0000000000007919 */ /* 0x006e620000002100 */
        /* <DEDUP_REMOVED lines=9> */
[----:B------:R-:W-:Y:S01]  /*1ae90*/  UMOV UR32, UR24 ;  /* 0x0000001800207c82 */ /* 0x000fe20008000000 */
[C---:B------:R-:W-:Y:S01]  /*1aea0*/  R2UR UR31, R21.reuse ;  /* 0x00000000151f72ca */ /* 0x040fe200000e0000 */
[----:B------:R-:W-:Y:S01]  /*1aeb0*/  IMAD R14, R12, 0x780, R5 ;  /* 0x000007800c0e7824 */ /* 0x000fe200078e0205 */
[----:B------:R-:W-:Y:S01]  /*1aec0*/  MOV R89, 0x80000020 ;  /* 0x8000002000597802 */ /* 0x000fe20000000f00 */
        /* <DEDUP_REMOVED lines=8> */
[----:B------:R-:W-:Y:S01]  /*1af50*/  VIADD R20, R14, 0x180 ;  /* 0x000001800e147836 */ /* 0x000fe20000000000 */
[----:B------:R-:W-:Y:S01]  /*1af60*/  R2UR UR34, R88 ;  /* 0x00000000582272ca */ /* 0x000fe200000e0000 */
[----:B------:R-:W-:Y:S01]  /*1af70*/  VIADD R88, R14, 0x200 ;  /* 0x000002000e587836 */ /* 0x000fe20000000000 */
[C---:B------:R-:W-:Y:S01]  /*1af80*/  R2UR UR35, R89.reuse ;  /* 0x00000000592372ca */ /* 0x040fe200000e0000 */
[----:B------:R-:W-:Y:S01]  /*1af90*/  UMOV UR48, UR24 ;  /* 0x0000001800307c82 */ /* 0x000fe20008000000 */
[----:B------:R-:W-:Y:S01]  /*1afa0*/  R2UR UR46, R20 ;  /* 0x00000000142e72ca */ /* 0x000fe200000e0000 */
[----:B------:R-:W-:Y:S01]  /*1afb0*/  UMOV UR49, UR25 ;  /* 0x0000001900317c82 */ /* 0x000fe20008000000 */
[----:B-1----:R-:W-:Y:S01]  /*1afc0*/  SHF.R.U32.HI R0, RZ, 0x7, R0 ;  /* 0x00000007ff007819 */ /* 0x002fe20000011600 */
[----:B------:R-:W-:Y:S01]  /*1afd0*/  VIADD R20, R14, 0x2 ;  /* 0x000000020e147836 */ /* 0x000fe20000000000 */
[----:B------:R-:W-:Y:S01]  /*1afe0*/  R2UR UR50, R88 ;  /* 0x00000000583272ca */ /* 0x000fe200000e0000 */
[----:B------:R-:W-:Y:S01]  /*1aff0*/  IMAD.MOV.U32 R21, RZ, RZ, -0x7fffffe0 ;  /* 0x80000020ff157424 */ /* 0x000fe200078e00ff */
[----:B------:R-:W-:Y:S01]  /*1b000*/  R2UR UR51, R89 ;  /* 0x00000000593372ca */ /* 0x000fe200000e0000 */
[----:B------:R-:W-:Y:S01]  /*1b010*/  VIADD R0, R0, 0x8 ;  /* 0x0000000800007836 */ /* 0x000fe20000000000 */
[----:B------:R-:W-:Y:S01]  /*1b020*/  R2UR UR6, R20 ;  /* 0x00000000140672ca */ /* 0x000fe200000e0000 */
[----:B------:R-:W-:Y:S01]  /*1b030*/  VIADD R20, R14, 0x82 ;  /* 0x000000820e147836 */ /* 0x000fe20000000000 */
[----:B------:R-:W-:Y:S01]  /*1b040*/  R2UR UR7, R21 ;  /* 0x00000000150772ca */ /* 0x000fe200000e0000 */
[----:B------:R-:W-:Y:S01]  /*1b050*/  IMAD.MOV.U32 R15, RZ, RZ, -0x7fffffe0 ;  /* 0x80000020ff0f7424 */ /* 0x000fe200078e00ff */
[----:B------:R1:W-:Y:S01]  /*1b060*/  BAR.SYNC.DEFER_BLOCKING R0, 0x100 ;  /* 0x000400000000751d */ /* 0x0003e20000010000 */
[----:B------:R-:W-:-:S05]  /*1b070*/  MOV R21, 0x80000020 ;  /* 0x8000002000157802 */ /* 0x000fca0000000f00 */
        /* <DEDUP_REMOVED lines=190> */
[C---:B------:R-:W-:Y:S01]  /*1bc60*/  VIADD R20, R14.reuse, 0x682 ;  /* 0x000006820e147836 */ /* 0x040fe20000000000 */
[----:B------:R-:W-:Y:S01]  /*1bc70*/  IADD3 R14, R14, 0x702, RZ ;  /* 0x000007020e0e7810 */ /* 0x000fe20007ffe0ff */
        /* <DEDUP_REMOVED lines=31> */
[----:B-1----:R-:W-:Y:S05]  /*1be70*/  @P0 BRA `(.L_x_2366) ;  /* 0x0000000000280947 */ /* 0x002fea0003800000 */
[----:B------:R-:W-:Y:S05]  /*1be80*/  @!P1 BRA `(.L_x_2367) ;  /* 0x0000000000049947 */ /* 0x000fea0003800000 */
[----:B------:R-:W-:Y:S01]  /*1be90*/  BPT.TRAP 0x1 ;  /* 0x000000040000795c */ /* 0x000fe20000300000 */
.L_x_2367:
[----:B------:R-:W-:Y:S01]  /*1bea0*/  SHF.L.U32 R0, R10, 0x1f, RZ ;  /* 0x0000001f0a007819 */ /* 0x000fe200000006ff */
[----:B------:R-:W-:-:S04]  /*1beb0*/  IMAD R13, R11, 0x8, R16 ;  /* 0x000000080b0d7824 */ /* 0x000fc800078e0210 */
[----:B------:R1:W2:Y:S01]  /*1bec0*/  SYNCS.PHASECHK.TRANS64.TRYWAIT P0, [R13+URZ+0x29850], R0 ;  /* 0x029850000d0075a7 */ /* 0x0002a2000800017f */
[----:B------:R-:W-:Y:S05]  /*1bed0*/  @!P1 BRA `(.L_x_2368) ;  /* 0x0000000000049947 */ /* 0x000fea0003800000 */
[----:B------:R-:W-:Y:S01]  /*1bee0*/  BPT.TRAP 0x1 ;  /* 0x000000040000795c */ /* 0x000fe20000300000 */
.L_x_2368:
[----:B--2---:R-:W-:Y:S05]  /*1bef0*/  @P0 BRA `(.L_x_2366) ;  /* 0x0000000000080947 */ /* 0x004fea0003800000 */
[----:B------:R-:W2:Y:S02]  /*1bf00*/  SYNCS.PHASECHK.TRANS64.TRYWAIT P0, [R13+URZ+0x29850], R0 ;  /* 0x029850000d0075a7 */ /* 0x000ea4000800017f */
[----:B--2---:R-:W-:Y:S05]  /*1bf10*/  @!P0 BRA `(.L_x_2369) ;  /* 0x000000fc00908947 */ /* 0x004fea0003800000 */
.L_x_2366:
[----:B-12---:R-:W-:Y:S01]  /*1bf20*/  VIADD R0, R16, 0x400 ;  /* 0x0000040010007836 */ /* 0x006fe20000000000 */
[----:B------:R-:W-:Y:S05]  /*1bf30*/  WARPSYNC.ALL ;  /* 0x0000000000007948 */ /* 0x000fea0003800000 */
[----:B------:R-:W-:Y:S01]  /*1bf40*/  SHF.R.U32.HI R0, RZ, 0x4, R0 ;  /* 0x00000004ff007819 */ /* 0x000fe20000011600 */
[----:B------:R-:W-:Y:S01]  /*1bf50*/  IMAD.MOV.U32 R15, RZ, RZ, -0x3ffffff0 ;  /* 0xc0000010ff0f7424 */ /* 0x000fe200078e00ff */
[----:B------:R-:W-:-:S06]  /*1bf60*/  WARPGROUP.ARRIVE ;  /* 0x00000000000079c5 */ /* 0x000fcc0000000000 */
[----:B------:R-:W1:Y:S01]  /*1bf70*/  S2R R228, SR_TID.X ;  /* 0x0000000000e47919 */ /* 0x000e620000002100 */
[----:B------:R-:W-:Y:S02]  /*1bf80*/  LOP3.LUT R0, R0, 0x3fff, RZ, 0xc0, !PT ;  /* 0x00003fff00007812 */ /* 0x000fe400078ec0ff */
[----:B------:R-:W-:Y:S02]  /*1bf90*/  R2UR UR7, R15 ;  /* 0x000000000f0772ca */ /* 0x000fe400000e0000 */
[----:B------:R-:W-:-:S05]  /*1bfa0*/  LOP3.LUT R0, R0, 0x10000, RZ, 0xfc, !PT ;  /* 0x0001000000007812 */ /* 0x000fca00078efcff */
[----:B------:R-:W-:Y:S01]  /*1bfb0*/  IMAD R14, R11, 0x500, R0 ;  /* 0x000005000b0e7824 */ /* 0x000fe200078e0200 */
[----:B------:R-:W-:-:S03]  /*1bfc0*/  SHF.L.U32 R0, R189, 0x7, RZ ;  /* 0x00000007bd007819 */ /* 0x000fc600000006ff */
[C---:B------:R-:W-:Y:S01]  /*1bfd0*/  VIADD R20, R14.reuse, 0x100 ;  /* 0x000001000e147836 */ /* 0x040fe20000000000 */
[----:B------:R-:W-:Y:S01]  /*1bfe0*/  R2UR UR6, R14 ;  /* 0x000000000e0672ca */ /* 0x000fe200000e0000 */
[----:B------:R-:W-:-:S05]  /*1bff0*/  IMAD R13, R9, -0xa0, R0 ;  /* 0xffffff60090d7824 */ /* 0x000fca00078e0200 */
[----:B------:R-:W-:-:S05]  /*1c000*/  IADD3 R0, R13, 0x1, R202 ;  /* 0x000000010d007810 */ /* 0x000fca0007ffe0ca */
[----:B------:R-:W-:Y:S02]  /*1c010*/  IMAD.IADD R0, R0, 0x1, -R191 ;  /* 0x0000000100007824 */ /* 0x000fe400078e0abf */
[----:B------:R-:W-:Y:S01]  /*1c020*/  QGMMA.64x128x32.F32.E4M3.E4M3 R24, R184, gdesc[UR4], R24, gsb0 ;  /* 0x01e00004b8187df3 */ /* 0x000fe20008000818 */
[----:B------:R-:W-:Y:S01]  /*1c030*/  R2UR UR6, R20 ;  /* 0x00000000140672ca */ /* 0x000fe200000e0000 */
[----:B------:R-:W-:Y:S01]  /*1c040*/  IMAD R13, R203, -0x2, R0 ;  /* 0xfffffffecb0d7824 */ /* 0x000fe200078e0200 */
[----:B------:R-:W-:Y:S02]  /*1c050*/  IADD3 R20, R14, 0x200, RZ ;  /* 0x000002000e147810 */ /* 0x000fe40007ffe0ff */
[----:B-1----:R-:W-:Y:S01]  /*1c060*/  LOP3.LUT R230, R228, 0x7f, RZ, 0xc0, !PT ;  /* 0x0000007fe4e67812 */ /* 0x002fe200078ec0ff */
[----:B------:R-:W-:Y:S01]  /*1c070*/  IMAD.IADD R10, R206, 0x1, R13 ;  /* 0x00000001ce0a7824 */ /* 0x000fe200078e020d */
[----:B------:R-:W1:Y:S04]  /*1c080*/  S2R R228, SR_TID.X ;  /* 0x0000000000e47919 */ /* 0x000e680000002100 */
[----:B------:R-:W-:-:S02]  /*1c090*/  ISETP.GT.AND P0, PT, R10, RZ, PT ;  /* 0x000000ff0a00720c */ /* 0x000fc40003f04270 */
[----:B------:R-:W-:Y:S02]  /*1c0a0*/  ISETP.GT.AND P2, PT, R10, 0x1, PT ;  /* 0x000000010a00780c */ /* 0x000fe40003f44270 */
[----:B------:R-:W-:Y:S02]  /*1c0b0*/  FSEL R13, R152, -INF , P0 ;  /* 0xff800000980d7808 */ /* 0x000fe40000000000 */
[C---:B------:R-:W-:Y:S02]  /*1c0c0*/  ISETP.GT.AND P0, PT, R10.reuse, 0x8, PT ;  /* 0x000000080a00780c */ /* 0x040fe40003f04270 */
[----:B------:R-:W-:Y:S02]  /*1c0d0*/  FSEL R153, R153, -INF , P2 ;  /* 0xff80000099997808 */ /* 0x000fe40001000000 */
[----:B------:R-:W-:Y:S02]  /*1c0e0*/  FMNMX.FTZ R0, R13, R8, !PT ;  /* 0x000000080d007209 */ /* 0x000fe40007810000 */
[----:B------:R-:W-:-:S02]  /*1c0f0*/  ISETP.GT.AND P2, PT, R10, 0x9, PT ;  /* 0x000000090a00780c */ /* 0x000fc40003f44270 */
[----:B------:R-:W-:Y:S02]  /*1c100*/  FSEL R15, R156, -INF , P0 ;  /* 0xff8000009c0f7808 */ /* 0x000fe40000000000 */
[----:B------:R-:W-:Y:S02]  /*1c110*/  FMNMX.FTZ R0, R153, R0, !PT ;  /* 0x0000000099007209 */ /* 0x000fe40007810000 */
[C---:B------:R-:W-:Y:S02]  /*1c120*/  ISETP.GT.AND P0, PT, R10.reuse, 0x10, PT ;  /* 0x000000100a00780c */ /* 0x040fe40003f04270 */
[----:B------:R-:W-:Y:S02]  /*1c130*/  FSEL R157, R157, -INF , P2 ;  /* 0xff8000009d9d7808 */ /* 0x000fe40001000000 */
[----:B------:R-:W-:Y:S02]  /*1c140*/  FMNMX.FTZ R0, R15, R0, !PT ;  /* 0x000000000f007209 */ /* 0x000fe40007810000 */
[----:B------:R-:W-:-:S02]  /*1c150*/  ISETP.GT.AND P2, PT, R10, 0x11, PT ;  /* 0x000000110a00780c */ /* 0x000fc40003f44270 */
[----:B------:R-:W-:Y:S02]  /*1c160*/  FMNMX.FTZ R0, R157, R0, !PT ;  /* 0x000000009d007209 */ /* 0x000fe40007810000 */
[----:B------:R-:W-:Y:S02]  /*1c170*/  FSEL R161, R161, -INF , P2 ;  /* 0xff800000a1a17808 */ /* 0x000fe40001000000 */
[C---:B------:R-:W-:Y:S02]  /*1c180*/  ISETP.GT.AND P2, PT, R10.reuse, 0x19, PT ;  /* 0x000000190a00780c */ /* 0x040fe40003f44270 */
[----:B-1----:R-:W-:Y:S02]  /*1c190*/  SHF.R.U32.HI R228, RZ, 0x7, R228 ;  /* 0x00000007ffe47819 */ /* 0x002fe400000116e4 */
[----:B------:R-:W-:Y:S02]  /*1c1a0*/  FSEL R165, R165, -INF , P2 ;  /* 0xff800000a5a57808 */ /* 0x000fe40001000000 */
        /* <DEDUP_REMOVED lines=31> */
[----:B------:R-:W-:Y:S01]  /*1c3a0*/  FSEL R101, R101, -INF , P2 ;  /* 0xff80000065657808 */ /* 0x000fe20001000000 */
[----:B------:R-:W-:Y:S02]  /*1c3b0*/  WARPGROUP.DEPBAR.LE gsb0, 0x0 ;  /* 0x00008000000079c5 */ /* 0x000fe40000010000 */
[----:B------:R-:W-:Y:S01]  /*1c3c0*/  FSEL R185, R160, -INF , P0 ;  /* 0xff800000a0b97808 */ /* 0x000fe20000000000 */
[----:B------:R-:W-:Y:S01]  /*1c3d0*/  WARPGROUP.ARRIVE ;  /* 0x00000000000079c5 */ /* 0x000fe20000000000 */
[----:B------:R-:W-:Y:S02]  /*1c3e0*/  ISETP.GT.AND P0, PT, R10, 0x18, PT ;  /* 0x000000180a00780c */ /* 0x000fe40003f04270 */
[----:B------:R-:W-:Y:S02]  /*1c3f0*/  FMNMX.FTZ R0, R185, R0, !PT ;  /* 0x00000000b9007209 */ /* 0x000fe40007810000 */
[----:B------:R-:W-:Y:S02]  /*1c400*/  FSEL R187, R164, -INF , P0 ;  /* 0xff800000a4bb7808 */ /* 0x000fe40000000000 */
[----:B------:R-:W-:-:S02]  /*1c410*/  FMNMX.FTZ R0, R161, R0, !PT ;  /* 0x00000000a1007209 */ /* 0x000fc40007810000 */
[----:B------:R-:W-:Y:S02]  /*1c420*/  ISETP.GT.AND P0, PT, R10, 0x20, PT ;  /* 0x000000200a00780c */ /* 0x000fe40003f04270 */
[----:B------:R-:W-:Y:S02]  /*1c430*/  FMNMX.FTZ R0, R187, R0, !PT ;  /* 0x00000000bb007209 */ /* 0x000fe40007810000 */
[----:B------:R-:W-:Y:S02]  /*1c440*/  FSEL R229, R136, -INF , P0 ;  /* 0xff80000088e57808 */ /* 0x000fe40000000000 */
[----:B------:R-:W-:Y:S02]  /*1c450*/  FMNMX.FTZ R0, R165, R0, !PT ;  /* 0x00000000a5007209 */ /* 0x000fe40007810000 */
[----:B------:R-:W-:Y:S02]  /*1c460*/  ISETP.GT.AND P0, PT, R10, 0x28, PT ;  /* 0x000000280a00780c */ /* 0x000fe40003f04270 */
[----:B------:R-:W-:-:S02]  /*1c470*/  FMNMX.FTZ R0, R229, R0, !PT ;  /* 0x00000000e5007209 */ /* 0x000fc40007810000 */
[----:B------:R-:W-:Y:S02]  /*1c480*/  FSEL R231, R140, -INF , P0 ;  /* 0xff8000008ce77808 */ /* 0x000fe40000000000 */
[----:B------:R-:W-:Y:S02]  /*1c490*/  FMNMX.FTZ R0, R137, R0, !PT ;  /* 0x0000000089007209 */ /* 0x000fe40007810000 */
        /* <DEDUP_REMOVED lines=55> */
[----:B------:R-:W-:-:S04]  /*1c810*/  FMNMX.FTZ R21, R97, R0, !PT ;  /* 0x0000000061157209 */ /* 0x000fc80007810000 */
[----:B------:R-:W-:-:S04]  /*1c820*/  FMNMX.FTZ R0, R100, R21, !PT ;  /* 0x0000001564007209 */ /* 0x000fc80007810000 */
[----:B------:R-:W-:-:S05]  /*1c830*/  FMNMX.FTZ R120, R101, R0, !PT ;  /* 0x0000000065787209 */ /* 0x000fca0007810000 */
[----:B------:R-:W1:Y:S02]  /*1c840*/  SHFL.BFLY PT, R21, R120, 0x2, 0x1f ;  /* 0x0c401f0078157f89 */ /* 0x000e6400000e0000 */
[----:B-1----:R-:W-:Y:S01]  /*1c850*/  FMNMX.FTZ R136, R120, R21, !PT ;  /* 0x0000001578887209 */ /* 0x002fe20007810000 */
[----:B------:R-:W-:-:S04]  /*1c860*/  IMAD.MOV.U32 R21, RZ, RZ, -0x3ffffff0 ;  /* 0xc0000010ff157424 */ /* 0x000fc800078e00ff */
[----:B------:R-:W1:Y:S01]  /*1c870*/  SHFL.BFLY PT, R0, R136, 0x1, 0x1f ;  /* 0x0c201f0088007f89 */ /* 0x000e6200000e0000 */
[----:B------:R-:W-:Y:S01]  /*1c880*/  R2UR UR7, R21 ;  /* 0x00000000150772ca */ /* 0x000fe200000e0000 */
[----:B------:R-:W-:-:S12]  /*1c890*/  IMAD.MOV.U32 R21, RZ, RZ, -0x3ffffff0 ;  /* 0xc0000010ff157424 */ /* 0x000fd800078e00ff */
[----:B------:R-:W-:Y:S01]  /*1c8a0*/  QGMMA.64x128x32.F32.E4M3.E4M3 R24, R180, gdesc[UR4], R24, gsb0 ;  /* 0x01e00004b4187df3 */ /* 0x000fe20008000818 */
[----:B------:R-:W-:Y:S02]  /*1c8b0*/  R2UR UR7, R21 ;  /* 0x00000000150772ca */ /* 0x000fe400000e0000 */
[----:B------:R-:W-:Y:S02]  /*1c8c0*/  R2UR UR6, R20 ;  /* 0x00000000140672ca */ /* 0x000fe400000e0000 */
[----:B-1----:R-:W-:-:S04]  /*1c8d0*/  FMNMX.FTZ R0, R136, R0, !PT ;  /* 0x0000000088007209 */ /* 0x002fc80007810000 */
[----:B------:R-:W-:Y:S01]  /*1c8e0*/  FSETP.NEU.FTZ.AND P0, PT, R0, -INF , PT ;  /* 0xff8000000000780b */ /* 0x000fe20003f1d000 */
[----:B------:R-:W-:Y:S02]  /*1c8f0*/  WARPGROUP.DEPBAR.LE gsb0, 0x0 ;  /* 0x00008000000079c5 */ /* 0x000fe40000010000 */
[----:B------:R-:W-:-:S01]  /*1c900*/  FFMA.FTZ R181, R2, R0, -8 ;  /* 0xc100000002b57423 */ /* 0x000fc20000010000 */
[----:B------:R-:W-:-:S04]  /*1c910*/  WARPGROUP.ARRIVE ;  /* 0x00000000000079c5 */ /* 0x000fc80000000000 */
[----:B------:R-:W-:Y:S02]  /*1c920*/  FSEL R181, R181, RZ, P0 ;  /* 0x000000ffb5b57208 */ /* 0x000fe40000000000 */
[----:B------:R-:W-:Y:S03]  /*1c930*/  QGMMA.64x128x32.F32.E4M3.E4M3 R24, R176, gdesc[UR4], R24, gsb0 ;  /* 0x01e00004b0187df3 */ /* 0x000fe60008000818 */
[----:B------:R-:W-:-:S01]  /*1c940*/  FFMA.FTZ R21, R2, R13, -R181 ;  /* 0x0000000d02157223 */ /* 0x000fc200000108b5 */
[----:B------:R-:W-:Y:S02]  /*1c950*/  VIADD R13, R10, 0x8 ;  /* 0x000000080a0d7836 */ /* 0x000fe40000000000 */
[----:B------:R-:W-:-:S01]  /*1c960*/  FFMA.FTZ R20, R2, R153, -R181 ;  /* 0x0000009902147223 */ /* 0x000fc200000108b5 */
[C-C-:B------:R-:W-:Y:S01]  /*1c970*/  FFMA.FTZ R153, R2.reuse, R161, -R181.reuse ;  /* 0x000000a102997223 */ /* 0x140fe200000108b5 */
[----:B------:R-:W-:-:S01]  /*1c980*/  FFMA.FTZ R120, R2, R157, -R181 ;  /* 0x0000009d02787223 */ /* 0x000fc200000108b5 */
[C-C-:B------:R-:W-:Y:S01]  /*1c990*/  FFMA.FTZ R157, R2.reuse, R165, -R181.reuse ;  /* 0x000000a5029d7223 */ /* 0x140fe200000108b5 */
[C---:B------:R-:W-:Y:S01]  /*1c9a0*/  ISETP.GT.AND P4, PT, R13.reuse, RZ, PT ;  /* 0x000000ff0d00720c */ /* 0x040fe20003f84270 */
[C-C-:B------:R-:W-:Y:S01]  /*1c9b0*/  FFMA.FTZ R136, R2.reuse, R185, -R181.reuse ;  /* 0x000000b902887223 */ /* 0x140fe200000108b5 */
[C---:B------:R-:W-:Y:S01]  /*1c9c0*/  ISETP.GT.AND P5, PT, R13.reuse, 0x1, PT ;  /* 0x000000010d00780c */ /* 0x040fe20003fa4270 */
[--C-:B------:R-:W-:Y:S01]  /*1c9d0*/  FFMA.FTZ R140, R2, R187, -R181.reuse ;  /* 0x000000bb028c7223 */ /* 0x100fe200000108b5 */
[----:B------:R-:W-:Y:S01]  /*1c9e0*/  FSEL R154, R154, -INF , P4 ;  /* 0xff8000009a9a7808 */ /* 0x000fe20002000000 */
[C-C-:B------:R-:W-:Y:S01]  /*1c9f0*/  FFMA.FTZ R10, R2.reuse, R229, -R181.reuse ;  /* 0x000000e5020a7223 */ /* 0x140fe200000108b5 */
[----:B------:R-:W-:Y:S01]  /*1ca00*/  ISETP.GT.AND P2, PT, R13, 0x8, PT ;  /* 0x000000080d00780c */ /* 0x000fe20003f44270 */
[C-C-:B------:R-:W-:Y:S01]  /*1ca10*/  FFMA.FTZ R231, R2.reuse, R231, -R181.reuse ;  /* 0x000000e702e77223 */ /* 0x140fe200000108b5 */
[----:B------:R-:W-:Y:S01]  /*1ca20*/  FSEL R155, R155, -INF , P5 ;  /* 0xff8000009b9b7808 */ /* 0x000fe20002800000 */
[--C-:B------:R-:W-:Y:S01]  /*1ca30*/  FFMA.FTZ R233, R2, R233, -R181.reuse ;  /* 0x000000e902e97223 */ /* 0x100fe200000108b5 */
[----:B------:R-:W-:Y:S01]  /*1ca40*/  FMNMX.FTZ R144, R154, R7, !PT ;  /* 0x000000079a907209 */ /* 0x000fe20007810000 */
[C-C-:B------:R-:W-:Y:S01]  /*1ca50*/  FFMA.FTZ R237, R2.reuse, R237, -R181.reuse ;  /* 0x000000ed02ed7223 */ /* 0x140fe200000108b5 */
[----:B------:R-:W-:Y:S01]  /*1ca60*/  ISETP.GT.AND P3, PT, R13, 0x9, PT ;  /* 0x000000090d00780c */ /* 0x000fe20003f64270 */
[--C-:B------:R-:W-:Y:S01]  /*1ca70*/  FFMA.FTZ R15, R2, R15, -R181.reuse ;  /* 0x0000000f020f7223 */ /* 0x100fe200000108b5 */
[----:B------:R-:W-:Y:S01]  /*1ca80*/  FSEL R161, R158, -INF , P2 ;  /* 0xff8000009ea17808 */ /* 0x000fe20001000000 */
[C-C-:B------:R-:W-:Y:S01]  /*1ca90*/  FFMA.FTZ R137, R2.reuse, R137, -R181.reuse ;  /* 0x0000008902897223 */ /* 0x140fe200000108b5 */
[----:B------:R-:W-:Y:S01]  /*1caa0*/  FMNMX.FTZ R144, R155, R144, !PT ;  /* 0x000000909b907209 */ /* 0x000fe20007810000 */
[C-C-:B------:R-:W-:Y:S01]  /*1cab0*/  FFMA.FTZ R141, R2.reuse, R141, -R181.reuse ;  /* 0x0000008d028d7223 */ /* 0x140fe200000108b5 */
[----:B------:R-:W-:Y:S01]  /*1cac0*/  ISETP.GT.AND P4, PT, R13, 0x10, PT ;  /* 0x000000100d00780c */ /* 0x000fe20003f84270 */
[C-C-:B------:R-:W-:Y:S01]  /*1cad0*/  FFMA.FTZ R145, R2.reuse, R145, -R181.reuse ;  /* 0x0000009102917223 */ /* 0x140fe200000108b5 */
[----:B------:R-:W-:Y:S01]  /*1cae0*/  FSEL R159, R159, -INF , P3 ;  /* 0xff8000009f9f7808 */ /* 0x000fe20001800000 */
[C-C-:B------:R-:W-:Y:S01]  /*1caf0*/  FFMA.FTZ R121, R2.reuse, R121, -R181.reuse ;  /* 0x0000007902797223 */ /* 0x140fe200000108b5 */
[----:B------:R-:W-:Y:S01]  /*1cb00*/  FMNMX.FTZ R148, R161, R144, !PT ;  /* 0x00000090a1947209 */ /* 0x000fe20007810000 */
[--C-:B------:R-:W-:Y:S01]  /*1cb10*/  FFMA.FTZ R124, R2, R124, -R181.reuse ;  /* 0x0000007c027c7223 */ /* 0x100fe200000108b5 */
[----:B------:R-:W-:Y:S01]  /*1cb20*/  ISETP.GT.AND P5, PT, R13, 0x11, PT ;  /* 0x000000110d00780c */ /* 0x000fe20003fa4270 */
[----:B------:R1:W-:Y:S01]  /*1cb30*/  MUFU.EX2 R144, R231 ;  /* 0x000000e700907308 */ /* 0x0003e20000000800 */
        /* <DEDUP_REMOVED lines=16> */
[----:B------:R-:W-:Y:S01]  /*1cc40*/  FSEL R167, R167, -INF , P3 ;  /* 0xff800000a7a77808 */ /* 0x000fe20001800000 */
[C-C-:B------:R-:W-:Y:S01]  /*1cc50*/  FFMA.FTZ R92, R2.reuse, R92, -R181.reuse ;  /* 0x0000005c025c7223 */ /* 0x140fe200000108b5 */
[----:B------:R-:W-:Y:S01]  /*1cc60*/  ISETP.GT.AND P4, PT, R13, 0x20, PT ;  /* 0x000000200d00780c */ /* 0x000fe20003f84270 */
        /* <DEDUP_REMOVED lines=8> */
[----:B------:R2:W-:Y:S01]  /*1ccf0*/  MUFU.EX2 R138, R233 ;  /* 0x000000e9008a7308 */ /* 0x0005e20000000800 */
[----:B------:R-:W-:Y:S01]  /*1cd00*/  ISETP.GT.AND P2, PT, R13, 0x28, PT ;  /* 0x000000280d00780c */ /* 0x000fe20003f44270 */
[----:B------:R-:W-:Y:S01]  /*1cd10*/  FFMA.FTZ R101, R2, R101, -R181 ;  /* 0x0000006502657223 */ /* 0x000fe200000108b5 */
[----:B------:R-:W-:-:S02]  /*1cd20*/  FSEL R139, R139, -INF , P5 ;  /* 0xff8000008b8b7808 */ /* 0x000fc40002800000 */
[----:B------:R-:W-:Y:S02]  /*1cd30*/  FMNMX.FTZ R148, R185, R148, !PT ;  /* 0x00000094b9947209 */ /* 0x000fe40007810000 */
[----:B------:R-:W-:Y:S01]  /*1cd40*/  ISETP.GT.AND P3, PT, R13, 0x29, PT ;  /* 0x000000290d00780c */ /* 0x000fe20003f64270 */
[----:B------:R-:W-:Y:S01]  /*1cd50*/  MUFU.EX2 R21, R21 ;  /* 0x0000001500157308 */ /* 0x000fe20000000800 */
[----:B------:R-:W-:Y:S01]  /*1cd60*/  FSEL R187, R142, -INF , P2 ;  /* 0xff8000008ebb7808 */ /* 0x000fe20001000000 */
[----:B------:R-:W-:Y:S01]  /*1cd70*/  FFMA.FTZ R142, R2, R235, -R181 ;  /* 0x000000eb028e7223 */ /* 0x000fe200000108b5 */
[----:B------:R-:W-:Y:S02]  /*1cd80*/  FMNMX.FTZ R148, R139, R148, !PT ;  /* 0x000000948b947209 */ /* 0x000fe40007810000 */
[----:B------:R-:W-:Y:S02]  /*1cd90*/  ISETP.GT.AND P4, PT, R13, 0x30, PT ;  /* 0x000000300d00780c */ /* 0x000fe40003f84270 */
[----:B------:R-:W-:Y:S01]  /*1cda0*/  FSEL R143, R143, -INF , P3 ;  /* 0xff8000008f8f7808 */ /* 0x000fe20001800000 */
[----:B------:R-:W-:Y:S01]  /*1cdb0*/  MUFU.EX2 R20, R20 ;  /* 0x0000001400147308 */ /* 0x000fe20000000800 */
[----:B------:R-:W-:-:S02]  /*1cdc0*/  FMNMX.FTZ R148, R187, R148, !PT ;  /* 0x00000094bb947209 */ /* 0x000fc40007810000 */
[----:B------:R-:W-:Y:S02]  /*1cdd0*/  ISETP.GT.AND P5, PT, R13, 0x31, PT ;  /* 0x000000310d00780c */ /* 0x000fe40003fa4270 */
[----:B------:R-:W-:Y:S02]  /*1cde0*/  FSEL R229, R146, -INF , P4 ;  /* 0xff80000092e57808 */ /* 0x000fe40002000000 */
[----:B------:R-:W-:Y:S01]  /*1cdf0*/  FMNMX.FTZ R148, R143, R148, !PT ;  /* 0x000000948f947209 */ /* 0x000fe20007810000 */
[----:B------:R-:W-:Y:S01]  /*1ce00*/  MUFU.EX2 R15, R15 ;  /* 0x0000000f000f7308 */ /* 0x000fe20000000800 */
[----:B------:R-:W-:Y:S02]  /*1ce10*/  ISETP.GT.AND P2, PT, R13, 0x38, PT ;  /* 0x000000380d00780c */ /* 0x000fe40003f44270 */
[----:B-1----:R-:W-:Y:S01]  /*1ce20*/  FSEL R231, R147, -INF , P5 ;  /* 0xff80000093e77808 */ /* 0x002fe20002800000 */
[----:B------:R-:W-:-:S01]  /*1ce30*/  FFMA.FTZ R147, R2, R149, -R181 ;  /* 0x0000009502937223 */ /* 0x000fc200000108b5 */
[----:B------:R-:W-:-:S02]  /*1ce40*/  FMNMX.FTZ R148, R229, R148, !PT ;  /* 0x00000094e5947209 */ /* 0x000fc40007810000 */
[----:B------:R-:W-:Y:S01]  /*1ce50*/  ISETP.GT.AND P3, PT, R13, 0x39, PT ;  /* 0x000000390d00780c */ /* 0x000fe20003f64270 */
[----:B------:R-:W-:Y:S01]  /*1ce60*/  MUFU.EX2 R120, R120 ;  /* 0x0000007800787308 */ /* 0x000fe20000000800 */
[----:B--2---:R-:W-:Y:S02]  /*1ce70*/  FSEL R233, R150, -INF , P2 ;  /* 0xff80000096e97808 */ /* 0x004fe40001000000 */
[----:B------:R-:W-:Y:S02]  /*1ce80*/  FMNMX.FTZ R148, R231, R148, !PT ;  /* 0x00000094e7947209 */ /* 0x000fe40007810000 */
[----:B------:R-:W-:Y:S02]  /*1ce90*/  FSEL R151, R151, -INF , P3 ;  /* 0xff80000097977808 */ /* 0x000fe40001800000 */
[----:B------:R-:W-:Y:S01]  /*1cea0*/  ISETP.GT.AND P4, PT, R13, 0x40, PT ;  /* 0x000000400d00780c */ /* 0x000fe20003f84270 */
[----:B------:R-:W-:Y:S01]  /*1ceb0*/  MUFU.EX2 R136, R136 ;  /* 0x0000008800887308 */ /* 0x000fe20000000800 */
[----:B------:R-:W-:-:S02]  /*1cec0*/  FMNMX.FTZ R148, R233, R148, !PT ;  /* 0x00000094e9947209 */ /* 0x000fc40007810000 */
[----:B------:R-:W-:Y:S02]  /*1ced0*/  ISETP.GT.AND P5, PT, R13, 0x41, PT ;  /* 0x000000410d00780c */ /* 0x000fe40003fa4270 */
[----:B------:R-:W-:Y:S02]  /*1cee0*/  FSEL R149, R122, -INF , P4 ;  /* 0xff8000007a957808 */ /* 0x000fe40002000000 */
[----:B------:R-:W-:Y:S01]  /*1cef0*/  FMNMX.FTZ R148, R151, R148, !PT ;  /* 0x0000009497947209 */ /* 0x000fe20007810000 */
[----:B------:R1:W-:Y:S01]  /*1cf00*/  MUFU.EX2 R122, R237 ;  /* 0x000000ed007a7308 */ /* 0x0003e20000000800 */
[----:B------:R-:W-:Y:S02]  /*1cf10*/  ISETP.GT.AND P2, PT, R13, 0x48, PT ;  /* 0x000000480d00780c */ /* 0x000fe40003f44270 */
[----:B------:R-:W-:Y:S02]  /*1cf20*/  FSEL R123, R123, -INF , P5 ;  /* 0xff8000007b7b7808 */ /* 0x000fe40002800000 */
[----:B------:R-:W-:-:S02]  /*1cf30*/  FMNMX.FTZ R148, R149, R148, !PT ;  /* 0x0000009495947209 */ /* 0x000fc40007810000 */
[----:B------:R-:W-:Y:S01]  /*1cf40*/  ISETP.GT.AND P3, PT, R13, 0x49, PT ;  /* 0x000000490d00780c */ /* 0x000fe20003f64270 */
[----:B------:R-:W-:Y:S01]  /*1cf50*/  MUFU.EX2 R153, R153 ;  /* 0x0000009900997308 */ /* 0x000fe20000000800 */
[----:B------:R-:W-:Y:S02]  /*1cf60*/  FSEL R235, R126, -INF , P2 ;  /* 0xff8000007eeb7808 */ /* 0x000fe40001000000 */
[----:B------:R-:W-:Y:S02]  /*1cf70*/  FMNMX.FTZ R148, R123, R148, !PT ;  /* 0x000000947b947209 */ /* 0x000fe40007810000 */
[----:B------:R-:W-:Y:S02]  /*1cf80*/  ISETP.GT.AND P4, PT, R13, 0x50, PT ;  /* 0x000000500d00780c */ /* 0x000fe40003f84270 */
[----:B------:R-:W-:Y:S01]  /*1cf90*/  FSEL R127, R127, -INF , P3 ;  /* 0xff8000007f7f7808 */ /* 0x000fe20001800000 */
[----:B------:R-:W-:Y:S01]  /*1cfa0*/  MUFU.EX2 R140, R140 ;  /* 0x0000008c008c7308 */ /* 0x000fe20000000800 */
[----:B------:R-:W-:-:S02]  /*1cfb0*/  FMNMX.FTZ R148, R235, R148, !PT ;  /* 0x00000094eb947209 */ /* 0x000fc40007810000 */
[----:B------:R-:W-:Y:S02]  /*1cfc0*/  ISETP.GT.AND P5, PT, R13, 0x51, PT ;  /* 0x000000510d00780c */ /* 0x000fe40003fa4270 */
[----:B-1----:R-:W-:Y:S01]  /*1cfd0*/  FSEL R237, R130, -INF , P4 ;  /* 0xff80000082ed7808 */ /* 0x002fe20002000000 */
[----:B------:R-:W-:Y:S01]  /*1cfe0*/  FFMA.FTZ R130, R2, R128, -R181 ;  /* 0x0000008002827223 */ /* 0x000fe200000108b5 */
[----:B------:R-:W-:Y:S01]  /*1cff0*/  FMNMX.FTZ R148, R127, R148, !PT ;  /* 0x000000947f947209 */ /* 0x000fe20007810000 */
[----:B------:R-:W-:Y:S01]  /*1d000*/  MUFU.EX2 R157, R157 ;  /* 0x0000009d009d7308 */ /* 0x000fe20000000800 */
        /* <DEDUP_REMOVED lines=8> */
[----:B------:R-:W-:Y:S01]  /*1d090*/  MUFU.EX2 R10, R10 ;  /* 0x0000000a000a7308 */ /* 0x000fe20000000800 */
[----:B------:R-:W-:Y:S02]  /*1d0a0*/  FSEL R135, R135, -INF , P3 ;  /* 0xff80000087877808 */ /* 0x000fe40001800000 */
[----:B------:R-:W-:Y:S02]  /*1d0b0*/  ISETP.GT.AND P4, PT, R13, 0x60, PT ;  /* 0x000000600d00780c */ /* 0x000fe40003f84270 */
[----:B------:R-:W-:-:S02]  /*1d0c0*/  FMNMX.FTZ R148, R134, R148, !PT ;  /* 0x0000009486947209 */ /* 0x000fc40007810000 */
[----:B------:R-:W-:Y:S01]  /*1d0d0*/  ISETP.GT.AND P5, PT, R13, 0x61, PT ;  /* 0x000000610d00780c */ /* 0x000fe20003fa4270 */
[----:B------:R-:W-:Y:S01]  /*1d0e0*/  MUFU.EX2 R137, R137 ;  /* 0x0000008900897308 */ /* 0x000fe20000000800 */
[----:B------:R-:W-:Y:S02]  /*1d0f0*/  FSEL R126, R106, -INF , P4 ;  /* 0xff8000006a7e7808 */ /* 0x000fe40002000000 */
[----:B------:R-:W-:Y:S02]  /*1d100*/  FMNMX.FTZ R148, R135, R148, !PT ;  /* 0x0000009487947209 */ /* 0x000fe40007810000 */
[----:B------:R-:W-:Y:S02]  /*1d110*/  ISETP.GT.AND P2, PT, R13, 0x68, PT ;  /* 0x000000680d00780c */ /* 0x000fe40003f44270 */
[----:B------:R-:W-:Y:S01]  /*1d120*/  FSEL R128, R107, -INF , P5 ;  /* 0xff8000006b807808 */ /* 0x000fe20002800000 */
[----:B------:R-:W-:-:S01]  /*1d130*/  FFMA.FTZ R107, R2, R129, -R181 ;  /* 0x00000081026b7223 */ /* 0x000fc200000108b5 */
[----:B------:R-:W-:Y:S01]  /*1d140*/  FMNMX.FTZ R148, R126, R148, !PT ;  /* 0x000000947e947209 */ /* 0x000fe20007810000 */
[----:B------:R1:W-:Y:S01]  /*1d150*/  MUFU.EX2 R106, R130 ;  /* 0x00000082006a7308 */ /* 0x0003e20000000800 */
[----:B------:R-:W-:-:S02]  /*1d160*/  ISETP.GT.AND P3, PT, R13, 0x69, PT ;  /* 0x000000690d00780c */ /* 0x000fc40003f64270 */
[----:B------:R-:W-:Y:S01]  /*1d170*/  FSEL R129, R110, -INF , P2 ;  /* 0xff8000006e817808 */ /* 0x000fe20001000000 */
[----:B------:R-:W-:-:S01]  /*1d180*/  FFMA.FTZ R110, R2, R132, -R181 ;  /* 0x00000084026e7223 */ /* 0x000fc200000108b5 */
[----:B------:R-:W-:Y:S01]  /*1d190*/  FMNMX.FTZ R148, R128, R148, !PT ;  /* 0x0000009480947209 */ /* 0x000fe20007810000 */
[----:B------:R-:W-:-:S01]  /*1d1a0*/  FFMA.FTZ R132, R2, R108, -R181 ;  /* 0x0000006c02847223 */ /* 0x000fc200000108b5 */
[----:B------:R-:W-:Y:S01]  /*1d1b0*/  ISETP.GT.AND P4, PT, R13, 0x70, PT ;  /* 0x000000700d00780c */ /* 0x000fe20003f84270 */
[----:B------:R-:W-:Y:S01]  /*1d1c0*/  MUFU.EX2 R141, R141 ;  /* 0x0000008d008d7308 */ /* 0x000fe20000000800 */
[----:B------:R-:W-:Y:S01]  /*1d1d0*/  FSEL R111, R111, -INF , P3 ;  /* 0xff8000006f6f7808 */ /* 0x000fe20001800000 */
[----:B-1----:R-:W-:Y:S01]  /*1d1e0*/  FFMA.FTZ R130, R2, R104, -R181 ;  /* 0x0000006802827223 */ /* 0x002fe200000108b5 */
        /* <DEDUP_REMOVED lines=12> */
[----:B------:R-:W-:Y:S01]  /*1d2b0*/  FSEL R119, R119, -INF , P3 ;  /* 0xff80000077777808 */ /* 0x000fe20001800000 */
[----:B------:R-:W-:Y:S01]  /*1d2c0*/  MUFU.EX2 R147, R147 ;  /* 0x0000009300937308 */ /* 0x000fe20000000800 */
[C---:B------:R-:W-:Y:S02]  /*1d2d0*/  ISETP.GT.AND P4, PT, R13.reuse, 0x80, PT ;  /* 0x000000800d00780c */ /* 0x040fe40003f84270 */
        /* <DEDUP_REMOVED lines=17> */
[C---:B------:R-:W-:Y:S01]  /*1d3f0*/  ISETP.GT.AND P2, PT, R13.reuse, 0x98, PT ;  /* 0x000000980d00780c */ /* 0x040fe20003f44270 */
[----:B------:R-:W-:Y:S01]  /*1d400*/  MUFU.EX2 R125, R125 ;  /* 0x0000007d007d7308 */ /* 0x000fe20000000800 */
[----:B------:R-:W-:Y:S02]  /*1d410*/  ISETP.GT.AND P3, PT, R13, 0x99, PT ;  /* 0x000000990d00780c */ /* 0x000fe40003f64270 */
[----:B------:R-:W-:Y:S02]  /*1d420*/  FSEL R108, R98, -INF , P4 ;  /* 0xff800000626c7808 */ /* 0x000fe40002000000 */
[----:B------:R-:W-:Y:S02]  /*1d430*/  FMNMX.FTZ R13, R95, R148, !PT ;  /* 0x000000945f0d7209 */ /* 0x000fe40007810000 */
[----:B------:R-:W-:Y:S01]  /*1d440*/  FSEL R99, R99, -INF , P5 ;  /* 0xff80000063637808 */ /* 0x000fe20002800000 */
[----:B------:R2:W-:Y:S01]  /*1d450*/  MUFU.EX2 R98, R132 ;  /* 0x0000008400627308 */ /* 0x0005e20000000800 */
[----:B-1----:R-:W-:-:S02]  /*1d460*/  FMNMX.FTZ R130, R108, R13, !PT ;  /* 0x0000000d6c827209 */ /* 0x002fc40007810000 */
[----:B------:R-:W-:Y:S02]  /*1d470*/  FSEL R102, R102, -INF , P2 ;  /* 0xff80000066667808 */ /* 0x000fe40001000000 */
[----:B------:R-:W-:Y:S02]  /*1d480*/  FMNMX.FTZ R13, R99, R130, !PT ;  /* 0x00000082630d7209 */ /* 0x000fe40007810000 */
[----:B------:R-:W-:Y:S01]  /*1d490*/  FSEL R103, R103, -INF , P3 ;  /* 0xff80000067677808 */ /* 0x000fe20001800000 */
[----:B------:R-:W-:Y:S01]  /*1d4a0*/  MUFU.EX2 R107, R107 ;  /* 0x0000006b006b7308 */ /* 0x000fe20000000800 */
[----:B------:R-:W-:Y:S01]  /*1d4b0*/  FMNMX.FTZ R130, R102, R13, !PT ;  /* 0x0000000d66827209 */ /* 0x000fe20007810000 */
[--C-:B--2---:R-:W-:Y:S01]  /*1d4c0*/  FFMA.FTZ R132, R2, R89, -R181.reuse ;  /* 0x0000005902847223 */ /* 0x104fe200000108b5 */
[----:B------:R-:W-:Y:S02]  /*1d4d0*/  FSEL R89, R0, RZ, P0 ;  /* 0x000000ff00597208 */ /* 0x000fe40000000000 */
[----:B------:R-:W-:Y:S01]  /*1d4e0*/  FMNMX.FTZ R13, R103, R130, !PT ;  /* 0x00000082670d7209 */ /* 0x000fe20007810000 */
[----:B------:R-:W-:-:S01]  /*1d4f0*/  FFMA.FTZ R130, R2, R88, -R181 ;  /* 0x0000005802827223 */ /* 0x000fc200000108b5 */
[----:B------:R-:W-:-:S02]  /*1d500*/  VIADD R88, R14, 0x300 ;  /* 0x000003000e587836 */ /* 0x000fc40000000000 */
[----:B------:R-:W-:-:S01]  /*1d510*/  FADD.FTZ R89, -R89, R8 ;  /* 0x0000000859597221 */ /* 0x000fc20000010100 */
[----:B------:R-:W-:Y:S01]  /*1d520*/  MUFU.EX2 R110, R110 ;  /* 0x0000006e006e7308 */ /* 0x000fe20000000800 */
[----:B------:R-:W1:Y:S02]  /*1d530*/  SHFL.BFLY PT, R146, R13, 0x2, 0x1f ;  /* 0x0c401f000d927f89 */ /* 0x000e6400000e0000 */
[----:B------:R-:W-:Y:S01]  /*1d540*/  FMUL.FTZ R8, R2, R89 ;  /* 0x0000005902087220 */ /* 0x000fe20000410000 */
[----:B------:R-:W-:Y:S01]  /*1d550*/  IMAD.MOV.U32 R89, RZ, RZ, -0x3ffffff0 ;  /* 0xc0000010ff597424 */ /* 0x000fe200078e00ff */
[----:B------:R-:W-:-:S03]  /*1d560*/  R2UR UR6, R88 ;  /* 0x00000000580672ca */ /* 0x000fc600000e0000 */
[----:B------:R-:W-:Y:S01]  /*1d570*/  MUFU.EX2 R133, R133 ;  /* 0x0000008500857308 */ /* 0x000fe20000000800 */
[----:B------:R-:W-:-:S07]  /*1d580*/  R2UR UR7, R89 ;  /* 0x00000000590772ca */ /* 0x000fce00000e0000 */
[----:B------:R-:W2:Y:S06]  /*1d590*/  MUFU.EX2 R8, R8 ;  /* 0x0000000800087308 */ /* 0x000eac0000000800 */
[----:B------:R-:W-:Y:S02]  /*1d5a0*/  QGMMA.64x128x32.F32.E4M3.E4M3 R24, R172, gdesc[UR4], R24, gsb0 ;  /* 0x01e00004ac187df3 */ /* 0x000fe40008000818 */
        /* <DEDUP_REMOVED lines=8> */
[----:B------:R-:W-:Y:S01]  /*1d630*/  FSETP.NEU.FTZ.AND P0, PT, R13, -INF , PT ;  /* 0xff8000000d00780b */ /* 0x000fe20003f1d000 */
[----:B------:R-:W-:-:S03]  /*1d640*/  FFMA.FTZ R181, R2, R13, -8 ;  /* 0xc100000002b57423 */ /* 0x000fc6000001000d */
[----:B------:R-:W-:Y:S02]  /*1d650*/  FSEL R88, R13, RZ, P0 ;  /* 0x000000ff0d587208 */ /* 0x000fe40000000000 */
[----:B------:R-:W-:Y:S01]  /*1d660*/  FSEL R181, R181, RZ, P0 ;  /* 0x000000ffb5b57208 */ /* 0x000fe20000000000 */
[----:B------:R-:W-:Y:S01]  /*1d670*/  MUFU.EX2 R117, R117 ;  /* 0x0000007500757308 */ /* 0x000fe20000000800 */
[----:B------:R-:W-:Y:S01]  /*1d680*/  ISETP.NE.AND P0, PT, R230, RZ, PT ;  /* 0x000000ffe600720c */ /* 0x000fe20003f05270 */
[----:B------:R-:W-:Y:S02]  /*1d690*/  FADD.FTZ R89, -R88, R7 ;  /* 0x0000000758597221 */ /* 0x000fe40000010100 */
[----:B------:R-:W-:-:S01]  /*1d6a0*/  FFMA.FTZ R146, R2, R154, -R181 ;  /* 0x0000009a02927223 */ /* 0x000fc200000108b5 */
[C-C-:B------:R-:W-:Y:S01]  /*1d6b0*/  FFMA.FTZ R155, R2.reuse, R155, -R181.reuse ;  /* 0x0000009b029b7223 */ /* 0x140fe200000108b5 */
[C---:B------:R-:W-:Y:S01]  /*1d6c0*/  FMUL.FTZ R89, R2.reuse, R89 ;  /* 0x0000005902597220 */ /* 0x040fe20000410000 */
[C-C-:B------:R-:W-:Y:S01]  /*1d6d0*/  FFMA.FTZ R162, R2.reuse, R123, -R181.reuse ;  /* 0x0000007b02a27223 */ /* 0x140fe200000108b5 */
[----:B------:R-:W-:-:S01]  /*1d6e0*/  FFMA.FTZ R148, R2, R161, -R181 ;  /* 0x000000a102947223 */ /* 0x000fc200000108b5 */
[C-C-:B------:R-:W-:Y:S01]  /*1d6f0*/  FFMA.FTZ R159, R2.reuse, R159, -R181.reuse ;  /* 0x0000009f029f7223 */ /* 0x140fe200000108b5 */
[----:B------:R-:W-:Y:S01]  /*1d700*/  MUFU.EX2 R146, R146 ;  /* 0x0000009200927308 */ /* 0x000fe20000000800 */
[----:B------:R-:W-:-:S01]  /*1d710*/  FFMA.FTZ R150, R2, R165, -R181 ;  /* 0x000000a502967223 */ /* 0x000fc200000108b5 */
[C-C-:B------:R-:W-:Y:S01]  /*1d720*/  FFMA.FTZ R161, R2.reuse, R163, -R181.reuse ;  /* 0x000000a302a17223 */ /* 0x140fe200000108b5 */
[----:B------:R-:W-:-:S01]  /*1d730*/  FFMA.FTZ R163, R2, R167, -R181 ;  /* 0x000000a702a37223 */ /* 0x000fc200000108b5 */
[----:B--2---:R-:W-:Y:S01]  /*1d740*/  FFMA.FTZ R167, R8, R4, R21 ;  /* 0x0000000408a77223 */ /* 0x004fe20000010015 */
[----:B------:R-:W-:-:S01]  /*1d750*/  FFMA.FTZ R152, R2, R183, -R181 ;  /* 0x000000b702987223 */ /* 0x000fc200000108b5 */
[C-C-:B------:R-:W-:Y:S01]  /*1d760*/  FFMA.FTZ R154, R2.reuse, R185, -R181.reuse ;  /* 0x000000b9029a7223 */ /* 0x140fe200000108b5 */
[----:B------:R-:W-:-:S01]  /*1d770*/  FFMA.FTZ R139, R2, R139, -R181 ;  /* 0x0000008b028b7223 */ /* 0x000fc200000108b5 */
[----:B------:R1:W2:Y:S01]  /*1d780*/  MUFU.EX2 R123, R89 ;  /* 0x00000059007b7308 */ /* 0x0002a20000000800 */
[----:B------:R-:W-:-:S01]  /*1d790*/  FADD.FTZ R88, R20, R167 ;  /* 0x000000a714587221 */ /* 0x000fc20000010000 */
[C-C-:B------:R-:W-:Y:S01]  /*1d7a0*/  FFMA.FTZ R156, R2.reuse, R187, -R181.reuse ;  /* 0x000000bb029c7223 */ /* 0x140fe200000108b5 */
[----:B------:R-:W-:-:S01]  /*1d7b0*/  FFMA.FTZ R143, R2, R143, -R181 ;  /* 0x0000008f028f7223 */ /* 0x000fc200000108b5 */
        /* <DEDUP_REMOVED lines=8> */
[----:B------:R-:W-:Y:S01]  /*1d840*/  FFMA.FTZ R131, R2, R134, -R181 ;  /* 0x0000008602837223 */ /* 0x000fe200000108b5 */
[----:B------:R-:W-:-:S01]  /*1d850*/  FADD.FTZ R89, R120, R89 ;  /* 0x0000005978597221 */ /* 0x000fc20000010000 */
[C-C-:B------:R-:W-:Y:S01]  /*1d860*/  FFMA.FTZ R134, R2.reuse, R135, -R181.reuse ;  /* 0x0000008702867223 */ /* 0x140fe200000108b5 */
[----:B------:R-:W-:-:S01]  /*1d870*/  FFMA.FTZ R135, R2, R128, -R181 ;  /* 0x0000008002877223 */ /* 0x000fc200000108b5 */
[----:B------:R-:W1:Y:S01]  /*1d880*/  MUFU.EX2 R148, R148 ;  /* 0x0000009400947308 */ /* 0x000e620000000800 */
[----:B--2---:R-:W-:-:S01]  /*1d890*/  FFMA.FTZ R4, R123, R3, R146 ;  /* 0x000000037b047223 */ /* 0x004fc20000010092 */
        /* <DEDUP_REMOVED lines=8> */
[C-C-:B------:R-:W-:Y:S01]  /*1d920*/  FFMA.FTZ R104, R2.reuse, R104, -R181.reuse ;  /* 0x0000006802687223 */ /* 0x140fe200000108b5 */
[----:B------:R-:W-:-:S01]  /*1d930*/  FFMA.FTZ R91, R2, R91, -R181 ;  /* 0x0000005b025b7223 */ /* 0x000fc200000108b5 */
[C-C-:B------:R-:W-:Y:S01]  /*1d940*/  FFMA.FTZ R94, R2.reuse, R94, -R181.reuse ;  /* 0x0000005e025e7223 */ /* 0x140fe200000108b5 */
[----:B------:R-:W-:-:S01]  /*1d950*/  FFMA.FTZ R95, R2, R95, -R181 ;  /* 0x0000005f025f7223 */ /* 0x000fc200000108b5 */
[C-C-:B------:R-:W-:Y:S01]  /*1d960*/  FFMA.FTZ R102, R2.reuse, R102, -R181.reuse ;  /* 0x0000006602667223 */ /* 0x140fe200000108b5 */
[----:B------:R-:W-:-:S01]  /*1d970*/  FFMA.FTZ R103, R2, R103, -R181 ;  /* 0x0000006702677223 */ /* 0x000fc200000108b5 */
[----:B------:R-:W3:Y:S01]  /*1d980*/  MUFU.EX2 R150, R150 ;  /* 0x0000009600967308 */ /* 0x000ee20000000800 */
[----:B-1----:R-:W-:-:S07]  /*1d990*/  FADD.FTZ R4, R148, R3 ;  /* 0x0000000394047221 */ /* 0x002fce0000010000 */
[----:B------:R-:W1:Y:S01]  /*1d9a0*/  MUFU.EX2 R161, R161 ;  /* 0x000000a100a17308 */ /* 0x000e620000000800 */
[----:B--2---:R-:W-:-:S01]  /*1d9b0*/  FADD.FTZ R3, R159, R4 ;  /* 0x000000049f037221 */ /* 0x004fc20000010000 */
[----:B------:R-:W-:-:S06]  /*1d9c0*/  FADD.FTZ R4, R136, R89 ;  /* 0x0000005988047221 */ /* 0x000fcc0000010000 */
        /* <DEDUP_REMOVED lines=18> */
[----:B------:R-:W-:Y:S02]  /*1daf0*/  WARPGROUP.DEPBAR.LE gsb0, 0x0 ;  /* 0x00008000000079c5 */ /* 0x000fe40000010000 */
[----:B------:R-:W-:Y:S01]  /*1db00*/  WARPGROUP.ARRIVE ;  /* 0x00000000000079c5 */ /* 0x000fe20000000000 */
[----:B------:R-:W-:-:S03]  /*1db10*/  FADD.FTZ R3, R145, R4 ;  /* 0x0000000491037221 */ /* 0x000fc60000010000 */
[----:B------:R-:W1:Y:S01]  /*1db20*/  MUFU.EX2 R143, R143 ;  /* 0x0000008f008f7308 */ /* 0x000e620000000800 */
[----:B--2---:R-:W-:-:S01]  /*1db30*/  FADD.FTZ R89, R139, R88 ;  /* 0x000000588b597221 */ /* 0x004fc20000010000 */
[----:B------:R-:W-:Y:S01]  /*1db40*/  IADD3 R88, R14, 0x400, RZ ;  /* 0x000004000e587810 */ /* 0x000fe20007ffe0ff */
[----:B------:R-:W-:-:S01]  /*1db50*/  FADD.FTZ R4, R142, R3 ;  /* 0x000000038e047221 */ /* 0x000fc20000010000 */
[----:B------:R-:W-:Y:S02]  /*1db60*/  FFMA.FTZ R14, R2, R114, -R181 ;  /* 0x00000072020e7223 */ /* 0x000fe400000108b5 */
[----:B------:R-:W-:Y:S01]  /*1db70*/  R2UR UR6, R88 ;  /* 0x00000000580672ca */ /* 0x000fe200000e0000 */
[----:B------:R-:W-:Y:S01]  /*1db80*/  FADD.FTZ R3, R147, R4 ;  /* 0x0000000493037221 */ /* 0x000fe20000010000 */
[----:B------:R-:W2:Y:S01]  /*1db90*/  MUFU.EX2 R158, R158 ;  /* 0x0000009e009e7308 */ /* 0x000ea20000000800 */
[----:B---3--:R-:W-:-:S02]  /*1dba0*/  FADD.FTZ R172, R156, R89 ;  /* 0x000000599cac7221 */ /* 0x008fc40000010000 */
[----:B------:R-:W-:-:S05]  /*1dbb0*/  FADD.FTZ R4, R122, R3 ;  /* 0x000000037a047221 */ /* 0x000fca0000010000 */
[----:B------:R-:W3:Y:S01]  /*1dbc0*/  MUFU.EX2 R165, R165 ;  /* 0x000000a500a57308 */ /* 0x000ee20000000800 */
[----:B-1----:R-:W-:-:S07]  /*1dbd0*/  FADD.FTZ R89, R143, R172 ;  /* 0x000000ac8f597221 */ /* 0x002fce0000010000 */
[----:B------:R-:W1:Y:S01]  /*1dbe0*/  MUFU.EX2 R160, R160 ;  /* 0x000000a000a07308 */ /* 0x000e620000000800 */
[----:B--2---:R-:W-:-:S01]  /*1dbf0*/  FADD.FTZ R172, R158, R89 ;  /* 0x000000599eac7221 */ /* 0x004fc20000010000 */
[----:B------:R-:W-:-:S05]  /*1dc00*/  IMAD.MOV.U32 R89, RZ, RZ, -0x3ffffff0 ;  /* 0xc0000010ff597424 */ /* 0x000fca00078e00ff */
[----:B------:R-:W-:Y:S01]  /*1dc10*/  R2UR UR7, R89 ;  /* 0x00000000590772ca */ /* 0x000fe200000e0000 */
[----:B------:R-:W2:Y:S01]  /*1dc20*/  MUFU.EX2 R151, R151 ;  /* 0x0000009700977308 */ /* 0x000ea20000000800 */
[----:B---3--:R-:W-:-:S01]  /*1dc30*/  FADD.FTZ R129, R165, R172 ;  /* 0x000000aca5817221 */ /* 0x008fc20000010000 */
[----:B------:R-:W-:Y:S01]  /*1dc40*/  FFMA.FTZ R89, R2, R115, -R181 ;  /* 0x0000007302597223 */ /* 0x000fe200000108b5 */
[----:B------:R-:W-:-:S04]  /*1dc50*/  FADD.FTZ R115, R121, R4 ;  /* 0x0000000479737221 */ /* 0x000fc80000010000 */
[----:B------:R-:W-:Y:S01]  /*1dc60*/  FADD.FTZ R114, R124, R115 ;  /* 0x000000737c727221 */ /* 0x000fe20000010000 */
[----:B------:R-:W3:Y:S01]  /*1dc70*/  MUFU.EX2 R149, R149 ;  /* 0x0000009500957308 */ /* 0x000ee20000000800 */
[----:B-1----:R-:W-:-:S01]  /*1dc80*/  FADD.FTZ R88, R160, R129 ;  /* 0x00000081a0587221 */ /* 0x002fc20000010000 */
[----:B------:R-:W-:Y:S01]  /*1dc90*/  FFMA.FTZ R115, R2, R119, -R181 ;  /* 0x0000007702737223 */ /* 0x000fe200000108b5 */
[----:B------:R-:W-:-:S01]  /*1dca0*/  FADD.FTZ R119, R125, R114 ;  /* 0x000000727d777221 */ /* 0x000fc20000010000 */
[----:B------:R-:W-:Y:S03]  /*1dcb0*/  QGMMA.64x128x32.F32.E4M3.E4M3 R24, R168, gdesc[UR4], R24, gsb0 ;  /* 0x01e00004a8187df3 */ /* 0x000fe60008000818 */
[----:B------:R-:W-:-:S01]  /*1dcc0*/  FADD.FTZ R114, R106, R119 ;  /* 0x000000776a727221 */ /* 0x000fc20000010000 */
[----:B------:R-:W1:Y:S01]  /*1dcd0*/  MUFU.EX2 R162, R162 ;  /* 0x000000a200a27308 */ /* 0x000e620000000800 */
[----:B--2---:R-:W-:-:S02]  /*1dce0*/  FADD.FTZ R88, R151, R88 ;  /* 0x0000005897587221 */ /* 0x004fc40000010000 */
[----:B------:R-:W-:-:S04]  /*1dcf0*/  FADD.FTZ R119, R107, R114 ;  /* 0x000000726b777221 */ /* 0x000fc80000010000 */
[----:B------:R-:W-:Y:S01]  /*1dd00*/  FADD.FTZ R114, R110, R119 ;  /* 0x000000776e727221 */ /* 0x000fe20000010000 */
[----:B------:R-:W2:Y:S01]  /*1dd10*/  MUFU.EX2 R7, R235 ;  /* 0x000000eb00077308 */ /* 0x000ea20000000800 */
[----:B---3--:R-:W-:-:S01]  /*1dd20*/  FADD.FTZ R3, R149, R88 ;  /* 0x0000005895037221 */ /* 0x008fc20000010000 */
[----:B------:R-:W-:Y:S01]  /*1dd30*/  FFMA.FTZ R88, R2, R118, -R181 ;  /* 0x0000007602587223 */ /* 0x000fe200000108b5 */
[----:B------:R-:W-:-:S05]  /*1dd40*/  FADD.FTZ R119, R133, R114 ;  /* 0x0000007285777221 */ /* 0x000fca0000010000 */
        /* <DEDUP_REMOVED lines=16> */
[----:B--2---:R-:W-:-:S01]  /*1de50*/  FADD.FTZ R114, R126, R3 ;  /* 0x000000037e727221 */ /* 0x004fc20000010000 */
[----:B------:R-:W-:-:S04]  /*1de60*/  FADD.FTZ R3, R105, R4 ;  /* 0x0000000469037221 */ /* 0x000fc80000010000 */
[----:B------:R-:W-:Y:S02]  /*1de70*/  FADD.FTZ R4, R98, R3 ;  /* 0x0000000362047221 */ /* 0x000fe40000010000 */
[----:B------:R-:W2:Y:S01]  /*1de80*/  MUFU.EX2 R111, R111 ;  /* 0x0000006f006f7308 */ /* 0x000ea20000000800 */
[----:B---3--:R-:W-:-:S01]  /*1de90*/  FADD.FTZ R119, R135, R114 ;  /* 0x0000007287777221 */ /* 0x008fc20000010000 */
[----:B------:R-:W-:Y:S01]  /*1dea0*/  FADD.FTZ R3, R109, R4 ;  /* 0x000000046d037221 */ /* 0x000fe20000010000 */
[----:B------:R-:W-:-:S01]  /*1deb0*/  FFMA.FTZ R4, R2, R108, -R181 ;  /* 0x0000006c02047223 */ /* 0x000fc200000108b5 */
[----:B------:R-:W-:-:S04]  /*1dec0*/  FFMA.FTZ R108, R2, R99, -R181 ;  /* 0x00000063026c7223 */ /* 0x000fc800000108b5 */
[----:B------:R-:W3:Y:S01]  /*1ded0*/  MUFU.EX2 R14, R14 ;  /* 0x0000000e000e7308 */ /* 0x000ee20000000800 */
[----:B-1----:R-:W-:-:S07]  /*1dee0*/  FADD.FTZ R114, R128, R119 ;  /* 0x0000007780727221 */ /* 0x002fce0000010000 */
[----:B------:R-:W1:Y:S01]  /*1def0*/  MUFU.EX2 R89, R89 ;  /* 0x0000005900597308 */ /* 0x000e620000000800 */
[----:B--2---:R-:W-:-:S01]  /*1df00*/  FADD.FTZ R119, R111, R114 ;  /* 0x000000726f777221 */ /* 0x004fc20000010000 */
[----:B------:R-:W-:Y:S01]  /*1df10*/  FADD.FTZ R114, R112, R3 ;  /* 0x0000000370727221 */ /* 0x000fe20000010000 */
[----:B------:R-:W-:-:S05]  /*1df20*/  IADD3 R3, -R228, 0xb, RZ ;  /* 0x0000000be4037810 */ /* 0x000fca0007ffe1ff */
[----:B------:R-:W2:Y:S01]  /*1df30*/  MUFU.EX2 R88, R88 ;  /* 0x0000005800587308 */ /* 0x000ea20000000800 */
[----:B---3--:R-:W-:-:S01]  /*1df40*/  FADD.FTZ R118, R14, R119 ;  /* 0x000000770e767221 */ /* 0x008fc20000010000 */
[----:B------:R-:W-:-:S04]  /*1df50*/  FADD.FTZ R119, R113, R114 ;  /* 0x0000007271777221 */ /* 0x000fc80000010000 */
[----:B------:R-:W-:Y:S02]  /*1df60*/  FADD.FTZ R114, R116, R119 ;  /* 0x0000007774727221 */ /* 0x000fe40000010000 */
[----:B------:R-:W3:Y:S01]  /*1df70*/  MUFU.EX2 R115, R115 ;  /* 0x0000007300737308 */ /* 0x000ee20000000800 */
[----:B-1----:R-:W-:-:S01]  /*1df80*/  FADD.FTZ R129, R89, R118 ;  /* 0x0000007659817221 */ /* 0x002fc20000010000 */
[----:B------:R-:W-:-:S06]  /*1df90*/  FADD.FTZ R119, R117, R114 ;  /* 0x0000007275777221 */ /* 0x000fcc0000010000 */
[----:B------:R-:W1:Y:S01]  /*1dfa0*/  MUFU.EX2 R130, R130 ;  /* 0x0000008200827308 */ /* 0x000e620000000800 */
[----:B--2---:R-:W-:-:S07]  /*1dfb0*/  FADD.FTZ R118, R88, R129 ;  /* 0x0000008158767221 */ /* 0x004fce0000010000 */
[----:B------:R-:W2:Y:S01]  /*1dfc0*/  MUFU.EX2 R104, R104 ;  /* 0x0000006800687308 */ /* 0x000ea20000000800 */
[----:B---3--:R-:W-:-:S01]  /*1dfd0*/  FADD.FTZ R129, R115, R118 ;  /* 0x0000007673817221 */ /* 0x008fc20000010000 */
[----:B------:R-:W-:-:S06]  /*1dfe0*/  @!P0 IMAD R118, R12, 0x8, R16 ;  /* 0x000000080c768824 */ /* 0x000fcc00078e0210 */
[----:B------:R-:W3:Y:S01]  /*1dff0*/  MUFU.EX2 R132, R132 ;  /* 0x0000008400847308 */ /* 0x000ee20000000800 */
[----:B-1----:R-:W-:-:S01]  /*1e000*/  FADD.FTZ R119, R130, R119 ;  /* 0x0000007782777221 */ /* 0x002fc20000010000 */
[----:B------:R-:W-:-:S06]  /*1e010*/  WARPGROUP.DEPBAR.LE gsb0, 0x0 ;  /* 0x00008000000079c5 */ /* 0x000fcc0000010000 */
[----:B------:R-:W1:Y:S01]  /*1e020*/  MUFU.EX2 R91, R91 ;  /* 0x0000005b005b7308 */ /* 0x000e620000000800 */
[----:B--2---:R-:W-:-:S01]  /*1e030*/  FADD.FTZ R114, R104, R129 ;  /* 0x0000008168727221 */ /* 0x004fc20000010000 */
[----:B------:R1:W-:Y:S06]  /*1e040*/  BAR.ARV R3, 0x100 ;  /* 0x000400030000751d */ /* 0x0003ec0000002000 */
[----:B------:R-:W2:Y:S01]  /*1e050*/  MUFU.EX2 R92, R92 ;  /* 0x0000005c005c7308 */ /* 0x000ea20000000800 */
[----:B---3--:R-:W-:-:S07]  /*1e060*/  FADD.FTZ R119, R132, R119 ;  /* 0x0000007784777221 */ /* 0x008fce0000010000 */
[----:B------:R-:W3:Y:S01]  /*1e070*/  MUFU.EX2 R94, R94 ;  /* 0x0000005e005e7308 */ /* 0x000ee20000000800 */
[----:B-1----:R-:W-:-:S07]  /*1e080*/  FADD.FTZ R3, R91, R114 ;  /* 0x000000725b037221 */ /* 0x002fce0000010000 */
[----:B------:R-:W1:Y:S01]  /*1e090*/  MUFU.EX2 R93, R93 ;  /* 0x0000005d005d7308 */ /* 0x000e620000000800 */
[----:B--2---:R-:W-:-:S07]  /*1e0a0*/  FADD.FTZ R114, R92, R119 ;  /* 0x000000775c727221 */ /* 0x004fce0000010000 */
[----:B------:R-:W2:Y:S08]  /*1e0b0*/  MUFU.EX2 R95, R95 ;  /* 0x0000005f005f7308 */ /* 0x000eb00000000800 */
[----:B------:R-:W4:Y:S08]  /*1e0c0*/  MUFU.EX2 R96, R96 ;  /* 0x0000006000607308 */ /* 0x000f300000000800 */
[----:B------:R5:W0:Y:S08]  /*1e0d0*/  MUFU.EX2 R99, R4 ;  /* 0x0000000400637308 */ /* 0x000a300000000800 */
[----:B------:R-:W0:Y:S01]  /*1e0e0*/  MUFU.EX2 R97, R97 ;  /* 0x0000006100617308 */ /* 0x000e220000000800 */
[----:B-----5:R-:W-:-:S02]  /*1e0f0*/  @!P0 VIADD R4, R118, 0x29840 ;  /* 0x0002984076048836 */ /* 0x020fc40000000000 */
[----:B---3--:R-:W-:Y:S01]  /*1e100*/  FADD.FTZ R118, R94, R3 ;  /* 0x000000035e767221 */ /* 0x008fe20000010000 */
[----:B-1----:R-:W-:-:S02]  /*1e110*/  FADD.FTZ R3, R93, R114 ;  /* 0x000000725d037221 */ /* 0x002fc40000010000 */
[----:B------:R-:W-:Y:S01]  /*1e120*/  @!P0 PRMT R4, RZ, 0x654, R4 ;  /* 0x00000654ff048816 */ /* 0x000fe20000000004 */
[----:B--2---:R-:W-:-:S01]  /*1e130*/  FADD.FTZ R118, R95, R118 ;  /* 0x000000765f767221 */ /* 0x004fc20000010000 */
[----:B------:R-:W1:Y:S02]  /*1e140*/  MUFU.EX2 R108, R108 ;  /* 0x0000006c006c7308 */ /* 0x000e640000000800 */
[----:B------:R4:W-:Y:S06]  /*1e150*/  @!P0 SYNCS.ARRIVE.TRANS64.RED.A1T0 RZ, [R4+URZ], RZ ;  /* 0x000000ff04ff89a7 */ /* 0x0009ec000810043f */
[----:B------:R-:W2:Y:S01]  /*1e160*/  MUFU.EX2 R100, R100 ;  /* 0x0000006400647308 */ /* 0x000ea20000000800 */
[----:B----4-:R-:W-:-:S01]  /*1e170*/  FADD.FTZ R4, R96, R3 ;  /* 0x0000000360047221 */ /* 0x010fc20000010000 */
[----:B0-----:R-:W-:-:S03]  /*1e180*/  FADD.FTZ R3, R99, R118 ;  /* 0x0000007663037221 */ /* 0x001fc60000010000 */
[----:B------:R-:W-:-:S03]  /*1e190*/  FADD.FTZ R119, R97, R4 ;  /* 0x0000000461777221 */ /* 0x000fc60000010000 */
        /* <DEDUP_REMOVED lines=10> */
.L_x_2370:
[----:B------:R-:W-:Y:S01]  /*1e240*/  F2FP.SATFINITE.E4M3.F32.PACK_AB_MERGE_C R7, R164, R7, RZ ;  /* 0x00000007a407723e */ /* 0x000fe200048070ff */
[----:B------:R-:W-:Y:S01]  /*1e250*/  FMUL.FTZ R24, R24, R8 ;  /* 0x0000000818187220 */ /* 0x000fe20000410000 */
[----:B------:R-:W-:Y:S01]  /*1e260*/  F2FP.SATFINITE.E4M3.F32.PACK_AB_MERGE_C R141, R141, R144, RZ ;  /* 0x000000908d8d723e */ /* 0x000fe200048070ff */
[----:B------:R-:W-:Y:S01]  /*1e270*/  FMUL.FTZ R25, R25, R8 ;  /* 0x0000000819197220 */ /* 0x000fe20000410000 */
[----:B------:R-:W-:Y:S01]  /*1e280*/  F2FP.SATFINITE.E4M3.F32.PACK_AB_MERGE_C R177, R162, R149, R7 ;  /* 0x00000095a2b1723e */ /* 0x000fe20004807007 */
[----:B------:R-:W-:Y:S01]  /*1e290*/  IMAD R7, R11, 0x8, R16 ;  /* 0x000000080b077824 */ /* 0x000fe200078e0210 */
[----:B------:R-:W-:Y:S01]  /*1e2a0*/  ISETP.GT.AND P0, PT, R9, R6, PT ;  /* 0x000000060900720c */ /* 0x000fe20003f04270 */
[----:B------:R-:W-:Y:S01]  /*1e2b0*/  FMUL.FTZ R28, R28, R8 ;  /* 0x000000081c1c7220 */ /* 0x000fe20000410000 */
[----:B------:R-:W-:Y:S01]  /*1e2c0*/  F2FP.SATFINITE.E4M3.F32.PACK_AB_MERGE_C R180, R137, R10, R141 ;  /* 0x0000000a89b4723e */ /* 0x000fe2000480708d */
[----:B------:R-:W-:Y:S01]  /*1e2d0*/  VIADD R7, R7, 0x29860 ;  /* 0x0002986007077836 */ /* 0x000fe20000000000 */
[----:B------:R-:W-:Y:S01]  /*1e2e0*/  MOV R10, UR37 ;  /* 0x00000025000a7c02 */ /* 0x000fe20008000f00 */
[-C--:B------:R-:W-:Y:S01]  /*1e2f0*/  FMUL.FTZ R29, R29, R8.reuse ;  /* 0x000000081d1d7220 */ /* 0x080fe20000410000 */
        /* <DEDUP_REMOVED lines=100> */
[----:B0-----:R-:W-:-:S02]  /*1e940*/  IMAD.MOV.U32 R7, RZ, RZ, R13 ;  /* 0x000000ffff077224 */ /* 0x001fc400078e000d */
[----:B------:R-:W-:Y:S02]  /*1e950*/  IMAD.MOV.U32 R8, RZ, RZ, R0 ;  /* 0x000000ffff087224 */ /* 0x000fe400078e0000 */
[----:B------:R-:W-:Y:S01]  /*1e960*/  IMAD.MOV.U32 R11, RZ, RZ, R12 ;  /* 0x000000ffff0b7224 */ /* 0x000fe200078e000c */
[----:B------:R-:W-:Y:S06]  /*1e970*/  @P0 BRA `(.L_x_2371) ;  /* 0xffffffc000c80947 */ /* 0x000fec000383ffff */
[----:B------:R-:W-:-:S07]  /*1e980*/  IMAD.MOV.U32 R145, RZ, RZ, R12 ;  /* 0x000000ffff917224 */ /* 0x000fce00078e000c */
.L_x_2360:
[----:B------:R-:W-:-:S13]  /*1e990*/  ISETP.GE.AND P0, PT, R9, RZ, PT ;  /* 0x000000ff0900720c */ /* 0x000fda0003f06270 */
[----:B------:R-:W-:Y:S05]  /*1e9a0*/  @!P0 BRA `(.L_x_2372) ;  /* 0x0000003000a08947 */ /* 0x000fea0003800000 */
[----:B------:R-:W-:Y:S01]  /*1e9b0*/  IMAD.MOV.U32 R6, RZ, RZ, R13 ;  /* 0x000000ffff067224 */ /* 0x000fe200078e000d */
[----:B------:R-:W-:Y:S01]  /*1e9c0*/  MOV R8, R192 ;  /* 0x000000c000087202 */ /* 0x000fe20000000f00 */
[----:B------:R-:W-:Y:S02]  /*1e9d0*/  IMAD.MOV.U32 R7, RZ, RZ, R0 ;  /* 0x000000ffff077224 */ /* 0x000fe400078e0000 */
[----:B------:R-:W-:-:S07]  /*1e9e0*/  IMAD.MOV.U32 R10, RZ, RZ, R145 ;  /* 0x000000ffff0a7224 */ /* 0x000fce00078e0091 */
.L_x_2384:
        /* <DEDUP_REMOVED lines=8> */
.L_x_2374:
        /* <DEDUP_REMOVED lines=8> */
.L_x_2375:
[----:B------:R-:W-:Y:S04]  /*1eaf0*/  BSSY B0, `(.L_x_2373) ;  /* 0x0000004000007945 */ /* 0x000fe80003800000 */
[----:B--2---:R-:W-:Y:S05]  /*1eb00*/  @P2 BRA `(.L_x_2376) ;  /* 0x0000000000082947 */ /* 0x004fea0003800000 */
[----:B------:R-:W2:Y:S02]  /*1eb10*/  SYNCS.PHASECHK.TRANS64.TRYWAIT P2, [R11+URZ+0x29830], R0 ;  /* 0x029830000b0075a7 */ /* 0x000ea4000804017f */
[----:B--2---:R-:W-:Y:S05]  /*1eb20*/  @!P2 BRA `(.L_x_2377) ;  /* 0x000000d000a0a947 */ /* 0x004fea0003800000 */
.L_x_2376:
[----:B------:R-:W-:Y:S05]  /*1eb30*/  BSYNC B0 ;  /* 0x0000000000007941 */ /* 0x000fea0003800000 */
.L_x_2373:
        /* <DEDUP_REMOVED lines=24> */
[----:B------:R-:W-:Y:S01]  /*1ecc0*/  UMOV UR48, UR24 ;  /* 0x0000001800307c82 */ /* 0x000fe20008000000 */
[----:B------:R-:W-:Y:S01]  /*1ecd0*/  IADD3 R14, R12, 0x180, RZ ;  /* 0x000001800c0e7810 */ /* 0x000fe20007ffe0ff */
[----:B------:R-:W-:Y:S01]  /*1ece0*/  UMOV UR49, UR25 ;  /* 0x0000001900317c82 */ /* 0x000fe20008000000 */
[----:B------:R-:W-:Y:S01]  /*1ecf0*/  R2UR UR47, R15 ;  /* 0x000000000f2f72ca */ /* 0x000fe200000e0000 */
[----:B------:R-:W-:Y:S01]  /*1ed00*/  IMAD.MOV.U32 R15, RZ, RZ, -0x7fffffe0 ;  /* 0x80000020ff0f7424 */ /* 0x000fe200078e00ff */
[----:B-1----:R-:W-:Y:S01]  /*1ed10*/  SHF.R.U32.HI R0, RZ, 0x7, R0 ;  /* 0x00000007ff007819 */ /* 0x002fe20000011600 */
[----:B------:R-:W-:Y:S01]  /*1ed20*/  IMAD.MOV.U32 R13, RZ, RZ, -0x7fffffe0 ;  /* 0x80000020ff0d7424 */ /* 0x000fe200078e00ff */
[----:B------:R-:W-:Y:S01]  /*1ed30*/  R2UR UR46, R14 ;  /* 0x000000000e2e72ca */ /* 0x000fe200000e0000 */
[----:B------:R-:W-:Y:S01]  /*1ed40*/  VIADD R14, R12, 0x2 ;  /* 0x000000020c0e7836 */ /* 0x000fe20000000000 */
[----:B------:R-:W-:Y:S01]  /*1ed50*/  R2UR UR50, R20 ;  /* 0x00000000143272ca */ /* 0x000fe200000e0000 */
[----:B------:R-:W-:Y:S01]  /*1ed60*/  VIADD R0, R0, 0x8 ;  /* 0x0000000800007836 */ /* 0x000fe20000000000 */
[----:B------:R-:W-:-:S02]  /*1ed70*/  R2UR UR51, R21 ;  /* 0x00000000153372ca */ /* 0x000fc400000e0000 */
[----:B------:R-:W-:Y:S02]  /*1ed80*/  R2UR UR6, R14 ;  /* 0x000000000e0672ca */ /* 0x000fe400000e0000 */
[----:B------:R1:W-:Y:S01]  /*1ed90*/  BAR.SYNC.DEFER_BLOCKING R0, 0x100 ;  /* 0x000400000000751d */ /* 0x0003e20000010000 */
[----:B------:R-:W-:Y:S01]  /*1eda0*/  R2UR UR7, R15 ;  /* 0x000000000f0772ca */ /* 0x000fe200000e0000 */
[----:B------:R-:W-:Y:S01]  /*1edb0*/  IMAD.MOV.U32 R15, RZ, RZ, -0x7fffffe0 ;  /* 0x80000020ff0f7424 */ /* 0x000fe200078e00ff */
[----:B------:R-:W-:-:S03]  /*1edc0*/  IADD3 R14, R12, 0x82, RZ ;  /* 0x000000820c0e7810 */ /* 0x000fc60007ffe0ff */
        /* <DEDUP_REMOVED lines=191> */
[----:B------:R-:W-:Y:S01]  /*1f9c0*/  MOV R15, 0x80000020 ;  /* 0x80000020000f7802 */ /* 0x000fe20000000f00 */
[----:B------:R-:W-:Y:S01]  /*1f9d0*/  VIADD R12, R12, 0x702 ;  /* 0x000007020c0c7836 */ /* 0x000fe20000000000 */
        /* <DEDUP_REMOVED lines=33> */
.L_x_2379:
[----:B------:R-:W-:Y:S01]  /*1fbf0*/  SHF.L.U32 R0, R8, 0x1f, RZ ;  /* 0x0000001f08007819 */ /* 0x000fe200000006ff */
[----:B------:R-:W-:-:S04]  /*1fc00*/  IMAD R13, R10, 0x8, R16 ;  /* 0x000000080a0d7824 */ /* 0x000fc800078e0210 */
[----:B------:R1:W2:Y:S01]  /*1fc10*/  SYNCS.PHASECHK.TRANS64.TRYWAIT P0, [R13+URZ+0x29850], R0 ;  /* 0x029850000d0075a7 */ /* 0x0002a2000800017f */
[----:B------:R-:W-:Y:S05]  /*1fc20*/  @!P1 BRA `(.L_x_2380) ;  /* 0x0000000000049947 */ /* 0x000fea0003800000 */
[----:B------:R-:W-:Y:S01]  /*1fc30*/  BPT.TRAP 0x1 ;  /* 0x000000040000795c */ /* 0x000fe20000300000 */
.L_x_2380:
[----:B------:R-:W-:Y:S04]  /*1fc40*/  BSSY B0, `(.L_x_2378) ;  /* 0x0000004000007945 */ /* 0x000fe80003800000 */
[----:B--2---:R-:W-:Y:S05]  /*1fc50*/  @P0 BRA `(.L_x_2381) ;  /* 0x0000000000080947 */ /* 0x004fea0003800000 */
[----:B------:R-:W2:Y:S02]  /*1fc60*/  SYNCS.PHASECHK.TRANS64.TRYWAIT P0, [R13+URZ+0x29850], R0 ;  /* 0x029850000d0075a7 */ /* 0x000ea4000800017f */
[----:B--2---:R-:W-:Y:S05]  /*1fc70*/  @!P0 BRA `(.L_x_2382) ;  /* 0x000000c000608947 */ /* 0x004fea0003800000 */
.L_x_2381:
[----:B------:R-:W-:Y:S05]  /*1fc80*/  BSYNC B0 ;  /* 0x0000000000007941 */ /* 0x000fea0003800000 */
.L_x_2378:
[----:B-12---:R-:W-:Y:S01]  /*1fc90*/  FMNMX.FTZ R0, R152, R7, !PT ;  /* 0x0000000798007209 */ /* 0x006fe20007810000 */
[----:B------:R-:W-:Y:S05]  /*1fca0*/  WARPSYNC.ALL ;  /* 0x0000000000007948 */ /* 0x000fea0003800000 */
[----:B------:R-:W-:Y:S01]  /*1fcb0*/  FMNMX.FTZ R13, R153, R0, !PT ;  /* 0x00000000990d7209 */ /* 0x000fe20007810000 */
[----:B------:R-:W-:Y:S01]  /*1fcc0*/  VIADD R12, R16, 0x400 ;  /* 0x00000400100c7836 */ /* 0x000fe20000000000 */
[----:B------:R-:W-:Y:S01]  /*1fcd0*/  FMNMX.FTZ R0, R154, R6, !PT ;  /* 0x000000069a007209 */ /* 0x000fe20007810000 */
[----:B------:R-:W-:-:S06]  /*1fce0*/  WARPGROUP.ARRIVE ;  /* 0x00000000000079c5 */ /* 0x000fcc0000000000 */
        /* <DEDUP_REMOVED lines=49> */
[----:B------:R-:W-:Y:S02]  /*20000*/  FMNMX.FTZ R8, R106, R15, !PT ;  /* 0x0000000f6a087209 */ /* 0x000fe40007810000 */
[----:B------:R-:W-:Y:S02]  /*20010*/  FMNMX.FTZ R0, R108, R13, !PT ;  /* 0x0000000d6c007209 */ /* 0x000fe40007810000 */
[----:B------:R-:W-:Y:S02]  /*20020*/  LOP3.LUT R12, R12, 0x3fff, RZ, 0xc0, !PT ;  /* 0x00003fff0c0c7812 */ /* 0x000fe400078ec0ff */
        /* <DEDUP_REMOVED lines=26> */
[----:B-1----:R-:W-:Y:S01]  /*201d0*/  LOP3.LUT R202, R191, 0x7f, RZ, 0xc0, !PT ;  /* 0x0000007fbfca7812 */ /* 0x002fe200078ec0ff */
[----:B------:R-:W1:Y:S01]  /*201e0*/  SHFL.BFLY PT, R13, R0, 0x2, 0x1f ;  /* 0x0c401f00000d7f89 */ /* 0x000e6200000e0000 */
[----:B------:R-:W-:-:S02]  /*201f0*/  FMNMX.FTZ R8, R102, R15, !PT ;  /* 0x0000000f66087209 */ /* 0x000fc40007810000 */
[----:B------:R-:W-:Y:S01]  /*20200*/  ISETP.NE.AND P0, PT, R202, RZ, PT ;  /* 0x000000ffca00720c */ /* 0x000fe20003f05270 */
[----:B------:R-:W2:Y:S01]  /*20210*/  S2R R191, SR_TID.X ;  /* 0x0000000000bf7919 */ /* 0x000ea20000002100 */
[----:B------:R-:W-:-:S05]  /*20220*/  FMNMX.FTZ R8, R103, R8, !PT ;  /* 0x0000000867087209 */ /* 0x000fca0007810000 */
[----:B------:R-:W3:Y:S01]  /*20230*/  SHFL.BFLY PT, R15, R8, 0x2, 0x1f ;  /* 0x0c401f00080f7f89 */ /* 0x000ee200000e0000 */
[----:B-1----:R-:W-:Y:S02]  /*20240*/  FMNMX.FTZ R20, R0, R13, !PT ;  /* 0x0000000d00147209 */ /* 0x002fe40007810000 */
[----:B------:R-:W-:-:S05]  /*20250*/  LOP3.LUT R13, R12, 0x10000, RZ, 0xfc, !PT ;  /* 0x000100000c0d7812 */ /* 0x000fca00078efcff */
[----:B------:R-:W-:Y:S01]  /*20260*/  IMAD R12, R10, 0x500, R13 ;  /* 0x000005000a0c7824 */ /* 0x000fe200078e020d */
[----:B------:R-:W-:Y:S02]  /*20270*/  MOV R13, 0xc0000010 ;  /* 0xc0000010000d7802 */ /* 0x000fe40000000f00 */
[----:B---3--:R-:W-:Y:S01]  /*20280*/  FMNMX.FTZ R189, R8, R15, !PT ;  /* 0x0000000f08bd7209 */ /* 0x008fe20007810000 */
[C---:B------:R-:W-:Y:S01]  /*20290*/  VIADD R14, R12.reuse, 0x100 ;  /* 0x000001000c0e7836 */ /* 0x040fe20000000000 */
[----:B------:R-:W-:Y:S01]  /*202a0*/  R2UR UR6, R12 ;  /* 0x000000000c0672ca */ /* 0x000fe200000e0000 */
[----:B------:R-:W1:Y:S01]  /*202b0*/  SHFL.BFLY PT, R15, R20, 0x1, 0x1f ;  /* 0x0c201f00140f7f89 */ /* 0x000e6200000e0000 */
[----:B------:R-:W-:Y:S02]  /*202c0*/  R2UR UR7, R13 ;  /* 0x000000000d0772ca */ /* 0x000fe400000e0000 */
[----:B--2---:R-:W-:Y:S01]  /*202d0*/  SHF.R.U32.HI R191, RZ, 0x7, R191 ;  /* 0x00000007ffbf7819 */ /* 0x004fe200000116bf */
[----:B------:R-:W2:Y:S10]  /*202e0*/  SHFL.BFLY PT, R8, R189, 0x1, 0x1f ;  /* 0x0c201f00bd087f89 */ /* 0x000eb400000e0000 */
[----:B------:R-:W-:Y:S01]  /*202f0*/  QGMMA.64x128x32.F32.E4M3.E4M3 R24, R184, gdesc[UR4], R24, gsb0 ;  /* 0x01e00004b8187df3 */ /* 0x000fe20008000818 */
[----:B------:R-:W-:-:S02]  /*20300*/  R2UR UR6, R14 ;  /* 0x000000000e0672ca */ /* 0x000fc400000e0000 */
[----:B-1----:R-:W-:Y:S01]  /*20310*/  FMNMX.FTZ R0, R20, R15, !PT ;  /* 0x0000000f14007209 */ /* 0x002fe20007810000 */
[----:B------:R-:W-:Y:S01]  /*20320*/  IMAD.MOV.U32 R15, RZ, RZ, -0x3ffffff0 ;  /* 0xc0000010ff0f7424 */ /* 0x000fe200078e00ff */
[----:B--2---:R-:W-:-:S03]  /*20330*/  FMNMX.FTZ R13, R189, R8, !PT ;  /* 0x00000008bd0d7209 */ /* 0x004fc60007810000 */
[----:B------:R-:W-:Y:S01]  /*20340*/  FADD.FTZ R7, -R0, R7 ;  /* 0x0000000700077221 */ /* 0x000fe20000010100 */
[----:B------:R-:W-:-:S03]  /*20350*/  R2UR UR7, R15 ;  /* 0x000000000f0772ca */ /* 0x000fc600000e0000 */
[----:B------:R-:W-:-:S04]  /*20360*/  FMUL.FTZ R7, R2, R7 ;  /* 0x0000000702077220 */ /* 0x000fc80000410000 */
[----:B------:R1:W-:Y:S02]  /*20370*/  MUFU.EX2 R21, R7 ;  /* 0x0000000700157308 */ /* 0x0003e40000000800 */
[----:B-1----:R-:W-:Y:S01]  /*20380*/  IMAD.MOV.U32 R7, RZ, RZ, -0x3ffffff0 ;  /* 0xc0000010ff077424 */ /* 0x002fe200078e00ff */
[----:B------:R-:W-:Y:S02]  /*20390*/  WARPGROUP.DEPBAR.LE gsb0, 0x0 ;  /* 0x00008000000079c5 */ /* 0x000fe40000010000 */
[----:B------:R-:W-:Y:S01]  /*203a0*/  WARPGROUP.ARRIVE ;  /* 0x00000000000079c5 */ /* 0x000fe20000000000 */
[----:B------:R-:W-:Y:S01]  /*203b0*/  FADD.FTZ R185, -R13, R6 ;  /* 0x000000060db97221 */ /* 0x000fe20000010100 */
[----:B------:R-:W-:-:S03]  /*203c0*/  VIADD R6, R12, 0x200 ;  /* 0x000002000c067836 */ /* 0x000fc60000000000 */
[----:B------:R-:W-:Y:S01]  /*203d0*/  FMUL.FTZ R8, R2, R185 ;  /* 0x000000b902087220 */ /* 0x000fe20000410000 */
[----:B------:R-:W-:Y:S01]  /*203e0*/  QGMMA.64x128x32.F32.E4M3.E4M3 R24, R180, gdesc[UR4], R24, gsb0 ;  /* 0x01e00004b4187df3 */ /* 0x000fe20008000818 */
[----:B------:R-:W-:Y:S01]  /*203f0*/  R2UR UR6, R6 ;  /* 0x00000000060672ca */ /* 0x000fe200000e0000 */
[----:B------:R-:W-:Y:S01]  /*20400*/  FFMA.FTZ R185, R2, R0, -8 ;  /* 0xc100000002b97423 */ /* 0x000fe20000010000 */
[----:B------:R-:W-:Y:S01]  /*20410*/  R2UR UR7, R7 ;  /* 0x00000000070772ca */ /* 0x000fe200000e0000 */
[----:B------:R-:W-:Y:S01]  /*20420*/  IMAD.MOV.U32 R7, RZ, RZ, -0x3ffffff0 ;  /* 0xc0000010ff077424 */ /* 0x000fe200078e00ff */
[----:B------:R-:W-:Y:S01]  /*20430*/  IADD3 R6, R12, 0x300, RZ ;  /* 0x000003000c067810 */ /* 0x000fe20007ffe0ff */
[C-C-:B------:R-:W-:Y:S01]  /*20440*/  FFMA.FTZ R15, R2.reuse, R153, -R185.reuse ;  /* 0x00000099020f7223 */ /* 0x140fe200000108b9 */
[----:B------:R-:W-:-:S01]  /*20450*/  FFMA.FTZ R153, R2, R157, -R185 ;  /* 0x0000009d02997223 */ /* 0x000fc200000108b9 */
[C-C-:B------:R-:W-:Y:S01]  /*20460*/  FFMA.FTZ R157, R2.reuse, R161, -R185.reuse ;  /* 0x000000a1029d7223 */ /* 0x140fe200000108b9 */
[----:B------:R-:W-:-:S01]  /*20470*/  FFMA.FTZ R161, R2, R165, -R185 ;  /* 0x000000a502a17223 */ /* 0x000fc200000108b9 */
[C---:B------:R-:W-:Y:S01]  /*20480*/  FFMA.FTZ R165, R2.reuse, R13, -8 ;  /* 0xc100000002a57423 */ /* 0x040fe2000001000d */
        /* <DEDUP_REMOVED lines=18> */
[----:B------:R-:W-:-:S01]  /*205b0*/  FFMA.FTZ R144, R2, R144, -R185 ;  /* 0x0000009002907223 */ /* 0x000fc200000108b9 */
[C---:B------:R-:W-:Y:S01]  /*205c0*/  FFMA.FTZ R145, R2.reuse, R145, -R185 ;  /* 0x0000009102917223 */ /* 0x040fe200000108b9 */
[----:B------:R-:W-:-:S01]  /*205d0*/  FFMA.FTZ R147, R2, R147, -R165 ;  /* 0x0000009302937223 */ /* 0x000fc200000108a5 */
[C---:B------:R-:W-:Y:S01]  /*205e0*/  FFMA.FTZ R148, R2.reuse, R148, -R185 ;  /* 0x0000009402947223 */ /* 0x040fe200000108b9 */
[----:B------:R-:W-:-:S01]  /*205f0*/  FFMA.FTZ R150, R2, R150, -R165 ;  /* 0x0000009602967223 */ /* 0x000fc200000108a5 */
[C---:B------:R-:W-:Y:S01]  /*20600*/  FFMA.FTZ R149, R2.reuse, R149, -R185 ;  /* 0x0000009502957223 */ /* 0x040fe200000108b9 */
[----:B------:R-:W-:-:S01]  /*20610*/  FFMA.FTZ R151, R2, R151, -R165 ;  /* 0x0000009702977223 */ /* 0x000fc200000108a5 */
[----:B------:R-:W3:Y:S01]  /*20620*/  MUFU.EX2 R20, R20 ;  /* 0x0000001400147308 */ /* 0x000ee20000000800 */
[----:B-1----:R-:W-:-:S01]  /*20630*/  FFMA.FTZ R4, R21, R4, R14 ;  /* 0x0000000415047223 */ /* 0x002fc2000001000e */
        /* <DEDUP_REMOVED lines=10> */
[C---:B------:R-:W-:Y:S01]  /*206e0*/  FFMA.FTZ R130, R2.reuse, R130, -R165 ;  /* 0x0000008202827223 */ /* 0x040fe200000108a5 */
[----:B------:R-:W-:-:S01]  /*206f0*/  FFMA.FTZ R129, R2, R129, -R185 ;  /* 0x0000008102817223 */ /* 0x000fc200000108b9 */
[C---:B------:R-:W-:Y:S01]  /*20700*/  FFMA.FTZ R131, R2.reuse, R131, -R165 ;  /* 0x0000008302837223 */ /* 0x040fe200000108a5 */
[----:B------:R-:W-:-:S01]  /*20710*/  FFMA.FTZ R132, R2, R132, -R185 ;  /* 0x0000008402847223 */ /* 0x000fc200000108b9 */
[----:B------:R-:W4:Y:S01]  /*20720*/  MUFU.EX2 R152, R152 ;  /* 0x0000009800987308 */ /* 0x000f220000000800 */
        /* <DEDUP_REMOVED lines=15> */
[----:B------:R-:W5:Y:S01]  /*20820*/  MUFU.EX2 R157, R157 ;  /* 0x0000009d009d7308 */ /* 0x000f620000000800 */
[----:B------:R-:W-:-:S01]  /*20830*/  FFMA.FTZ R116, R2, R116, -R185 ;  /* 0x0000007402747223 */ /* 0x000fc200000108b9 */
[C-C-:B------:R-:W-:Y:S01]  /*20840*/  FFMA.FTZ R117, R2.reuse, R117, -R185.reuse ;  /* 0x0000007502757223 */ /* 0x140fe200000108b9 */
        /* <DEDUP_REMOVED lines=17> */
[----:B------:R-:W-:-:S04]  /*20960*/  FFMA.FTZ R103, R2, R103, -R165 ;  /* 0x0000006702677223 */ /* 0x000fc800000108a5 */
[----:B------:R-:W-:Y:S08]  /*20970*/  MUFU.EX2 R138, R138 ;  /* 0x0000008a008a7308 */ /* 0x000ff00000000800 */
[----:B------:R-:W-:Y:S08]  /*20980*/  MUFU.EX2 R139, R139 ;  /* 0x0000008b008b7308 */ /* 0x000ff00000000800 */
[----:B------:R-:W-:Y:S08]  /*20990*/  MUFU.EX2 R142, R142 ;  /* 0x0000008e008e7308 */ /* 0x000ff00000000800 */
[----:B------:R-:W-:Y:S08]  /*209a0*/  MUFU.EX2 R143, R143 ;  /* 0x0000008f008f7308 */ /* 0x000ff00000000800 */
[----:B------:R-:W-:Y:S08]  /*209b0*/  MUFU.EX2 R146, R146 ;  /* 0x0000009200927308 */ /* 0x000ff00000000800 */
[----:B------:R-:W-:Y:S08]  /*209c0*/  MUFU.EX2 R161, R161 ;  /* 0x000000a100a17308 */ /* 0x000ff00000000800 */
[----:B------:R-:W-:Y:S01]  /*209d0*/  MUFU.EX2 R136, R136 ;  /* 0x0000008800887308 */ /* 0x000fe20000000800 */
[----:B------:R-:W-:-:S02]  /*209e0*/  WARPGROUP.DEPBAR.LE gsb0, 0x0 ;  /* 0x00008000000079c5 */ /* 0x000fc40000010000 */
[----:B------:R-:W-:-:S05]  /*209f0*/  WARPGROUP.ARRIVE ;  /* 0x00000000000079c5 */ /* 0x000fca0000000000 */
[----:B------:R-:W-:Y:S01]  /*20a00*/  MUFU.EX2 R137, R137 ;  /* 0x0000008900897308 */ /* 0x000fe20000000800 */
[----:B------:R-:W-:Y:S01]  /*20a10*/  QGMMA.64x128x32.F32.E4M3.E4M3 R24, R176, gdesc[UR4], R24, gsb0 ;  /* 0x01e00004b0187df3 */ /* 0x000fe20008000818 */
[----:B------:R-:W-:Y:S02]  /*20a20*/  R2UR UR6, R6 ;  /* 0x00000000060672ca */ /* 0x000fe400000e0000 */
[----:B------:R-:W-:Y:S01]  /*20a30*/  R2UR UR7, R7 ;  /* 0x00000000070772ca */ /* 0x000fe200000e0000 */
[----:B--2---:R-:W-:-:S03]  /*20a40*/  FADD.FTZ R7, R15, R4 ;  /* 0x000000040f077221 */ /* 0x004fc60000010000 */
[----:B------:R-:W-:Y:S01]  /*20a50*/  MUFU.EX2 R140, R140 ;  /* 0x0000008c008c7308 */ /* 0x000fe20000000800 */
[----:B---3--:R-:W-:-:S04]  /*20a60*/  FADD.FTZ R6, R20, R7 ;  /* 0x0000000714067221 */ /* 0x008fc80000010000 */
[----:B-1----:R-:W-:-:S03]  /*20a70*/  FADD.FTZ R7, R153, R6 ;  /* 0x0000000699077221 */ /* 0x002fc60000010000 */
[----:B------:R-:W-:Y:S01]  /*20a80*/  MUFU.EX2 R141, R141 ;  /* 0x0000008d008d7308 */ /* 0x000fe20000000800 */
[----:B----4-:R-:W-:-:S04]  /*20a90*/  FADD.FTZ R6, R152, R7 ;  /* 0x0000000798067221 */ /* 0x010fc80000010000 */
[----:B-----5:R-:W-:-:S03]  /*20aa0*/  FADD.FTZ R7, R157, R6 ;  /* 0x000000069d077221 */ /* 0x020fc60000010000 */
[----:B------:R-:W-:Y:S08]  /*20ab0*/  MUFU.EX2 R144, R144 ;  /* 0x0000009000907308 */ /* 0x000ff00000000800 */
        /* <DEDUP_REMOVED lines=15> */
[----:B------:R-:W-:Y:S01]  /*20bb0*/  WARPGROUP.ARRIVE ;  /* 0x00000000000079c5 */ /* 0x000fe20000000000 */
[----:B------:R-:W-:-:S01]  /*20bc0*/  FFMA.FTZ R177, R2, R154, -R165 ;  /* 0x0000009a02b17223 */ /* 0x000fc200000108a5 */
[C-C-:B------:R-:W-:Y:S01]  /*20bd0*/  FFMA.FTZ R154, R2.reuse, R155, -R165.reuse ;  /* 0x0000009b029a7223 */ /* 0x140fe200000108a5 */
[----:B------:R-:W-:-:S01]  /*20be0*/  FFMA.FTZ R155, R2, R158, -R165 ;  /* 0x0000009e029b7223 */ /* 0x000fc200000108a5 */
[C-C-:B------:R-:W-:Y:S01]  /*20bf0*/  FFMA.FTZ R158, R2.reuse, R159, -R165.reuse ;  /* 0x0000009f029e7223 */ /* 0x140fe200000108a5 */
[----:B------:R-:W-:-:S01]  /*20c00*/  FFMA.FTZ R159, R2, R162, -R165 ;  /* 0x000000a2029f7223 */ /* 0x000fc200000108a5 */
[----:B------:R-:W-:Y:S01]  /*20c10*/  QGMMA.64x128x32.F32.E4M3.E4M3 R24, R172, gdesc[UR4], R24, gsb0 ;  /* 0x01e00004ac187df3 */ /* 0x000fe20008000818 */
[----:B------:R-:W1:Y:S01]  /*20c20*/  MUFU.EX2 R177, R177 ;  /* 0x000000b100b17308 */ /* 0x000e620000000800 */
[----:B------:R-:W-:-:S07]  /*20c30*/  FFMA.FTZ R162, R2, R166, -R165 ;  /* 0x000000a602a27223 */ /* 0x000fce00000108a5 */
[----:B------:R-:W2:Y:S08]  /*20c40*/  MUFU.EX2 R154, R154 ;  /* 0x0000009a009a7308 */ /* 0x000eb00000000800 */
[----:B------:R-:W3:Y:S01]  /*20c50*/  MUFU.EX2 R155, R155 ;  /* 0x0000009b009b7308 */ /* 0x000ee20000000800 */
[----:B-1----:R-:W-:-:S07]  /*20c60*/  FFMA.FTZ R3, R8, R3, R177 ;  /* 0x0000000308037223 */ /* 0x002fce00000100b1 */
        /* <DEDUP_REMOVED lines=8> */
[----:B------:R-:W-:-:S03]  /*20cf0*/  FADD.FTZ R4, R156, R7 ;  /* 0x000000079c047221 */ /* 0x000fc60000010000 */
[----:B------:R-:W-:-:S03]  /*20d00*/  FADD.FTZ R3, R160, R3 ;  /* 0x00000003a0037221 */ /* 0x000fc60000010000 */
[----:B------:R-:W2:Y:S01]  /*20d10*/  MUFU.EX2 R130, R130 ;  /* 0x0000008200827308 */ /* 0x000ea20000000800 */
[----:B---3--:R-:W-:-:S01]  /*20d20*/  FADD.FTZ R6, R162, R3 ;  /* 0x00000003a2067221 */ /* 0x008fc20000010000 */
[----:B------:R-:W-:-:S03]  /*20d30*/  FADD.FTZ R3, R161, R4 ;  /* 0x00000004a1037221 */ /* 0x000fc60000010000 */
[----:B------:R-:W-:Y:S01]  /*20d40*/  FADD.FTZ R7, R163, R6 ;  /* 0x00000006a3077221 */ /* 0x000fe20000010000 */
[----:B------:R-:W-:-:S02]  /*20d50*/  FADD.FTZ R4, R136, R3 ;  /* 0x0000000388047221 */ /* 0x000fc40000010000 */
[----:B------:R-:W3:Y:S01]  /*20d60*/  MUFU.EX2 R129, R129 ;  /* 0x0000008100817308 */ /* 0x000ee20000000800 */
[----:B------:R-:W-:-:S01]  /*20d70*/  FADD.FTZ R6, R138, R7 ;  /* 0x000000078a067221 */ /* 0x000fc20000010000 */
[----:B------:R-:W-:-:S03]  /*20d80*/  FADD.FTZ R3, R137, R4 ;  /* 0x0000000489037221 */ /* 0x000fc60000010000 */
[----:B------:R-:W-:Y:S01]  /*20d90*/  FADD.FTZ R7, R139, R6 ;  /* 0x000000068b077221 */ /* 0x000fe20000010000 */
[----:B------:R-:W-:Y:S02]  /*20da0*/  VIADD R6, R12, 0x400 ;  /* 0x000004000c067836 */ /* 0x000fe40000000000 */
[----:B------:R-:W-:Y:S01]  /*20db0*/  FADD.FTZ R4, R140, R3 ;  /* 0x000000038c047221 */ /* 0x000fe20000010000 */
[----:B------:R-:W4:Y:S01]  /*20dc0*/  MUFU.EX2 R131, R131 ;  /* 0x0000008300837308 */ /* 0x000f220000000800 */
[----:B------:R-:W-:-:S01]  /*20dd0*/  FADD.FTZ R164, R142, R7 ;  /* 0x000000078ea47221 */ /* 0x000fc20000010000 */
[----:B------:R-:W-:Y:S01]  /*20de0*/  R2UR UR6, R6 ;  /* 0x00000000060672ca */ /* 0x000fe200000e0000 */
[----:B------:R-:W-:-:S02]  /*20df0*/  FADD.FTZ R3, R141, R4 ;  /* 0x000000048d037221 */ /* 0x000fc40000010000 */
[----:B------:R-:W-:Y:S02]  /*20e00*/  FADD.FTZ R7, R143, R164 ;  /* 0x000000a48f077221 */ /* 0x000fe40000010000 */
[----:B------:R-:W-:-:S02]  /*20e10*/  FADD.FTZ R4, R144, R3 ;  /* 0x0000000390047221 */ /* 0x000fc40000010000 */
[----:B------:R-:W-:-:S01]  /*20e20*/  FADD.FTZ R12, R146, R7 ;  /* 0x00000007920c7221 */ /* 0x000fc20000010000 */
[----:B------:R-:W-:Y:S01]  /*20e30*/  IMAD.MOV.U32 R7, RZ, RZ, -0x3ffffff0 ;  /* 0xc0000010ff077424 */ /* 0x000fe200078e00ff */
[----:B------:R-:W5:Y:S01]  /*20e40*/  MUFU.EX2 R132, R132 ;  /* 0x0000008400847308 */ /* 0x000f620000000800 */
[----:B------:R-:W-:-:S01]  /*20e50*/  FADD.FTZ R3, R145, R4 ;  /* 0x0000000491037221 */ /* 0x000fc20000010000 */
[----:B------:R-:W-:Y:S02]  /*20e60*/  FADD.FTZ R167, R147, R12 ;  /* 0x0000000c93a77221 */ /* 0x000fe40000010000 */
[----:B------:R-:W-:Y:S01]  /*20e70*/  R2UR UR7, R7 ;  /* 0x00000000070772ca */ /* 0x000fe200000e0000 */
[----:B------:R-:W-:Y:S01]  /*20e80*/  FADD.FTZ R4, R148, R3 ;  /* 0x0000000394047221 */ /* 0x000fe20000010000 */
[----:B------:R-:W-:-:S01]  /*20e90*/  FADD.FTZ R12, R150, R167 ;  /* 0x000000a7960c7221 */ /* 0x000fc20000010000 */
[----:B------:R-:W-:Y:S01]  /*20ea0*/  FFMA.FTZ R7, R2, R115, -R165 ;  /* 0x0000007302077223 */ /* 0x000fe200000108a5 */
[----:B------:R-:W0:Y:S01]  /*20eb0*/  MUFU.EX2 R134, R134 ;  /* 0x0000008600867308 */ /* 0x000e220000000800 */
[----:B------:R-:W-:-:S01]  /*20ec0*/  FADD.FTZ R3, R149, R4 ;  /* 0x0000000495037221 */ /* 0x000fc20000010000 */
[----:B------:R-:W-:Y:S01]  /*20ed0*/  FADD.FTZ R115, R151, R12 ;  /* 0x0000000c97737221 */ /* 0x000fe20000010000 */
[----:B------:R-:W-:-:S01]  /*20ee0*/  FFMA.FTZ R12, R2, R118, -R165 ;  /* 0x00000076020c7223 */ /* 0x000fc200000108a5 */
[----:B------:R-:W-:Y:S01]  /*20ef0*/  IADD3 R118, -R191, 0xb, RZ ;  /* 0x0000000bbf767810 */ /* 0x000fe20007ffe1ff */
[----:B------:R-:W-:-:S01]  /*20f00*/  FADD.FTZ R4, R120, R3 ;  /* 0x0000000378047221 */ /* 0x000fc20000010000 */
[----:B------:R-:W-:-:S02]  /*20f10*/  FADD.FTZ R164, R122, R115 ;  /* 0x000000737aa47221 */ /* 0x000fc40000010000 */
[----:B------:R1:W-:Y:S01]  /*20f20*/  MUFU.EX2 R6, R114 ;  /* 0x0000007200067308 */ /* 0x0003e20000000800 */
[----:B------:R-:W-:-:S01]  /*20f30*/  FADD.FTZ R3, R121, R4 ;  /* 0x0000000479037221 */ /* 0x000fc20000010000 */
[----:B------:R-:W-:Y:S01]  /*20f40*/  FADD.FTZ R115, R123, R164 ;  /* 0x000000a47b737221 */ /* 0x000fe20000010000 */
[----:B------:R-:W-:Y:S02]  /*20f50*/  @!P0 IMAD R164, R11, 0x8, R16 ;  /* 0x000000080ba48824 */ /* 0x000fe400078e0210 */
[----:B------:R-:W-:-:S03]  /*20f60*/  FADD.FTZ R4, R124, R3 ;  /* 0x000000037c047221 */ /* 0x000fc60000010000 */
[----:B------:R-:W0:Y:S01]  /*20f70*/  MUFU.EX2 R133, R133 ;  /* 0x0000008500857308 */ /* 0x000e220000000800 */
[----:B-1----:R-:W-:-:S01]  /*20f80*/  FADD.FTZ R114, R126, R115 ;  /* 0x000000737e727221 */ /* 0x002fc20000010000 */
[----:B------:R-:W-:Y:S01]  /*20f90*/  FFMA.FTZ R115, R2, R119, -R165 ;  /* 0x0000007702737223 */ /* 0x000fe200000108a5 */
[----:B------:R-:W-:-:S02]  /*20fa0*/  FADD.FTZ R3, R125, R4 ;  /* 0x000000047d037221 */ /* 0x000fc40000010000 */
[----:B------:R-:W-:Y:S02]  /*20fb0*/  FADD.FTZ R119, R127, R114 ;  /* 0x000000727f777221 */ /* 0x000fe40000010000 */
[----:B------:R-:W-:-:S01]  /*20fc0*/  FADD.FTZ R4, R128, R3 ;  /* 0x0000000380047221 */ /* 0x000fc20000010000 */
[----:B------:R-:W1:Y:S01]  /*20fd0*/  MUFU.EX2 R135, R135 ;  /* 0x0000008700877308 */ /* 0x000e620000000800 */
[----:B--2---:R-:W-:-:S02]  /*20fe0*/  FADD.FTZ R114, R130, R119 ;  /* 0x0000007782727221 */ /* 0x004fc40000010000 */
[----:B---3--:R-:W-:-:S02]  /*20ff0*/  FADD.FTZ R3, R129, R4 ;  /* 0x0000000481037221 */ /* 0x008fc40000010000 */
[----:B----4-:R-:W-:-:S02]  /*21000*/  FADD.FTZ R119, R131, R114 ;  /* 0x0000007283777221 */ /* 0x010fc40000010000 */
[----:B-----5:R-:W-:Y:S01]  /*21010*/  FADD.FTZ R4, R132, R3 ;  /* 0x0000000384047221 */ /* 0x020fe20000010000 */
[----:B------:R-:W2:Y:S01]  /*21020*/  MUFU.EX2 R104, R104 ;  /* 0x0000006800687308 */ /* 0x000ea20000000800 */
[----:B0-----:R-:W-:-:S02]  /*21030*/  FADD.FTZ R114, R134, R119 ;  /* 0x0000007786727221 */ /* 0x001fc40000010000 */
[----:B------:R-:W-:-:S05]  /*21040*/  FADD.FTZ R3, R133, R4 ;  /* 0x0000000485037221 */ /* 0x000fca0000010000 */
[----:B------:R-:W0:Y:S01]  /*21050*/  MUFU.EX2 R106, R106 ;  /* 0x0000006a006a7308 */ /* 0x000e220000000800 */
[----:B-1----:R-:W-:-:S07]  /*21060*/  FADD.FTZ R119, R135, R114 ;  /* 0x0000007287777221 */ /* 0x002fce0000010000 */
[----:B------:R-:W1:Y:S01]  /*21070*/  MUFU.EX2 R105, R105 ;  /* 0x0000006900697308 */ /* 0x000e620000000800 */
[----:B--2---:R-:W-:-:S01]  /*21080*/  FADD.FTZ R4, R104, R3 ;  /* 0x0000000368047221 */ /* 0x004fc20000010000 */
[----:B------:R-:W-:Y:S02]  /*21090*/  WARPGROUP.DEPBAR.LE gsb0, 0x0 ;  /* 0x00008000000079c5 */ /* 0x000fe40000010000 */
[----:B------:R-:W-:-:S04]  /*210a0*/  WARPGROUP.ARRIVE ;  /* 0x00000000000079c5 */ /* 0x000fc80000000000 */
[----:B------:R-:W2:Y:S01]  /*210b0*/  MUFU.EX2 R107, R107 ;  /* 0x0000006b006b7308 */ /* 0x000ea20000000800 */
[----:B0-----:R-:W-:-:S01]  /*210c0*/  FADD.FTZ R114, R106, R119 ;  /* 0x000000776a727221 */ /* 0x001fc20000010000 */
[----:B------:R-:W-:Y:S06]  /*210d0*/  QGMMA.64x128x32.F32.E4M3.E4M3 R24, R168, gdesc[UR4], R24, gsb0 ;  /* 0x01e00004a8187df3 */ /* 0x000fec0008000818 */
        /* <DEDUP_REMOVED lines=29> */
[----:B------:R-:W-:-:S04]  /*212b0*/  @!P0 IADD3 R3, R164, 0x29840, RZ ;  /* 0x00029840a4038810 */ /* 0x000fc80007ffe0ff */
[----:B------:R-:W-:Y:S02]  /*212c0*/  @!P0 PRMT R3, RZ, 0x654, R3 ;  /* 0x00000654ff038816 */ /* 0x000fe40000000003 */
        /* <DEDUP_REMOVED lines=9> */
[----:B------:R0:W-:Y:S06]  /*21360*/  BAR.ARV R118, 0x100 ;  /* 0x000400760000751d */ /* 0x0001ec0000002000 */
[----:B------:R-:W3:Y:S01]  /*21370*/  MUFU.EX2 R95, R95 ;  /* 0x0000005f005f7308 */ /* 0x000ee20000000800 */
[----:B-1----:R-:W-:-:S01]  /*21380*/  FADD.FTZ R114, R94, R167 ;  /* 0x000000a75e727221 */ /* 0x002fc20000010000 */
[----:B------:R2:W-:Y:S06]  /*21390*/  @!P0 SYNCS.ARRIVE.TRANS64.RED.A1T0 RZ, [R3+URZ], RZ ;  /* 0x000000ff03ff89a7 */ /* 0x0005ec000810043f */
        /* <DEDUP_REMOVED lines=18> */
[----:B0-----:R-:W-:Y:S06]  /*214c0*/  @!P1 BRA `(.L_x_2383) ;  /* 0x0000000000049947 */ /* 0x001fec0003800000 */
[----:B------:R-:W-:Y:S01]  /*214d0*/  BPT.TRAP 0x1 ;  /* 0x000000040000795c */ /* 0x000fe20000300000 */
.L_x_2383:
[----:B------:R-:W-:Y:S01]  /*214e0*/  F2FP.SATFINITE.E4M3.F32.PACK_AB_MERGE_C R20, R153, R20, RZ ;  /* 0x000000149914723e */ /* 0x000fe200048070ff */
[----:B------:R-:W-:Y:S01]  /*214f0*/  IMAD R10, R10, 0x8, R16 ;  /* 0x000000080a0a7824 */ /* 0x000fe200078e0210 */
[----:B------:R-:W-:Y:S01]  /*21500*/  ISETP.GT.AND P0, PT, R9, RZ, PT ;  /* 0x000000ff0900720c */ /* 0x000fe20003f04270 */
[----:B------:R-:W-:Y:S01]  /*21510*/  FMUL.FTZ R26, R26, R8 ;  /* 0x000000081a1a7220 */ /* 0x000fe20000410000 */
[----:B------:R-:W-:Y:S01]  /*21520*/  F2FP.SATFINITE.E4M3.F32.PACK_AB_MERGE_C R184, R15, R14, R20 ;  /* 0x0000000e0fb8723e */ /* 0x000fe20004807014 */
        /* <DEDUP_REMOVED lines=112> */
.L_x_2372:
[----:B------:R-:W-:Y:S05]  /*21c30*/  WARPSYNC.ALL ;  /* 0x0000000000007948 */ /* 0x000fea0003800000 */
[----:B------:R-:W-:Y:S06]  /*21c40*/  BAR.ARV 0x8, 0x120 ;  /* 0x0204800000007b1d */ /* 0x000fec0000002000 */
[----:B------:R-:W-:Y:S05]  /*21c50*/  @!P1 BRA `(.L_x_2385) ;  /* 0x0000000000049947 */ /* 0x000fea0003800000 */
[----:B------:R-:W-:Y:S01]  /*21c60*/  BPT.TRAP 0x1 ;  /* 0x000000040000795c */ /* 0x000fe20000300000 */
.L_x_2385:
[----:B------:R-:W-:Y:S02]  /*21c70*/  LEA R12, R145, R16, 0x3 ;  /* 0x00000010910c7211 */ /* 0x000fe400078e18ff */
[----:B------:R-:W-:-:S04]  /*21c80*/  SHF.L.U32 R5, R192, 0x1f, RZ ;  /* 0x0000001fc0057819 */ /* 0x000fc800000006ff */
[----:B------:R1:W2:Y:S01]  /*21c90*/  SYNCS.PHASECHK.TRANS64.TRYWAIT P0, [R12+URZ+0x29850], R5 ;  /* 0x029850050c0075a7 */ /* 0x0002a2000800017f */
[----:B------:R-:W-:Y:S05]  /*21ca0*/  @!P1 BRA `(.L_x_2386) ;  /* 0x0000000000049947 */ /* 0x000fea0003800000 */
[----:B------:R-:W-:Y:S01]  /*21cb0*/  BPT.TRAP 0x1 ;  /* 0x000000040000795c */ /* 0x000fe20000300000 */
.L_x_2386:
[----:B------:R-:W-:-:S05]  /*21cc0*/  VIADD R16, R16, 0x400 ;  /* 0x0000040010107836 */ /* 0x000fca0000000000 */
[----:B------:R-:W-:-:S04]  /*21cd0*/  SHF.R.U32.HI R16, RZ, 0x4, R16 ;  /* 0x00000004ff107819 */ /* 0x000fc80000011610 */
[----:B------:R-:W-:-:S04]  /*21ce0*/  LOP3.LUT R16, R16, 0x3fff, RZ, 0xc0, !PT ;  /* 0x00003fff10107812 */ /* 0x000fc800078ec0ff */
[----:B------:R-:W-:Y:S01]  /*21cf0*/  LOP3.LUT R16, R16, 0x10000, RZ, 0xfc, !PT ;  /* 0x0001000010107812 */ /* 0x000fe200078efcff */
[----:B--2---:R-:W-:Y:S06]  /*21d00*/  @P0 BRA `(.L_x_2387) ;  /* 0x0000000000080947 */ /* 0x004fec0003800000 */
[----:B------:R-:W2:Y:S02]  /*21d10*/  SYNCS.PHASECHK.TRANS64.TRYWAIT P0, [R12+URZ+0x29850], R5 ;  /* 0x029850050c0075a7 */ /* 0x000ea4000800017f */
[----:B--2---:R-:W-:Y:S05]  /*21d20*/  @!P0 BRA `(.L_x_2388) ;  /* 0x000000a000488947 */ /* 0x004fea0003800000 */
.L_x_2387:
[----:B------:R-:W-:Y:S01]  /*21d30*/  IMAD R6, R145, 0x500, R16 ;  /* 0x0000050091067824 */ /* 0x000fe200078e0210 */
        /* <DEDUP_REMOVED lines=8> */
[----:B------:R-:W-:-:S04]  /*21dc0*/  ISETP.NE.U32.AND P0, PT, RZ, UR4, PT ;  /* 0x00000004ff007c0c */ /* 0x000fc8000bf05070 */
[----:B------:R-:W-:-:S07]  /*21dd0*/  ISETP.NE.AND.EX P0, PT, RZ, UR5, PT, P0 ;  /* 0x00000005ff007c0c */ /* 0x000fce000bf05300 */
[----:B------:R-:W-:Y:S01]  /*21de0*/  QGMMA.64x128x32.F32.E4M3.E4M3 R24, R184, gdesc[UR4], R24, gsb0 ;  /* 0x01e00004b8187df3 */ /* 0x000fe20008000818 */
[----:B------:R-:W-:Y:S02]  /*21df0*/  R2UR UR6, R8 ;  /* 0x00000000080672ca */ /* 0x000fe400000e0000 */
[----:B------:R-:W-:-:S03]  /*21e00*/  R2UR UR7, R9 ;  /* 0x00000000090772ca */ /* 0x000fc600000e0000 */
[----:B------:R-:W1:Y:S08]  /*21e10*/  @P0 LDC.64 R8, c[0x0][0x9c8] ;  /* 0x00027200ff080b82 */ /* 0x000e700000000a00 */
[----:B------:R-:W3:Y:S01]  /*21e20*/  @P0 LDC.64 R10, c[0x0][0x9d0] ;  /* 0x00027400ff0a0b82 */ /* 0x000ee20000000a00 */
[----:B-12---:R-:W-:-:S04]  /*21e30*/  @P0 IMAD R5, R214, R8, RZ ;  /* 0x00000008d6050224 */ /* 0x006fc800078e02ff */
[C---:B------:R-:W-:Y:S01]  /*21e40*/  @P0 IMAD R7, R210.reuse, R9, R5 ;  /* 0x00000009d2070224 */ /* 0x040fe200078e0205 */
[----:B------:R-:W-:Y:S01]  /*21e50*/  @P0 SHF.R.S32.HI R5, RZ, 0x1f, R190 ;  /* 0x0000001fff050819 */ /* 0x000fe200000114be */
[----:B------:R-:W-:-:S04]  /*21e60*/  @P0 IMAD.WIDE.U32 R8, R210, R8, RZ ;  /* 0x00000008d2080225 */ /* 0x000fc800078e00ff */
[----:B---3--:R-:W-:Y:S01]  /*21e70*/  @P0 IMAD R5, R5, R10, RZ ;  /* 0x0000000a05050224 */ /* 0x008fe200078e02ff */
[----:B------:R-:W-:-:S03]  /*21e80*/  @P0 IADD3 R9, R9, R7, RZ ;  /* 0x0000000709090210 */ /* 0x000fc60007ffe0ff */
[C---:B------:R-:W-:Y:S02]  /*21e90*/  @P0 IMAD R5, R190.reuse, R11, R5 ;  /* 0x0000000bbe050224 */ /* 0x040fe400078e0205 */
[----:B------:R-:W-:-:S04]  /*21ea0*/  @P0 IMAD.WIDE.U32 R190, R190, R10, R8 ;  /* 0x0000000abebe0225 */ /* 0x000fc800078e0008 */
[----:B------:R-:W-:Y:S01]  /*21eb0*/  VIADD R8, R6, 0x200 ;  /* 0x0000020006087836 */ /* 0x000fe20000000000 */
[----:B------:R-:W-:Y:S01]  /*21ec0*/  @P0 LEA R10, P2, R190, UR4, 0x2 ;  /* 0x00000004be0a0c11 */ /* 0x000fe2000f8410ff */
[----:B------:R-:W-:Y:S02]  /*21ed0*/  IMAD.MOV.U32 R9, RZ, RZ, -0x3ffffff0 ;  /* 0xc0000010ff097424 */ /* 0x000fe400078e00ff */
[----:B------:R-:W-:-:S05]  /*21ee0*/  @P0 IMAD.IADD R5, R191, 0x1, R5 ;  /* 0x00000001bf050824 */ /* 0x000fca00078e0205 */
[----:B------:R-:W-:Y:S01]  /*21ef0*/  @P0 LEA.HI.X R11, R190, UR5, R5, 0x2, P2 ;  /* 0x00000005be0b0c11 */ /* 0x000fe200090f1405 */
[----:B------:R-:W-:-:S06]  /*21f00*/  IMAD.MOV.U32 R5, RZ, RZ, 0x3f800000 ;  /* 0x3f800000ff057424 */ /* 0x000fcc00078e00ff */
[----:B------:R1:W2:Y:S01]  /*21f10*/  @P0 LDG.E R5, desc[UR54][R10.64] ;  /* 0x000000360a050981 */ /* 0x0002a2000c1e1900 */
[----:B------:R-:W-:Y:S02]  /*21f20*/  WARPGROUP.DEPBAR.LE gsb0, 0x0 ;  /* 0x00008000000079c5 */ /* 0x000fe40000010000 */
[----:B------:R-:W-:-:S06]  /*21f30*/  WARPGROUP.ARRIVE ;  /* 0x00000000000079c5 */ /* 0x000fcc0000000000 */
[----:B------:R-:W-:Y:S01]  /*21f40*/  QGMMA.64x128x32.F32.E4M3.E4M3 R24, R180, gdesc[UR4], R24, gsb0 ;  /* 0x01e00004b4187df3 */ /* 0x000fe20008000818 */
[----:B------:R-:W-:Y:S02]  /*21f50*/  R2UR UR6, R8 ;  /* 0x00000000080672ca */ /* 0x000fe400000e0000 */
[----:B------:R-:W-:Y:S01]  /*21f60*/  R2UR UR7, R9 ;  /* 0x00000000090772ca */ /* 0x000fe200000e0000 */
[----:B------:R-:W-:Y:S01]  /*21f70*/  IMAD.MOV.U32 R9, RZ, RZ, -0x3ffffff0 ;  /* 0xc0000010ff097424 */ /* 0x000fe200078e00ff */
[----:B------:R-:W-:Y:S01]  /*21f80*/  IADD3 R8, R6, 0x300, RZ ;  /* 0x0000030006087810 */ /* 0x000fe20007ffe0ff */
[----:B------:R-:W-:Y:S02]  /*21f90*/  WARPGROUP.DEPBAR.LE gsb0, 0x0 ;  /* 0x00008000000079c5 */ /* 0x000fe40000010000 */
[----:B------:R-:W-:-:S08]  /*21fa0*/  WARPGROUP.ARRIVE ;  /* 0x00000000000079c5 */ /* 0x000fd00000000000 */
[----:B------:R-:W-:Y:S01]  /*21fb0*/  QGMMA.64x128x32.F32.E4M3.E4M3 R24, R176, gdesc[UR4], R24, gsb0 ;  /* 0x01e00004b0187df3 */ /* 0x000fe20008000818 */
[----:B------:R-:W-:Y:S02]  /*21fc0*/  R2UR UR6, R8 ;  /* 0x00000000080672ca */ /* 0x000fe400000e0000 */
[----:B------:R-:W-:Y:S01]  /*21fd0*/  R2UR UR7, R9 ;  /* 0x00000000090772ca */ /* 0x000fe200000e0000 */
[----:B------:R-:W-:Y:S02]  /*21fe0*/  VIADD R6, R6, 0x400 ;  /* 0x0000040006067836 */ /* 0x000fe40000000000 */
[----:B------:R-:W-:Y:S01]  /*21ff0*/  IMAD.MOV.U32 R7, RZ, RZ, -0x3ffffff0 ;  /* 0xc0000010ff077424 */ /* 0x000fe200078e00ff */
[----:B------:R-:W3:Y:S04]  /*22000*/  SHFL.BFLY PT, R9, R4, 0x2, 0x1f ;  /* 0x0c401f0004097f89 */ /* 0x000ee800000e0000 */
[----:B------:R-:W4:Y:S01]  /*22010*/  SHFL.BFLY PT, R8, R3, 0x2, 0x1f ;  /* 0x0c401f0003087f89 */ /* 0x000f2200000e0000 */
[----:B------:R-:W-:-:S02]  /*22020*/  WARPGROUP.DEPBAR.LE gsb0, 0x0 ;  /* 0x00008000000079c5 */ /* 0x000fc40000010000 */
[----:B------:R-:W-:-:S06]  /*22030*/  WARPGROUP.ARRIVE ;  /* 0x00000000000079c5 */ /* 0x000fcc0000000000 */
[----:B------:R-:W-:Y:S01]  /*22040*/  QGMMA.64x128x32.F32.E4M3.E4M3 R24, R172, gdesc[UR4], R24, gsb0 ;  /* 0x01e00004ac187df3 */ /* 0x000fe20008000818 */
[----:B------:R-:W-:Y:S02]  /*22050*/  R2UR UR6, R6 ;  /* 0x00000000060672ca */ /* 0x000fe400000e0000 */
[----:B------:R-:W-:Y:S01]  /*22060*/  R2UR UR7, R7 ;  /* 0x00000000070772ca */ /* 0x000fe200000e0000 */
[----:B---3--:R-:W-:-:S01]  /*22070*/  FADD.FTZ R9, R9, R4 ;  /* 0x0000000409097221 */ /* 0x008fc20000010000 */
[----:B----4-:R-:W-:-:S04]  /*22080*/  FADD.FTZ R8, R8, R3 ;  /* 0x0000000308087221 */ /* 0x010fc80000010000 */
[----:B------:R-:W1:Y:S04]  /*22090*/  SHFL.BFLY PT, R6, R9, 0x1, 0x1f ;  /* 0x0c201f0009067f89 */ /* 0x000e6800000e0000 */
[----:B------:R-:W3:Y:S01]  /*220a0*/  SHFL.BFLY PT, R7, R8, 0x1, 0x1f ;  /* 0x0c201f0008077f89 */ /* 0x000ee200000e0000 */
[----:B------:R-:W-:Y:S02]  /*220b0*/  IMAD.MOV.U32 R4, RZ, RZ, RZ ;  /* 0x000000ffff047224 */ /* 0x000fe400078e00ff */
[----:B-1----:R-:W-:Y:S01]  /*220c0*/  FADD.FTZ R10, R9, R6 ;  /* 0x00000006090a7221 */ /* 0x002fe20000010000 */
[----:B---3--:R-:W-:-:S04]  /*220d0*/  FADD.FTZ R11, R8, R7 ;  /* 0x00000007080b7221 */ /* 0x008fc80000010000 */
[C---:B------:R-:W-:Y:S01]  /*220e0*/  FSETP.NE.FTZ.AND P0, PT, R10.reuse, RZ, PT ;  /* 0x000000ff0a00720b */ /* 0x040fe20003f15000 */
[----:B------:R-:W-:Y:S01]  /*220f0*/  FMUL.FTZ R14, R10, 0.00390625 ;  /* 0x3b8000000a0e7820 */ /* 0x000fe20000410000 */
[----:B------:R-:W-:-:S04]  /*22100*/  FMUL.FTZ R7, R11, 0.00390625 ;  /* 0x3b8000000b077820 */ /* 0x000fc80000410000 */
[----:B------:R-:W-:Y:S02]  /*22110*/  FSETP.NE.FTZ.AND P2, PT, R14, RZ, PT ;  /* 0x000000ff0e00720b */ /* 0x000fe40003f55000 */
[----:B------:R-:W-:-:S05]  /*22120*/  FSETP.NE.FTZ.AND P3, PT, R7, RZ, PT ;  /* 0x000000ff0700720b */ /* 0x000fca0003f75000 */
[----:B------:R-:W-:Y:S01]  /*22130*/  @P0 MUFU.RCP R4, R10 ;  /* 0x0000000a00040308 */ /* 0x000fe20000001000 */
[----:B------:R-:W-:Y:S02]  /*22140*/  FSETP.NE.FTZ.AND P0, PT, R11, RZ, PT ;  /* 0x000000ff0b00720b */ /* 0x000fe40003f15000 */
[----:B------:R-:W-:Y:S01]  /*22150*/  MOV R8, RZ ;  /* 0x000000ff00087202 */ /* 0x000fe20000000f00 */
[----:B------:R-:W-:Y:S02]  /*22160*/  WARPGROUP.DEPBAR.LE gsb0, 0x0 ;  /* 0x00008000000079c5 */ /* 0x000fe40000010000 */
[----:B------:R-:W-:-:S06]  /*22170*/  WARPGROUP.ARRIVE ;  /* 0x00000000000079c5 */ /* 0x000fcc0000000000 */
[----:B------:R-:W-:Y:S01]  /*22180*/  QGMMA.64x128x32.F32.E4M3.E4M3 R24, R168, gdesc[UR4], R24, gsb0 ;  /* 0x01e00004a8187df3 */ /* 0x000fe20008000818 */
[----:B------:R-:W1:Y:S08]  /*22190*/  @P3 MUFU.LG2 R7, R7 ;  /* 0x0000000700073308 */ /* 0x000e700000000c00 */
[----:B------:R-:W3:Y:S08]  /*221a0*/  @P2 MUFU.LG2 R6, R14 ;  /* 0x0000000e00062308 */ /* 0x000ef00000000c00 */
[----:B------:R-:W4:Y:S01]  /*221b0*/  @P0 MUFU.RCP R8, R11 ;  /* 0x0000000b00080308 */ /* 0x000f220000001000 */
[C---:B------:R-:W-:Y:S01]  /*221c0*/  @P2 FMUL.FTZ R3, R2.reuse, 0.69314718246459960938 ;  /* 0x3f31721802032820 */ /* 0x040fe20000410000 */
[----:B------:R-:W-:Y:S01]  /*221d0*/  @P3 FMUL.FTZ R9, R2, 0.69314718246459960938 ;  /* 0x3f31721802093820 */ /* 0x000fe20000410000 */
[----:B-1----:R-:W-:Y:S01]  /*221e0*/  @P3 FMUL.FTZ R2, R7, 0.69314718246459960938 ;  /* 0x3f31721807023820 */ /* 0x002fe20000410000 */
[----:B------:R-:W-:-:S02]  /*221f0*/  IMAD.MOV.U32 R88, RZ, RZ, -0x800000 ;  /* 0xff800000ff587424 */ /* 0x000fc400078e00ff */
[----:B--2---:R-:W-:Y:S01]  /*22200*/  FMUL.FTZ R7, R4, R5 ;  /* 0x0000000504077220 */ /* 0x004fe20000410000 */
[----:B------:R-:W-:Y:S02]  /*22210*/  IMAD.MOV.U32 R89, RZ, RZ, -0x800000 ;  /* 0xff800000ff597424 */ /* 0x000fe400078e00ff */
[----:B---3--:R-:W-:Y:S01]  /*22220*/  @P2 FMUL.FTZ R6, R6, 0.69314718246459960938 ;  /* 0x3f31721806062820 */ /* 0x008fe20000410000 */
[----:B------:R-:W-:-:S03]  /*22230*/  @P3 FFMA.FTZ R88, R9, R13, R2 ;  /* 0x0000000d09583223 */ /* 0x000fc60000010002 */
[----:B------:R-:W-:Y:S01]  /*22240*/  @P2 FFMA.FTZ R89, R3, R0, R6 ;  /* 0x0000000003592223 */ /* 0x000fe20000010006 */
[----:B----4-:R-:W-:Y:S01]  /*22250*/  FMUL.FTZ R2, R8, R5 ;  /* 0x0000000508027220 */ /* 0x010fe20000410000 */
[----:B------:R-:W-:Y:S02]  /*22260*/  WARPGROUP.DEPBAR.LE gsb0, 0x0 ;  /* 0x00008000000079c5 */ /* 0x000fe40000010000 */
[----:B------:R-:W-:Y:S05]  /*22270*/  @!P1 BRA `(.L_x_2389) ;  /* 0x0000000000049947 */ /* 0x000fea0003800000 */
[----:B------:R-:W-:Y:S01]  /*22280*/  BPT.TRAP 0x1 ;  /* 0x000000040000795c */ /* 0x000fe20000300000 */
.L_x_2389:
[----:B------:R-:W-:Y:S01]  /*22290*/  VIADD R0, R12, 0x29860 ;  /* 0x000298600c007836 */ /* 0x000fe20000000000 */
[----:B------:R-:W-:Y:S01]  /*222a0*/  IADD3 R145, R145, 0x1, RZ ;  /* 0x0000000191917810 */ /* 0x000fe20007ffe0ff */
[----:B------:R-:W-:Y:S02]  /*222b0*/  IMAD.U32 R3, RZ, RZ, UR37 ;  /* 0x00000025ff037e24 */ /* 0x000fe4000f8e00ff */
[-C--:B------:R-:W-:Y:S01]  /*222c0*/  FMUL.FTZ R103, R24, R7.reuse ;  /* 0x0000000718677220 */ /* 0x080fe20000410000 */
[-C--:B------:R-:W-:Y:S01]  /*222d0*/  FMUL.FTZ R98, R29, R7.reuse ;  /* 0x000000071d627220 */ /* 0x080fe20000410000 */
[----:B------:R-:W-:Y:S01]  /*222e0*/  ISETP.NE.AND P1, PT, R145, 0x2, PT ;  /* 0x000000029100780c */ /* 0x000fe20003f25270 */
[-C--:B------:R-:W-:Y:S01]  /*222f0*/  FMUL.FTZ R99, R32, R7.reuse ;  /* 0x0000000720637220 */ /* 0x080fe20000410000 */
[----:B------:R-:W-:Y:S01]  /*22300*/  PRMT R0, R3, 0x654, R0 ;  /* 0x0000065403007816 */ /* 0x000fe20000000000 */
[-C--:B------:R-:W-:Y:S01]  /*22310*/  FMUL.FTZ R97, R33, R7.reuse ;  /* 0x0000000721617220 */ /* 0x080fe20000410000 */
[----:B------:R-:W-:Y:S01]  /*22320*/  SEL R3, RZ, 0x1, P1 ;  /* 0x00000001ff037807 */ /* 0x000fe20000800000 */
        /* <DEDUP_REMOVED lines=64> */
[----:B-1----:R-:W-:-:S11]  /*22730*/  SEL R145, R145, RZ, P1 ;  /* 0x000000ff91917207 */ /* 0x002fd60000800000 */
.L_x_2314:
[----:B------:R-:W-:Y:S05]  /*22740*/  WARPSYNC.ALL ;  /* 0x0000000000007948 */ /* 0x000fea0003800000 */
[----:B------:R-:W1:Y:S08]  /*22750*/  S2UR UR37, SR_CgaCtaId ;  /* 0x00000000002579c3 */ /* 0x000e700000008800 */
[----:B------:R-:W-:Y:S06]  /*22760*/  BAR.SYNC.DEFER_BLOCKING 0x5, 0x180 ;  /* 0x0146000000007b1d */ /* 0x000fec0000010000 */
[----:B------:R-:W-:Y:S01]  /*22770*/  UMOV UR4, 0x400 ;  /* 0x0000040000047882 */ /* 0x000fe20000000000 */
[----:B------:R-:W-:Y:S01]  /*22780*/  BSSY B0, `(.L_x_2390) ;  /* 0x0000242000007945 */ /* 0x000fe20003800000 */
[----:B-1----:R-:W-:-:S06]  /*22790*/  ULEA UR4, UR37, UR4, 0x18 ;  /* 0x0000000425047291 */ /* 0x002fcc000f8ec03f */
[----:B------:R-:W-:-:S05]  /*227a0*/  IMAD.U32 R16, RZ, RZ, UR4 ;  /* 0x00000004ff107e24 */ /* 0x000fca000f8e00ff */
[----:B------:R1:W2:Y:S01]  /*227b0*/  LDS.128 R188, [R16+0x298d0] ;  /* 0x0298d00010bc7984 */ /* 0x0002a20000000c00 */
[----:B------:R-:W-:Y:S06]  /*227c0*/  BAR.ARV 0x4, 0x180 ;  /* 0x0106000000007b1d */ /* 0x000fec0000002000 */
[----:B------:R-:W-:Y:S05]  /*227d0*/  @P0 BRA `(.L_x_2391) ;  /* 0x0000001800740947 */ /* 0x000fea0003800000 */
[----:B------:R-:W3:Y:S01]  /*227e0*/  S2R R54, SR_TID.X ;  /* 0x0000000000367919 */ /* 0x000ee20000002100 */
[----:B------:R-:W-:Y:S01]  /*227f0*/  ULDC.64 UR4, c[0x4][0x40] ;  /* 0x0100100000047ab9 */ /* 0x000fe20000000a00 */
[----:B---3--:R-:W-:-:S05]  /*22800*/  IMAD.SHL.U32 R0, R54, 0x4, RZ ;  /* 0x0000000436007824 */ /* 0x008fca00078e00ff */
[----:B------:R-:W-:-:S04]  /*22810*/  LOP3.LUT R0, R0, 0xc, RZ, 0xc0, !PT ;  /* 0x0000000c00007812 */ /* 0x000fc800078ec0ff */
[----:B------:R-:W-:-:S05]  /*22820*/  IADD3 R2, P0, R0, UR4, RZ ;  /* 0x0000000400027c10 */ /* 0x000fca000ff1e0ff */
[----:B------:R-:W-:-:S05]  /*22830*/  IMAD.X R3, RZ, RZ, UR5, P0 ;  /* 0x00000005ff037e24 */ /* 0x000fca00080e06ff */
[----:B------:R3:W4:Y:S01]  /*22840*/  LDG.E.CONSTANT R0, desc[UR54][R2.64] ;  /* 0x0000003602007981 */ /* 0x000722000c1e9900 */
[----:B------:R-:W-:Y:S01]  /*22850*/  F2FP.BF16.F32.PACK_AB R68, R61, R68 ;  /* 0x000000443d44723e */ /* 0x000fe200000010ff */
[----:B------:R-:W-:Y:S01]  /*22860*/  UMOV UR4, 0xffffffff ;  /* 0xffffffff00047882 */ /* 0x000fe20000000000 */
[----:B------:R-:W-:Y:S01]  /*22870*/  F2FP.BF16.F32.PACK_AB R50, R53, R60 ;  /* 0x0000003c3532723e */ /* 0x000fe200000010ff */
[----:B------:R-:W0:Y:S01]  /*22880*/  S2R R63, SR_SWINHI ;  /* 0x00000000003f7919 */ /* 0x000e220000002f00 */
        /* <DEDUP_REMOVED lines=17> */
[----:B0-----:R-:W-:Y:S02]  /*229a0*/  MOV R61, R63 ;  /* 0x0000003f003d7202 */ /* 0x001fe40000000f00 */
[----:B---3--:R-:W-:Y:S02]  /*229b0*/  LOP3.LUT P0, R2, R54, 0x3, RZ, 0xc0, !PT ;  /* 0x0000000336027812 */ /* 0x008fe4000780c0ff */
        /* <DEDUP_REMOVED lines=13> */
[----:B------:R-:W-:Y:S01]  /*22a90*/  IMAD.X R7, RZ, RZ, R5, P5 ;  /* 0x000000ffff077224 */ /* 0x000fe200028e0605 */
[----:B------:R-:W-:Y:S02]  /*22aa0*/  LOP3.LUT R8, R8, R9, RZ, 0x3c, !PT ;  /* 0x0000000908087212 */ /* 0x000fe400078e3cff */
[----:B------:R-:W-:Y:S02]  /*22ab0*/  SHF.R.U64 R14, R14, 0x3, RZ ;  /* 0x000000030e0e7819 */ /* 0x000fe400000012ff */
[----:B------:R-:W-:-:S02]  /*22ac0*/  IADD3 R11, P2, R4, 0x4020, RZ ;  /* 0x00004020040b7810 */ /* 0x000fc40007f5e0ff */
[C---:B------:R-:W-:Y:S02]  /*22ad0*/  IADD3 R21, P4, R4.reuse, 0x60, RZ ;  /* 0x0000006004157810 */ /* 0x040fe40007f9e0ff */
[C---:B------:R-:W-:Y:S02]  /*22ae0*/  IADD3 R25, P5, R4.reuse, 0x40, RZ ;  /* 0x0000004004197810 */ /* 0x040fe40007fbe0ff */
[----:B------:R-:W-:Y:S02]  /*22af0*/  IADD3.X R9, RZ, R5, RZ, P1, !PT ;  /* 0x00000005ff097210 */ /* 0x000fe40000ffe4ff */
        /* <DEDUP_REMOVED lines=44> */
[----:B----4-:R-:W-:Y:S01]  /*22dc0*/  LOP3.LUT R2, R0, 0x2, RZ, 0x3c, !PT ;  /* 0x0000000200027812 */ /* 0x010fe200078e3cff */
        /* <DEDUP_REMOVED lines=20> */
[----:B------:R-:W0:Y:S01]  /*22f10*/  SHFL.IDX PT, R10, R5, R0, 0x1c1f ;  /* 0x001c1f00050a7589 */ /* 0x000e2200000e0000 */
        /* <DEDUP_REMOVED lines=14> */
[----:B------:R-:W1:Y:S01]  /*23000*/  SHFL.IDX PT, R20, R39, R2, 0x1c1f ;  /* 0x001c1f0227147589 */ /* 0x000e6200000e0000 */
[----:B------:R-:W-:-:S02]  /*23010*/  SEL R51, R50, R51, P0 ;  /* 0x0000003332337207 */ /* 0x000fc40000000000 */
[----:B------:R-:W-:Y:S01]  /*23020*/  SEL R55, R52, R55, P0 ;  /* 0x0000003734377207 */ /* 0x000fe20000000000 */
[----:B------:R-:W-:Y:S01]  /*23030*/  SHFL.IDX PT, R41, R41, R0, 0x1c1f ;  /* 0x001c1f0029297589 */ /* 0x000fe200000e0000 */
[----:B------:R-:W-:Y:S02]  /*23040*/  SEL R59, R59, R46, P0 ;  /* 0x0000002e3b3b7207 */ /* 0x000fe40000000000 */
[----:B------:R-:W-:Y:S01]  /*23050*/  SEL R69, R69, R30, P0 ;  /* 0x0000001e45457207 */ /* 0x000fe20000000000 */
[----:B------:R-:W2:Y:S01]  /*23060*/  SHFL.IDX PT, R40, R43, R2, 0x1c1f ;  /* 0x001c1f022b287589 */ /* 0x000ea200000e0000 */
[----:B------:R-:W-:Y:S02]  /*23070*/  SEL R73, R34, R73, P0 ;  /* 0x0000004922497207 */ /* 0x000fe40000000000 */
[----:B------:R-:W-:Y:S01]  /*23080*/  SEL R75, R77, R42, P0 ;  /* 0x0000002a4d4b7207 */ /* 0x000fe20000000000 */
[----:B------:R-:W2:Y:S01]  /*23090*/  SHFL.IDX PT, R30, R25, R0, 0x1c1f ;  /* 0x001c1f00191e7589 */ /* 0x000ea200000e0000 */
[----:B------:R-:W-:-:S02]  /*230a0*/  SEL R77, R42, R77, P0 ;  /* 0x0000004d2a4d7207 */ /* 0x000fc40000000000 */
[----:B0-----:R-:W-:Y:S01]  /*230b0*/  SEL R8, R10, R7, P0 ;  /* 0x000000070a087207 */ /* 0x001fe20000000000 */
[----:B------:R-:W0:Y:S01]  /*230c0*/  SHFL.IDX PT, R34, R29, R0, 0x1c1f ;  /* 0x001c1f001d227589 */ /* 0x000e2200000e0000 */
[----:B---3--:R-:W-:Y:S02]  /*230d0*/  SEL R36, R38, R35, P0 ;  /* 0x0000002326247207 */ /* 0x008fe40000000000 */
[----:B------:R-:W-:Y:S01]  /*230e0*/  SEL R4, R6, R3, P0 ;  /* 0x0000000306047207 */ /* 0x000fe20000000000 */
[----:B------:R-:W-:Y:S01]  /*230f0*/  SHFL.IDX PT, R45, R45, R0, 0x1c1f ;  /* 0x001c1f002d2d7589 */ /* 0x000fe200000e0000 */
[----:B------:R-:W-:Y:S02]  /*23100*/  SEL R10, R7, R10, P0 ;  /* 0x0000000a070a7207 */ /* 0x000fe40000000000 */
[----:B----4-:R-:W-:Y:S01]  /*23110*/  SEL R24, R26, R21, P0 ;  /* 0x000000151a187207 */ /* 0x010fe20000000000 */
[----:B------:R-:W-:Y:S01]  /*23120*/  SHFL.IDX PT, R49, R49, R0, 0x1c1f ;  /* 0x001c1f0031317589 */ /* 0x000fe200000e0000 */
[----:B------:R-:W-:-:S02]  /*23130*/  SEL R38, R35, R38, P0 ;  /* 0x0000002623267207 */ /* 0x000fc40000000000 */
[----:B-1----:R-:W-:Y:S01]  /*23140*/  SEL R12, R37, R20, P0 ;  /* 0x00000014250c7207 */ /* 0x002fe20000000000 */
[----:B------:R-:W-:Y:S01]  /*23150*/  SHFL.IDX PT, R53, R53, R0, 0x1c1f ;  /* 0x001c1f0035357589 */ /* 0x000fe200000e0000 */
[----:B------:R-:W-:Y:S01]  /*23160*/  SEL R14, R20, R37, P0 ;  /* 0x00000025140e7207 */ /* 0x000fe20000000000 */
[----:B------:R-:W-:Y:S01]  /*23170*/  IMAD.MOV.U32 R20, RZ, RZ, RZ ;  /* 0x000000ffff147224 */ /* 0x000fe200078e00ff */
[----:B------:R-:W-:Y:S01]  /*23180*/  SEL R6, R3, R6, P0 ;  /* 0x0000000603067207 */ /* 0x000fe20000000000 */
[----:B------:R-:W-:Y:S01]  /*23190*/  SHFL.IDX PT, R57, R57, R0, 0x1c1f ;  /* 0x001c1f0039397589 */ /* 0x000fe200000e0000 */
[----:B------:R-:W-:Y:S02]  /*231a0*/  SEL R26, R21, R26, P0 ;  /* 0x0000001a151a7207 */ /* 0x000fe40000000000 */
[----:B--2---:R-:W-:Y:S01]  /*231b0*/  SEL R44, R41, R40, P0 ;  /* 0x00000028292c7207 */ /* 0x004fe20000000000 */
[----:B------:R-:W-:Y:S01]  /*231c0*/  SHFL.IDX PT, R63, R63, R0, 0x1c1f ;  /* 0x001c1f003f3f7589 */ /* 0x000fe200000e0000 */
[----:B------:R-:W-:-:S02]  /*231d0*/  SEL R28, R30, R27, P0 ;  /* 0x0000001b1e1c7207 */ /* 0x000fc40000000000 */
[----:B------:R-:W-:Y:S01]  /*231e0*/  SEL R30, R27, R30, P0 ;  /* 0x0000001e1b1e7207 */ /* 0x000fe20000000000 */
[----:B------:R-:W-:Y:S01]  /*231f0*/  SHFL.IDX PT, R67, R67, R0, 0x1c1f ;  /* 0x001c1f0043437589 */ /* 0x000fe200000e0000 */
[----:B0-----:R-:W-:Y:S02]  /*23200*/  SEL R32, R34, R31, P0 ;  /* 0x0000001f22207207 */ /* 0x001fe40000000000 */
        /* <DEDUP_REMOVED lines=26> */
.L_x_2605:
        /* <DEDUP_REMOVED lines=23> */
[----:B------:R-:W-:Y:S01]  /*23520*/  IMAD.U32 R0, RZ, RZ, UR4 ;  /* 0x00000004ff007e24 */ /* 0x000fe2000f8e00ff */
        /* <DEDUP_REMOVED lines=10> */
.L_x_2393:
        /* <DEDUP_REMOVED lines=14> */
[----:B------:R-:W-:-:S02]  /*236b0*/  IADD3 R13, P1, R60, 0x2000, RZ ;  /* 0x000020003c0d7810 */ /* 0x000fc40007f3e0ff */
[----:B------:R-:W-:Y:S01]  /*236c0*/  IADD3 R3, R3, R5, RZ ;  /* 0x0000000503037210 */ /* 0x000fe20007ffe0ff */
[----:B------:R-:W-:Y:S01]  /*236d0*/  IMAD R4, R49, UR5, R4 ;  /* 0x0000000531047c24 */ /* 0x000fe2000f8e0204 */
[----:B------:R-:W-:Y:S02]  /*236e0*/  SHF.R.S32.HI R5, RZ, 0x1f, R7 ;  /* 0x0000001fff057819 */ /* 0x000fe40000011407 */
[----:B------:R-:W-:Y:S01]  /*236f0*/  LOP3.LUT R24, R25, 0x380, RZ, 0xc0, !PT ;  /* 0x0000038019187812 */ /* 0x000fe200078ec0ff */
[----:B------:R-:W-:Y:S01]  /*23700*/  IMAD.WIDE.U32 R2, R49, UR4, R2 ;  /* 0x0000000431027c25 */ /* 0x000fe2000f8e0002 */
[----:B------:R-:W-:Y:S01]  /*23710*/  SHF.R.U64 R8, R8, 0x3, RZ ;  /* 0x0000000308087819 */ /* 0x000fe200000012ff */
[----:B------:R-:W-:Y:S01]  /*23720*/  ULDC.64 UR4, c[0x0][0xb40] ;  /* 0x0002d00000047ab9 */ /* 0x000fe20000000a00 */
[----:B------:R-:W-:Y:S02]  /*23730*/  LOP3.LUT R12, R13, 0x380, RZ, 0xc0, !PT ;  /* 0x000003800d0c7812 */ /* 0x000fe400078ec0ff */
[----:B------:R-:W-:-:S02]  /*23740*/  IADD3 R2, P4, R7, R2, RZ ;  /* 0x0000000207027210 */ /* 0x000fc40007f9e0ff */
[----:B------:R-:W-:Y:S02]  /*23750*/  SHF.R.U64 R24, R24, 0x3, RZ ;  /* 0x0000000318187819 */ /* 0x000fe400000012ff */
[----:B------:R-:W-:Y:S01]  /*23760*/  IADD3.X R5, R5, R3, R4, P4, !PT ;  /* 0x0000000305057210 */ /* 0x000fe200027fe404 */
[----:B------:R-:W-:Y:S01]  /*23770*/  VIADD R3, R7, 0x8 ;  /* 0x0000000807037836 */ /* 0x000fe20000000000 */
[----:B------:R-:W-:Y:S02]  /*23780*/  LEA R44, P5, R2, UR4, 0x2 ;  /* 0x00000004022c7c11 */ /* 0x000fe4000f8a10ff */
[----:B------:R-:W-:Y:S01]  /*23790*/  LOP3.LUT R8, R8, R9, RZ, 0x3c, !PT ;  /* 0x0000000908087212 */ /* 0x000fe200078e3cff */
[----:B------:R-:W-:Y:S01]  /*237a0*/  IMAD.X R9, RZ, RZ, R61, P0 ;  /* 0x000000ffff097224 */ /* 0x000fe200000e063d */
[----:B------:R-:W-:Y:S02]  /*237b0*/  SHF.R.U64 R12, R12, 0x3, RZ ;  /* 0x000000030c0c7819 */ /* 0x000fe400000012ff */
[----:B------:R-:W-:-:S02]  /*237c0*/  LOP3.LUT P0, RZ, R219, 0x3, RZ, 0xc0, !PT ;  /* 0x00000003dbff7812 */ /* 0x000fc4000780c0ff */
[----:B------:R-:W-:Y:S02]  /*237d0*/  LOP3.LUT R24, R24, R25, RZ, 0x3c, !PT ;  /* 0x0000001918187212 */ /* 0x000fe400078e3cff */
[----:B------:R-:W-:Y:S01]  /*237e0*/  LEA.HI.X R45, R2, UR5, R5, 0x2, P5 ;  /* 0x00000005022d7c11 */ /* 0x000fe2000a8f1405 */
[----:B------:R-:W-:Y:S01]  /*237f0*/  ULDC.64 UR4, c[0x0][0xaa0] ;  /* 0x0002a80000047ab9 */ /* 0x000fe20000000a00 */
[----:B------:R-:W-:Y:S02]  /*23800*/  IADD3 R29, P3, R60, 0x4000, RZ ;  /* 0x000040003c1d7810 */ /* 0x000fe40007f7e0ff */
[----:B------:R-:W-:Y:S01]  /*23810*/  LOP3.LUT R12, R12, R13, RZ, 0x3c, !PT ;  /* 0x0000000d0c0c7212 */ /* 0x000fe200078e3cff */
[----:B------:R-:W-:Y:S01]  /*23820*/  IMAD.X R13, RZ, RZ, R61, P1 ;  /* 0x000000ffff0d7224 */ /* 0x000fe200008e063d */
[C---:B------:R-:W-:Y:S02]  /*23830*/  IADD3 R33, P4, R60.reuse, 0x5000, RZ ;  /* 0x000050003c217810 */ /* 0x040fe40007f9e0ff */
[----:B------:R-:W-:-:S02]  /*23840*/  IADD3 R37, P5, R60, 0x6000, RZ ;  /* 0x000060003c257810 */ /* 0x000fc40007fbe0ff */
[C---:B------:R-:W-:Y:S02]  /*23850*/  LOP3.LUT R2, R60.reuse, 0x380, RZ, 0xc0, !PT ;  /* 0x000003803c027812 */ /* 0x040fe400078ec0ff */
[----:B------:R-:W-:Y:S02]  /*23860*/  IADD3.X R25, RZ, R61, RZ, P2, !PT ;  /* 0x0000003dff197210 */ /* 0x000fe400017fe4ff */
[----:B------:R-:W-:Y:S02]  /*23870*/  IADD3 R5, P2, R60, 0x7000, RZ ;  /* 0x000070003c057810 */ /* 0x000fe40007f5e0ff */
[-C--:B------:R-:W-:Y:S02]  /*23880*/  ISETP.GE.OR P1, PT, R7, R0.reuse, P0 ;  /* 0x000000000700720c */ /* 0x080fe40000726670 */
[----:B------:R-:W-:Y:S01]  /*23890*/  ISETP.GE.OR P0, PT, R3, R0, P0 ;  /* 0x000000000300720c */ /* 0x000fe20000706670 */
[----:B------:R-:W-:Y:S01]  /*238a0*/  IMAD.X R41, RZ, RZ, R61, P2 ;  /* 0x000000ffff297224 */ /* 0x000fe200010e063d */
[----:B------:R-:W-:-:S02]  /*238b0*/  LOP3.LUT R28, R29, 0x380, RZ, 0xc0, !PT ;  /* 0x000003801d1c7812 */ /* 0x000fc400078ec0ff */
[----:B------:R-:W-:Y:S02]  /*238c0*/  LOP3.LUT R32, R33, 0x380, RZ, 0xc0, !PT ;  /* 0x0000038021207812 */ /* 0x000fe400078ec0ff */
[----:B------:R-:W-:Y:S02]  /*238d0*/  LOP3.LUT R36, R37, 0x380, RZ, 0xc0, !PT ;  /* 0x0000038025247812 */ /* 0x000fe400078ec0ff */
[----:B------:R-:W-:Y:S02]  /*238e0*/  SHF.R.U64 R3, R2, 0x3, RZ ;  /* 0x0000000302037819 */ /* 0x000fe400000012ff */
[----:B------:R-:W-:Y:S01]  /*238f0*/  LOP3.LUT R2, R5, 0x380, RZ, 0xc0, !PT ;  /* 0x0000038005027812 */ /* 0x000fe200078ec0ff */
[----:B------:R-:W-:Y:S01]  /*23900*/  @!P1 STG.E desc[UR54][R44.64], R89 ;  /* 0x000000592c009986 */ /* 0x000fe2000c101936 */
[----:B------:R-:W-:Y:S02]  /*23910*/  SHF.R.U64 R28, R28, 0x3, RZ ;  /* 0x000000031c1c7819 */ /* 0x000fe400000012ff */
[----:B------:R-:W-:Y:S01]  /*23920*/  SHF.R.U64 R32, R32, 0x3, RZ ;  /* 0x0000000320207819 */ /* 0x000fe200000012ff */
[----:B------:R0:W-:Y:S01]  /*23930*/  @!P0 STG.E desc[UR54][R44.64+0x20], R88 ;  /* 0x000020582c008986 */ /* 0x0001e2000c101936 */
[----:B------:R-:W-:-:S02]  /*23940*/  SHF.R.U64 R36, R36, 0x3, RZ ;  /* 0x0000000324247819 */ /* 0x000fc400000012ff */
[----:B------:R-:W-:Y:S01]  /*23950*/  SHF.R.U64 R2, R2, 0x3, RZ ;  /* 0x0000000302027819 */ /* 0x000fe200000012ff */
[----:B------:R-:W5:Y:S01]  /*23960*/  LD.E.128 R8, desc[UR54][R8.64] ;  /* 0x0000003608087980 */ /* 0x000f62000c101d00 */
[----:B------:R-:W-:Y:S01]  /*23970*/  LOP3.LUT R28, R28, R29, RZ, 0x3c, !PT ;  /* 0x0000001d1c1c7212 */ /* 0x000fe200078e3cff */
[--C-:B------:R-:W-:Y:S01]  /*23980*/  IMAD.X R29, RZ, RZ, R61.reuse, P3 ;  /* 0x000000ffff1d7224 */ /* 0x100fe200018e063d */
[----:B------:R-:W-:Y:S01]  /*23990*/  LOP3.LUT R32, R32, R33, RZ, 0x3c, !PT ;  /* 0x0000002120207212 */ /* 0x000fe200078e3cff */
[--C-:B------:R-:W-:Y:S01]  /*239a0*/  IMAD.X R33, RZ, RZ, R61.reuse, P4 ;  /* 0x000000ffff217224 */ /* 0x100fe200020e063d */
[----:B------:R-:W-:Y:S01]  /*239b0*/  LOP3.LUT R36, R36, R37, RZ, 0x3c, !PT ;  /* 0x0000002524247212 */ /* 0x000fe200078e3cff */
[----:B------:R-:W-:Y:S01]  /*239c0*/  IMAD.X R37, RZ, RZ, R61, P5 ;  /* 0x000000ffff257224 */ /* 0x000fe200028e063d */
[----:B------:R-:W-:Y:S01]  /*239d0*/  LOP3.LUT R40, R2, R5, RZ, 0x3c, !PT ;  /* 0x0000000502287212 */ /* 0x000fe200078e3cff */
[----:B------:R-:W5:Y:S01]  /*239e0*/  LD.E.128 R12, desc[UR54][R12.64] ;  /* 0x000000360c0c7980 */ /* 0x000f62000c101d00 */
[----:B------:R-:W-:Y:S01]  /*239f0*/  LOP3.LUT R60, R3, R60, RZ, 0x3c, !PT ;  /* 0x0000003c033c7212 */ /* 0x000fe200078e3cff */
[----:B------:R-:W-:Y:S01]  /*23a00*/  IMAD R21, R21, UR4, RZ ;  /* 0x0000000415157c24 */ /* 0x000fe2000f8e02ff */
[----:B------:R-:W-:Y:S01]  /*23a10*/  SHF.R.S32.HI R3, RZ, 0x1f, R201 ;  /* 0x0000001fff037819 */ /* 0x000fe200000114c9 */
[----:B------:R-:W5:Y:S01]  /*23a20*/  LD.E.128 R24, desc[UR54][R24.64] ;  /* 0x0000003618187980 */ /* 0x000f62000c101d00 */
[----:B------:R-:W-:-:S03]  /*23a30*/  MOV R2, R201 ;  /* 0x000000c900027202 */ /* 0x000fc60000000f00 */
[----:B------:R1:W5:Y:S04]  /*23a40*/  LD.E.128 R4, desc[UR54][R60.64] ;  /* 0x000000363c047980 */ /* 0x000368000c101d00 */
        /* <DEDUP_REMOVED lines=14> */
[----:B------:R-:W-:Y:S02]  /*23b30*/  IMAD.IADD R3, R3, 0x1, R21 ;  /* 0x0000000103037824 */ /* 0x000fe400078e0215 */
[----:B0-----:R-:W-:Y:S02]  /*23b40*/  IMAD R44, R46, UR4, RZ ;  /* 0x000000042e2c7c24 */ /* 0x001fe4000f8e02ff */
[C---:B------:R-:W-:Y:S01]  /*23b50*/  VIADD R0, R204.reuse, 0x40 ;  /* 0x00000040cc007836 */ /* 0x040fe20000000000 */
[C---:B------:R-:W-:Y:S01]  /*23b60*/  ISETP.GE.AND P3, PT, R204.reuse, R47, PT ;  /* 0x0000002fcc00720c */ /* 0x040fe20003f66270 */
[----:B------:R-:W-:-:S02]  /*23b70*/  VIADD R20, R204, 0x20 ;  /* 0x00000020cc147836 */ /* 0x000fc40000000000 */
[C---:B------:R-:W-:Y:S01]  /*23b80*/  IMAD R45, R211.reuse, UR5, R44 ;  /* 0x00000005d32d7c24 */ /* 0x040fe2000f8e022c */
[----:B------:R-:W-:Y:S01]  /*23b90*/  ISETP.GE.AND P1, PT, R0, R47, PT ;  /* 0x0000002f0000720c */ /* 0x000fe20003f26270 */
[----:B------:R-:W-:Y:S01]  /*23ba0*/  IMAD.WIDE.U32 R2, R211, UR4, R2 ;  /* 0x00000004d3027c25 */ /* 0x000fe2000f8e0002 */
[----:B------:R-:W-:-:S03]  /*23bb0*/  ULDC.64 UR4, c[0x0][0xae8] ;  /* 0x0002ba0000047ab9 */ /* 0x000fc60000000a00 */
[----:B------:R-:W-:Y:S01]  /*23bc0*/  VIADD R0, R16, 0x29820 ;  /* 0x0002982010007836 */ /* 0x000fe20000000000 */
[----:B------:R-:W-:Y:S01]  /*23bd0*/  ISETP.GE.AND P0, PT, R20, R47, PT ;  /* 0x0000002f1400720c */ /* 0x000fe20003f06270 */
[----:B------:R-:W-:Y:S01]  /*23be0*/  VIADD R21, R204, 0x60 ;  /* 0x00000060cc157836 */ /* 0x000fe20000000000 */
[----:B------:R-:W-:Y:S01]  /*23bf0*/  IADD3 R3, R3, R45, RZ ;  /* 0x0000002d03037210 */ /* 0x000fe20007ffe0ff */
[----:B------:R-:W-:Y:S01]  /*23c00*/  IMAD R20, R214, UR4, RZ ;  /* 0x00000004d6147c24 */ /* 0x000fe2000f8e02ff */
[----:B------:R-:W-:Y:S02]  /*23c10*/  PRMT R0, RZ, 0x654, R0 ;  /* 0x00000654ff007816 */ /* 0x000fe40000000000 */
[----:B------:R-:W-:Y:S01]  /*23c20*/  ISETP.GE.AND P2, PT, R21, R47, PT ;  /* 0x0000002f1500720c */ /* 0x000fe20003f46270 */
[C---:B------:R-:W-:Y:S01]  /*23c30*/  IMAD R47, R49.reuse, UR5, R20 ;  /* 0x00000005312f7c24 */ /* 0x040fe2000f8e0214 */
[----:B------:R-:W-:Y:S01]  /*23c40*/  SHF.R.S32.HI R205, RZ, 0x1f, R204 ;  /* 0x0000001fffcd7819 */ /* 0x000fe200000114cc */
[----:B------:R-:W-:Y:S01]  /*23c50*/  IMAD.WIDE.U32 R44, R49, UR4, R2 ;  /* 0x00000004312c7c25 */ /* 0x000fe2000f8e0002 */
[----:B--2---:R1:W-:Y:S01]  /*23c60*/  SYNCS.ARRIVE.TRANS64.RED.A1T0 RZ, [R0+URZ], RZ ;  /* 0x000000ff00ff79a7 */ /* 0x0043e2000810043f */
[----:B------:R-:W-:Y:S02]  /*23c70*/  BSSY B1, `(.L_x_2394) ;  /* 0x0000014000017945 */ /* 0x000fe40003800000 */
[----:B------:R-:W-:-:S04]  /*23c80*/  IMAD.WIDE R20, R217, 0x80, R204 ;  /* 0x00000080d9147825 */ /* 0x000fc800078e02cc */
[----:B------:R-:W-:Y:S01]  /*23c90*/  IMAD.IADD R49, R45, 0x1, R47 ;  /* 0x000000012d317824 */ /* 0x000fe200078e022f */
[----:B-1----:R-:W-:Y:S06]  /*23ca0*/  @P3 BRA `(.L_x_2395) ;  /* 0x0000000000403947 */ /* 0x002fec0003800000 */
[----:B------:R-:W-:Y:S01]  /*23cb0*/  MOV R3, R49 ;  /* 0x0000003100037202 */ /* 0x000fe20000000f00 */
[----:B------:R-:W-:Y:S01]  /*23cc0*/  ULDC.64 UR4, c[0x0][0xad8] ;  /* 0x0002b60000047ab9 */ /* 0x000fe20000000a00 */
[----:B------:R-:W-:Y:S01]  /*23cd0*/  IMAD.MOV.U32 R2, RZ, RZ, R44 ;  /* 0x000000ffff027224 */ /* 0x000fe200078e002c */
[----:B------:R-:W-:Y:S01]  /*23ce0*/  ULDC.64 UR6, c[0x0][0xa80] ;  /* 0x0002a00000067ab9 */ /* 0x000fe20000000a00 */
[----:B------:R-:W-:Y:S02]  /*23cf0*/  IMAD R47, R21, UR4, RZ ;  /* 0x00000004152f7c24 */ /* 0x000fe4000f8e02ff */
[C---:B------:R-:W-:Y:S02]  /*23d00*/  VIADD R0, R201.reuse, 0x40 ;  /* 0x00000040c9007836 */ /* 0x040fe40000000000 */
        /* <DEDUP_REMOVED lines=10> */
.L_x_2395:
[----:B------:R-:W-:Y:S05]  /*23db0*/  BSYNC B1 ;  /* 0x0000000000017941 */ /* 0x000fea0003800000 */
.L_x_2394:
[----:B------:R-:W-:Y:S04]  /*23dc0*/  BSSY B1, `(.L_x_2396) ;  /* 0x0000014000017945 */ /* 0x000fe80003800000 */
[----:B------:R-:W-:Y:S05]  /*23dd0*/  @P0 BRA `(.L_x_2397) ;  /* 0x0000000000480947 */ /* 0x000fea0003800000 */
[----:B0----5:R-:W-:Y:S01]  /*23de0*/  IADD3 R5, P0, R20, 0x20, RZ ;  /* 0x0000002014057810 */ /* 0x021fe20007f1e0ff */
        /* <DEDUP_REMOVED lines=17> */
.L_x_2397:
[----:B------:R-:W-:Y:S05]  /*23f00*/  BSYNC B1 ;  /* 0x0000000000017941 */ /* 0x000fea0003800000 */
.L_x_2396:
        /* <DEDUP_REMOVED lines=20> */
.L_x_2399:
[----:B------:R-:W-:Y:S05]  /*24050*/  BSYNC B1 ;  /* 0x0000000000017941 */ /* 0x000fea0003800000 */
.L_x_2398:
        /* <DEDUP_REMOVED lines=13> */
[----:B------:R-:W-:Y:S02]  /*24130*/  LEA R4, P0, R2, UR6, 0x1 ;  /* 0x0000000602047c11 */ /* 0x000fe4000f8008ff */
[----:B------:R-:W-:-:S04]  /*24140*/  IADD3 R3, R3, R5, RZ ;  /* 0x0000000503037210 */ /* 0x000fc80007ffe0ff */
[----:B------:R-:W-:Y:S02]  /*24150*/  LEA.HI.X R5, R2, UR7, R3, 0x1, P0 ;  /* 0x0000000702057c11 */ /* 0x000fe400080f0c03 */
[----:B------:R-:W-:-:S03]  /*24160*/  ISETP.GE.AND P0, PT, R0, UR4, PT ;  /* 0x0000000400007c0c */ /* 0x000fc6000bf06270 */
[----:B------:R3:W-:Y:S10]  /*24170*/  @!P1 STG.E.128 desc[UR54][R4.64], R24 ;  /* 0x0000001804009986 */ /* 0x0007f4000c101d36 */
[----:B------:R-:W-:Y:S05]  /*24180*/  @P0 BRA `(.L_x_2400) ;  /* 0x0000000800840947 */ /* 0x000fea0003800000 */
[----:B------:R4:W-:Y:S01]  /*24190*/  STG.E.128 desc[UR54][R4.64+0x80], R40 ;  /* 0x0000802804007986 */ /* 0x0009e2000c101d36 */
[----:B------:R-:W-:Y:S05]  /*241a0*/  BRA `(.L_x_2400) ;  /* 0x00000008007c7947 */ /* 0x000fea0003800000 */
.L_x_2391:
        /* <DEDUP_REMOVED lines=12> */
[----:B------:R-:W-:Y:S01]  /*24270*/  IMAD.U32 R0, RZ, RZ, UR4 ;  /* 0x00000004ff007e24 */ /* 0x000fe2000f8e00ff */
[----:B------:R-:W-:-:S05]  /*24280*/  @P1 IADD3.X R213, R213, UR5, RZ, P2, !PT ;  /* 0x00000005d5d51c10 */ /* 0x000fca00097fe4ff */
[----:B------:R3:W5:Y:S01]  /*24290*/  @P1 LDG.E R0, desc[UR54][R212.64] ;  /* 0x00000036d4001981 */ /* 0x000762000c1e1900 */
[----:B------:R-:W-:Y:S01]  /*242a0*/  ISETP.GT.AND P2, PT, R234, 0x7f, PT ;  /* 0x0000007fea00780c */ /* 0x000fe20003f44270 */
[----:B------:R-:W-:-:S12]  /*242b0*/  @P1 BRA `(.L_x_2401) ;  /* 0x0000000000101947 */ /* 0x000fd80003800000 */
[----:B------:R-:W-:Y:S05]  /*242c0*/  @!P0 BRA `(.L_x_2401) ;  /* 0x00000000000c8947 */ /* 0x000fea0003800000 */
[----:B------:R-:W4:Y:S04]  /*242d0*/  LDG.E R5, desc[UR54][R2.64] ;  /* 0x0000003602057981 */ /* 0x000f28000c1e1900 */
[----:B-----5:R-:W4:Y:S02]  /*242e0*/  LDG.E R0, desc[UR54][R2.64+0x4] ;  /* 0x0000043602007981 */ /* 0x020f24000c1e1900 */
[----:B----4-:R-:W-:-:S07]  /*242f0*/  IMAD.IADD R0, R0, 0x1, -R5 ;  /* 0x0000000100007824 */ /* 0x010fce00078e0a05 */
.L_x_2401:
[----:B------:R-:W-:Y:S01]  /*24300*/  BSSY B1, `(.L_x_2402) ;  /* 0x000001d000017945 */ /* 0x000fe20003800000 */
[----:B------:R-:W-:Y:S02]  /*24310*/  SHF.R.S32.HI R8, RZ, 0x1f, R211 ;  /* 0x0000001fff087819 */ /* 0x000fe400000114d3 */
[----:B------:R-:W-:Y:S02]  /*24320*/  SHF.R.S32.HI R10, RZ, 0x1f, R201 ;  /* 0x0000001fff0a7819 */ /* 0x000fe400000114c9 */
[----:B------:R-:W-:Y:S02]  /*24330*/  SEL R11, R210, RZ, !P0 ;  /* 0x000000ffd20b7207 */ /* 0x000fe40004000000 */
[----:B------:R-:W-:Y:S02]  /*24340*/  SEL R214, R214, RZ, !P0 ;  /* 0x000000ffd6d67207 */ /* 0x000fe40004000000 */
[----:B-----5:R-:W-:Y:S01]  /*24350*/  SHF.R.S32.HI R6, RZ, 0x1f, R7 ;  /* 0x0000001fff067819 */ /* 0x020fe20000011407 */
[----:B------:R-:W-:Y:S06]  /*24360*/  @P2 BRA `(.L_x_2403) ;  /* 0x0000000000582947 */ /* 0x000fec0003800000 */
[----:B---3--:R-:W3:Y:S02]  /*24370*/  S2R R2, SR_TID.X ;  /* 0x0000000000027919 */ /* 0x008ee40000002100 */
[----:B---3--:R-:W-:-:S05]  /*24380*/  LEA R2, R217, R2, 0x7 ;  /* 0x00000002d9027211 */ /* 0x008fca00078e38ff */
        /* <DEDUP_REMOVED lines=20> */
.L_x_2403:
[----:B------:R-:W-:Y:S05]  /*244d0*/  BSYNC B1 ;  /* 0x0000000000017941 */ /* 0x000fea0003800000 */
.L_x_2402:
[----:B------:R-:W-:Y:S01]  /*244e0*/  ULDC.64 UR4, c[0x0][0xaa0] ;  /* 0x0002a80000047ab9 */ /* 0x000fe20000000a00 */
[----:B---3--:R-:W-:Y:S01]  /*244f0*/  MOV R2, R201 ;  /* 0x000000c900027202 */ /* 0x008fe20000000f00 */
[----:B----4-:R-:W-:Y:S01]  /*24500*/  IMAD.MOV.U32 R3, RZ, RZ, R10 ;  /* 0x000000ffff037224 */ /* 0x010fe200078e000a */
[----:B------:R-:W-:Y:S01]  /*24510*/  BSSY B1, `(.L_x_2404) ;  /* 0x000002b000017945 */ /* 0x000fe20003800000 */
        /* <DEDUP_REMOVED lines=9> */
[CC--:B------:R-:W-:Y:S01]  /*245b0*/  ISETP.GE.AND P3, PT, R204.reuse, R7.reuse, PT ;  /* 0x00000007cc00720c */ /* 0x0c0fe20003f66270 */
[C---:B------:R-:W-:Y:S01]  /*245c0*/  IMAD R5, R211.reuse, UR5, R4 ;  /* 0x00000005d3057c24 */ /* 0x040fe2000f8e0204 */
[----:B------:R-:W-:Y:S01]  /*245d0*/  IADD3 R4, R204, 0x60, RZ ;  /* 0x00000060cc047810 */ /* 0x000fe20007ffe0ff */
[----:B------:R-:W-:Y:S01]  /*245e0*/  IMAD.WIDE.U32 R2, R211, UR4, R2 ;  /* 0x00000004d3027c25 */ /* 0x000fe2000f8e0002 */
[----:B------:R-:W-:Y:S01]  /*245f0*/  ULDC.64 UR4, c[0x0][0xae8] ;  /* 0x0002ba0000047ab9 */ /* 0x000fe20000000a00 */
[----:B------:R-:W-:-:S02]  /*24600*/  ISETP.GE.AND P0, PT, R0, R7, PT ;  /* 0x000000070000720c */ /* 0x000fc40003f06270 */
[----:B------:R-:W-:Y:S01]  /*24610*/  IMAD.IADD R3, R3, 0x1, R5 ;  /* 0x0000000103037824 */ /* 0x000fe200078e0205 */
[-C--:B------:R-:W-:Y:S01]  /*24620*/  ISETP.GE.AND P2, PT, R6, R7.reuse, PT ;  /* 0x000000070600720c */ /* 0x080fe20003f46270 */
        /* <DEDUP_REMOVED lines=25> */
.L_x_2405:
[----:B------:R-:W-:Y:S05]  /*247c0*/  BSYNC B1 ;  /* 0x0000000000017941 */ /* 0x000fea0003800000 */
.L_x_2404:
[----:B------:R-:W-:Y:S04]  /*247d0*/  BSSY B1, `(.L_x_2406) ;  /* 0x0000014000017945 */ /* 0x000fe80003800000 */
[----:B------:R-:W-:Y:S05]  /*247e0*/  @P2 BRA `(.L_x_2407) ;  /* 0x0000000000482947 */ /* 0x000fea0003800000 */
[----:B---3--:R-:W-:Y:S01]  /*247f0*/  IADD3 R9, P2, R6, 0x20, RZ ;  /* 0x0000002006097810 */ /* 0x008fe20007f5e0ff */
        /* <DEDUP_REMOVED lines=17> */
.L_x_2407:
[----:B------:R-:W-:Y:S05]  /*24910*/  BSYNC B1 ;  /* 0x0000000000017941 */ /* 0x000fea0003800000 */
.L_x_2406:
[----:B------:R-:W-:Y:S04]  /*24920*/  BSSY B1, `(.L_x_2408) ;  /* 0x0000014000017945 */ /* 0x000fe80003800000 */
[----:B------:R-:W-:Y:S05]  /*24930*/  @P0 BRA `(.L_x_2409) ;  /* 0x0000000000480947 */ /* 0x000fea0003800000 */
[----:B---34-:R-:W-:Y:S01]  /*24940*/  IADD3 R9, P0, R6, 0x40, RZ ;  /* 0x0000004006097810 */ /* 0x018fe20007f1e0ff */
        /* <DEDUP_REMOVED lines=17> */
.L_x_2409:
[----:B------:R-:W-:Y:S05]  /*24a60*/  BSYNC B1 ;  /* 0x0000000000017941 */ /* 0x000fea0003800000 */
.L_x_2408:
        /* <DEDUP_REMOVED lines=19> */
.L_x_2400:
[----:B------:R-:W-:Y:S05]  /*24ba0*/  BSYNC B0 ;  /* 0x0000000000007941 */ /* 0x000fea0003800000 */
.L_x_2390:
[----:B------:R-:W-:Y:S02]  /*24bb0*/  ULDC UR4, c[0x0][0xc14] ;  /* 0x0003050000047ab9 */ /* 0x000fe40000000800 */
[----:B--2---:R-:W-:-:S13]  /*24bc0*/  ISETP.GE.AND P0, PT, R191, UR4, PT ;  /* 0x00000004bf007c0c */ /* 0x004fda000bf06270 */
[----:B------:R-:W-:Y:S05]  /*24bd0*/  @!P0 BRA `(.L_x_2410) ;  /* 0xfffffdc400d88947 */ /* 0x000fea000383ffff */
[----:B------:R-:W-:Y:S05]  /*24be0*/  BRA `(.L_x_2204) ;  /* 0x0000006800507947 */ /* 0x000fea0003800000 */
.L_x_2202:
        /* <DEDUP_REMOVED lines=20> */
.L_x_2411:
[----:B------:R-:W1:Y:S01]  /*24d30*/  S2R R0, SR_TID.X ;  /* 0x0000000000007919 */ /* 0x000e620000002100 */
[----:B------:R-:W-:Y:S01]  /*24d40*/  ULDC UR4, c[0x0][0xc14] ;  /* 0x0003050000047ab9 */ /* 0x000fe20000000800 */
[----:B------:R-:W2:Y:S01]  /*24d50*/  S2UR UR6, SR_CTAID.X ;  /* 0x00000000000679c3 */ /* 0x000ea20000002500 */
[----:B------:R-:W-:Y:S01]  /*24d60*/  ULDC UR5, c[0x0][0xc10] ;  /* 0x0003040000057ab9 */ /* 0x000fe20000000800 */
[----:B-1----:R-:W-:-:S04]  /*24d70*/  LOP3.LUT R0, R0, 0x1f, RZ, 0xc0, !PT ;  /* 0x0000001f00007812 */ /* 0x002fc800078ec0ff */
[----:B------:R-:W-:-:S04]  /*24d80*/  ISETP.NE.AND P0, PT, R0, 0x1f, PT ;  /* 0x0000001f0000780c */ /* 0x000fc80003f05270 */
[----:B------:R-:W-:-:S13]  /*24d90*/  ISETP.GE.OR P1, PT, R0, UR4, !P0 ;  /* 0x0000000400007c0c */ /* 0x000fda000c726670 */
[----:B0-----:R-:W0:Y:S02]  /*24da0*/  @!P1 LDC.64 R2, c[0x0][0xc58] ;  /* 0x00031600ff029b82 */ /* 0x001e240000000a00 */
[----:B0-----:R-:W-:-:S05]  /*24db0*/  @!P1 IMAD.WIDE.U32 R2, R0, 0x4, R2 ;  /* 0x0000000400029825 */ /* 0x001fca00078e0002 */
[----:B------:R-:W3:Y:S01]  /*24dc0*/  @!P1 LDG.E R5, desc[UR54][R2.64] ;  /* 0x0000003602059981 */ /* 0x000ee2000c1e1900 */
[C---:B------:R-:W-:Y:S01]  /*24dd0*/  ISETP.NE.AND P1, PT, R0.reuse, RZ, PT ;  /* 0x000000ff0000720c */ /* 0x040fe20003f25270 */
[----:B------:R-:W-:Y:S01]  /*24de0*/  UMOV UR4, URZ ;  /* 0x0000003f00047c82 */ /* 0x000fe20008000000 */
[C---:B------:R-:W-:Y:S02]  /*24df0*/  ISETP.GE.U32.AND P2, PT, R0.reuse, 0x2, PT ;  /* 0x000000020000780c */ /* 0x040fe40003f46070 */
[C---:B------:R-:W-:Y:S02]  /*24e00*/  ISETP.GE.U32.AND P3, PT, R0.reuse, 0x4, PT ;  /* 0x000000040000780c */ /* 0x040fe40003f66070 */
[C---:B------:R-:W-:Y:S02]  /*24e10*/  ISETP.GE.U32.AND P4, PT, R0.reuse, 0x8, PT ;  /* 0x000000080000780c */ /* 0x040fe40003f86070 */
[----:B------:R-:W-:Y:S01]  /*24e20*/  ISETP.GE.U32.AND P5, PT, R0, 0x10, PT ;  /* 0x000000100000780c */ /* 0x000fe20003fa6070 */
[----:B---3--:R-:W0:Y:S02]  /*24e30*/  SHFL.UP PT, R4, R5, 0x1, RZ ;  /* 0x0420000005047989 */ /* 0x008e2400000e00ff */
        /* <DEDUP_REMOVED lines=16> */
[----:B0-----:R-:W-:-:S05]  /*24f40*/  IMAD R7, R7, UR5, RZ ;  /* 0x0000000507077c24 */ /* 0x001fca000f8e02ff */
[----:B--2---:R-:W-:Y:S02]  /*24f50*/  ISETP.GT.AND P6, PT, R7, UR6, PT ;  /* 0x0000000607007c0c */ /* 0x004fe4000bfc4270 */
[----:B------:R-:W-:-:S11]  /*24f60*/  MOV R2, R7 ;  /* 0x0000000700027202 */ /* 0x000fd60000000f00 */
[----:B------:R-:W-:Y:S05]  /*24f70*/  @P6 BRA `(.L_x_2413) ;  /* 0x0000000000a06947 */ /* 0x000fea0003800000 */
[----:B------:R-:W0:Y:S01]  /*24f80*/  LDC R6, c[0x0][0xc14] ;  /* 0x00030500ff067b82 */ /* 0x000e220000000800 */
[----:B------:R-:W-:Y:S01]  /*24f90*/  IMAD.MOV.U32 R7, RZ, RZ, R2 ;  /* 0x000000ffff077224 */ /* 0x000fe200078e0002 */
[----:B------:R-:W-:Y:S01]  /*24fa0*/  UMOV UR4, URZ ;  /* 0x0000003f00047c82 */ /* 0x000fe20008000000 */
[----:B------:R-:W-:Y:S01]  /*24fb0*/  ULDC UR7, c[0x0][0xc14] ;  /* 0x0003050000077ab9 */ /* 0x000fe20000000800 */
[----:B------:R-:W-:-:S05]  /*24fc0*/  ULDC UR5, c[0x0][0xc10] ;  /* 0x0003040000057ab9 */ /* 0x000fca0000000800 */
.L_x_2417:
        /* <DEDUP_REMOVED lines=13> */
.L_x_2416:
[----:B------:R-:W-:Y:S05]  /*250a0*/  BSYNC B0 ;  /* 0x0000000000007941 */ /* 0x000fea0003800000 */
.L_x_2415:
[----:B0----5:R-:W0:Y:S02]  /*250b0*/  SHFL.UP PT, R2, R5, 0x1, RZ ;  /* 0x0420000005027989 */ /* 0x021e2400000e00ff */
        /* <DEDUP_REMOVED lines=19> */
[----:B------:R-:W-:-:S07]  /*251f0*/  IMAD.MOV.U32 R6, RZ, RZ, R10 ;  /* 0x000000ffff067224 */ /* 0x000fce00078e000a */
.L_x_2413:
        /* <DEDUP_REMOVED lines=19> */
[----:B------:R-:W-:-:S05]  /*25330*/  IADD3 R13, R8, -0x1, RZ ;  /* 0xffffffff080d7810 */ /* 0x000fca0007ffe0ff */
[----:B------:R2:W3:Y:S02]  /*25340*/  SHFL.IDX PT, R4, R6, R13, 0x1f ;  /* 0x00001f0d06047589 */ /* 0x0004e400000e0000 */
.L_x_2418:
        /* <DEDUP_REMOVED lines=15> */
[----:B------:R-:W-:Y:S01]  /*25440*/  @!P1 IMAD.IADD R4, R4, 0x1, -R11 ;  /* 0x0000000104049824 */ /* 0x000fe200078e0a0b */
[----:B------:R-:W-:Y:S02]  /*25450*/  @!P1 IADD3 R7, R7, 0x1, RZ ;  /* 0x0000000107079810 */ /* 0x000fe40007ffe0ff */
[----:B------:R-:W-:Y:S02]  /*25460*/  ISETP.NE.AND P1, PT, R9, RZ, PT ;  /* 0x000000ff0900720c */ /* 0x000fe40003f25270 */
[----:B------:R-:W-:-:S13]  /*25470*/  ISETP.GE.U32.AND P0, PT, R4, R11, PT ;  /* 0x0000000b0400720c */ /* 0x000fda0003f06070 */
[----:B------:R-:W-:-:S04]  /*25480*/  @P0 VIADD R7, R7, 0x1 ;  /* 0x0000000107070836 */ /* 0x000fc80000000000 */
[----:B------:R-:W-:Y:S01]  /*25490*/  @!P2 IMAD.MOV R7, RZ, RZ, -R7 ;  /* 0x000000ffff07a224 */ /* 0x000fe200078e0a07 */
[----:B------:R-:W-:-:S05]  /*254a0*/  @!P1 LOP3.LUT R7, RZ, R9, RZ, 0x33, !PT ;  /* 0x00000009ff079212 */ /* 0x000fca00078e33ff */
[----:B------:R-:W-:Y:S01]  /*254b0*/  IMAD R4, R10, R7, RZ ;  /* 0x000000070a047224 */ /* 0x000fe200078e02ff */
[----:B------:R-:W-:-:S03]  /*254c0*/  IADD3 R7, -R7, RZ, RZ ;  /* 0x000000ff07077210 */ /* 0x000fc60007ffe1ff */
        /* <DEDUP_REMOVED lines=18> */
[----:B------:R-:W-:Y:S01]  /*255f0*/  @!P1 IMAD.IADD R3, R3, 0x1, -R6 ;  /* 0x0000000103039824 */ /* 0x000fe200078e0a06 */
[----:B------:R-:W-:Y:S02]  /*25600*/  @!P1 IADD3 R2, R2, 0x1, RZ ;  /* 0x0000000102029810 */ /* 0x000fe40007ffe0ff */
        /* <DEDUP_REMOVED lines=11> */
[----:B------:R-:W-:Y:S01]  /*256c0*/  IADD3 R2, R5, R2, RZ ;  /* 0x0000000205027210 */ /* 0x000fe20007ffe0ff */
[----:B------:R1:W-:Y:S04]  /*256d0*/  STL [R1+0x8], R3 ;  /* 0x0000080301007387 */ /* 0x0003e80000100800 */
[----:B------:R1:W-:Y:S01]  /*256e0*/  STL [R1+0x4], R2 ;  /* 0x0000040201007387 */ /* 0x0003e20000100800 */
[----:B------:R-:W-:Y:S05]  /*256f0*/  BRA `(.L_x_2419) ;  /* 0x0000000000107947 */ /* 0x000fea0003800000 */
.L_x_2414:
[----:B------:R-:W-:Y:S01]  /*25700*/  IMAD.U32 R2, RZ, RZ, UR6 ;  /* 0x00000006ff027e24 */ /* 0x000fe2000f8e00ff */
[----:B------:R0:W-:Y:S04]  /*25710*/  STL [R1+0x4], RZ ;  /* 0x000004ff01007387 */ /* 0x0001e80000100800 */
[----:B------:R0:W-:Y:S04]  /*25720*/  STL [R1+0x8], RZ ;  /* 0x000008ff01007387 */ /* 0x0001e80000100800 */
[----:B------:R0:W-:Y:S02]  /*25730*/  STL [R1], R2 ;  /* 0x0000000201007387 */ /* 0x0001e40000100800 */
.L_x_2419:
        /* <DEDUP_REMOVED lines=10> */
.L_x_2412:
[----:B-1----:R-:W3:Y:S01]  /*257e0*/  LDL R0, [R1+0xc] ;  /* 0x00000c0001007983 */ /* 0x002ee20000100800 */
[----:B------:R-:W-:-:S03]  /*257f0*/  ULDC UR4, c[0x0][0xc14] ;  /* 0x0003050000047ab9 */ /* 0x000fc60000000800 */
[----:B------:R1:W-:Y:S01]  /*25800*/  STL [R1+0x10], RZ ;  /* 0x000010ff01007387 */ /* 0x0003e20000100800 */
[----:B---3--:R-:W-:Y:S01]  /*25810*/  ISETP.GE.AND P0, PT, R0, UR4, PT ;  /* 0x0000000400007c0c */ /* 0x008fe2000bf06270 */
[----:B------:R-:W-:-:S05]  /*25820*/  IMAD.MOV.U32 R0, RZ, RZ, 0x1 ;  /* 0x00000001ff007424 */ /* 0x000fca00078e00ff */
[----:B------:R1:W-:Y:S04]  /*25830*/  STL [R1+0x18], R0 ;  /* 0x0000180001007387 */ /* 0x0003e80000100800 */
[----:B------:R1:W-:Y:S03]  /*25840*/  STL [R1+0x3c], RZ ;  /* 0x00003cff01007387 */ /* 0x0003e60000100800 */
[----:B------:R-:W-:Y:S05]  /*25850*/  @P0 BRA `(.L_x_2420) ;  /* 0x0000005800300947 */ /* 0x000fea0003800000 */
[----:B-1----:R-:W1:Y:S01]  /*25860*/  S2R R0, SR_TID.X ;  /* 0x0000000000007919 */ /* 0x002e620000002100 */
[----:B------:R-:W-:Y:S01]  /*25870*/  BSSY B7, `(.L_x_2420) ;  /* 0x000058a000077945 */ /* 0x000fe20003800000 */
[----:B------:R-:W-:Y:S01]  /*25880*/  ULDC UR38, c[0x0][0xc] ;  /* 0x0000030000267ab9 */ /* 0x000fe20000000800 */
[----:B------:R-:W-:Y:S01]  /*25890*/  ULOP3.LUT UR37, UR36, 0x1, URZ, 0xfc, !UPT ;  /* 0x0000000124257892 */ /* 0x000fe2000f8efc3f */
[----:B--2---:R-:W2:Y:S01]  /*258a0*/  S2R R6, SR_TID.X ;  /* 0x0000000000067919 */ /* 0x004ea20000002100 */
[----:B------:R-:W-:Y:S01]  /*258b0*/  ULOP3.LUT UR39, UR36, 0x2, URZ, 0xfc, !UPT ;  /* 0x0000000224277892 */ /* 0x000fe2000f8efc3f */
[----:B------:R-:W-:Y:S01]  /*258c0*/  ULDC.64 UR40, c[0x0][0x198] ;  /* 0x0000660000287ab9 */ /* 0x000fe20000000a00 */
[----:B-1----:R-:W-:Y:S01]  /*258d0*/  LOP3.LUT R0, R0, 0x7f, RZ, 0xc0, !PT ;  /* 0x0000007f00007812 */ /* 0x002fe200078ec0ff */
[C---:B--2---:R-:W-:Y:S01]  /*258e0*/  IMAD.SHL.U32 R4, R6.reuse, 0x20, RZ ;  /* 0x0000002006047824 */ /* 0x044fe200078e00ff */
[----:B------:R-:W-:-:S03]  /*258f0*/  LOP3.LUT P0, RZ, R6, 0x4, RZ, 0xc0, !PT ;  /* 0x0000000406ff7812 */ /* 0x000fc6000780c0ff */
[----:B------:R-:W-:Y:S02]  /*25900*/  IMAD.SHL.U32 R0, R0, 0x10, RZ ;  /* 0x0000001000007824 */ /* 0x000fe400078e00ff */
[----:B------:R-:W-:-:S03]  /*25910*/  IMAD.SHL.U32 R7, R6, 0x4, RZ ;  /* 0x0000000406077824 */ /* 0x000fc600078e00ff */
[----:B------:R-:W-:Y:S02]  /*25920*/  LOP3.LUT R3, R0, 0x600, RZ, 0xc0, !PT ;  /* 0x0000060000037812 */ /* 0x000fe400078ec0ff */
[----:B------:R-:W-:Y:S02]  /*25930*/  SHF.L.U32 R0, R6, 0x7, RZ ;  /* 0x0000000706007819 */ /* 0x000fe400000006ff */
[----:B------:R-:W-:Y:S02]  /*25940*/  LOP3.LUT R5, R3, 0x60, R4, 0xf8, !PT ;  /* 0x0000006003057812 */ /* 0x000fe400078ef804 */
[----:B------:R-:W-:Y:S02]  /*25950*/  SHF.R.U32.HI R3, RZ, 0x1, R6 ;  /* 0x00000001ff037819 */ /* 0x000fe40000011606 */
[----:B0-----:R-:W-:Y:S02]  /*25960*/  LOP3.LUT R2, R0, 0x380, RZ, 0xc0, !PT ;  /* 0x0000038000027812 */ /* 0x001fe400078ec0ff */
[----:B------:R-:W-:-:S02]  /*25970*/  LOP3.LUT R5, R5, 0x100, R4, 0xf8, !PT ;  /* 0x0000010005057812 */ /* 0x000fc400078ef804 */
        /* <DEDUP_REMOVED lines=16> */
[----:B------:R1:W-:Y:S04]  /*25a80*/  STL [R1+0x10], RZ ;  /* 0x000010ff01007387 */ /* 0x0003e80000100800 */
[----:B------:R1:W-:Y:S02]  /*25a90*/  STL [R1+0x18], R0 ;  /* 0x0000180001007387 */ /* 0x0003e40000100800 */
.L_x_2525:
[----:B-1----:R-:W2:Y:S01]  /*25aa0*/  LDL R0, [R1+0xc] ;  /* 0x00000c0001007983 */ /* 0x002ea20000100800 */
[----:B------:R-:W2:Y:S01]  /*25ab0*/  LDC.64 R16, c[0x0][0xc60] ;  /* 0x00031800ff107b82 */ /* 0x000ea20000000a00 */
[----:B------:R-:W-:Y:S05]  /*25ac0*/  YIELD ;  /* 0x0000000000007946 */ /* 0x000fea0003800000 */
[----:B------:R-:W-:Y:S01]  /*25ad0*/  ULDC.64 UR4, c[0x0][0xa28] ;  /* 0x00028a0000047ab9 */ /* 0x000fe20000000a00 */
[----:B------:R-:W-:Y:S01]  /*25ae0*/  ULDC.64 UR10, c[0x0][0xa18] ;  /* 0x00028600000a7ab9 */ /* 0x000fe20000000a00 */
[----:B------:R-:W-:Y:S01]  /*25af0*/  ISETP.NE.U32.AND P0, PT, RZ, UR4, PT ;  /* 0x00000004ff007c0c */ /* 0x000fe2000bf05070 */
[----:B------:R-:W-:Y:S01]  /*25b00*/  ULDC.64 UR6, c[0x0][0xa08] ;  /* 0x0002820000067ab9 */ /* 0x000fe20000000a00 */
[----:B------:R-:W-:Y:S01]  /*25b10*/  MOV R8, RZ ;  /* 0x000000ff00087202 */ /* 0x000fe20000000f00 */
[----:B------:R-:W-:Y:S01]  /*25b20*/  ULDC.64 UR8, c[0x0][0xa10] ;  /* 0x0002840000087ab9 */ /* 0x000fe20000000a00 */
[----:B--2---:R-:W-:-:S06]  /*25b30*/  IMAD.WIDE R16, R0, 0x4, R16 ;  /* 0x0000000400107825 */ /* 0x004fcc00078e0210 */
[----:B------:R-:W2:Y:S01]  /*25b40*/  LDG.E R16, desc[UR54][R16.64] ;  /* 0x0000003610107981 */ /* 0x000ea2000c1e1900 */
[----:B------:R-:W-:Y:S02]  /*25b50*/  ISETP.NE.AND.EX P0, PT, RZ, UR5, PT, P0 ;  /* 0x00000005ff007c0c */ /* 0x000fe4000bf05300 */
[----:B------:R-:W-:-:S04]  /*25b60*/  ISETP.NE.U32.AND P3, PT, RZ, UR10, PT ;  /* 0x0000000aff007c0c */ /* 0x000fc8000bf65070 */
[----:B------:R-:W-:Y:S01]  /*25b70*/  ISETP.NE.AND.EX P3, PT, RZ, UR11, PT, P3 ;  /* 0x0000000bff007c0c */ /* 0x000fe2000bf65330 */
[----:B------:R-:W-:Y:S02]  /*25b80*/  IMAD.MOV.U32 R0, RZ, RZ, RZ ;  /* 0x000000ffff007224 */ /* 0x000fe400078e00ff */
[----:B------:R-:W-:Y:S02]  /*25b90*/  IMAD.MOV.U32 R11, RZ, RZ, RZ ;  /* 0x000000ffff0b7224 */ /* 0x000fe400078e00ff */
[----:B------:R-:W-:Y:S01]  /*25ba0*/  IMAD.MOV.U32 R20, RZ, RZ, RZ ;  /* 0x000000ffff147224 */ /* 0x000fe200078e00ff */
[----:B--2---:R-:W-:Y:S02]  /*25bb0*/  SHF.R.S32.HI R18, RZ, 0x1f, R16 ;  /* 0x0000001fff127819 */ /* 0x004fe40000011410 */
[----:B------:R-:W-:-:S04]  /*25bc0*/  @P0 LEA R2, P1, R16, UR4, 0x2 ;  /* 0x0000000410020c11 */ /* 0x000fc8000f8210ff */
[C-C-:B------:R-:W-:Y:S01]  /*25bd0*/  @P0 LEA.HI.X R3, R16.reuse, UR5, R18.reuse, 0x2, P1 ;  /* 0x0000000510030c11 */ /* 0x140fe200088f1412 */
[----:B------:R-:W-:Y:S01]  /*25be0*/  ULDC.64 UR4, c[0x0][0xa00] ;  /* 0x0002800000047ab9 */ /* 0x000fe20000000a00 */
[C---:B------:R-:W-:Y:S01]  /*25bf0*/  IMAD.SHL.U32 R17, R16.reuse, 0x4, RZ ;  /* 0x0000000410117824 */ /* 0x040fe200078e00ff */
[----:B------:R-:W-:Y:S02]  /*25c00*/  ISETP.NE.U32.AND P2, PT, RZ, UR4, PT ;  /* 0x00000004ff007c0c */ /* 0x000fe4000bf45070 */
[----:B0-----:R0:W5:Y:S01]  /*25c10*/  @P0 LDG.E R8, desc[UR54][R2.64] ;  /* 0x0000003602080981 */ /* 0x001162000c1e1900 */
[----:B------:R-:W-:Y:S02]  /*25c20*/  SHF.L.U64.HI R18, R16, 0x2, R18 ;  /* 0x0000000210127819 */ /* 0x000fe40000010212 */
[----:B------:R-:W-:Y:S02]  /*25c30*/  ISETP.NE.AND.EX P2, PT, RZ, UR5, PT, P2 ;  /* 0x00000005ff007c0c */ /* 0x000fe4000bf45320 */
[----:B------:R-:W-:-:S02]  /*25c40*/  ISETP.NE.U32.AND P0, PT, RZ, UR6, PT ;  /* 0x00000006ff007c0c */ /* 0x000fc4000bf05070 */
[----:B------:R-:W-:Y:S02]  /*25c50*/  ISETP.NE.U32.AND P1, PT, RZ, UR8, PT ;  /* 0x00000008ff007c0c */ /* 0x000fe4000bf25070 */
[----:B------:R-:W-:Y:S02]  /*25c60*/  ISETP.NE.AND.EX P0, PT, RZ, UR7, PT, P0 ;  /* 0x00000007ff007c0c */ /* 0x000fe4000bf05300 */
[C---:B0-----:R-:W-:Y:S02]  /*25c70*/  IADD3 R2, P4, R17.reuse, UR4, RZ ;  /* 0x0000000411027c10 */ /* 0x041fe4000ff9e0ff */
[----:B------:R-:W-:Y:S02]  /*25c80*/  ISETP.NE.AND.EX P1, PT, RZ, UR9, PT, P1 ;  /* 0x00000009ff007c0c */ /* 0x000fe4000bf25310 */
[C---:B------:R-:W-:Y:S02]  /*25c90*/  IADD3.X R3, R18.reuse, UR5, RZ, P4, !PT ;  /* 0x0000000512037c10 */ /* 0x040fe4000a7fe4ff */
[C---:B------:R-:W-:Y:S01]  /*25ca0*/  IADD3 R4, P4, R17.reuse, UR8, RZ ;  /* 0x0000000811047c10 */ /* 0x040fe2000ff9e0ff */
[----:B------:R-:W-:Y:S01]  /*25cb0*/  ULDC UR4, c[0x0][0x288] ;  /* 0x0000a20000047ab9 */ /* 0x000fe20000000800 */
[----:B------:R-:W-:Y:S01]  /*25cc0*/  IADD3 R6, P5, R17, UR6, RZ ;  /* 0x0000000611067c10 */ /* 0x000fe2000ffbe0ff */
[----:B------:R-:W2:Y:S01]  /*25cd0*/  @P2 LDG.E R0, desc[UR54][R2.64] ;  /* 0x0000003602002981 */ /* 0x000ea2000c1e1900 */
[----:B------:R-:W-:-:S02]  /*25ce0*/  IADD3.X R5, R18, UR9, RZ, P4, !PT ;  /* 0x0000000912057c10 */ /* 0x000fc4000a7fe4ff */
[----:B------:R-:W-:Y:S02]  /*25cf0*/  @P3 IADD3 R12, P4, R17, UR10, RZ ;  /* 0x0000000a110c3c10 */ /* 0x000fe4000ff9e0ff */
[----:B------:R-:W-:Y:S01]  /*25d00*/  MOV R10, UR4 ;  /* 0x00000004000a7c02 */ /* 0x000fe20008000f00 */
[----:B------:R0:W5:Y:S01]  /*25d10*/  @P1 LDG.E R20, desc[UR54][R4.64] ;  /* 0x0000003604141981 */ /* 0x000162000c1e1900 */
[C---:B------:R-:W-:Y:S01]  /*25d20*/  IADD3.X R7, R18.reuse, UR7, RZ, P5, !PT ;  /* 0x0000000712077c10 */ /* 0x040fe2000affe4ff */
[----:B------:R-:W-:Y:S01]  /*25d30*/  ULDC.64 UR4, c[0x0][0x3f8] ;  /* 0x0000fe0000047ab9 */ /* 0x000fe20000000a00 */
[----:B------:R-:W-:-:S03]  /*25d40*/  @P3 IADD3.X R13, R18, UR11, RZ, P4, !PT ;  /* 0x0000000b120d3c10 */ /* 0x000fc6000a7fe4ff */
[----:B------:R0:W5:Y:S04]  /*25d50*/  @P0 LDG.E R11, desc[UR54][R6.64] ;  /* 0x00000036060b0981 */ /* 0x000168000c1e1900 */
[----:B------:R0:W5:Y:S01]  /*25d60*/  @P3 LDG.E R10, desc[UR54][R12.64] ;  /* 0x000000360c0a3981 */ /* 0x000162000c1e1900 */
[----:B------:R-:W-:-:S03]  /*25d70*/  UISETP.NE.U32.AND UP0, UPT, UR4, URZ, UPT ;  /* 0x0000003f0400728c */ /* 0x000fc6000bf05070 */
[----:B------:R-:W-:Y:S01]  /*25d80*/  ULDC UR4, c[0x0][0x404] ;  /* 0x0001010000047ab9 */ /* 0x000fe20000000800 */
[----:B------:R-:W-:-:S03]  /*25d90*/  UISETP.NE.AND.EX UP0, UPT, UR5, URZ, UPT, UP0 ;  /* 0x0000003f0500728c */ /* 0x000fc6000bf05300 */
[----:B------:R-:W-:Y:S01]  /*25da0*/  ULDC UR5, c[0x0][0x2e0] ;  /* 0x0000b80000057ab9 */ /* 0x000fe20000000800 */
[----:B------:R-:W-:-:S04]  /*25db0*/  USEL UR4, UR4, 0x1, UP0 ;  /* 0x0000000104047887 */ /* 0x000fc80008000000 */
[----:B------:R-:W-:-:S03]  /*25dc0*/  UIMAD UR4, UR4, UR5, URZ ;  /* 0x00000005040472a4 */ /* 0x000fc6000f8e023f */
[----:B------:R-:W-:-:S03]  /*25dd0*/  ULDC UR5, c[0x0][0x338] ;  /* 0x0000ce0000057ab9 */ /* 0x000fc60000000800 */
[----:B------:R-:W-:Y:S01]  /*25de0*/  IMAD.U32 R9, RZ, RZ, UR4 ;  /* 0x00000004ff097e24 */ /* 0x000fe2000f8e00ff */
[----:B--2---:R1:W-:Y:S02]  /*25df0*/  STL [R1+0x28], R0 ;  /* 0x0000280001007387 */ /* 0x0043e40000100800 */
[----:B-1----:R-:W-:Y:S01]  /*25e00*/  IMAD.U32 R0, RZ, RZ, UR5 ;  /* 0x00000005ff007e24 */ /* 0x002fe2000f8e00ff */
[----:B0-----:R-:W-:Y:S06]  /*25e10*/  @P3 BRA `(.L_x_2421) ;  /* 0x0000000000103947 */ /* 0x001fec0003800000 */
[----:B------:R-:W-:Y:S05]  /*25e20*/  @!P2 BRA `(.L_x_2421) ;  /* 0x00000000000ca947 */ /* 0x000fea0003800000 */
[----:B-----5:R-:W2:Y:S04]  /*25e30*/  LDG.E R10, desc[UR54][R2.64] ;  /* 0x00000036020a7981 */ /* 0x020ea8000c1e1900 */
[----:B------:R-:W2:Y:S02]  /*25e40*/  LDG.E R2, desc[UR54][R2.64+0x4] ;  /* 0x0000043602027981 */ /* 0x000ea4000c1e1900 */
[----:B--2---:R-:W-:-:S07]  /*25e50*/  IMAD.IADD R10, R2, 0x1, -R10 ;  /* 0x00000001020a7824 */ /* 0x004fce00078e0a0a */
.L_x_2421:
[----:B-----5:R-:W-:Y:S01]  /*25e60*/  IMAD.IADD R2, R11, 0x1, R8 ;  /* 0x000000010b027824 */ /* 0x020fe200078e0208 */
[----:B------:R-:W-:Y:S02]  /*25e70*/  ULDC.64 UR4, c[0x0][0xa20] ;  /* 0x0002880000047ab9 */ /* 0x000fe40000000a00 */
[----:B------:R-:W-:Y:S02]  /*25e80*/  ISETP.NE.U32.AND P2, PT, RZ, UR4, PT ;  /* 0x00000004ff007c0c */ /* 0x000fe4000bf45070 */
[----:B------:R0:W-:Y:S02]  /*25e90*/  STL [R1+0x2c], R2 ;  /* 0x00002c0201007387 */ /* 0x0001e40000100800 */
[----:B------:R-:W-:-:S13]  /*25ea0*/  ISETP.NE.AND.EX P2, PT, RZ, UR5, PT, P2 ;  /* 0x00000005ff007c0c */ /* 0x000fda000bf45320 */
[----:B0-----:R-:W-:Y:S05]  /*25eb0*/  @!P2 BRA `(.L_x_2422) ;  /* 0x000000000010a947 */ /* 0x001fea0003800000 */
[----:B------:R-:W-:-:S04]  /*25ec0*/  IADD3 R2, P0, R17, UR4, RZ ;  /* 0x0000000411027c10 */ /* 0x000fc8000ff1e0ff */
[----:B------:R-:W-:-:S05]  /*25ed0*/  IADD3.X R3, R18, UR5, RZ, P0, !PT ;  /* 0x0000000512037c10 */ /* 0x000fca00087fe4ff */
[----:B------:R0:W5:Y:S01]  /*25ee0*/  LDG.E R9, desc[UR54][R2.64] ;  /* 0x0000003602097981 */ /* 0x000162000c1e1900 */
[----:B------:R-:W-:Y:S05]  /*25ef0*/  BRA `(.L_x_2423) ;  /* 0x0000000000107947 */ /* 0x000fea0003800000 */
.L_x_2422:
[----:B------:R-:W-:Y:S05]  /*25f00*/  @!P0 BRA `(.L_x_2423) ;  /* 0x00000000000c8947 */ /* 0x000fea0003800000 */
[----:B------:R-:W2:Y:S04]  /*25f10*/  LDG.E R9, desc[UR54][R6.64] ;  /* 0x0000003606097981 */ /* 0x000ea8000c1e1900 */
[----:B------:R-:W2:Y:S02]  /*25f20*/  LDG.E R6, desc[UR54][R6.64+0x4] ;  /* 0x0000043606067981 */ /* 0x000ea4000c1e1900 */
[----:B--2---:R-:W-:-:S07]  /*25f30*/  IADD3 R9, -R9, R6, RZ ;  /* 0x0000000609097210 */ /* 0x004fce0007ffe1ff */
.L_x_2423:
[----:B0-----:R-:W2:Y:S04]  /*25f40*/  @P1 LDG.E R2, desc[UR54][R4.64] ;  /* 0x0000003604021981 */ /* 0x001ea8000c1e1900 */
[----:B------:R-:W3:Y:S01]  /*25f50*/  LDL R3, [R1+0x4] ;  /* 0x0000040001037983 */ /* 0x000ee20000100800 */
[----:B-----5:R-:W-:-:S03]  /*25f60*/  IMAD.IADD R9, R9, 0x1, -R8 ;  /* 0x0000000109097824 */ /* 0x020fc600078e0a08 */
[----:B------:R-:W2:Y:S01]  /*25f70*/  @P1 LDG.E R4, desc[UR54][R4.64+0x4] ;  /* 0x0000043604041981 */ /* 0x000ea2000c1e1900 */
[----:B------:R-:W-:Y:S01]  /*25f80*/  BSSY B0, `(.L_x_2424) ;  /* 0x000013c000007945 */ /* 0x000fe20003800000 */
[----:B---3--:R-:W-:Y:S01]  /*25f90*/  LEA R3, R3, 0x11f, 0x7 ;  /* 0x0000011f03037811 */ /* 0x008fe200078e38ff */
[----:B--2---:R-:W-:-:S04]  /*25fa0*/  @P1 IMAD.IADD R0, R4, 0x1, -R2 ;  /* 0x0000000104001824 */ /* 0x004fc800078e0a02 */
[----:B------:R-:W-:-:S05]  /*25fb0*/  IMAD.IADD R2, R9, 0x1, R0 ;  /* 0x0000000109027824 */ /* 0x000fca00078e0200 */
[C---:B------:R-:W-:Y:S01]  /*25fc0*/  IADD3 R3, R2.reuse, R3, -R10 ;  /* 0x0000000302037210 */ /* 0x040fe20007ffe80a */
[----:B------:R-:W-:-:S04]  /*25fd0*/  VIADD R2, R2, 0x9f ;  /* 0x0000009f02027836 */ /* 0x000fc80000000000 */
[----:B------:R-:W-:-:S04]  /*25fe0*/  IMAD.HI R2, R2, 0x66666667, RZ ;  /* 0x6666666702027827 */ /* 0x000fc800078e02ff */
[----:B------:R-:W-:Y:S01]  /*25ff0*/  IMAD.HI R3, R3, 0x66666667, RZ ;  /* 0x6666666703037827 */ /* 0x000fe200078e02ff */
[----:B------:R-:W-:-:S04]  /*26000*/  SHF.R.U32.HI R4, RZ, 0x1f, R2 ;  /* 0x0000001fff047819 */ /* 0x000fc80000011602 */
[----:B------:R-:W-:Y:S02]  /*26010*/  SHF.R.U32.HI R19, RZ, 0x1f, R3 ;  /* 0x0000001fff137819 */ /* 0x000fe40000011603 */
[----:B------:R-:W-:Y:S02]  /*26020*/  LEA.HI.SX32 R4, R2, R4, 0x1a ;  /* 0x0000000402047211 */ /* 0x000fe400078fd2ff */
[----:B------:R-:W-:-:S04]  /*26030*/  LEA.HI.SX32 R19, R3, R19, 0x1a ;  /* 0x0000001303137211 */ /* 0x000fc800078fd2ff */
[----:B------:R-:W-:-:S05]  /*26040*/  VIMNMX R19, R4, R19, PT ;  /* 0x0000001304137248 */ /* 0x000fca0003fe0100 */
[----:B------:R-:W-:Y:S01]  /*26050*/  IMAD R2, R19, 0xa0, -R9 ;  /* 0x000000a013027824 */ /* 0x000fe200078e0a09 */
[----:B------:R-:W-:-:S04]  /*26060*/  IADD3 R9, -R9, RZ, RZ ;  /* 0x000000ff09097210 */ /* 0x000fc80007ffe1ff */
[----:B------:R-:W-:Y:S02]  /*26070*/  VIMNMX R0, R2, R0, PT ;  /* 0x0000000002007248 */ /* 0x000fe40003fe0100 */
[----:B------:R-:W-:-:S04]  /*26080*/  VIMNMX R2, RZ, R9, !PT ;  /* 0x00000009ff027248 */ /* 0x000fc80007fe0100 */
[----:B------:R-:W-:Y:S01]  /*26090*/  ISETP.GT.AND P0, PT, R0, R2, PT ;  /* 0x000000020000720c */ /* 0x000fe20003f04270 */
[----:B------:R-:W-:-:S05]  /*260a0*/  IMAD.WIDE.U32 R2, R2, -0x33333333, RZ ;  /* 0xcccccccd02027825 */ /* 0x000fca00078e00ff */
[----:B------:R-:W-:-:S07]  /*260b0*/  SHF.R.U32.HI R3, RZ, 0x7, R3 ;  /* 0x00000007ff037819 */ /* 0x000fce0000011603 */
[----:B------:R-:W-:-:S04]  /*260c0*/  @P0 VIADD R0, R0, 0x9f ;  /* 0x0000009f00000836 */ /* 0x000fc80000000000 */
[----:B------:R-:W-:-:S05]  /*260d0*/  @P0 IMAD.HI R0, R0, 0x66666667, RZ ;  /* 0x6666666700000827 */ /* 0x000fca00078e02ff */
[----:B------:R-:W-:Y:S01]  /*260e0*/  @P0 SHF.R.U32.HI R2, RZ, 0x1f, R0 ;  /* 0x0000001fff020819 */ /* 0x000fe20000011600 */
[----:B------:R-:W-:-:S03]  /*260f0*/  IMAD.MOV.U32 R4, RZ, RZ, R3 ;  /* 0x000000ffff047224 */ /* 0x000fc600078e0003 */
[----:B------:R-:W-:-:S04]  /*26100*/  @P0 LEA.HI.SX32 R4, R0, R2, 0x1a ;  /* 0x0000000200040211 */ /* 0x000fc800078fd2ff */
[----:B------:R-:W-:Y:S02]  /*26110*/  ISETP.GT.AND P2, PT, R4, R3, PT ;  /* 0x000000030400720c */ /* 0x000fe40003f44270 */
[----:B------:R-:W-:-:S11]  /*26120*/  PLOP3.LUT P0, PT, PT, PT, PT, 0x80, 0x0 ;  /* 0x000000000000781c */ /* 0x000fd60003f0f070 */
[----:B------:R-:W-:Y:S05]  /*26130*/  @!P2 BRA `(.L_x_2425) ;  /* 0x000000100080a947 */ /* 0x000fea0003800000 */
[----:B------:R-:W2:Y:S01]  /*26140*/  LDL R6, [R1+0x8] ;  /* 0x0000080001067983 */ /* 0x000ea20000100800 */
[----:B------:R-:W0:Y:S01]  /*26150*/  LDC R0, c[0x0][0x428] ;  /* 0x00010a00ff007b82 */ /* 0x000e220000000800 */
[----:B------:R-:W-:Y:S01]  /*26160*/  UMOV UR4, 0xffffffff ;  /* 0xffffffff00047882 */ /* 0x000fe20000000000 */
[----:B0-----:R-:W-:-:S13]  /*26170*/  ISETP.NE.AND P0, PT, R0, 0x1, PT ;  /* 0x000000010000780c */ /* 0x001fda0003f05270 */
[----:B------:R-:W2:Y:S08]  /*26180*/  @P0 LDC R0, c[0x0][0x42c] ;  /* 0x00010b00ff000b82 */ /* 0x000eb00000000800 */
[----:B------:R-:W0:Y:S01]  /*26190*/  @P0 LDC R5, c[0x0][0x430] ;  /* 0x00010c00ff050b82 */ /* 0x000e220000000800 */
[----:B--2---:R-:W-:-:S04]  /*261a0*/  @P0 IMAD.HI.U32 R0, R6, R0, RZ ;  /* 0x0000000006000227 */ /* 0x004fc800078e00ff */
[----:B------:R-:W-:Y:S01]  /*261b0*/  IMAD.MOV.U32 R2, RZ, RZ, R6 ;  /* 0x000000ffff027224 */ /* 0x000fe200078e0006 */
[----:B0-----:R-:W-:Y:S02]  /*261c0*/  @P0 SHF.R.U32.HI R2, RZ, R5, R0 ;  /* 0x00000005ff020219 */ /* 0x001fe40000011600 */
[----:B------:R-:W-:Y:S01]  /*261d0*/  SEL R0, R16, RZ, !P1 ;  /* 0x000000ff10007207 */ /* 0x000fe20004800000 */
[----:B------:R-:W-:Y:S06]  /*261e0*/  BRA.DIV UR4, `(.L_x_2426) ;  /* 0x0000006e04287947 */ /* 0x000fec000b800000 */
[----:B------:R-:W0:Y:S02]  /*261f0*/  S2R R5, SR_TID.X ;  /* 0x0000000000057919 */ /* 0x000e240000002100 */
[----:B0-----:R-:W-:-:S04]  /*26200*/  SHF.R.U32.HI R5, RZ, 0x5, R5 ;  /* 0x00000005ff057819 */ /* 0x001fc80000011605 */
[----:B------:R-:W-:-:S05]  /*26210*/  LOP3.LUT R5, R5, 0x3, RZ, 0xc0, !PT ;  /* 0x0000000305057812 */ /* 0x000fca00078ec0ff */
[----:B------:R0:W1:Y:S02]  /*26220*/  SHFL.IDX PT, R14, R5, RZ, 0x1f ;  /* 0x00001fff050e7589 */ /* 0x00006400000e0000 */
.L_x_2608:
[----:B-1----:R-:W-:Y:S02]  /*26230*/  ISETP.NE.AND P0, PT, R14, RZ, PT ;  /* 0x000000ff0e00720c */ /* 0x002fe40003f05270 */
[----:B------:R-:W-:-:S11]  /*26240*/  PLOP3.LUT P6, PT, PT, PT, PT, 0x8, 0x0 ;  /* 0x000000000000781c */ /* 0x000fd60003fce170 */
[----:B------:R-:W-:Y:S05]  /*26250*/  @P0 BRA `(.L_x_2427) ;  /* 0x00000000000c0947 */ /* 0x000fea0003800000 */
[----:B------:R-:W-:-:S03]  /*26260*/  UMOV UR4, 0xffffffff ;  /* 0xffffffff00047882 */ /* 0x000fc60000000000 */
[----:B------:R-:W-:Y:S05]  /*26270*/  BRA.DIV UR4, `(.L_x_2428) ;  /* 0x0000006e04387947 */ /* 0x000fea000b800000 */
[----:B------:R-:W-:-:S13]  /*26280*/  ELECT P6, URZ, PT ;  /* 0x00000000003f782f */ /* 0x000fda00038c0000 */
.L_x_2427:
[----:B0-----:R-:W2:Y:S01]  /*26290*/  LDL R5, [R1+0x3c] ;  /* 0x00003c0001057983 */ /* 0x001ea20000100800 */
[----:B------:R-:W-:Y:S01]  /*262a0*/  BSSY B1, `(.L_x_2429) ;  /* 0x000000b000017945 */ /* 0x000fe20003800000 */
[----:B------:R-:W0:Y:S01]  /*262b0*/  S2R R11, SR_CgaCtaId ;  /* 0x00000000000b7919 */ /* 0x000e220000008800 */
[----:B--2---:R-:W-:-:S05]  /*262c0*/  VIADD R5, R5, 0x1 ;  /* 0x0000000105057836 */ /* 0x004fca0000000000 */
[----:B------:R-:W-:-:S04]  /*262d0*/  LEA.HI R6, R5, R5, RZ, 0x1 ;  /* 0x0000000505067211 */ /* 0x000fc800078f08ff */
[----:B------:R-:W-:-:S04]  /*262e0*/  LOP3.LUT R6, R6, 0xfffffffe, RZ, 0xc0, !PT ;  /* 0xfffffffe06067812 */ /* 0x000fc800078ec0ff */
[----:B------:R-:W-:Y:S02]  /*262f0*/  IADD3 R5, R5, -R6, RZ ;  /* 0x8000000605057210 */ /* 0x000fe40007ffe0ff */
[----:B------:R-:W-:Y:S02]  /*26300*/  MOV R6, 0x400 ;  /* 0x0000040000067802 */ /* 0x000fe40000000f00 */
[----:B------:R-:W-:Y:S02]  /*26310*/  SHF.L.U32 R5, R5, 0x1f, RZ ;  /* 0x0000001f05057819 */ /* 0x000fe400000006ff */
[----:B0-----:R-:W-:-:S04]  /*26320*/  LEA R11, R11, R6, 0x18 ;  /* 0x000000060b0b7211 */ /* 0x001fc800078ec0ff */
[----:B------:R-:W0:Y:S02]  /*26330*/  SYNCS.PHASECHK.TRANS64.TRYWAIT P0, [R11+URZ+0x29820], R5 ;  /* 0x029820050b0075a7 */ /* 0x000e24000800017f */
[----:B0-----:R-:W-:Y:S05]  /*26340*/  @!P0 BRA `(.L_x_2430) ;  /* 0x0000006c00248947 */ /* 0x001fea0003800000 */
.L_x_2611:
[----:B------:R-:W-:Y:S05]  /*26350*/  BSYNC B1 ;  /* 0x0000000000017941 */ /* 0x000fea0003800000 */
.L_x_2429:
        /* <DEDUP_REMOVED lines=12> */
.L_x_2612:
[----:B------:R-:W-:Y:S05]  /*26420*/  BSYNC B2 ;  /* 0x0000000000027941 */ /* 0x000fea0003800000 */
.L_x_2433:
[----:B------:R-:W-:Y:S04]  /*26430*/  BSSY B2, `(.L_x_2435) ;  /* 0x0000009000027945 */ /* 0x000fe80003800000 */
        /* <DEDUP_REMOVED lines=8> */
.L_x_2436:
[----:B------:R-:W-:Y:S05]  /*264c0*/  BSYNC B2 ;  /* 0x0000000000027941 */ /* 0x000fea0003800000 */
.L_x_2435:
        /* <DEDUP_REMOVED lines=10> */
[----:B--2---:R-:W-:Y:S01]  /*26570*/  IMAD R9, R5, 0x7800, R11 ;  /* 0x0000780005097824 */ /* 0x004fe200078e020b */
[----:B------:R-:W-:-:S03]  /*26580*/  IADD3 R5, R8, 0x29890, RZ ;  /* 0x0002989008057810 */ /* 0x000fc60007ffe0ff */
[----:B------:R-:W-:-:S07]  /*26590*/  VIADD R7, R9, 0x1a400 ;  /* 0x0001a40009077836 */ /* 0x000fce0000000000 */
.L_x_2437:
        /* <DEDUP_REMOVED lines=15> */
.L_x_2438:
        /* <DEDUP_REMOVED lines=15> */
.L_x_2439:
        /* <DEDUP_REMOVED lines=13> */
.L_x_2613:
[----:B------:R-:W-:Y:S05]  /*26850*/  BSYNC B2 ;  /* 0x0000000000027941 */ /* 0x000fea0003800000 */
.L_x_2440:
        /* <DEDUP_REMOVED lines=11> */
.L_x_2443:
[----:B------:R-:W-:Y:S05]  /*26910*/  BSYNC B2 ;  /* 0x0000000000027941 */ /* 0x000fea0003800000 */
.L_x_2442:
        /* <DEDUP_REMOVED lines=10> */
.L_x_2444:
        /* <DEDUP_REMOVED lines=10> */
.L_x_2432:
[----:B------:R-:W-:Y:S05]  /*26a60*/  BSYNC B1 ;  /* 0x0000000000017941 */ /* 0x000fea0003800000 */
.L_x_2431:
[----:B------:R-:W0:Y:S04]  /*26a70*/  LDL.LU R9, [R1+0x14] ;  /* 0x0000140001097983 */ /* 0x000e280000300800 */
[----:B------:R-:W2:Y:S01]  /*26a80*/  LDL.LU R7, [R1+0x1c] ;  /* 0x00001c0001077983 */ /* 0x000ea20000300800 */
[----:B------:R-:W-:Y:S01]  /*26a90*/  PLOP3.LUT P0, PT, PT, PT, PT, 0x8, 0x0 ;  /* 0x000000000000781c */ /* 0x000fe20003f0e170 */
[----:B0-----:R-:W-:-:S05]  /*26aa0*/  VIADD R5, R9, 0x1 ;  /* 0x0000000109057836 */ /* 0x001fca0000000000 */
[----:B------:R-:W-:-:S04]  /*26ab0*/  ISETP.NE.AND P1, PT, R5, 0x2, PT ;  /* 0x000000020500780c */ /* 0x000fc80003f25270 */
[----:B------:R-:W-:Y:S02]  /*26ac0*/  SEL R6, RZ, 0x1, P1 ;  /* 0x00000001ff067807 */ /* 0x000fe40000800000 */
[----:B------:R-:W-:Y:S02]  /*26ad0*/  SEL R5, R5, RZ, P1 ;  /* 0x000000ff05057207 */ /* 0x000fe40000800000 */
[----:B--2---:R-:W-:Y:S02]  /*26ae0*/  LOP3.LUT R7, R7, R6, RZ, 0x3c, !PT ;  /* 0x0000000607077212 */ /* 0x004fe400078e3cff */
[----:B------:R-:W-:-:S03]  /*26af0*/  IADD3 R6, R4, -0x2, RZ ;  /* 0xfffffffe04067810 */ /* 0x000fc60007ffe0ff */
[----:B------:R0:W-:Y:S01]  /*26b00*/  STL [R1+0x1c], R7 ;  /* 0x00001c0701007387 */ /* 0x0001e20000100800 */
[----:B------:R-:W-:-:S03]  /*26b10*/  ISETP.GE.AND P2, PT, R6, R3, PT ;  /* 0x000000030600720c */ /* 0x000fc60003f46270 */
[----:B------:R0:W-:Y:S10]  /*26b20*/  STL [R1+0x14], R5 ;  /* 0x0000140501007387 */ /* 0x0001f40000100800 */
[----:B0-----:R-:W-:Y:S05]  /*26b30*/  @!P2 BRA `(.L_x_2425) ;  /* 0x000000080000a947 */ /* 0x001fea0003800000 */
[C---:B------:R-:W-:Y:S02]  /*26b40*/  IMAD R8, R4.reuse, 0xa0, R20 ;  /* 0x000000a004087824 */ /* 0x040fe400078e0214 */
[----:B------:R-:W-:Y:S02]  /*26b50*/  VIADD R9, R4, 0xffffffff ;  /* 0xffffffff04097836 */ /* 0x000fe40000000000 */
[----:B------:R-:W-:-:S07]  /*26b60*/  VIADD R8, R8, 0xfffffec0 ;  /* 0xfffffec008087836 */ /* 0x000fce0000000000 */
.L_x_2459:
        /* <DEDUP_REMOVED lines=13> */
.L_x_2614:
[----:B------:R-:W-:Y:S05]  /*26c40*/  BSYNC B2 ;  /* 0x0000000000027941 */ /* 0x000fea0003800000 */
.L_x_2447:
        /* <DEDUP_REMOVED lines=9> */
.L_x_2450:
[----:B------:R-:W-:Y:S05]  /*26ce0*/  BSYNC B2 ;  /* 0x0000000000027941 */ /* 0x000fea0003800000 */
.L_x_2449:
[----:B------:R-:W2:Y:S01]  /*26cf0*/  LDL R4, [R1+0x14] ;  /* 0x0000140001047983 */ /* 0x000ea20000100800 */
[----:B------:R-:W-:Y:S01]  /*26d00*/  MOV R12, RZ ;  /* 0x000000ff000c7202 */ /* 0x000fe20000000f00 */
[----:B------:R-:W-:Y:S01]  /*26d10*/  UIADD3 UR4, UP0, UR40, 0x570, URZ ;  /* 0x0000057028047890 */ /* 0x000fe2000ff1e03f */
[----:B------:R-:W-:Y:S01]  /*26d20*/  PLOP3.LUT P1, PT, PT, PT, PT, 0x80, 0x0 ;  /* 0x000000000000781c */ /* 0x000fe20003f2f070 */
[----:B------:R-:W-:Y:S01]  /*26d30*/  UMOV UR6, 0x0 ;  /* 0x0000000000067882 */ /* 0x000fe20000000000 */
[----:B------:R-:W-:Y:S01]  /*26d40*/  R2UR UR10, R12 ;  /* 0x000000000c0a72ca */ /* 0x000fe200000e0000 */
[----:B------:R-:W-:Y:S01]  /*26d50*/  UIADD3.X UR5, URZ, UR41, URZ, UP0, !UPT ;  /* 0x000000293f057290 */ /* 0x000fe200087fe43f */
[----:B------:R-:W-:Y:S01]  /*26d60*/  UMOV UR7, 0x12f00000 ;  /* 0x12f0000000077882 */ /* 0x000fe20000000000 */
[----:B--2---:R-:W-:Y:S02]  /*26d70*/  IMAD R5, R4, 0x7800, R11 ;  /* 0x0000780004057824 */ /* 0x004fe400078e020b */
[----:B------:R-:W-:-:S02]  /*26d80*/  VIADD R4, R7, 0x29890 ;  /* 0x0002989007047836 */ /* 0x000fc40000000000 */
[----:B------:R-:W-:-:S08]  /*26d90*/  VIADD R10, R5, 0x1a400 ;  /* 0x0001a400050a7836 */ /* 0x000fd00000000000 */
.L_x_2451:
        /* <DEDUP_REMOVED lines=15> */
.L_x_2452:
        /* <DEDUP_REMOVED lines=15> */
.L_x_2453:
        /* <DEDUP_REMOVED lines=13> */
.L_x_2615:
[----:B------:R-:W-:Y:S05]  /*27050*/  BSYNC B2 ;  /* 0x0000000000027941 */ /* 0x000fea0003800000 */
.L_x_2454:
[----:B------:R-:W-:Y:S01]  /*27060*/  BSSY B2, `(.L_x_2456) ;  /* 0x000000b000027945 */ /* 0x000fe20003800000 */
[----:B------:R-:W-:Y:S01]  /*27070*/  MOV R4, 0x0 ;  /* 0x0000000000047802 */ /* 0x000fe20000000f00 */
[----:B------:R-:W-:Y:S02]  /*27080*/  IMAD.MOV.U32 R5, RZ, RZ, 0x12f00000 ;  /* 0x12f00000ff057424 */ /* 0x000fe400078e00ff */
        /* <DEDUP_REMOVED lines=8> */
.L_x_2457:
[----:B------:R-:W-:Y:S05]  /*27110*/  BSYNC B2 ;  /* 0x0000000000027941 */ /* 0x000fea0003800000 */
.L_x_2456:
        /* <DEDUP_REMOVED lines=10> */
.L_x_2458:
        /* <DEDUP_REMOVED lines=10> */
.L_x_2446:
[----:B------:R-:W-:Y:S05]  /*27260*/  BSYNC B1 ;  /* 0x0000000000017941 */ /* 0x000fea0003800000 */
.L_x_2445:
        /* <DEDUP_REMOVED lines=13> */
.L_x_2425:
[----:B------:R-:W-:Y:S05]  /*27340*/  BSYNC B0 ;  /* 0x0000000000007941 */ /* 0x000fea0003800000 */
.L_x_2424:
        /* <DEDUP_REMOVED lines=23> */
.L_x_2461:
        /* <DEDUP_REMOVED lines=23> */
.L_x_2463:
        /* <DEDUP_REMOVED lines=27> */
.L_x_2464:
        /* <DEDUP_REMOVED lines=20> */
.L_x_2465:
        /* <DEDUP_REMOVED lines=19> */
.L_x_2466:
        /* <DEDUP_REMOVED lines=14> */
[----:B0-----:R-:W-:Y:S01]  /*27b30*/  ISETP.NE.AND P0, PT, R0, 0x1, PT ;  /* 0x000000010000780c */ /* 0x001fe20003f05270 */
[----:B---3--:R-:W-:Y:S01]  /*27b40*/  IMAD.MOV.U32 R0, RZ, RZ, R6 ;  /* 0x000000ffff007224 */ /* 0x008fe200078e0006 */
[----:B-1----:R-:W0:Y:S11]  /*27b50*/  S2R R5, SR_TID.X ;  /* 0x0000000000057919 */ /* 0x002e360000002100 */
        /* <DEDUP_REMOVED lines=14> */
.L_x_2467:
        /* <DEDUP_REMOVED lines=14> */
.L_x_2468:
        /* <DEDUP_REMOVED lines=13> */
.L_x_2469:
        /* <DEDUP_REMOVED lines=24> */
.L_x_2618:
[----:B--2---:R-:W-:Y:S02]  /*27f70*/  ISETP.NE.AND P0, PT, R14, RZ, PT ;  /* 0x000000ff0e00720c */ /* 0x004fe40003f05270 */
[----:B------:R-:W-:-:S11]  /*27f80*/  PLOP3.LUT P6, PT, PT, PT, PT, 0x8, 0x0 ;  /* 0x000000000000781c */ /* 0x000fd60003fce170 */
[----:B------:R-:W-:Y:S05]  /*27f90*/  @P0 BRA `(.L_x_2471) ;  /* 0x0000000800440947 */ /* 0x000fea0003800000 */
[----:B------:R-:W-:-:S03]  /*27fa0*/  UMOV UR4, 0xffffffff ;  /* 0xffffffff00047882 */ /* 0x000fc60000000000 */
[----:B------:R-:W-:Y:S05]  /*27fb0*/  BRA.DIV UR4, `(.L_x_2472) ;  /* 0x0000005204a07947 */ /* 0x000fea000b800000 */
[----:B------:R-:W-:-:S13]  /*27fc0*/  ELECT P6, URZ, PT ;  /* 0x00000000003f782f */ /* 0x000fda00038c0000 */
.L_x_2621:
[----:B------:R-:W-:Y:S05]  /*27fd0*/  @!P6 BRA `(.L_x_2473) ;  /* 0x000000040098e947 */ /* 0x000fea0003800000 */
[----:B------:R-:W-:Y:S02]  /*27fe0*/  ISETP.NE.U32.AND P0, PT, R6, RZ, PT ;  /* 0x000000ff0600720c */ /* 0x000fe40003f05070 */
[----:B-1----:R-:W-:Y:S02]  /*27ff0*/  IADD3 R5, R19, -0x1, RZ ;  /* 0xffffffff13057810 */ /* 0x002fe40007ffe0ff */
[----:B------:R-:W-:-:S13]  /*28000*/  ISETP.NE.AND.EX P0, PT, R7, RZ, PT, P0 ;  /* 0x000000ff0700720c */ /* 0x000fda0003f05300 */
        /* <DEDUP_REMOVED lines=19> */
.L_x_2474:
[----:B-1----:R-:W2:Y:S01]  /*28140*/  LDL R6, [R1+0x10] ;  /* 0x0000100001067983 */ /* 0x002ea20000100800 */
[----:B------:R-:W-:-:S03]  /*28150*/  MOV R9, 0x400 ;  /* 0x0000040000097802 */ /* 0x000fc60000000f00 */
[----:B------:R-:W3:Y:S01]  /*28160*/  LDL R7, [R1+0x18] ;  /* 0x0000180001077983 */ /* 0x000ee20000100800 */
[----:B------:R-:W1:Y:S01]  /*28170*/  S2R R10, SR_CgaCtaId ;  /* 0x00000000000a7919 */ /* 0x000e620000008800 */
[----:B------:R-:W4:Y:S01]  /*28180*/  S2R R8, SR_TID.X ;  /* 0x0000000000087919 */ /* 0x000f220000002100 */
[----:B-1----:R-:W-:Y:S02]  /*28190*/  LEA R9, R10, R9, 0x18 ;  /* 0x000000090a097211 */ /* 0x002fe400078ec0ff */
[----:B----4-:R-:W-:-:S04]  /*281a0*/  LOP3.LUT R8, R8, 0x7f, RZ, 0xc0, !PT ;  /* 0x0000007f08087812 */ /* 0x010fc800078ec0ff */
[----:B------:R-:W-:Y:S02]  /*281b0*/  ISETP.NE.AND P0, PT, R8, RZ, PT ;  /* 0x000000ff0800720c */ /* 0x000fe40003f05270 */
[----:B--2---:R-:W-:Y:S02]  /*281c0*/  LEA R6, R6, R9, 0x3 ;  /* 0x0000000906067211 */ /* 0x004fe400078e18ff */
[----:B---3--:R-:W-:-:S04]  /*281d0*/  SHF.L.U32 R7, R7, 0x1f, RZ ;  /* 0x0000001f07077819 */ /* 0x008fc800000006ff */
[----:B------:R-:W1:Y:S02]  /*281e0*/  SYNCS.PHASECHK.TRANS64.TRYWAIT P2, [R6+URZ+0x29880], R7 ;  /* 0x02988007060075a7 */ /* 0x000e64000804017f */
[----:B-1----:R-:W-:Y:S05]  /*281f0*/  @!P2 BRA `(.L_x_2475) ;  /* 0x000000500030a947 */ /* 0x002fea0003800000 */
.L_x_2622:
        /* <DEDUP_REMOVED lines=8> */
.L_x_2476:
        /* <DEDUP_REMOVED lines=22> */
.L_x_2623:
        /* <DEDUP_REMOVED lines=8> */
.L_x_2478:
        /* <DEDUP_REMOVED lines=30> */
.L_x_2473:
        /* <DEDUP_REMOVED lines=39> */
.L_x_2471:
        /* <DEDUP_REMOVED lines=8> */
[----:B------:R-:W-:-:S04]  /*28930*/  LOP3.LUT R3, R3, 0xfffffffe, RZ, 0xc0, !PT ;  /* 0xfffffffe03037812 */ /* 0x000fc800078ec0ff */
[----:B------:R-:W-:-:S04]  /*28940*/  IADD3 R3, R6, -R3, RZ ;  /* 0x8000000306037210 */ /* 0x000fc80007ffe0ff */
[----:B------:R-:W-:-:S04]  /*28950*/  SHF.L.U32 R3, R3, 0x1f, RZ ;  /* 0x0000001f03037819 */ /* 0x000fc800000006ff */
[----:B------:R-:W2:Y:S02]  /*28960*/  SYNCS.PHASECHK.TRANS64.TRYWAIT P0, [R4+URZ+0x29820], R3 ;  /* 0x02982003040075a7 */ /* 0x000ea4000800017f */
[----:B-12---:R-:W-:Y:S05]  /*28970*/  @!P0 BRA `(.L_x_2480) ;  /* 0x0000004800788947 */ /* 0x006fea0003800000 */
.L_x_2624:
[----:B------:R-:W-:Y:S05]  /*28980*/  BSYNC B0 ;  /* 0x0000000000007941 */ /* 0x000fea0003800000 */
.L_x_2479:
[----:B------:R-:W-:-:S13]  /*28990*/  ISETP.GE.AND P0, PT, R19, 0x2, PT ;  /* 0x000000021300780c */ /* 0x000fda0003f06270 */
[----:B------:R-:W-:Y:S05]  /*289a0*/  @!P0 BRA `(.L_x_2481) ;  /* 0x0000001000508947 */ /* 0x000fea0003800000 */
[----:B------:R2:W5:Y:S01]  /*289b0*/  LDL.LU R6, [R1+0x10] ;  /* 0x0000100001067983 */ /* 0x0005620000300800 */
[----:B------:R-:W-:-:S03]  /*289c0*/  VIADD R20, R19, 0xfffffffe ;  /* 0xfffffffe13147836 */ /* 0x000fc60000000000 */
[----:B------:R2:W5:Y:S04]  /*289d0*/  LDL.LU R7, [R1+0x18] ;  /* 0x0000180001077983 */ /* 0x0005680000300800 */
.L_x_2503:
[----:B-1---5:R-:W-:Y:S01]  /*289e0*/  VIADD R4, R6, 0x1 ;  /* 0x0000000106047836 */ /* 0x022fe20000000000 */
[----:B------:R-:W-:Y:S05]  /*289f0*/  YIELD ;  /* 0x0000000000007946 */ /* 0x000fea0003800000 */
[----:B------:R-:W-:Y:S01]  /*28a00*/  ISETP.NE.AND P0, PT, R4, 0x2, PT ;  /* 0x000000020400780c */ /* 0x000fe20003f05270 */
[----:B------:R-:W-:Y:S03]  /*28a10*/  BSSY B0, `(.L_x_2482) ;  /* 0x0000094000007945 */ /* 0x000fe60003800000 */
[----:B---3--:R-:W-:-:S02]  /*28a20*/  SEL R3, RZ, 0x1, P0 ;  /* 0x00000001ff037807 */ /* 0x008fc40000000000 */
[----:B------:R-:W-:Y:S02]  /*28a30*/  SEL R10, R4, RZ, P0 ;  /* 0x000000ff040a7207 */ /* 0x000fe40000000000 */
        /* <DEDUP_REMOVED lines=12> */
[----:B------:R-:W2:Y:S01]  /*28b00*/  LDL R11, [R1+0x24] ;  /* 0x00002400010b7983 */ /* 0x000ea20000100800 */
[----:B----4-:R-:W-:-:S13]  /*28b10*/  ISETP.NE.AND P0, PT, R5, 0x1, PT ;  /* 0x000000010500780c */ /* 0x010fda0003f05270 */
[----:B------:R-:W4:Y:S02]  /*28b20*/  @P0 LDC.64 R2, c[0x0][0x420] ;  /* 0x00010800ff020b82 */ /* 0x000f240000000a00 */
[----:B----4-:R-:W-:-:S04]  /*28b30*/  @P0 IMAD.HI.U32 R4, R20, R2, RZ ;  /* 0x0000000214040227 */ /* 0x010fc800078e00ff */
[----:B------:R-:W-:Y:S01]  /*28b40*/  IMAD.MOV.U32 R2, RZ, RZ, R20 ;  /* 0x000000ffff027224 */ /* 0x000fe200078e0014 */
[----:B------:R-:W-:-:S04]  /*28b50*/  @P0 SHF.R.U32.HI R2, RZ, R3, R4 ;  /* 0x00000003ff020219 */ /* 0x000fc80000011604 */
[----:B------:R-:W-:Y:S02]  /*28b60*/  SHF.R.S32.HI R3, RZ, 0x1f, R2 ;  /* 0x0000001fff037819 */ /* 0x000fe40000011402 */
[----:B------:R-:W-:-:S05]  /*28b70*/  IADD3 R8, -R2, RZ, RZ ;  /* 0x000000ff02087210 */ /* 0x000fca0007ffe1ff */
[----:B------:R-:W-:Y:S02]  /*28b80*/  IMAD R8, R5, R8, R20 ;  /* 0x0000000805087224 */ /* 0x000fe400078e0214 */
[----:B---3--:R-:W-:-:S04]  /*28b90*/  IMAD R4, R12, UR6, RZ ;  /* 0x000000060c047c24 */ /* 0x008fc8000f8e02ff */
[C---:B--2---:R-:W-:Y:S02]  /*28ba0*/  IMAD R4, R11.reuse, UR7, R4 ;  /* 0x000000070b047c24 */ /* 0x044fe4000f8e0204 */
[----:B------:R-:W-:-:S04]  /*28bb0*/  IMAD.WIDE.U32 R2, R11, UR6, R2 ;  /* 0x000000060b027c25 */ /* 0x000fc8000f8e0002 */
[----:B------:R-:W-:Y:S01]  /*28bc0*/  IMAD.IADD R3, R4, 0x1, R3 ;  /* 0x0000000104037824 */ /* 0x000fe200078e0203 */
[----:B------:R-:W-:-:S04]  /*28bd0*/  LEA R4, P0, R2, UR4, 0x2 ;  /* 0x0000000402047c11 */ /* 0x000fc8000f8010ff */
[----:B------:R-:W-:-:S05]  /*28be0*/  LEA.HI.X R5, R2, UR5, R3, 0x2, P0 ;  /* 0x0000000502057c11 */ /* 0x000fca00080f1403 */
[----:B------:R3:W5:Y:S04]  /*28bf0*/  LDG.E R2, desc[UR54][R4.64] ;  /* 0x0000003604027981 */ /* 0x000768000c1e1900 */
.L_x_2484:
[----:B---3--:R-:W3:Y:S01]  /*28c00*/  S2R R4, SR_CgaCtaId ;  /* 0x0000000000047919 */ /* 0x008ee20000008800 */
[----:B------:R-:W-:Y:S01]  /*28c10*/  MOV R3, 0x400 ;  /* 0x0000040000037802 */ /* 0x000fe20000000f00 */
[----:B------:R-:W-:Y:S01]  /*28c20*/  BSSY B1, `(.L_x_2485) ;  /* 0x0000009000017945 */ /* 0x000fe20003800000 */
[----:B------:R-:W4:Y:S02]  /*28c30*/  S2R R5, SR_TID.X ;  /* 0x0000000000057919 */ /* 0x000f240000002100 */
[----:B---3--:R-:W-:Y:S02]  /*28c40*/  LEA R3, R4, R3, 0x18 ;  /* 0x0000000304037211 */ /* 0x008fe400078ec0ff */
[----:B----4-:R-:W-:-:S03]  /*28c50*/  LOP3.LUT R5, R5, 0x7f, RZ, 0xc0, !PT ;  /* 0x0000007f05057812 */ /* 0x010fc600078ec0ff */
[----:B------:R-:W-:Y:S01]  /*28c60*/  IMAD R4, R10, 0x8, R3 ;  /* 0x000000080a047824 */ /* 0x000fe200078e0203 */
[----:B------:R-:W-:Y:S02]  /*28c70*/  SHF.L.U32 R3, R9, 0x1f, RZ ;  /* 0x0000001f09037819 */ /* 0x000fe400000006ff */
[----:B------:R-:W-:Y:S02]  /*28c80*/  ISETP.NE.AND P2, PT, R5, RZ, PT ;  /* 0x000000ff0500720c */ /* 0x000fe40003f45270 */
[----:B------:R-:W3:Y:S02]  /*28c90*/  SYNCS.PHASECHK.TRANS64.TRYWAIT P0, [R4+URZ+0x29880], R3 ;  /* 0x02988003040075a7 */ /* 0x000ee4000800017f */
[----:B---3--:R-:W-:Y:S09]  /*28ca0*/  @!P0 BRA `(.L_x_2486) ;  /* 0x0000004400cc8947 */ /* 0x008ff20003800000 */
.L_x_2625:
[----:B------:R-:W-:Y:S05]  /*28cb0*/  BSYNC B1 ;  /* 0x0000000000017941 */ /* 0x000fea0003800000 */
.L_x_2485:
[----:B------:R-:W-:Y:S04]  /*28cc0*/  BSSY B1, `(.L_x_2487) ;  /* 0x0000009000017945 */ /* 0x000fe80003800000 */
[----:B------:R-:W-:Y:S05]  /*28cd0*/  @P2 BRA `(.L_x_2488) ;  /* 0x00000000001c2947 */ /* 0x000fea0003800000 */
[----:B------:R-:W1:Y:S02]  /*28ce0*/  S2R R5, SR_TID.X ;  /* 0x0000000000057919 */ /* 0x000e640000002100 */
[----:B-1----:R-:W-:Y:S01]  /*28cf0*/  LOP3.LUT R9, R5, 0x1f, RZ, 0xc0, !PT ;  /* 0x0000001f05097812 */ /* 0x002fe200078ec0ff */
[----:B------:R-:W-:-:S03]  /*28d00*/  IMAD.MOV.U32 R5, RZ, RZ, 0x5000 ;  /* 0x00005000ff057424 */ /* 0x000fc600078e00ff */
[----:B------:R-:W-:Y:S01]  /*28d10*/  ISETP.NE.AND P0, PT, R9, RZ, PT ;  /* 0x000000ff0900720c */ /* 0x000fe20003f05270 */
[----:B------:R4:W-:-:S12]  /*28d20*/  SYNCS.ARRIVE.TRANS64 RZ, [R4+URZ+0x29870], R5 ;  /* 0x0298700504ff79a7 */ /* 0x0009d8000800003f */
[----:B----4-:R-:W-:Y:S05]  /*28d30*/  @!P0 BRA `(.L_x_2488) ;  /* 0x0000000000048947 */ /* 0x010fea0003800000 */
[----:B------:R-:W-:Y:S01]  /*28d40*/  BPT.TRAP 0x1 ;  /* 0x000000040000795c */ /* 0x000fe20000300000 */
.L_x_2488:
[----:B------:R-:W-:Y:S05]  /*28d50*/  BSYNC B1 ;  /* 0x0000000000017941 */ /* 0x000fea0003800000 */
.L_x_2487:
[----:B-1----:R-:W4:Y:S04]  /*28d60*/  LDL R9, [R1+0x10] ;  /* 0x0000100001097983 */ /* 0x002f280000100800 */
[----:B------:R-:W2:Y:S01]  /*28d70*/  LDL R5, [R1+0x2c] ;  /* 0x00002c0001057983 */ /* 0x000ea20000100800 */
[----:B------:R-:W-:Y:S01]  /*28d80*/  MOV R10, 0x400 ;  /* 0x00000400000a7802 */ /* 0x000fe20000000f00 */
[----:B------:R-:W-:Y:S01]  /*28d90*/  IMAD.MOV.U32 R12, RZ, RZ, RZ ;  /* 0x000000ffff0c7224 */ /* 0x000fe200078e00ff */
[----:B------:R-:W-:Y:S01]  /*28da0*/  UIADD3 UR4, UP0, UR40, 0x470, URZ ;  /* 0x0000047028047890 */ /* 0x000fe2000ff1e03f */
[----:B------:R-:W1:Y:S01]  /*28db0*/  S2R R11, SR_CgaCtaId ;  /* 0x00000000000b7919 */ /* 0x000e620000008800 */
[----:B------:R-:W-:Y:S01]  /*28dc0*/  PLOP3.LUT P0, PT, PT, PT, PT, 0x80, 0x0 ;  /* 0x000000000000781c */ /* 0x000fe20003f0f070 */
[----:B------:R-:W-:Y:S01]  /*28dd0*/  UMOV UR6, 0x0 ;  /* 0x0000000000067882 */ /* 0x000fe20000000000 */
[----:B------:R-:W-:Y:S01]  /*28de0*/  R2UR UR10, R12 ;  /* 0x000000000c0a72ca */ /* 0x000fe200000e0000 */
[----:B------:R-:W-:Y:S01]  /*28df0*/  UIADD3.X UR5, URZ, UR41, URZ, UP0, !UPT ;  /* 0x000000293f057290 */ /* 0x000fe200087fe43f */
[----:B------:R-:W-:Y:S01]  /*28e00*/  UMOV UR7, 0x14f00000 ;  /* 0x14f0000000077882 */ /* 0x000fe20000000000 */
[----:B-1----:R-:W-:-:S05]  /*28e10*/  LEA R10, R11, R10, 0x18 ;  /* 0x0000000a0b0a7211 */ /* 0x002fca00078ec0ff */
[----:B----4-:R-:W-:Y:S02]  /*28e20*/  IMAD R9, R9, 0x5000, R10 ;  /* 0x0000500009097824 */ /* 0x010fe400078e020a */
[----:B--2---:R-:W-:-:S03]  /*28e30*/  IMAD R5, R8, 0xa0, R5 ;  /* 0x000000a008057824 */ /* 0x004fc600078e0205 */
[----:B------:R-:W-:Y:S01]  /*28e40*/  IADD3 R8, R9, 0xa400, RZ ;  /* 0x0000a40009087810 */ /* 0x000fe20007ffe0ff */
[----:B------:R-:W-:-:S07]  /*28e50*/  VIADD R9, R4, 0x29870 ;  /* 0x0002987004097836 */ /* 0x000fce0000000000 */
.L_x_2489:
        /* <DEDUP_REMOVED lines=13> */
.L_x_2626:
[----:B------:R-:W-:Y:S05]  /*28f30*/  BSYNC B1 ;  /* 0x0000000000017941 */ /* 0x000fea0003800000 */
.L_x_2490:
[----:B------:R-:W-:Y:S01]  /*28f40*/  BSSY B1, `(.L_x_2492) ;  /* 0x000000b000017945 */ /* 0x000fe20003800000 */
[----:B------:R-:W-:Y:S02]  /*28f50*/  IMAD.MOV.U32 R10, RZ, RZ, 0x0 ;  /* 0x00000000ff0a7424 */ /* 0x000fe400078e00ff */
[----:B------:R-:W-:Y:S01]  /*28f60*/  IMAD.MOV.U32 R11, RZ, RZ, 0x14f00000 ;  /* 0x14f00000ff0b7424 */ /* 0x000fe200078e00ff */
[----:B------:R-:W-:Y:S06]  /*28f70*/  @P2 BRA `(.L_x_2493) ;  /* 0x00000000001c2947 */ /* 0x000fec0003800000 */
[----:B------:R-:W2:Y:S01]  /*28f80*/  S2R R8, SR_TID.X ;  /* 0x0000000000087919 */ /* 0x000ea20000002100 */
[----:B-1-3--:R-:W-:-:S04]  /*28f90*/  IMAD.MOV.U32 R3, RZ, RZ, 0x7800 ;  /* 0x00007800ff037424 */ /* 0x00afc800078e00ff */
[----:B------:R4:W-:Y:S01]  /*28fa0*/  SYNCS.ARRIVE.TRANS64 RZ, [R4+URZ+0x29830], R3 ;  /* 0x0298300304ff79a7 */ /* 0x0009e2000800003f */
[----:B--2---:R-:W-:-:S04]  /*28fb0*/  LOP3.LUT R8, R8, 0x1f, RZ, 0xc0, !PT ;  /* 0x0000001f08087812 */ /* 0x004fc800078ec0ff */
[----:B------:R-:W-:-:S13]  /*28fc0*/  ISETP.NE.AND P0, PT, R8, RZ, PT ;  /* 0x000000ff0800720c */ /* 0x000fda0003f05270 */
[----:B----4-:R-:W-:Y:S05]  /*28fd0*/  @!P0 BRA `(.L_x_2493) ;  /* 0x0000000000048947 */ /* 0x010fea0003800000 */
[----:B------:R-:W-:Y:S01]  /*28fe0*/  BPT.TRAP 0x1 ;  /* 0x000000040000795c */ /* 0x000fe20000300000 */
.L_x_2493:
[----:B------:R-:W-:Y:S05]  /*28ff0*/  BSYNC B1 ;  /* 0x0000000000017941 */ /* 0x000fea0003800000 */
.L_x_2492:
[----:B-1-3--:R-:W2:Y:S01]  /*29000*/  LDL R3, [R1+0x10] ;  /* 0x0000100001037983 */ /* 0x00aea20000100800 */
[----:B------:R-:W-:Y:S01]  /*29010*/  MOV R8, 0x400 ;  /* 0x0000040000087802 */ /* 0x000fe20000000f00 */
[----:B------:R-:W-:Y:S01]  /*29020*/  UIADD3 UR4, UP0, UR40, 0x370, URZ ;  /* 0x0000037028047890 */ /* 0x000fe2000ff1e03f */
[----:B------:R-:W-:Y:S01]  /*29030*/  R2UR UR10, R12 ;  /* 0x000000000c0a72ca */ /* 0x000fe200000e0000 */
[----:B------:R-:W1:Y:S01]  /*29040*/  S2R R9, SR_CgaCtaId ;  /* 0x0000000000097919 */ /* 0x000e620000008800 */
[----:B------:R-:W-:Y:S01]  /*29050*/  R2UR UR6, R10 ;  /* 0x000000000a0672ca */ /* 0x000fe200000e0000 */
[----:B------:R-:W-:Y:S01]  /*29060*/  UIADD3.X UR5, URZ, UR41, URZ, UP0, !UPT ;  /* 0x000000293f057290 */ /* 0x000fe200087fe43f */
[----:B------:R-:W-:Y:S02]  /*29070*/  R2UR UR7, R11 ;  /* 0x000000000b0772ca */ /* 0x000fe400000e0000 */
[----:B------:R-:W-:Y:S02]  /*29080*/  PLOP3.LUT P0, PT, PT, PT, PT, 0x80, 0x0 ;  /* 0x000000000000781c */ /* 0x000fe40003f0f070 */
[----:B------:R-:W-:-:S02]  /*29090*/  IADD3 R4, R4, 0x29830, RZ ;  /* 0x0002983004047810 */ /* 0x000fc40007ffe0ff */
[----:B-1----:R-:W-:-:S05]  /*290a0*/  LEA R8, R9, R8, 0x18 ;  /* 0x0000000809087211 */ /* 0x002fca00078ec0ff */
[----:B--2---:R-:W-:-:S04]  /*290b0*/  IMAD R3, R3, 0x7800, R8 ;  /* 0x0000780003037824 */ /* 0x004fc800078e0208 */
[----:B------:R-:W-:-:S07]  /*290c0*/  VIADD R8, R3, 0x1a400 ;  /* 0x0001a40003087836 */ /* 0x000fce0000000000 */
.L_x_2494:
        /* <DEDUP_REMOVED lines=15> */
.L_x_2495:
        /* <DEDUP_REMOVED lines=15> */
.L_x_2496:
        /* <DEDUP_REMOVED lines=10> */
.L_x_2483:
[----:B------:R-:W-:Y:S05]  /*29350*/  BSYNC B0 ;  /* 0x0000000000007941 */ /* 0x000fea0003800000 */
.L_x_2482:
[----:B------:R-:W-:-:S06]  /*29360*/  UISETP.NE.AND UP0, UPT, UR37, 0x3, UPT ;  /* 0x000000032500788c */ /* 0x000fcc000bf05270 */
[----:B------:R-:W-:-:S13]  /*29370*/  PLOP3.LUT P0, PT, PT, PT, UP0, 0x80, 0x0 ;  /* 0x000000000000781c */ /* 0x000fda0003f0f008 */
[----:B------:R-:W-:Y:S05]  /*29380*/  @!P0 BRA `(.L_x_2497) ;  /* 0x0000000000048947 */ /* 0x000fea0003800000 */
[----:B------:R-:W-:Y:S01]  /*29390*/  BPT.TRAP 0x1 ;  /* 0x000000040000795c */ /* 0x000fe20000300000 */
.L_x_2497:
[----:B------:R-:W3:Y:S01]  /*293a0*/  S2R R5, SR_CgaCtaId ;  /* 0x0000000000057919 */ /* 0x000ee20000008800 */
[----:B------:R-:W-:Y:S01]  /*293b0*/  IMAD.U32 R3, RZ, RZ, UR39 ;  /* 0x00000027ff037e24 */ /* 0x000fe2000f8e00ff */
[----:B------:R-:W-:Y:S01]  /*293c0*/  MOV R4, 0x400 ;  /* 0x0000040000047802 */ /* 0x000fe20000000f00 */
[----:B------:R-:W-:Y:S03]  /*293d0*/  BSSY B0, `(.L_x_2498) ;  /* 0x0000009000007945 */ /* 0x000fe60003800000 */
[----:B------:R-:W-:Y:S02]  /*293e0*/  ISETP.NE.AND P0, PT, R3, 0x3, PT ;  /* 0x000000030300780c */ /* 0x000fe40003f05270 */
[----:B------:R-:W-:-:S04]  /*293f0*/  LOP3.LUT R3, R7, 0x1, RZ, 0x3c, !PT ;  /* 0x0000000107037812 */ /* 0x000fc800078e3cff */
[----:B------:R-:W-:Y:S02]  /*29400*/  SHF.L.U32 R3, R3, 0x1f, RZ ;  /* 0x0000001f03037819 */ /* 0x000fe400000006ff */
[----:B---3--:R-:W-:-:S04]  /*29410*/  LEA R4, R5, R4, 0x18 ;  /* 0x0000000405047211 */ /* 0x008fc800078ec0ff */
[----:B------:R-:W-:-:S04]  /*29420*/  LEA R4, R6, R4, 0x3 ;  /* 0x0000000406047211 */ /* 0x000fc800078e18ff */
[----:B------:R-:W3:Y:S01]  /*29430*/  SYNCS.PHASECHK.TRANS64.TRYWAIT P2, [R4+URZ+0x29870], R3 ;  /* 0x02987003040075a7 */ /* 0x000ee2000804017f */
[----:B------:R4:W-:Y:S02]  /*29440*/  STL [R1+0x4], R4 ;  /* 0x0000040401007387 */ /* 0x0009e40000100800 */
[----:B---34-:R-:W-:Y:S05]  /*29450*/  @!P2 BRA `(.L_x_2499) ;  /* 0x000000400008a947 */ /* 0x018fea0003800000 */
.L_x_2627:
[----:B------:R-:W-:Y:S05]  /*29460*/  BSYNC B0 ;  /* 0x0000000000007941 */ /* 0x000fea0003800000 */
.L_x_2498:
[----:B------:R-:W-:Y:S05]  /*29470*/  @!P0 BRA `(.L_x_2500) ;  /* 0x0000000000048947 */ /* 0x000fea0003800000 */
[----:B------:R-:W-:Y:S01]  /*29480*/  BPT.TRAP 0x1 ;  /* 0x000000040000795c */ /* 0x000fe20000300000 */
.L_x_2500:
[----:B---3--:R-:W3:Y:S01]  /*29490*/  LDL R4, [R1+0x4] ;  /* 0x0000040001047983 */ /* 0x008ee20000100800 */
[----:B------:R-:W-:Y:S01]  /*294a0*/  SHF.L.U32 R3, R7, 0x1f, RZ ;  /* 0x0000001f07037819 */ /* 0x000fe200000006ff */
[----:B------:R-:W-:-:S03]  /*294b0*/  IMAD R12, R6, 0x5000, RZ ;  /* 0x00005000060c7824 */ /* 0x000fc600078e02ff */
[----:B---3--:R-:W3:Y:S02]  /*294c0*/  SYNCS.PHASECHK.TRANS64.TRYWAIT P2, [R4+URZ+0x29860], R3 ;  /* 0x02986003040075a7 */ /* 0x008ee4000804017f */
[----:B---3--:R-:W-:Y:S05]  /*294d0*/  @!P2 BRA `(.L_x_2501) ;  /* 0x000000400000a947 */ /* 0x008fea0003800000 */
.L_x_2628:
[----:B---3--:R-:W3:Y:S04]  /*294e0*/  LDL R4, [R1+0x34] ;  /* 0x0000340001047983 */ /* 0x008ee80000100800 */
[----:B------:R-:W4:Y:S01]  /*294f0*/  LDL R15, [R1+0x30] ;  /* 0x00003000010f7983 */ /* 0x000f220000100800 */
[----:B------:R-:W-:Y:S01]  /*29500*/  MOV R13, 0x400 ;  /* 0x00000400000d7802 */ /* 0x000fe20000000f00 */
[----:B------:R-:W-:Y:S05]  /*29510*/  WARPSYNC.ALL ;  /* 0x0000000000007948 */ /* 0x000fea0003800000 */
[----:B------:R-:W5:Y:S01]  /*29520*/  S2R R14, SR_CgaCtaId ;  /* 0x00000000000e7919 */ /* 0x000f620000008800 */
[----:B------:R-:W-:Y:S01]  /*29530*/  IMAD.MOV.U32 R16, RZ, RZ, 0x40 ;  /* 0x00000040ff107424 */ /* 0x000fe200078e00ff */
[----:B-1----:R-:W1:Y:S01]  /*29540*/  S2R R9, SR_TID.X ;  /* 0x0000000000097919 */ /* 0x002e620000002100 */
[----:B-----5:R-:W-:-:S02]  /*29550*/  LEA R13, R14, R13, 0x18 ;  /* 0x0000000d0e0d7211 */ /* 0x020fc400078ec0ff */
[----:B-1----:R-:W-:-:S04]  /*29560*/  LOP3.LUT P2, RZ, R9, 0x4, RZ, 0xc0, !PT ;  /* 0x0000000409ff7812 */ /* 0x002fc8000784c0ff */
        /* <DEDUP_REMOVED lines=77> */
.L_x_2502:
        /* <DEDUP_REMOVED lines=11> */
.L_x_2481:
[----:B------:R-:W-:Y:S04]  /*29af0*/  BSSY B0, `(.L_x_2504) ;  /* 0x000000f000007945 */ /* 0x000fe80003800000 */
[----:B------:R-:W-:Y:S05]  /*29b00*/  @P1 BRA `(.L_x_2505) ;  /* 0x0000000000341947 */ /* 0x000fea0003800000 */
[----:B------:R-:W4:Y:S01]  /*29b10*/  S2R R5, SR_LANEID ;  /* 0x0000000000057919 */ /* 0x000f220000000000 */
[----:B------:R-:W-:Y:S01]  /*29b20*/  VOTEU.ANY UR4, UPT, PT ;  /* 0x0000000000047886 */ /* 0x000fe200038e0100 */
[----:B-1-3--:R-:W1:Y:S01]  /*29b30*/  LDC.64 R2, c[0x0][0xc38] ;  /* 0x00030e00ff027b82 */ /* 0x00ae620000000a00 */
[----:B------:R-:W4:Y:S02]  /*29b40*/  FLO.U32 R0, UR4 ;  /* 0x0000000400007d00 */ /* 0x000f2400080e0000 */
[----:B----4-:R-:W-:-:S06]  /*29b50*/  ISETP.EQ.U32.AND P0, PT, R0, R5, PT ;  /* 0x000000050000720c */ /* 0x010fcc0003f02070 */
[----:B------:R-:W1:Y:S07]  /*29b60*/  POPC R5, UR4 ;  /* 0x0000000400057d09 */ /* 0x000e6e0008000000 */
[----:B-1----:R-:W3:Y:S01]  /*29b70*/  @P0 ATOMG.E.ADD.STRONG.GPU PT, R3, desc[UR54][R2.64], R5 ;  /* 0x00000005020309a8 */ /* 0x002ee200081ee1f6 */
[----:B------:R-:W1:Y:S02]  /*29b80*/  S2R R4, SR_LTMASK ;  /* 0x0000000000047919 */ /* 0x000e640000003900 */
[----:B-1----:R-:W-:-:S04]  /*29b90*/  LOP3.LUT R4, R4, UR4, RZ, 0xc0, !PT ;  /* 0x0000000404047c12 */ /* 0x002fc8000f8ec0ff */
[----:B-----5:R-:W1:Y:S01]  /*29ba0*/  POPC R7, R4 ;  /* 0x0000000400077309 */ /* 0x020e620000000000 */
[----:B---3--:R-:W1:Y:S02]  /*29bb0*/  SHFL.IDX PT, R0, R3, R0, 0x1f ;  /* 0x00001f0003007589 */ /* 0x008e6400000e0000 */
[----:B-1----:R-:W-:-:S05]  /*29bc0*/  IADD3 R0, R0, UR38, R7 ;  /* 0x0000002600007c10 */ /* 0x002fca000fffe007 */
[----:B------:R4:W-:Y:S02]  /*29bd0*/  STL [R1], R0 ;  /* 0x0000000001007387 */ /* 0x0009e40000100800 */
.L_x_2505:
[----:B------:R-:W-:Y:S05]  /*29be0*/  BSYNC B0 ;  /* 0x0000000000007941 */ /* 0x000fea0003800000 */
.L_x_2504:
[----:B------:R-:W-:-:S06]  /*29bf0*/  UISETP.NE.AND UP0, UPT, UR37, 0x3, UPT ;  /* 0x000000032500788c */ /* 0x000fcc000bf05270 */
[----:B------:R-:W-:-:S13]  /*29c00*/  PLOP3.LUT P0, PT, PT, PT, UP0, 0x80, 0x0 ;  /* 0x000000000000781c */ /* 0x000fda0003f0f008 */
[----:B------:R-:W-:Y:S05]  /*29c10*/  @!P0 BRA `(.L_x_2506) ;  /* 0x0000000000048947 */ /* 0x000fea0003800000 */
[----:B------:R-:W-:Y:S01]  /*29c20*/  BPT.TRAP 0x1 ;  /* 0x000000040000795c */ /* 0x000fe20000300000 */
.L_x_2506:
[----:B-1-3--:R-:W3:Y:S04]  /*29c30*/  LDL R3, [R1+0x18] ;  /* 0x0000180001037983 */ /* 0x00aee80000100800 */
[----:B----4-:R-:W4:Y:S01]  /*29c40*/  LDL R0, [R1+0x10] ;  /* 0x0000100001007983 */ /* 0x010f220000100800 */
[----:B------:R-:W1:Y:S01]  /*29c50*/  S2R R4, SR_CgaCtaId ;  /* 0x0000000000047919 */ /* 0x000e620000008800 */
[----:B------:R-:W-:-:S04]  /*29c60*/  MOV R2, 0x400 ;  /* 0x0000040000027802 */ /* 0x000fc80000000f00 */
[----:B-1----:R-:W-:Y:S01]  /*29c70*/  LEA R2, R4, R2, 0x18 ;  /* 0x0000000204027211 */ /* 0x002fe200078ec0ff */
[----:B------:R-:W-:Y:S01]  /*29c80*/  BSSY B0, `(.L_x_2507) ;  /* 0x0000008000007945 */ /* 0x000fe20003800000 */
[----:B---3--:R-:W-:-:S04]  /*29c90*/  LOP3.LUT R3, R3, 0x1, RZ, 0x3c, !PT ;  /* 0x0000000103037812 */ /* 0x008fc800078e3cff */
[----:B------:R-:W-:Y:S02]  /*29ca0*/  SHF.L.U32 R3, R3, 0x1f, RZ ;  /* 0x0000001f03037819 */ /* 0x000fe400000006ff */
[----:B----4-:R-:W-:-:S04]  /*29cb0*/  LEA R20, R0, R2, 0x3 ;  /* 0x0000000200147211 */ /* 0x010fc800078e18ff */
[----:B------:R-:W1:Y:S01]  /*29cc0*/  SYNCS.PHASECHK.TRANS64.TRYWAIT P0, [R20+URZ+0x29870], R3 ;  /* 0x02987003140075a7 */ /* 0x000e62000800017f */
[----:B------:R-:W-:-:S05]  /*29cd0*/  IMAD.U32 R0, RZ, RZ, UR39 ;  /* 0x00000027ff007e24 */ /* 0x000fca000f8e00ff */
[----:B------:R-:W-:Y:S01]  /*29ce0*/  ISETP.NE.AND P2, PT, R0, 0x3, PT ;  /* 0x000000030000780c */ /* 0x000fe20003f45270 */
[----:B-1----:R-:W-:-:S12]  /*29cf0*/  @!P0 BRA `(.L_x_2508) ;  /* 0x0000003800108947 */ /* 0x002fd80003800000 */
.L_x_2629:
[----:B------:R-:W-:Y:S05]  /*29d00*/  BSYNC B0 ;  /* 0x0000000000007941 */ /* 0x000fea0003800000 */
.L_x_2507:
[----:B------:R-:W-:Y:S05]  /*29d10*/  @!P2 BRA `(.L_x_2509) ;  /* 0x000000000004a947 */ /* 0x000fea0003800000 */
[----:B------:R-:W-:Y:S01]  /*29d20*/  BPT.TRAP 0x1 ;  /* 0x000000040000795c */ /* 0x000fe20000300000 */
.L_x_2509:
[----:B------:R-:W1:Y:S02]  /*29d30*/  LDL R0, [R1+0x18] ;  /* 0x0000180001007983 */ /* 0x000e640000100800 */
[----:B-1----:R-:W-:-:S04]  /*29d40*/  SHF.L.U32 R3, R0, 0x1f, RZ ;  /* 0x0000001f00037819 */ /* 0x002fc800000006ff */
[----:B------:R-:W1:Y:S02]  /*29d50*/  SYNCS.PHASECHK.TRANS64.TRYWAIT P0, [R20+URZ+0x29860], R3 ;  /* 0x02986003140075a7 */ /* 0x000e64000800017f */
[----:B-1----:R-:W-:Y:S05]  /*29d60*/  @!P0 BRA `(.L_x_2510) ;  /* 0x0000003800088947 */ /* 0x002fea0003800000 */
.L_x_2630:
[----:B------:R-:W3:Y:S04]  /*29d70*/  LDL R0, [R1+0x10] ;  /* 0x0000100001007983 */ /* 0x000ee80000100800 */
[----:B------:R-:W4:Y:S04]  /*29d80*/  LDL R2, [R1+0x34] ;  /* 0x0000340001027983 */ /* 0x000f280000100800 */
[----:B------:R-:W2:Y:S01]  /*29d90*/  LDL R11, [R1+0x30] ;  /* 0x00003000010b7983 */ /* 0x000ea20000100800 */
[----:B------:R-:W-:Y:S01]  /*29da0*/  MOV R8, 0x400 ;  /* 0x0000040000087802 */ /* 0x000fe20000000f00 */
[----:B------:R-:W-:Y:S05]  /*29db0*/  WARPSYNC.ALL ;  /* 0x0000000000007948 */ /* 0x000fea0003800000 */
[----:B------:R-:W0:Y:S01]  /*29dc0*/  S2R R10, SR_CgaCtaId ;  /* 0x00000000000a7919 */ /* 0x000e220000008800 */
[----:B------:R-:W-:Y:S01]  /*29dd0*/  IMAD.MOV.U32 R12, RZ, RZ, 0x40 ;  /* 0x00000040ff0c7424 */ /* 0x000fe200078e00ff */
[----:B------:R-:W1:Y:S01]  /*29de0*/  S2R R9, SR_TID.X ;  /* 0x0000000000097919 */ /* 0x000e620000002100 */
[----:B0-----:R-:W-:-:S02]  /*29df0*/  LEA R8, R10, R8, 0x18 ;  /* 0x000000080a087211 */ /* 0x001fc400078ec0ff */
[----:B-1----:R-:W-:-:S04]  /*29e00*/  LOP3.LUT P0, RZ, R9, 0x4, RZ, 0xc0, !PT ;  /* 0x0000000409ff7812 */ /* 0x002fc8000780c0ff */
[----:B------:R-:W-:Y:S01]  /*29e10*/  SEL R12, R12, 0xffffffc0, !P0 ;  /* 0xffffffc00c0c7807 */ /* 0x000fe20004000000 */
[----:B---3--:R-:W-:-:S05]  /*29e20*/  IMAD R0, R0, 0x5000, RZ ;  /* 0x0000500000007824 */ /* 0x008fca00078e02ff */
[C---:B----4-:R-:W-:Y:S02]  /*29e30*/  LOP3.LUT R2, R0.reuse, R2, RZ, 0xfc, !PT ;  /* 0x0000000200027212 */ /* 0x050fe400078efcff */
[----:B--2---:R-:W-:-:S03]  /*29e40*/  LOP3.LUT R0, R0, R11, RZ, 0xfc, !PT ;  /* 0x0000000b00007212 */ /* 0x004fc600078efcff */
[C---:B------:R-:W-:Y:S02]  /*29e50*/  IMAD.IADD R2, R8.reuse, 0x1, R2 ;  /* 0x0000000108027824 */ /* 0x040fe400078e0202 */
[----:B------:R-:W-:-:S03]  /*29e60*/  IMAD.IADD R0, R8, 0x1, R0 ;  /* 0x0000000108007824 */ /* 0x000fc600078e0200 */
[----:B-----5:R-:W0:Y:S01]  /*29e70*/  LDSM.16.MT88.4 R4, [R2+0xa400] ;  /* 0x00a400000204783b */ /* 0x020e220000004200 */
[----:B------:R-:W-:Y:S02]  /*29e80*/  IADD3 R3, R12, R2, RZ ;  /* 0x000000020c037210 */ /* 0x000fe40007ffe0ff */
        /* <DEDUP_REMOVED lines=67> */
.L_x_2511:
        /* <DEDUP_REMOVED lines=14> */
.L_x_2462:
[----:B------:R-:W-:Y:S05]  /*2a3a0*/  BSYNC B6 ;  /* 0x0000000000067941 */ /* 0x000fea0003800000 */
.L_x_2460:
        /* <DEDUP_REMOVED lines=13> */
.L_x_2512:
        /* <DEDUP_REMOVED lines=17> */
[----:B------:R-:W-:Y:S01]  /*2a590*/  ISETP.GE.U32.AND P5, PT, R7, 0x10, PT ;  /* 0x000000100700780c */ /* 0x000fe20003fa6070 */
[----:B------:R-:W-:Y:S01]  /*2a5a0*/  SHFL.IDX PT, R4, R6, 0x1, 0x1f ;  /* 0x00201f0006047f89 */ /* 0x000fe200000e0000 */
[----:B0-----:R-:W-:Y:S01]  /*2a5b0*/  IMAD.MOV.U32 R3, RZ, RZ, RZ ;  /* 0x000000ffff037224 */ /* 0x001fe200078e00ff */
[----:B---3--:R-:W-:-:S02]  /*2a5c0*/  @!P1 MOV R3, R2 ;  /* 0x0000000200039202 */ /* 0x008fc40000000f00 */
[----:B------:R-:W-:-:S03]  /*2a5d0*/  ISETP.NE.AND P1, PT, R7, RZ, PT ;  /* 0x000000ff0700720c */ /* 0x000fc60003f25270 */
        /* <DEDUP_REMOVED lines=15> */
[----:B------:R0:W1:Y:S02]  /*2a6d0*/  SHFL.IDX PT, R14, R2, 0x1f, 0x1f ;  /* 0x03e01f00020e7f89 */ /* 0x00006400000e0000 */
.L_x_2640:
[----:B------:R-:W-:Y:S02]  /*2a6e0*/  ULDC UR4, c[0x0][0xc10] ;  /* 0x0003040000047ab9 */ /* 0x000fe40000000800 */
[----:B------:R-:W-:-:S04]  /*2a6f0*/  IMAD.U32 R5, RZ, RZ, UR4 ;  /* 0x00000004ff057e24 */ /* 0x000fc8000f8e00ff */
[----:B-1----:R-:W-:-:S04]  /*2a700*/  IMAD R7, R14, R5, RZ ;  /* 0x000000050e077224 */ /* 0x002fc800078e02ff */
[----:B------:R-:W-:-:S05]  /*2a710*/  IMAD.IADD R4, R4, 0x1, R7 ;  /* 0x0000000104047824 */ /* 0x000fca00078e0207 */
[----:B------:R-:W-:-:S13]  /*2a720*/  ISETP.GT.AND P6, PT, R4, R0, PT ;  /* 0x000000000400720c */ /* 0x000fda0003fc4270 */
[----:B------:R-:W-:Y:S05]  /*2a730*/  @P6 BRA `(.L_x_2515) ;  /* 0x0000000000a46947 */ /* 0x000fea0003800000 */
.L_x_2520:
        /* <DEDUP_REMOVED lines=9> */
[----:B------:R-:W-:Y:S01]  /*2a7d0*/  IMAD.IADD R6, R2, 0x1, R3 ;  /* 0x0000000102067824 */ /* 0x000fe200078e0203 */
[----:B------:R-:W-:-:S04]  /*2a7e0*/  MOV R3, RZ ;  /* 0x000000ff00037202 */ /* 0x000fc80000000f00 */
[----:B------:R-:W-:-:S13]  /*2a7f0*/  ISETP.GE.OR P6, PT, R6, R5, !P0 ;  /* 0x000000050600720c */ /* 0x000fda00047c6670 */
[----:B-1----:R-:W-:Y:S05]  /*2a800*/  @P6 BRA `(.L_x_2518) ;  /* 0x00000000000c6947 */ /* 0x002fea0003800000 */
[----:B------:R-:W0:Y:S02]  /*2a810*/  LDC.64 R2, c[0x0][0xc58] ;  /* 0x00031600ff027b82 */ /* 0x000e240000000a00 */
[----:B0-----:R-:W-:-:S06]  /*2a820*/  IMAD.WIDE R2, R6, 0x4, R2 ;  /* 0x0000000406027825 */ /* 0x001fcc00078e0202 */
[----:B------:R0:W5:Y:S02]  /*2a830*/  LDG.E R3, desc[UR54][R2.64] ;  /* 0x0000003602037981 */ /* 0x000164000c1e1900 */
.L_x_2518:
[----:B------:R-:W-:Y:S05]  /*2a840*/  BSYNC B0 ;  /* 0x0000000000007941 */ /* 0x000fea0003800000 */
.L_x_2517:
        /* <DEDUP_REMOVED lines=18> */
.L_x_2648:
[----:B------:R-:W-:Y:S02]  /*2a970*/  ULDC UR4, c[0x0][0xc10] ;  /* 0x0003040000047ab9 */ /* 0x000fe40000000800 */
[----:B------:R-:W-:-:S04]  /*2a980*/  IMAD.U32 R5, RZ, RZ, UR4 ;  /* 0x00000004ff057e24 */ /* 0x000fc8000f8e00ff */
[----:B-1----:R-:W-:-:S04]  /*2a990*/  IMAD R7, R14, R5, RZ ;  /* 0x000000050e077224 */ /* 0x002fc800078e02ff */
[----:B------:R-:W-:-:S05]  /*2a9a0*/  IMAD.IADD R4, R7, 0x1, R4 ;  /* 0x0000000107047824 */ /* 0x000fca00078e0204 */
[----:B------:R-:W-:-:S13]  /*2a9b0*/  ISETP.GT.AND P6, PT, R4, R0, PT ;  /* 0x000000000400720c */ /* 0x000fda0003fc4270 */
[----:B------:R-:W-:Y:S05]  /*2a9c0*/  @!P6 BRA `(.L_x_2520) ;  /* 0xfffffffc005ce947 */ /* 0x000fea000383ffff */
.L_x_2515:
        /* <DEDUP_REMOVED lines=8> */
.L_x_2652:
[----:B------:R-:W-:Y:S01]  /*2aa50*/  ISETP.NE.AND P0, PT, R6, RZ, PT ;  /* 0x000000ff0600720c */ /* 0x000fe20003f05270 */
[----:B------:R-:W-:-:S12]  /*2aa60*/  IMAD.MOV.U32 R9, RZ, RZ, RZ ;  /* 0x000000ffff097224 */ /* 0x000fd800078e00ff */
[----:B------:R-:W-:Y:S05]  /*2aa70*/  @!P0 BRA `(.L_x_2522) ;  /* 0x0000000000108947 */ /* 0x000fea0003800000 */
[----:B------:R-:W-:Y:S01]  /*2aa80*/  UMOV UR4, 0xffffffff ;  /* 0xffffffff00047882 */ /* 0x000fe20000000000 */
[----:B------:R-:W-:Y:S02]  /*2aa90*/  IADD3 R12, R7, -0x1, RZ ;  /* 0xffffffff070c7810 */ /* 0x000fe40007ffe0ff */
[----:B------:R-:W-:Y:S05]  /*2aaa0*/  BRA.DIV UR4, `(.L_x_2523) ;  /* 0x0000003204fc7947 */ /* 0x000fea000b800000 */
[----:B------:R3:W4:Y:S02]  /*2aab0*/  SHFL.IDX PT, R9, R2, R12, 0x1f ;  /* 0x00001f0c02097589 */ /* 0x00072400000e0000 */
.L_x_2522:
[----:B------:R-:W5:Y:S01]  /*2aac0*/  LDL.LU R6, [R1+0xc] ;  /* 0x00000c0001067983 */ /* 0x000f620000300800 */
[----:B01-3--:R-:W0:Y:S01]  /*2aad0*/  LDC.64 R2, c[0x0][0xc68] ;  /* 0x00031a00ff027b82 */ /* 0x00be220000000a00 */
[----:B-----5:R-:W-:-:S04]  /*2aae0*/  IMAD.IADD R6, R7, 0x1, R6 ;  /* 0x0000000107067824 */ /* 0x020fc800078e0206 */
[----:B0-----:R-:W-:Y:S01]  /*2aaf0*/  IMAD.WIDE R2, R6, 0x4, R2 ;  /* 0x0000000406027825 */ /* 0x001fe200078e0202 */
[----:B------:R2:W-:Y:S04]  /*2ab00*/  STL [R1+0xc], R6 ;  /* 0x00000c0601007387 */ /* 0x0005e80000100800 */
[----:B------:R-:W2:Y:S01]  /*2ab10*/  LDG.E R7, desc[UR54][R2.64] ;  /* 0x0000003602077981 */ /* 0x000ea2000c1e1900 */
[----:B----4-:R-:W-:-:S05]  /*2ab20*/  IMAD R9, R9, R5, R8 ;  /* 0x0000000509097224 */ /* 0x010fca00078e0208 */
[----:B------:R-:W-:Y:S01]  /*2ab30*/  IADD3 R0, R0, -R9, RZ ;  /* 0x8000000900007210 */ /* 0x000fe20007ffe0ff */
        /* <DEDUP_REMOVED lines=37> */
[----:B------:R-:W-:Y:S01]  /*2ad90*/  IMAD R6, R2, R7, RZ ;  /* 0x0000000702067224 */ /* 0x000fe200078e02ff */
[----:B------:R-:W-:-:S05]  /*2ada0*/  MOV R2, RZ ;  /* 0x000000ff00027202 */ /* 0x000fca0000000f00 */
        /* <DEDUP_REMOVED lines=14> */
[----:B------:R-:W-:-:S05]  /*2ae90*/  @P0 VIADD R2, R2, 0x1 ;  /* 0x0000000102020836 */ /* 0x000fca0000000000 */
[----:B------:R-:W-:Y:S02]  /*2aea0*/  @!P2 IADD3 R2, -R2, RZ, RZ ;  /* 0x000000ff0202a210 */ /* 0x000fe40007ffe1ff */
        /* <DEDUP_REMOVED lines=8> */
.L_x_2516:
[----:B------:R-:W-:Y:S01]  /*2af30*/  UMOV UR4, URZ ;  /* 0x0000003f00047c82 */ /* 0x000fe20008000000 */
[----:B------:R-:W-:Y:S01]  /*2af40*/  ULDC UR6, c[0x0][0xc14] ;  /* 0x0003050000067ab9 */ /* 0x000fe20000000800 */
[----:B------:R-:W-:Y:S01]  /*2af50*/  UMOV UR5, URZ ;  /* 0x0000003f00057c82 */ /* 0x000fe20008000000 */
[----:B------:R0:W-:Y:S01]  /*2af60*/  STL [R1], R0 ;  /* 0x0000000001007387 */ /* 0x0001e20000100800 */
[----:B------:R-:W-:Y:S01]  /*2af70*/  IMAD.U32 R3, RZ, RZ, UR4 ;  /* 0x00000004ff037e24 */ /* 0x000fe2000f8e00ff */
[----:B------:R-:W-:-:S04]  /*2af80*/  MOV R2, UR5 ;  /* 0x0000000500027c02 */ /* 0x000fc80008000f00 */
[----:B------:R1:W-:Y:S01]  /*2af90*/  STL [R1+0x4], R3 ;  /* 0x0000040301007387 */ /* 0x0003e20000100800 */
[----:B0-----:R-:W-:-:S05]  /*2afa0*/  IMAD.U32 R0, RZ, RZ, UR6 ;  /* 0x00000006ff007e24 */ /* 0x001fca000f8e00ff */
[----:B------:R1:W-:Y:S04]  /*2afb0*/  STL [R1+0xc], R0 ;  /* 0x00000c0001007387 */ /* 0x0003e80000100800 */
[----:B------:R1:W-:Y:S02]  /*2afc0*/  STL [R1+0x8], R2 ;  /* 0x0000080201007387 */ /* 0x0003e40000100800 */
.L_x_2524:
        /* <DEDUP_REMOVED lines=16> */
.L_x_2513:
[----:B-1----:R-:W2:Y:S01]  /*2b0d0*/  LDL R0, [R1+0xc] ;  /* 0x00000c0001007983 */ /* 0x002ea20000100800 */
[----:B------:R-:W-:Y:S02]  /*2b0e0*/  ULDC UR4, c[0x0][0xc14] ;  /* 0x0003050000047ab9 */ /* 0x000fe40000000800 */
[----:B--2---:R-:W-:-:S13]  /*2b0f0*/  ISETP.GE.AND P0, PT, R0, UR4, PT ;  /* 0x0000000400007c0c */ /* 0x004fda000bf06270 */
[----:B------:R-:W-:Y:S05]  /*2b100*/  @!P0 BRA `(.L_x_2525) ;  /* 0xffffffa800648947 */ /* 0x000fea000383ffff */
[----:B------:R-:W-:Y:S05]  /*2b110*/  BSYNC B7 ;  /* 0x0000000000077941 */ /* 0x000fea0003800000 */
.L_x_2420:
[----:B-1----:R-:W3:Y:S01]  /*2b120*/  LDL.LU R0, [R1+0x3c] ;  /* 0x00003c0001007983 */ /* 0x002ee20000300800 */
[----:B------:R-:W-:Y:S01]  /*2b130*/  BSSY B0, `(.L_x_2526) ;  /* 0x000000b000007945 */ /* 0x000fe20003800000 */
[----:B0-2---:R-:W0:Y:S01]  /*2b140*/  S2R R5, SR_CgaCtaId ;  /* 0x0000000000057919 */ /* 0x005e220000008800 */
[----:B---3--:R-:W-:-:S05]  /*2b150*/  VIADD R0, R0, 0x1 ;  /* 0x0000000100007836 */ /* 0x008fca0000000000 */
        /* <DEDUP_REMOVED lines=8> */
.L_x_2655:
[----:B------:R-:W-:Y:S05]  /*2b1e0*/  BSYNC B0 ;  /* 0x0000000000007941 */ /* 0x000fea0003800000 */
.L_x_2526:
[----:B------:R-:W-:-:S03]  /*2b1f0*/  UMOV UR4, 0xffffffff ;  /* 0xffffffff00047882 */ /* 0x000fc60000000000 */
[----:B------:R-:W-:Y:S05]  /*2b200*/  BRA.DIV UR4, `(.L_x_2528) ;  /* 0x0000002e04607947 */ /* 0x000fea000b800000 */
[----:B------:R-:W1:Y:S02]  /*2b210*/  S2R R2, SR_TID.X ;  /* 0x0000000000027919 */ /* 0x000e640000002100 */
[----:B-1----:R-:W-:-:S04]  /*2b220*/  SHF.R.U32.HI R2, RZ, 0x5, R2 ;  /* 0x00000005ff027819 */ /* 0x002fc80000011602 */
[----:B------:R-:W-:-:S05]  /*2b230*/  LOP3.LUT R2, R2, 0x3, RZ, 0xc0, !PT ;  /* 0x0000000302027812 */ /* 0x000fca00078ec0ff */
[----:B------:R1:W2:Y:S02]  /*2b240*/  SHFL.IDX PT, R14, R2, RZ, 0x1f ;  /* 0x00001fff020e7589 */ /* 0x0002a400000e0000 */
.L_x_2658:
[----:B--2---:R-:W-:-:S13]  /*2b250*/  ISETP.NE.AND P0, PT, R14, RZ, PT ;  /* 0x000000ff0e00720c */ /* 0x004fda0003f05270 */
[----:B------:R-:W-:Y:S05]  /*2b260*/  @P0 BRA `(.L_x_2204) ;  /* 0x0000000000b00947 */ /* 0x000fea0003800000 */
[----:B------:R-:W-:-:S03]  /*2b270*/  UMOV UR4, 0xffffffff ;  /* 0xffffffff00047882 */ /* 0x000fc60000000000 */
[----:B------:R-:W-:Y:S05]  /*2b280*/  BRA.DIV UR4, `(.L_x_2529) ;  /* 0x0000002e04747947 */ /* 0x000fea000b800000 */
[----:B------:R-:W-:-:S13]  /*2b290*/  ELECT P6, URZ, PT ;  /* 0x00000000003f782f */ /* 0x000fda00038c0000 */
.L_x_2661:
[----:B------:R-:W-:Y:S05]  /*2b2a0*/  @!P6 BRA `(.L_x_2204) ;  /* 0x0000000000a0e947 */ /* 0x000fea0003800000 */
[----:B------:R-:W-:-:S06]  /*2b2b0*/  ULOP3.LUT UR4, UR36, 0x2, URZ, 0xfc, !UPT ;  /* 0x0000000224047892 */ /* 0x000fcc000f8efc3f */
[----:B-1----:R-:W-:-:S05]  /*2b2c0*/  IMAD.U32 R2, RZ, RZ, UR4 ;  /* 0x00000004ff027e24 */ /* 0x002fca000f8e00ff */
[----:B------:R-:W-:-:S13]  /*2b2d0*/  ISETP.NE.AND P0, PT, R2, 0x3, PT ;  /* 0x000000030200780c */ /* 0x000fda0003f05270 */
[----:B------:R-:W-:Y:S05]  /*2b2e0*/  @!P0 BRA `(.L_x_2530) ;  /* 0x0000000000048947 */ /* 0x000fea0003800000 */
[----:B------:R-:W-:Y:S01]  /*2b2f0*/  BPT.TRAP 0x1 ;  /* 0x000000040000795c */ /* 0x000fe20000300000 */
.L_x_2530:
        /* <DEDUP_REMOVED lines=14> */
.L_x_2662:
[----:B------:R-:W1:Y:S02]  /*2b3e0*/  SYNCS.PHASECHK.TRANS64.TRYWAIT P1, [R7+URZ], R2 ;  /* 0x00000002070075a7 */ /* 0x000e64000802017f */
[----:B-1----:R-:W-:Y:S05]  /*2b3f0*/  @!P1 BRA `(.L_x_2532) ;  /* 0x0000002c004c9947 */ /* 0x002fea0003800000 */
.L_x_2663:
[----:B------:R-:W-:Y:S05]  /*2b400*/  @!P0 BRA `(.L_x_2533) ;  /* 0x0000000000048947 */ /* 0x000fea0003800000 */
[----:B------:R-:W-:Y:S01]  /*2b410*/  BPT.TRAP 0x1 ;  /* 0x000000040000795c */ /* 0x000fe20000300000 */
.L_x_2533:
[----:B------:R-:W2:Y:S02]  /*2b420*/  LDL.LU R4, [R1+0x10] ;  /* 0x0000100001047983 */ /* 0x000ea40000300800 */
[----:B--2---:R-:W-:-:S04]  /*2b430*/  IMAD R4, R4, 0x8, R0 ;  /* 0x0000000804047824 */ /* 0x004fc800078e0200 */
[----:B------:R-:W2:Y:S02]  /*2b440*/  SYNCS.PHASECHK.TRANS64.TRYWAIT P1, [R4+URZ+0x29860], R5 ;  /* 0x02986005040075a7 */ /* 0x000ea4000802017f */
[----:B--2---:R-:W-:Y:S05]  /*2b450*/  @!P1 BRA `(.L_x_2534) ;  /* 0x0000002c00489947 */ /* 0x004fea0003800000 */
.L_x_2664:
[----:B------:R-:W-:Y:S05]  /*2b460*/  @!P0 BRA `(.L_x_2535) ;  /* 0x0000000000048947 */ /* 0x000fea0003800000 */
[----:B------:R-:W-:Y:S01]  /*2b470*/  BPT.TRAP 0x1 ;  /* 0x000000040000795c */ /* 0x000fe20000300000 */
.L_x_2535:
[----:B------:R-:W-:-:S04]  /*2b480*/  IMAD R3, R3, 0x8, R0 ;  /* 0x0000000803037824 */ /* 0x000fc800078e0200 */
[----:B------:R-:W3:Y:S02]  /*2b490*/  SYNCS.PHASECHK.TRANS64.TRYWAIT P1, [R3+URZ+0x29860], R2 ;  /* 0x02986002030075a7 */ /* 0x000ee4000802017f */
[----:B---3--:R-:W-:Y:S05]  /*2b4a0*/  @!P1 BRA `(.L_x_2536) ;  /* 0x0000002c00489947 */ /* 0x008fea0003800000 */
.L_x_2665:
[----:B------:R-:W-:Y:S05]  /*2b4b0*/  @!P0 BRA `(.L_x_2537) ;  /* 0x0000000000048947 */ /* 0x000fea0003800000 */
[----:B------:R-:W-:Y:S01]  /*2b4c0*/  BPT.TRAP 0x1 ;  /* 0x000000040000795c */ /* 0x000fe20000300000 */
.L_x_2537:
[----:B------:R-:W4:Y:S02]  /*2b4d0*/  SYNCS.PHASECHK.TRANS64.TRYWAIT P0, [R4+URZ+0x29880], R5 ;  /* 0x02988005040075a7 */ /* 0x000f24000800017f */
[----:B----4-:R-:W-:Y:S05]  /*2b4e0*/  @!P0 BRA `(.L_x_2538) ;  /* 0x0000002c004c8947 */ /* 0x010fea0003800000 */
.L_x_2539:
[----:B------:R0:W0:Y:S02]  /*2b4f0*/  SYNCS.PHASECHK.TRANS64.TRYWAIT P0, [R3+URZ+0x29880], R2 ;  /* 0x02988002030075a7 */ /* 0x000024000800017f */
[----:B0-----:R-:W-:Y:S05]  /*2b500*/  @!P0 NANOSLEEP.SYNCS 0x989680 ;  /* 0x009896800000895d */ /* 0x001fea0003900000 */
[----:B------:R-:W0:Y:S02]  /*2b510*/  @!P0 SYNCS.PHASECHK.TRANS64 P0, [R3+URZ+0x29880], R2 ;  /* 0x02988002030085a7 */ /* 0x000e24000800007f */
[----:B0-----:R-:W-:Y:S05]  /*2b520*/  @!P0 BRA `(.L_x_2539) ;  /* 0xfffffffc00f08947 */ /* 0x001fea000383ffff */
.L_x_2204:
[----:B------:R-:W-:Y:S05]  /*2b530*/  BSYNC B8 ;  /* 0x0000000000087941 */ /* 0x000fea0003800000 */
.L_x_2201:
[----:B------:R-:W-:Y:S05]  /*2b540*/  EXIT ;  /* 0x000000000000794d */ /* 0x000fea0003800000 */
.L_x_2222:
[----:B---3--:R3:W4:Y:S02]  /*2b550*/  SYNCS.PHASECHK.TRANS64.TRYWAIT P5, [R39+URZ+0x29890], R96 ;  /* 0x02989060270075a7 */ /* 0x00872400080a017f */
[----:B----4-:R-:W-:Y:S05]  /*2b560*/  @!P5 NANOSLEEP.SYNCS 0x989680 ;  /* 0x009896800000d95d */ /* 0x010fea0003900000 */
[----:B------:R-:W4:Y:S02]  /*2b570*/  @!P5 SYNCS.PHASECHK.TRANS64 P5, [R39+URZ+0x29890], R96 ;  /* 0x029890602700d5a7 */ /* 0x000f2400080a007f */
[----:B----4-:R-:W-:Y:S05]  /*2b580*/  @!P5 BRA `(.L_x_2222) ;  /* 0xfffffffc00f0d947 */ /* 0x010fea000383ffff */
[----:B------:R-:W-:Y:S05]  /*2b590*/  BRA `(.L_x_2540) ;  /* 0xfffffd7c00e07947 */ /* 0x000fea000383ffff */
.L_x_2276:
[----:B--2---:R2:W4:Y:S02]  /*2b5a0*/  SYNCS.PHASECHK.TRANS64.TRYWAIT P5, [R39+URZ+0x29890], R96 ;  /* 0x02989060270075a7 */ /* 0x00452400080a017f */
[----:B----4-:R-:W-:Y:S05]  /*2b5b0*/  @!P5 NANOSLEEP.SYNCS 0x989680 ;  /* 0x009896800000d95d */ /* 0x010fea0003900000 */
[----:B------:R-:W4:Y:S02]  /*2b5c0*/  @!P5 SYNCS.PHASECHK.TRANS64 P5, [R39+URZ+0x29890], R96 ;  /* 0x029890602700d5a7 */ /* 0x000f2400080a007f */
[----:B----4-:R-:W-:Y:S05]  /*2b5d0*/  @!P5 BRA `(.L_x_2276) ;  /* 0xfffffffc00f0d947 */ /* 0x010fea000383ffff */
[----:B------:R-:W-:Y:S05]  /*2b5e0*/  BRA `(.L_x_2541) ;  /* 0xfffffddc00407947 */ /* 0x000fea000383ffff */
.L_x_2301:
[----:B-1----:R1:W2:Y:S02]  /*2b5f0*/  SYNCS.PHASECHK.TRANS64.TRYWAIT P2, [R39+URZ+0x29890], R96 ;  /* 0x02989060270075a7 */ /* 0x0022a4000804017f */
[----:B--2---:R-:W-:Y:S05]  /*2b600*/  @!P2 NANOSLEEP.SYNCS 0x989680 ;  /* 0x009896800000a95d */ /* 0x004fea0003900000 */
[----:B------:R-:W2:Y:S02]  /*2b610*/  @!P2 SYNCS.PHASECHK.TRANS64 P2, [R39+URZ+0x29890], R96 ;  /* 0x029890602700a5a7 */ /* 0x000ea4000804007f */
[----:B--2---:R-:W-:Y:S05]  /*2b620*/  @!P2 BRA `(.L_x_2301) ;  /* 0xfffffffc00f0a947 */ /* 0x004fea000383ffff */
[----:B------:R-:W-:Y:S05]  /*2b630*/  BRA `(.L_x_2542) ;  /* 0xfffffe3800dc7947 */ /* 0x000fea000383ffff */
.L_x_2307:
[----:B-1----:R1:W2:Y:S02]  /*2b640*/  SYNCS.PHASECHK.TRANS64.TRYWAIT P1, [R39+URZ+0x298b0], R96 ;  /* 0x0298b060270075a7 */ /* 0x0022a4000802017f */
[----:B--2---:R-:W-:Y:S05]  /*2b650*/  @!P1 NANOSLEEP.SYNCS 0x989680 ;  /* 0x009896800000995d */ /* 0x004fea0003900000 */
[----:B------:R-:W2:Y:S02]  /*2b660*/  @!P1 SYNCS.PHASECHK.TRANS64 P1, [R39+URZ+0x298b0], R96 ;  /* 0x0298b060270095a7 */ /* 0x000ea4000802007f */
[----:B--2---:R-:W-:Y:S05]  /*2b670*/  @!P1 BRA `(.L_x_2307) ;  /* 0xfffffffc00f09947 */ /* 0x004fea000383ffff */
[----:B------:R-:W-:Y:S05]  /*2b680*/  BRA `(.L_x_2543) ;  /* 0xfffffe3c00dc7947 */ /* 0x000fea000383ffff */
.L_x_2315:
[----:B------:R-:W-:Y:S01]  /*2b690*/  BSSY B0, `(.L_x_2544) ;  /* 0x0000008000007945 */ /* 0x000fe20003800000 */
[----:B------:R-:W-:Y:S01]  /*2b6a0*/  IMAD.MOV.U32 R13, RZ, RZ, R223 ;  /* 0x000000ffff0d7224 */ /* 0x000fe200078e00df */
[----:B------:R-:W-:Y:S01]  /*2b6b0*/  MOV R11, 0x1f ;  /* 0x0000001f000b7802 */ /* 0x000fe20000000f00 */
[----:B------:R-:W-:Y:S02]  /*2b6c0*/  IMAD.MOV.U32 R12, RZ, RZ, RZ ;  /* 0x000000ffff0c7224 */ /* 0x000fe400078e00ff */
[----:B------:R-:W-:-:S07]  /*2b6d0*/  IMAD.MOV.U32 R15, RZ, RZ, -0x1 ;  /* 0xffffffffff0f7424 */ /* 0x000fce00078e00ff */
[----:B-----5:R-:W-:Y:S05]  /*2b6e0*/  WARPSYNC.COLLECTIVE R15, `(.L_x_2545) ;  /* 0x000000000f087348 */ /* 0x020fea0003c00000 */
[----:B------:R0:W1:Y:S02]  /*2b6f0*/  SHFL.IDX P6, R14, R13, R12, R11 ;  /* 0x0000000c0d0e7389 */ /* 0x00006400000c000b */
[----:B01---5:R-:W-:Y:S01]  /*2b700*/  ENDCOLLECTIVE ;  /* 0x000000000000791b */ /* 0x023fe20003800000 */
.L_x_2545:
[----:B------:R-:W-:Y:S05]  /*2b710*/  BSYNC B0 ;  /* 0x0000000000007941 */ /* 0x000fea0003800000 */
.L_x_2544:
[----:B------:R-:W-:Y:S01]  /*2b720*/  IMAD.MOV.U32 R188, RZ, RZ, R14 ;  /* 0x000000ffffbc7224 */ /* 0x000fe200078e000e */
[----:B------:R-:W-:Y:S06]  /*2b730*/  BRA `(.L_x_2546) ;  /* 0xfffffe4800787947 */ /* 0x000fec000383ffff */
.L_x_2327:
[----:B------:R-:W-:Y:S01]  /*2b740*/  BSSY B1, `(.L_x_2547) ;  /* 0x0000007000017945 */ /* 0x000fe20003800000 */
[----:B------:R-:W-:Y:S01]  /*2b750*/  IMAD.MOV.U32 R12, RZ, RZ, RZ ;  /* 0x000000ffff0c7224 */ /* 0x000fe200078e00ff */
[----:B-1----:R-:W-:Y:S01]  /*2b760*/  MOV R15, 0xffffffff ;  /* 0xffffffff000f7802 */ /* 0x002fe20000000f00 */
[----:B------:R-:W-:-:S07]  /*2b770*/  IMAD.MOV.U32 R11, RZ, RZ, 0x1e1f ;  /* 0x00001e1fff0b7424 */ /* 0x000fce00078e00ff */
[----:B0----5:R-:W-:Y:S05]  /*2b780*/  WARPSYNC.COLLECTIVE R15, `(.L_x_2548) ;  /* 0x000000000f087348 */ /* 0x021fea0003c00000 */
[----:B------:R1:W2:Y:S02]  /*2b790*/  SHFL.IDX P6, R14, R13, R12, R11 ;  /* 0x0000000c0d0e7389 */ /* 0x0002a400000c000b */
[----:B012--5:R-:W-:Y:S01]  /*2b7a0*/  ENDCOLLECTIVE ;  /* 0x000000000000791b */ /* 0x027fe20003800000 */
.L_x_2548:
[----:B------:R-:W-:Y:S05]  /*2b7b0*/  BSYNC B1 ;  /* 0x0000000000017941 */ /* 0x000fea0003800000 */
.L_x_2547:
[----:B------:R-:W-:Y:S05]  /*2b7c0*/  BRA `(.L_x_2549) ;  /* 0xfffffe5400607947 */ /* 0x000fea000383ffff */
.L_x_2328:
        /* <DEDUP_REMOVED lines=8> */
.L_x_2551:
[----:B------:R-:W-:Y:S05]  /*2b850*/  BSYNC B1 ;  /* 0x0000000000017941 */ /* 0x000fea0003800000 */
.L_x_2550:
[----:B------:R-:W-:Y:S05]  /*2b860*/  BRA `(.L_x_2552) ;  /* 0xfffffe5400407947 */ /* 0x000fea000383ffff */
.L_x_2329:
[----:B------:R-:W-:Y:S01]  /*2b870*/  BSSY B1, `(.L_x_2553) ;  /* 0x0000008000017945 */ /* 0x000fe20003800000 */
[----:B------:R-:W-:Y:S01]  /*2b880*/  MOV R13, R3 ;  /* 0x00000003000d7202 */ /* 0x000fe20000000f00 */
[----:B------:R-:W-:Y:S02]  /*2b890*/  IMAD.MOV.U32 R12, RZ, RZ, RZ ;  /* 0x000000ffff0c7224 */ /* 0x000fe400078e00ff */
[----:B------:R-:W-:Y:S02]  /*2b8a0*/  IMAD.MOV.U32 R11, RZ, RZ, 0x1e1f ;  /* 0x00001e1fff0b7424 */ /* 0x000fe400078e00ff */
[----:B-1----:R-:W-:-:S07]  /*2b8b0*/  IMAD.MOV.U32 R15, RZ, RZ, -0x1 ;  /* 0xffffffffff0f7424 */ /* 0x002fce00078e00ff */
[----:B0----5:R-:W-:Y:S05]  /*2b8c0*/  WARPSYNC.COLLECTIVE R15, `(.L_x_2554) ;  /* 0x000000000f087348 */ /* 0x021fea0003c00000 */
[----:B------:R1:W2:Y:S02]  /*2b8d0*/  SHFL.IDX P6, R14, R13, R12, R11 ;  /* 0x0000000c0d0e7389 */ /* 0x0002a400000c000b */
[----:B012--5:R-:W-:Y:S01]  /*2b8e0*/  ENDCOLLECTIVE ;  /* 0x000000000000791b */ /* 0x027fe20003800000 */
.L_x_2554:
[----:B------:R-:W-:Y:S05]  /*2b8f0*/  BSYNC B1 ;  /* 0x0000000000017941 */ /* 0x000fea0003800000 */
.L_x_2553:
[----:B------:R-:W-:Y:S05]  /*2b900*/  BRA `(.L_x_2555) ;  /* 0xfffffe5400207947 */ /* 0x000fea000383ffff */
.L_x_2330:
[----:B------:R-:W-:Y:S01]  /*2b910*/  BSSY B1, `(.L_x_2556) ;  /* 0x0000008000017945 */ /* 0x000fe20003800000 */
[----:B------:R-:W-:Y:S01]  /*2b920*/  IMAD.MOV.U32 R13, RZ, RZ, R0 ;  /* 0x000000ffff0d7224 */ /* 0x000fe200078e0000 */
[----:B------:R-:W-:Y:S01]  /*2b930*/  MOV R12, RZ ;  /* 0x000000ff000c7202 */ /* 0x000fe20000000f00 */
[----:B------:R-:W-:Y:S02]  /*2b940*/  IMAD.MOV.U32 R11, RZ, RZ, 0x1e1f ;  /* 0x00001e1fff0b7424 */ /* 0x000fe400078e00ff */
[----:B-1----:R-:W-:-:S07]  /*2b950*/  IMAD.MOV.U32 R15, RZ, RZ, -0x1 ;  /* 0xffffffffff0f7424 */ /* 0x002fce00078e00ff */
[----:B0----5:R-:W-:Y:S05]  /*2b960*/  WARPSYNC.COLLECTIVE R15, `(.L_x_2557) ;  /* 0x000000000f087348 */ /* 0x021fea0003c00000 */
[----:B------:R1:W2:Y:S02]  /*2b970*/  SHFL.IDX P6, R14, R13, R12, R11 ;  /* 0x0000000c0d0e7389 */ /* 0x0002a400000c000b */
[----:B012--5:R-:W-:Y:S01]  /*2b980*/  ENDCOLLECTIVE ;  /* 0x000000000000791b */ /* 0x027fe20003800000 */
.L_x_2557:
[----:B------:R-:W-:Y:S05]  /*2b990*/  BSYNC B1 ;  /* 0x0000000000017941 */ /* 0x000fea0003800000 */
.L_x_2556:
[----:B------:R-:W-:Y:S05]  /*2b9a0*/  BRA `(.L_x_2558) ;  /* 0xfffffe5400007947 */ /* 0x000fea000383ffff */
.L_x_2332:
[----:B--2---:R2:W3:Y:S02]  /*2b9b0*/  SYNCS.PHASECHK.TRANS64.TRYWAIT P1, [R16+URZ+0x29800], R3 ;  /* 0x02980003100075a7 */ /* 0x0044e4000802017f */
[----:B---3--:R-:W-:Y:S05]  /*2b9c0*/  @!P1 NANOSLEEP.SYNCS 0x989680 ;  /* 0x009896800000995d */ /* 0x008fea0003900000 */
[----:B------:R-:W3:Y:S02]  /*2b9d0*/  @!P1 SYNCS.PHASECHK.TRANS64 P1, [R16+URZ+0x29800], R3 ;  /* 0x02980003100095a7 */ /* 0x000ee4000802007f */
[----:B---3--:R-:W-:Y:S05]  /*2b9e0*/  @!P1 BRA `(.L_x_2332) ;  /* 0xfffffffc00f09947 */ /* 0x008fea000383ffff */
[----:B------:R-:W-:Y:S05]  /*2b9f0*/  BRA `(.L_x_2559) ;  /* 0xfffffe54000c7947 */ /* 0x000fea000383ffff */
.L_x_2346:
[----:B------:R-:W-:Y:S01]  /*2ba00*/  BSSY B1, `(.L_x_2560) ;  /* 0x0000007000017945 */ /* 0x000fe20003800000 */
[----:B------:R-:W-:Y:S01]  /*2ba10*/  IMAD.MOV.U32 R12, RZ, RZ, RZ ;  /* 0x000000ffff0c7224 */ /* 0x000fe200078e00ff */
[----:B------:R-:W-:Y:S01]  /*2ba20*/  MOV R15, 0xffffffff ;  /* 0xffffffff000f7802 */ /* 0x000fe20000000f00 */
[----:B------:R-:W-:-:S07]  /*2ba30*/  IMAD.MOV.U32 R11, RZ, RZ, 0x1e1f ;  /* 0x00001e1fff0b7424 */ /* 0x000fce00078e00ff */
[----:B0----5:R-:W-:Y:S05]  /*2ba40*/  WARPSYNC.COLLECTIVE R15, `(.L_x_2561) ;  /* 0x000000000f087348 */ /* 0x021fea0003c00000 */
[----:B------:R1:W2:Y:S02]  /*2ba50*/  SHFL.IDX P6, R14, R13, R12, R11 ;  /* 0x0000000c0d0e7389 */ /* 0x0002a400000c000b */
[----:B012--5:R-:W-:Y:S01]  /*2ba60*/  ENDCOLLECTIVE ;  /* 0x000000000000791b */ /* 0x027fe20003800000 */
.L_x_2561:
[----:B------:R-:W-:Y:S05]  /*2ba70*/  BSYNC B1 ;  /* 0x0000000000017941 */ /* 0x000fea0003800000 */
.L_x_2560:
[----:B------:R-:W-:Y:S05]  /*2ba80*/  BRA `(.L_x_2562) ;  /* 0xfffffe8400f47947 */ /* 0x000fea000383ffff */
.L_x_2347:
        /* <DEDUP_REMOVED lines=8> */
.L_x_2564:
[----:B------:R-:W-:Y:S05]  /*2bb10*/  BSYNC B1 ;  /* 0x0000000000017941 */ /* 0x000fea0003800000 */
.L_x_2563:
[----:B------:R-:W-:Y:S05]  /*2bb20*/  BRA `(.L_x_2565) ;  /* 0xfffffe8400d47947 */ /* 0x000fea000383ffff */
.L_x_2348:
[----:B------:R-:W-:Y:S01]  /*2bb30*/  BSSY B1, `(.L_x_2566) ;  /* 0x0000008000017945 */ /* 0x000fe20003800000 */
[----:B------:R-:W-:Y:S01]  /*2bb40*/  MOV R13, R3 ;  /* 0x00000003000d7202 */ /* 0x000fe20000000f00 */
[----:B------:R-:W-:Y:S02]  /*2bb50*/  IMAD.MOV.U32 R12, RZ, RZ, RZ ;  /* 0x000000ffff0c7224 */ /* 0x000fe400078e00ff */
[----:B------:R-:W-:Y:S02]  /*2bb60*/  IMAD.MOV.U32 R11, RZ, RZ, 0x1e1f ;  /* 0x00001e1fff0b7424 */ /* 0x000fe400078e00ff */
[----:B------:R-:W-:-:S07]  /*2bb70*/  IMAD.MOV.U32 R15, RZ, RZ, -0x1 ;  /* 0xffffffffff0f7424 */ /* 0x000fce00078e00ff */
[----:B0----5:R-:W-:Y:S05]  /*2bb80*/  WARPSYNC.COLLECTIVE R15, `(.L_x_2567) ;  /* 0x000000000f087348 */ /* 0x021fea0003c00000 */
[----:B------:R1:W2:Y:S02]  /*2bb90*/  SHFL.IDX P6, R14, R13, R12, R11 ;  /* 0x0000000c0d0e7389 */ /* 0x0002a400000c000b */
[----:B012--5:R-:W-:Y:S01]  /*2bba0*/  ENDCOLLECTIVE ;  /* 0x000000000000791b */ /* 0x027fe20003800000 */
.L_x_2567:
[----:B------:R-:W-:Y:S05]  /*2bbb0*/  BSYNC B1 ;  /* 0x0000000000017941 */ /* 0x000fea0003800000 */
.L_x_2566:
[----:B------:R-:W-:Y:S05]  /*2bbc0*/  BRA `(.L_x_2568) ;  /* 0xfffffe8400b47947 */ /* 0x000fea000383ffff */
.L_x_2349:
[----:B------:R-:W-:Y:S01]  /*2bbd0*/  BSSY B1, `(.L_x_2569) ;  /* 0x0000008000017945 */ /* 0x000fe20003800000 */
[----:B------:R-:W-:Y:S01]  /*2bbe0*/  IMAD.MOV.U32 R13, RZ, RZ, R0 ;  /* 0x000000ffff0d7224 */ /* 0x000fe200078e0000 */
[----:B------:R-:W-:Y:S01]  /*2bbf0*/  MOV R12, RZ ;  /* 0x000000ff000c7202 */ /* 0x000fe20000000f00 */
[----:B------:R-:W-:Y:S02]  /*2bc00*/  IMAD.MOV.U32 R11, RZ, RZ, 0x1e1f ;  /* 0x00001e1fff0b7424 */ /* 0x000fe400078e00ff */
[----:B------:R-:W-:-:S07]  /*2bc10*/  IMAD.MOV.U32 R15, RZ, RZ, -0x1 ;  /* 0xffffffffff0f7424 */ /* 0x000fce00078e00ff */
[----:B0----5:R-:W-:Y:S05]  /*2bc20*/  WARPSYNC.COLLECTIVE R15, `(.L_x_2570) ;  /* 0x000000000f087348 */ /* 0x021fea0003c00000 */
[----:B------:R1:W2:Y:S02]  /*2bc30*/  SHFL.IDX P6, R14, R13, R12, R11 ;  /* 0x0000000c0d0e7389 */ /* 0x0002a400000c000b */
[----:B012--5:R-:W-:Y:S01]  /*2bc40*/  ENDCOLLECTIVE ;  /* 0x000000000000791b */ /* 0x027fe20003800000 */
.L_x_2570:
[----:B------:R-:W-:Y:S05]  /*2bc50*/  BSYNC B1 ;  /* 0x0000000000017941 */ /* 0x000fea0003800000 */
.L_x_2569:
[----:B------:R-:W-:Y:S05]  /*2bc60*/  BRA `(.L_x_2571) ;  /* 0xfffffe8400947947 */ /* 0x000fea000383ffff */
.L_x_2351:
[----:B-1----:R1:W2:Y:S02]  /*2bc70*/  SYNCS.PHASECHK.TRANS64.TRYWAIT P1, [R16+URZ+0x29800], R3 ;  /* 0x02980003100075a7 */ /* 0x0022a4000802017f */
[----:B--2---:R-:W-:Y:S05]  /*2bc80*/  @!P1 NANOSLEEP.SYNCS 0x989680 ;  /* 0x009896800000995d */ /* 0x004fea0003900000 */
[----:B------:R-:W2:Y:S02]  /*2bc90*/  @!P1 SYNCS.PHASECHK.TRANS64 P1, [R16+URZ+0x29800], R3 ;  /* 0x02980003100095a7 */ /* 0x000ea4000802007f */
[----:B--2---:R-:W-:Y:S05]  /*2bca0*/  @!P1 BRA `(.L_x_2351) ;  /* 0xfffffffc00f09947 */ /* 0x004fea000383ffff */
[----:B------:R-:W-:Y:S05]  /*2bcb0*/  BRA `(.L_x_2572) ;  /* 0xfffffe8400a07947 */ /* 0x000fea000383ffff */
.L_x_2359:
[----:B--2---:R2:W3:Y:S02]  /*2bcc0*/  SYNCS.PHASECHK.TRANS64.TRYWAIT P2, [R3+URZ+0x29830], R0 ;  /* 0x02983000030075a7 */ /* 0x0044e4000804017f */
[----:B---3--:R-:W-:Y:S05]  /*2bcd0*/  @!P2 NANOSLEEP.SYNCS 0x989680 ;  /* 0x009896800000a95d */ /* 0x008fea0003900000 */
[----:B------:R-:W3:Y:S02]  /*2bce0*/  @!P2 SYNCS.PHASECHK.TRANS64 P2, [R3+URZ+0x29830], R0 ;  /* 0x029830000300a5a7 */ /* 0x000ee4000804007f */
[----:B---3--:R-:W-:Y:S05]  /*2bcf0*/  @!P2 BRA `(.L_x_2359) ;  /* 0xfffffffc00f0a947 */ /* 0x008fea000383ffff */
[----:B------:R-:W-:Y:S05]  /*2bd00*/  BRA `(.L_x_2358) ;  /* 0xfffffeb400cc7947 */ /* 0x000fea000383ffff */
.L_x_2365:
[----:B--2---:R2:W3:Y:S02]  /*2bd10*/  SYNCS.PHASECHK.TRANS64.TRYWAIT P2, [R13+URZ+0x29830], R0 ;  /* 0x029830000d0075a7 */ /* 0x0044e4000804017f */
[----:B---3--:R-:W-:Y:S05]  /*2bd20*/  @!P2 NANOSLEEP.SYNCS 0x989680 ;  /* 0x009896800000a95d */ /* 0x008fea0003900000 */
[----:B------:R-:W3:Y:S02]  /*2bd30*/  @!P2 SYNCS.PHASECHK.TRANS64 P2, [R13+URZ+0x29830], R0 ;  /* 0x029830000d00a5a7 */ /* 0x000ee4000804007f */
[----:B---3--:R-:W-:Y:S05]  /*2bd40*/  @!P2 BRA `(.L_x_2365) ;  /* 0xfffffffc00f0a947 */ /* 0x008fea000383ffff */
[----:B------:R-:W-:Y:S05]  /*2bd50*/  BRA `(.L_x_2364) ;  /* 0xfffffef000207947 */ /* 0x000fea000383ffff */
.L_x_2369:
[----:B--2---:R2:W3:Y:S02]  /*2bd60*/  SYNCS.PHASECHK.TRANS64.TRYWAIT P0, [R13+URZ+0x29850], R0 ;  /* 0x029850000d0075a7 */ /* 0x0044e4000800017f */
[----:B---3--:R-:W-:Y:S05]  /*2bd70*/  @!P0 NANOSLEEP.SYNCS 0x989680 ;  /* 0x009896800000895d */ /* 0x008fea0003900000 */
[----:B------:R-:W3:Y:S02]  /*2bd80*/  @!P0 SYNCS.PHASECHK.TRANS64 P0, [R13+URZ+0x29850], R0 ;  /* 0x029850000d0085a7 */ /* 0x000ee4000800007f */
[----:B---3--:R-:W-:Y:S05]  /*2bd90*/  @!P0 BRA `(.L_x_2369) ;  /* 0xfffffffc00f08947 */ /* 0x008fea000383ffff */
[----:B------:R-:W-:Y:S05]  /*2bda0*/  BRA `(.L_x_2366) ;  /* 0xffffff00005c7947 */ /* 0x000fea000383ffff */
.L_x_2377:
[----:B--2---:R2:W3:Y:S02]  /*2bdb0*/  SYNCS.PHASECHK.TRANS64.TRYWAIT P2, [R11+URZ+0x29830], R0 ;  /* 0x029830000b0075a7 */ /* 0x0044e4000804017f */
[----:B---3--:R-:W-:Y:S05]  /*2bdc0*/  @!P2 NANOSLEEP.SYNCS 0x989680 ;  /* 0x009896800000a95d */ /* 0x008fea0003900000 */
[----:B------:R-:W3:Y:S02]  /*2bdd0*/  @!P2 SYNCS.PHASECHK.TRANS64 P2, [R11+URZ+0x29830], R0 ;  /* 0x029830000b00a5a7 */ /* 0x000ee4000804007f */
[----:B---3--:R-:W-:Y:S05]  /*2bde0*/  @!P2 BRA `(.L_x_2377) ;  /* 0xfffffffc00f0a947 */ /* 0x008fea000383ffff */
[----:B------:R-:W-:Y:S05]  /*2bdf0*/  BRA `(.L_x_2376) ;  /* 0xffffff2c004c7947 */ /* 0x000fea000383ffff */
.L_x_2382:
[----:B--2---:R2:W3:Y:S02]  /*2be00*/  SYNCS.PHASECHK.TRANS64.TRYWAIT P0, [R13+URZ+0x29850], R0 ;  /* 0x029850000d0075a7 */ /* 0x0044e4000800017f */
[----:B---3--:R-:W-:Y:S05]  /*2be10*/  @!P0 NANOSLEEP.SYNCS 0x989680 ;  /* 0x009896800000895d */ /* 0x008fea0003900000 */
[----:B------:R-:W3:Y:S02]  /*2be20*/  @!P0 SYNCS.PHASECHK.TRANS64 P0, [R13+URZ+0x29850], R0 ;  /* 0x029850000d0085a7 */ /* 0x000ee4000800007f */
[----:B---3--:R-:W-:Y:S05]  /*2be30*/  @!P0 BRA `(.L_x_2382) ;  /* 0xfffffffc00f08947 */ /* 0x008fea000383ffff */
[----:B------:R-:W-:Y:S05]  /*2be40*/  BRA `(.L_x_2381) ;  /* 0xffffff3c008c7947 */ /* 0x000fea000383ffff */
.L_x_2388:
[----:B--2---:R2:W3:Y:S02]  /*2be50*/  SYNCS.PHASECHK.TRANS64.TRYWAIT P0, [R12+URZ+0x29850], R5 ;  /* 0x029850050c0075a7 */ /* 0x0044e4000800017f */
[----:B---3--:R-:W-:Y:S05]  /*2be60*/  @!P0 NANOSLEEP.SYNCS 0x989680 ;  /* 0x009896800000895d */ /* 0x008fea0003900000 */
[----:B------:R-:W3:Y:S02]  /*2be70*/  @!P0 SYNCS.PHASECHK.TRANS64 P0, [R12+URZ+0x29850], R5 ;  /* 0x029850050c0085a7 */ /* 0x000ee4000800007f */
[----:B---3--:R-:W-:Y:S05]  /*2be80*/  @!P0 BRA `(.L_x_2388) ;  /* 0xfffffffc00f08947 */ /* 0x008fea000383ffff */
[----:B------:R-:W-:Y:S05]  /*2be90*/  BRA `(.L_x_2387) ;  /* 0xffffff5c00a47947 */ /* 0x000fea000383ffff */
.L_x_2392:
[----:B------:R-:W-:Y:S01]  /*2bea0*/  IMAD.MOV.U32 R12, RZ, RZ, R0 ;  /* 0x000000ffff0c7224 */ /* 0x000fe200078e0000 */
[----:B------:R-:W-:Y:S01]  /*2beb0*/  MOV R15, 0xffffffff ;  /* 0xffffffff000f7802 */ /* 0x000fe20000000f00 */
[----:B------:R-:W-:Y:S01]  /*2bec0*/  IMAD.MOV.U32 R11, RZ, RZ, 0x1c1f ;  /* 0x00001c1fff0b7424 */ /* 0x000fe200078e00ff */
[----:B------:R-:W-:Y:S02]  /*2bed0*/  SEL R5, R96, R97, P0 ;  /* 0x0000006160057207 */ /* 0x000fe40000000000 */
[----:B------:R-:W-:-:S07]  /*2bee0*/  SEL R7, R97, R96, P0 ;  /* 0x0000006061077207 */ /* 0x000fce0000000000 */
[----:B-12--5:R-:W-:Y:S05]  /*2bef0*/  WARPSYNC.COLLECTIVE R15, `(.L_x_2573) ;  /* 0x000000000f087348 */ /* 0x026fea0003c00000 */
[----:B------:R0:W3:Y:S02]  /*2bf00*/  SHFL.IDX P6, R14, R13, R12, R11 ;  /* 0x0000000c0d0e7389 */ /* 0x0000e400000c000b */
[----:B0123-5:R-:W-:Y:S01]  /*2bf10*/  ENDCOLLECTIVE ;  /* 0x000000000000791b */ /* 0x02ffe20003800000 */
.L_x_2573:
        /* <DEDUP_REMOVED lines=19> */
.L_x_2574:
        /* <DEDUP_REMOVED lines=18> */
.L_x_2575:
        /* <DEDUP_REMOVED lines=11> */
.L_x_2576:
[----:B------:R-:W-:Y:S02]  /*2c220*/  IMAD.MOV.U32 R13, RZ, RZ, R9 ;  /* 0x000000ffff0d7224 */ /* 0x000fe400078e0009 */
[----:B------:R-:W-:Y:S01]  /*2c230*/  IMAD.MOV.U32 R12, RZ, RZ, R0 ;  /* 0x000000ffff0c7224 */ /* 0x000fe200078e0000 */
[----:B------:R-:W-:-:S07]  /*2c240*/  MOV R7, R14 ;  /* 0x0000000e00077202 */ /* 0x000fce0000000f00 */
[----:B------:R-:W-:Y:S05]  /*2c250*/  WARPSYNC.COLLECTIVE R15, `(.L_x_2577) ;  /* 0x000000000f087348 */ /* 0x000fea0003c00000 */
[----:B------:R0:W1:Y:S02]  /*2c260*/  SHFL.IDX P6, R14, R13, R12, R11 ;  /* 0x0000000c0d0e7389 */ /* 0x00006400000c000b */
[----:B01----:R-:W-:Y:S01]  /*2c270*/  ENDCOLLECTIVE ;  /* 0x000000000000791b */ /* 0x003fe20003800000 */
.L_x_2577:
[----:B------:R-:W-:Y:S02]  /*2c280*/  SEL R8, R10, R7, P0 ;  /* 0x000000070a087207 */ /* 0x000fe40000000000 */
[----:B------:R-:W-:Y:S01]  /*2c290*/  SEL R10, R7, R10, P0 ;  /* 0x0000000a070a7207 */ /* 0x000fe20000000000 */
[----:B------:R-:W-:Y:S01]  /*2c2a0*/  IMAD.MOV.U32 R13, RZ, RZ, R21 ;  /* 0x000000ffff0d7224 */ /* 0x000fe200078e0015 */
[----:B------:R-:W-:Y:S01]  /*2c2b0*/  MOV R12, R2 ;  /* 0x00000002000c7202 */ /* 0x000fe20000000f00 */
[----:B------:R-:W-:-:S07]  /*2c2c0*/  IMAD.MOV.U32 R26, RZ, RZ, R14 ;  /* 0x000000ffff1a7224 */ /* 0x000fce00078e000e */
[----:B------:R-:W-:Y:S05]  /*2c2d0*/  WARPSYNC.COLLECTIVE R15, `(.L_x_2578) ;  /* 0x000000000f087348 */ /* 0x000fea0003c00000 */
[----:B------:R0:W1:Y:S02]  /*2c2e0*/  SHFL.IDX P6, R14, R13, R12, R11 ;  /* 0x0000000c0d0e7389 */ /* 0x00006400000c000b */
[----:B01----:R-:W-:Y:S01]  /*2c2f0*/  ENDCOLLECTIVE ;  /* 0x000000000000791b */ /* 0x003fe20003800000 */
.L_x_2578:
[----:B------:R-:W-:Y:S02]  /*2c300*/  IMAD.MOV.U32 R13, RZ, RZ, R25 ;  /* 0x000000ffff0d7224 */ /* 0x000fe400078e0019 */
[----:B------:R-:W-:Y:S02]  /*2c310*/  IMAD.MOV.U32 R12, RZ, RZ, R0 ;  /* 0x000000ffff0c7224 */ /* 0x000fe400078e0000 */
[----:B------:R-:W-:-:S07]  /*2c320*/  IMAD.MOV.U32 R21, RZ, RZ, R14 ;  /* 0x000000ffff157224 */ /* 0x000fce00078e000e */
[----:B------:R-:W-:Y:S05]  /*2c330*/  WARPSYNC.COLLECTIVE R15, `(.L_x_2579) ;  /* 0x000000000f087348 */ /* 0x000fea0003c00000 */
[----:B------:R0:W1:Y:S02]  /*2c340*/  SHFL.IDX P6, R14, R13, R12, R11 ;  /* 0x0000000c0d0e7389 */ /* 0x00006400000c000b */
[----:B01----:R-:W-:Y:S01]  /*2c350*/  ENDCOLLECTIVE ;  /* 0x000000000000791b */ /* 0x003fe20003800000 */
.L_x_2579:
        /* <DEDUP_REMOVED lines=8> */
.L_x_2580:
[----:B------:R-:W-:Y:S02]  /*2c3e0*/  IMAD.MOV.U32 R13, RZ, RZ, R29 ;  /* 0x000000ffff0d7224 */ /* 0x000fe400078e001d */
[----:B------:R-:W-:Y:S02]  /*2c3f0*/  IMAD.MOV.U32 R12, RZ, RZ, R0 ;  /* 0x000000ffff0c7224 */ /* 0x000fe400078e0000 */
[----:B------:R-:W-:-:S07]  /*2c400*/  IMAD.MOV.U32 R27, RZ, RZ, R14 ;  /* 0x000000ffff1b7224 */ /* 0x000fce00078e000e */
[----:B------:R-:W-:Y:S05]  /*2c410*/  WARPSYNC.COLLECTIVE R15, `(.L_x_2581) ;  /* 0x000000000f087348 */ /* 0x000fea0003c00000 */
[----:B------:R0:W1:Y:S02]  /*2c420*/  SHFL.IDX P6, R14, R13, R12, R11 ;  /* 0x0000000c0d0e7389 */ /* 0x00006400000c000b */
[----:B01----:R-:W-:Y:S01]  /*2c430*/  ENDCOLLECTIVE ;  /* 0x000000000000791b */ /* 0x003fe20003800000 */
.L_x_2581:
[----:B------:R-:W-:Y:S02]  /*2c440*/  SEL R28, R30, R27, P0 ;  /* 0x0000001b1e1c7207 */ /* 0x000fe40000000000 */
[----:B------:R-:W-:Y:S01]  /*2c450*/  SEL R30, R27, R30, P0 ;  /* 0x0000001e1b1e7207 */ /* 0x000fe20000000000 */
[----:B------:R-:W-:Y:S02]  /*2c460*/  IMAD.MOV.U32 R13, RZ, RZ, R31 ;  /* 0x000000ffff0d7224 */ /* 0x000fe400078e001f */
[----:B------:R-:W-:Y:S01]  /*2c470*/  IMAD.MOV.U32 R12, RZ, RZ, R2 ;  /* 0x000000ffff0c7224 */ /* 0x000fe200078e0002 */
[----:B------:R-:W-:-:S07]  /*2c480*/  MOV R34, R14 ;  /* 0x0000000e00227202 */ /* 0x000fce0000000f00 */
[----:B------:R-:W-:Y:S05]  /*2c490*/  WARPSYNC.COLLECTIVE R15, `(.L_x_2582) ;  /* 0x000000000f087348 */ /* 0x000fea0003c00000 */
[----:B------:R0:W1:Y:S02]  /*2c4a0*/  SHFL.IDX P6, R14, R13, R12, R11 ;  /* 0x0000000c0d0e7389 */ /* 0x00006400000c000b */
[----:B01----:R-:W-:Y:S01]  /*2c4b0*/  ENDCOLLECTIVE ;  /* 0x000000000000791b */ /* 0x003fe20003800000 */
.L_x_2582:
[----:B------:R-:W-:Y:S01]  /*2c4c0*/  IMAD.MOV.U32 R13, RZ, RZ, R33 ;  /* 0x000000ffff0d7224 */ /* 0x000fe200078e0021 */
[----:B------:R-:W-:Y:S01]  /*2c4d0*/  MOV R12, R0 ;  /* 0x00000000000c7202 */ /* 0x000fe20000000f00 */
[----:B------:R-:W-:-:S07]  /*2c4e0*/  IMAD.MOV.U32 R31, RZ, RZ, R14 ;  /* 0x000000ffff1f7224 */ /* 0x000fce00078e000e */
[----:B------:R-:W-:Y:S05]  /*2c4f0*/  WARPSYNC.COLLECTIVE R15, `(.L_x_2583) ;  /* 0x000000000f087348 */ /* 0x000fea0003c00000 */
[----:B------:R0:W1:Y:S02]  /*2c500*/  SHFL.IDX P6, R14, R13, R12, R11 ;  /* 0x0000000c0d0e7389 */ /* 0x00006400000c000b */
[----:B01----:R-:W-:Y:S01]  /*2c510*/  ENDCOLLECTIVE ;  /* 0x000000000000791b */ /* 0x003fe20003800000 */
.L_x_2583:
        /* <DEDUP_REMOVED lines=8> */
.L_x_2584:
[----:B------:R-:W-:Y:S01]  /*2c5a0*/  MOV R13, R37 ;  /* 0x00000025000d7202 */ /* 0x000fe20000000f00 */
[----:B------:R-:W-:Y:S02]  /*2c5b0*/  IMAD.MOV.U32 R12, RZ, RZ, R0 ;  /* 0x000000ffff0c7224 */ /* 0x000fe400078e0000 */
[----:B------:R-:W-:-:S07]  /*2c5c0*/  IMAD.MOV.U32 R35, RZ, RZ, R14 ;  /* 0x000000ffff237224 */ /* 0x000fce00078e000e */
[----:B------:R-:W-:Y:S05]  /*2c5d0*/  WARPSYNC.COLLECTIVE R15, `(.L_x_2585) ;  /* 0x000000000f087348 */ /* 0x000fea0003c00000 */
[----:B------:R0:W1:Y:S02]  /*2c5e0*/  SHFL.IDX P6, R14, R13, R12, R11 ;  /* 0x0000000c0d0e7389 */ /* 0x00006400000c000b */
[----:B01----:R-:W-:Y:S01]  /*2c5f0*/  ENDCOLLECTIVE ;  /* 0x000000000000791b */ /* 0x003fe20003800000 */
.L_x_2585:
        /* <DEDUP_REMOVED lines=8> */
.L_x_2586:
[----:B------:R-:W-:Y:S02]  /*2c680*/  IMAD.MOV.U32 R13, RZ, RZ, R41 ;  /* 0x000000ffff0d7224 */ /* 0x000fe400078e0029 */
[----:B------:R-:W-:Y:S01]  /*2c690*/  IMAD.MOV.U32 R12, RZ, RZ, R0 ;  /* 0x000000ffff0c7224 */ /* 0x000fe200078e0000 */
[----:B------:R-:W-:-:S07]  /*2c6a0*/  MOV R20, R14 ;  /* 0x0000000e00147202 */ /* 0x000fce0000000f00 */
[----:B------:R-:W-:Y:S05]  /*2c6b0*/  WARPSYNC.COLLECTIVE R15, `(.L_x_2587) ;  /* 0x000000000f087348 */ /* 0x000fea0003c00000 */
[----:B------:R0:W1:Y:S02]  /*2c6c0*/  SHFL.IDX P6, R14, R13, R12, R11 ;  /* 0x0000000c0d0e7389 */ /* 0x00006400000c000b */
[----:B01----:R-:W-:Y:S01]  /*2c6d0*/  ENDCOLLECTIVE ;  /* 0x000000000000791b */ /* 0x003fe20003800000 */
.L_x_2587:
[----:B------:R-:W-:Y:S01]  /*2c6e0*/  IMAD.MOV.U32 R13, RZ, RZ, R43 ;  /* 0x000000ffff0d7224 */ /* 0x000fe200078e002b */
[----:B------:R-:W-:Y:S01]  /*2c6f0*/  MOV R12, R2 ;  /* 0x00000002000c7202 */ /* 0x000fe20000000f00 */
[----:B------:R-:W-:-:S07]  /*2c700*/  IMAD.MOV.U32 R41, RZ, RZ, R14 ;  /* 0x000000ffff297224 */ /* 0x000fce00078e000e */
[----:B------:R-:W-:Y:S05]  /*2c710*/  WARPSYNC.COLLECTIVE R15, `(.L_x_2588) ;  /* 0x000000000f087348 */ /* 0x000fea0003c00000 */
[----:B------:R0:W1:Y:S02]  /*2c720*/  SHFL.IDX P6, R14, R13, R12, R11 ;  /* 0x0000000c0d0e7389 */ /* 0x00006400000c000b */
[----:B01----:R-:W-:Y:S01]  /*2c730*/  ENDCOLLECTIVE ;  /* 0x000000000000791b */ /* 0x003fe20003800000 */
.L_x_2588:
[----:B------:R-:W-:Y:S02]  /*2c740*/  IMAD.MOV.U32 R13, RZ, RZ, R45 ;  /* 0x000000ffff0d7224 */ /* 0x000fe400078e002d */
[----:B------:R-:W-:Y:S02]  /*2c750*/  IMAD.MOV.U32 R12, RZ, RZ, R0 ;  /* 0x000000ffff0c7224 */ /* 0x000fe400078e0000 */
[----:B------:R-:W-:-:S07]  /*2c760*/  IMAD.MOV.U32 R40, RZ, RZ, R14 ;  /* 0x000000ffff287224 */ /* 0x000fce00078e000e */
[----:B------:R-:W-:Y:S05]  /*2c770*/  WARPSYNC.COLLECTIVE R15, `(.L_x_2589) ;  /* 0x000000000f087348 */ /* 0x000fea0003c00000 */
[----:B------:R0:W1:Y:S02]  /*2c780*/  SHFL.IDX P6, R14, R13, R12, R11 ;  /* 0x0000000c0d0e7389 */ /* 0x00006400000c000b */
[----:B01----:R-:W-:Y:S01]  /*2c790*/  ENDCOLLECTIVE ;  /* 0x000000000000791b */ /* 0x003fe20003800000 */
.L_x_2589:
        /* <DEDUP_REMOVED lines=8> */
.L_x_2590:
[----:B------:R-:W-:Y:S02]  /*2c820*/  IMAD.MOV.U32 R13, RZ, RZ, R49 ;  /* 0x000000ffff0d7224 */ /* 0x000fe400078e0031 */
[----:B------:R-:W-:Y:S02]  /*2c830*/  IMAD.MOV.U32 R12, RZ, RZ, R0 ;  /* 0x000000ffff0c7224 */ /* 0x000fe400078e0000 */
[----:B------:R-:W-:-:S07]  /*2c840*/  IMAD.MOV.U32 R42, RZ, RZ, R14 ;  /* 0x000000ffff2a7224 */ /* 0x000fce00078e000e */
[----:B------:R-:W-:Y:S05]  /*2c850*/  WARPSYNC.COLLECTIVE R15, `(.L_x_2591) ;  /* 0x000000000f087348 */ /* 0x000fea0003c00000 */
[----:B------:R0:W1:Y:S02]  /*2c860*/  SHFL.IDX P6, R14, R13, R12, R11 ;  /* 0x0000000c0d0e7389 */ /* 0x00006400000c000b */
[----:B01----:R-:W-:Y:S01]  /*2c870*/  ENDCOLLECTIVE ;  /* 0x000000000000791b */ /* 0x003fe20003800000 */
.L_x_2591:
        /* <DEDUP_REMOVED lines=8> */
.L_x_2592:
[----:B------:R-:W-:Y:S01]  /*2c900*/  IMAD.MOV.U32 R13, RZ, RZ, R53 ;  /* 0x000000ffff0d7224 */ /* 0x000fe200078e0035 */
[----:B------:R-:W-:Y:S01]  /*2c910*/  MOV R12, R0 ;  /* 0x00000000000c7202 */ /* 0x000fe20000000f00 */
[----:B------:R-:W-:-:S07]  /*2c920*/  IMAD.MOV.U32 R48, RZ, RZ, R14 ;  /* 0x000000ffff307224 */ /* 0x000fce00078e000e */
[----:B------:R-:W-:Y:S05]  /*2c930*/  WARPSYNC.COLLECTIVE R15, `(.L_x_2593) ;  /* 0x000000000f087348 */ /* 0x000fea0003c00000 */
[----:B------:R0:W1:Y:S02]  /*2c940*/  SHFL.IDX P6, R14, R13, R12, R11 ;  /* 0x0000000c0d0e7389 */ /* 0x00006400000c000b */
[----:B01----:R-:W-:Y:S01]  /*2c950*/  ENDCOLLECTIVE ;  /* 0x000000000000791b */ /* 0x003fe20003800000 */
.L_x_2593:
[----:B------:R-:W-:Y:S01]  /*2c960*/  SEL R9, R49, R48, P0 ;  /* 0x0000003031097207 */ /* 0x000fe20000000000 */
[----:B------:R-:W-:Y:S02]  /*2c970*/  IMAD.MOV.U32 R13, RZ, RZ, R55 ;  /* 0x000000ffff0d7224 */ /* 0x000fe400078e0037 */
[----:B------:R-:W-:Y:S02]  /*2c980*/  IMAD.MOV.U32 R12, RZ, RZ, R2 ;  /* 0x000000ffff0c7224 */ /* 0x000fe400078e0002 */
[----:B------:R-:W-:-:S07]  /*2c990*/  IMAD.MOV.U32 R53, RZ, RZ, R14 ;  /* 0x000000ffff357224 */ /* 0x000fce00078e000e */
[----:B------:R-:W-:Y:S05]  /*2c9a0*/  WARPSYNC.COLLECTIVE R15, `(.L_x_2594) ;  /* 0x000000000f087348 */ /* 0x000fea0003c00000 */
[----:B------:R0:W1:Y:S02]  /*2c9b0*/  SHFL.IDX P6, R14, R13, R12, R11 ;  /* 0x0000000c0d0e7389 */ /* 0x00006400000c000b */
[----:B01----:R-:W-:Y:S01]  /*2c9c0*/  ENDCOLLECTIVE ;  /* 0x000000000000791b */ /* 0x003fe20003800000 */
.L_x_2594:
[----:B------:R-:W-:Y:S01]  /*2c9d0*/  MOV R13, R57 ;  /* 0x00000039000d7202 */ /* 0x000fe20000000f00 */
[----:B------:R-:W-:Y:S02]  /*2c9e0*/  IMAD.MOV.U32 R12, RZ, RZ, R0 ;  /* 0x000000ffff0c7224 */ /* 0x000fe400078e0000 */
[----:B------:R-:W-:-:S07]  /*2c9f0*/  IMAD.MOV.U32 R50, RZ, RZ, R14 ;  /* 0x000000ffff327224 */ /* 0x000fce00078e000e */
[----:B------:R-:W-:Y:S05]  /*2ca00*/  WARPSYNC.COLLECTIVE R15, `(.L_x_2595) ;  /* 0x000000000f087348 */ /* 0x000fea0003c00000 */
[----:B------:R0:W1:Y:S02]  /*2ca10*/  SHFL.IDX P6, R14, R13, R12, R11 ;  /* 0x0000000c0d0e7389 */ /* 0x00006400000c000b */
[----:B01----:R-:W-:Y:S01]  /*2ca20*/  ENDCOLLECTIVE ;  /* 0x000000000000791b */ /* 0x003fe20003800000 */
.L_x_2595:
        /* <DEDUP_REMOVED lines=8> */
.L_x_2596:
[----:B------:R-:W-:Y:S02]  /*2cab0*/  IMAD.MOV.U32 R13, RZ, RZ, R63 ;  /* 0x000000ffff0d7224 */ /* 0x000fe400078e003f */
[----:B------:R-:W-:Y:S01]  /*2cac0*/  IMAD.MOV.U32 R12, RZ, RZ, R0 ;  /* 0x000000ffff0c7224 */ /* 0x000fe200078e0000 */
[----:B------:R-:W-:-:S07]  /*2cad0*/  MOV R52, R14 ;  /* 0x0000000e00347202 */ /* 0x000fce0000000f00 */
[----:B------:R-:W-:Y:S05]  /*2cae0*/  WARPSYNC.COLLECTIVE R15, `(.L_x_2597) ;  /* 0x000000000f087348 */ /* 0x000fea0003c00000 */
[----:B------:R0:W1:Y:S02]  /*2caf0*/  SHFL.IDX P6, R14, R13, R12, R11 ;  /* 0x0000000c0d0e7389 */ /* 0x00006400000c000b */
[----:B01----:R-:W-:Y:S01]  /*2cb00*/  ENDCOLLECTIVE ;  /* 0x000000000000791b */ /* 0x003fe20003800000 */
.L_x_2597:
        /* <DEDUP_REMOVED lines=8> */
.L_x_2598:
[----:B------:R-:W-:Y:S02]  /*2cb90*/  IMAD.MOV.U32 R13, RZ, RZ, R67 ;  /* 0x000000ffff0d7224 */ /* 0x000fe400078e0043 */
[----:B------:R-:W-:Y:S02]  /*2cba0*/  IMAD.MOV.U32 R12, RZ, RZ, R0 ;  /* 0x000000ffff0c7224 */ /* 0x000fe400078e0000 */
[----:B------:R-:W-:-:S07]  /*2cbb0*/  IMAD.MOV.U32 R54, RZ, RZ, R14 ;  /* 0x000000ffff367224 */ /* 0x000fce00078e000e */
[----:B------:R-:W-:Y:S05]  /*2cbc0*/  WARPSYNC.COLLECTIVE R15, `(.L_x_2599) ;  /* 0x000000000f087348 */ /* 0x000fea0003c00000 */
[----:B------:R0:W1:Y:S02]  /*2cbd0*/  SHFL.IDX P6, R14, R13, R12, R11 ;  /* 0x0000000c0d0e7389 */ /* 0x00006400000c000b */
[----:B01----:R-:W-:Y:S01]  /*2cbe0*/  ENDCOLLECTIVE ;  /* 0x000000000000791b */ /* 0x003fe20003800000 */
.L_x_2599:
        /* <DEDUP_REMOVED lines=8> */
.L_x_2600:
[----:B------:R-:W-:Y:S02]  /*2cc70*/  IMAD.MOV.U32 R13, RZ, RZ, R71 ;  /* 0x000000ffff0d7224 */ /* 0x000fe400078e0047 */
[----:B------:R-:W-:Y:S02]  /*2cc80*/  IMAD.MOV.U32 R12, RZ, RZ, R0 ;  /* 0x000000ffff0c7224 */ /* 0x000fe400078e0000 */
[----:B------:R-:W-:-:S07]  /*2cc90*/  IMAD.MOV.U32 R56, RZ, RZ, R14 ;  /* 0x000000ffff387224 */ /* 0x000fce00078e000e */
[----:B------:R-:W-:Y:S05]  /*2cca0*/  WARPSYNC.COLLECTIVE R15, `(.L_x_2601) ;  /* 0x000000000f087348 */ /* 0x000fea0003c00000 */
[----:B------:R0:W1:Y:S02]  /*2ccb0*/  SHFL.IDX P6, R14, R13, R12, R11 ;  /* 0x0000000c0d0e7389 */ /* 0x00006400000c000b */
[----:B01----:R-:W-:Y:S01]  /*2ccc0*/  ENDCOLLECTIVE ;  /* 0x000000000000791b */ /* 0x003fe20003800000 */
.L_x_2601:
[----:B------:R-:W-:Y:S01]  /*2ccd0*/  SEL R39, R56, R67, P0 ;  /* 0x0000004338277207 */ /* 0x000fe20000000000 */
[----:B------:R-:W-:Y:S02]  /*2cce0*/  IMAD.MOV.U32 R13, RZ, RZ, R73 ;  /* 0x000000ffff0d7224 */ /* 0x000fe400078e0049 */
[----:B------:R-:W-:Y:S01]  /*2ccf0*/  IMAD.MOV.U32 R12, RZ, RZ, R2 ;  /* 0x000000ffff0c7224 */ /* 0x000fe200078e0002 */
[----:B------:R-:W-:-:S07]  /*2cd00*/  MOV R71, R14 ;  /* 0x0000000e00477202 */ /* 0x000fce0000000f00 */
[----:B------:R-:W-:Y:S05]  /*2cd10*/  WARPSYNC.COLLECTIVE R15, `(.L_x_2602) ;  /* 0x000000000f087348 */ /* 0x000fea0003c00000 */
[----:B------:R0:W1:Y:S02]  /*2cd20*/  SHFL.IDX P6, R14, R13, R12, R11 ;  /* 0x0000000c0d0e7389 */ /* 0x00006400000c000b */
[----:B01----:R-:W-:Y:S01]  /*2cd30*/  ENDCOLLECTIVE ;  /* 0x000000000000791b */ /* 0x003fe20003800000 */
.L_x_2602:
[----:B------:R-:W-:Y:S01]  /*2cd40*/  IMAD.MOV.U32 R13, RZ, RZ, R75 ;  /* 0x000000ffff0d7224 */ /* 0x000fe200078e004b */
[----:B------:R-:W-:Y:S01]  /*2cd50*/  MOV R12, R0 ;  /* 0x00000000000c7202 */ /* 0x000fe20000000f00 */
[----:B------:R-:W-:-:S07]  /*2cd60*/  IMAD.MOV.U32 R58, RZ, RZ, R14 ;  /* 0x000000ffff3a7224 */ /* 0x000fce00078e000e */
[----:B------:R-:W-:Y:S05]  /*2cd70*/  WARPSYNC.COLLECTIVE R15, `(.L_x_2603) ;  /* 0x000000000f087348 */ /* 0x000fea0003c00000 */
[----:B------:R0:W1:Y:S02]  /*2cd80*/  SHFL.IDX P6, R14, R13, R12, R11 ;  /* 0x0000000c0d0e7389 */ /* 0x00006400000c000b */
[----:B01----:R-:W-:Y:S01]  /*2cd90*/  ENDCOLLECTIVE ;  /* 0x000000000000791b */ /* 0x003fe20003800000 */
.L_x_2603:
[----:B------:R-:W-:Y:S02]  /*2cda0*/  IMAD.MOV.U32 R13, RZ, RZ, R77 ;  /* 0x000000ffff0d7224 */ /* 0x000fe400078e004d */
[----:B------:R-:W-:Y:S02]  /*2cdb0*/  IMAD.MOV.U32 R12, RZ, RZ, R2 ;  /* 0x000000ffff0c7224 */ /* 0x000fe400078e0002 */
[----:B------:R-:W-:-:S07]  /*2cdc0*/  IMAD.MOV.U32 R75, RZ, RZ, R14 ;  /* 0x000000ffff4b7224 */ /* 0x000fce00078e000e */
[----:B------:R-:W-:Y:S05]  /*2cdd0*/  WARPSYNC.COLLECTIVE R15, `(.L_x_2604) ;  /* 0x000000000f087348 */ /* 0x000fea0003c00000 */
[----:B------:R0:W1:Y:S02]  /*2cde0*/  SHFL.IDX P6, R14, R13, R12, R11 ;  /* 0x0000000c0d0e7389 */ /* 0x00006400000c000b */
[----:B01----:R-:W-:Y:S01]  /*2cdf0*/  ENDCOLLECTIVE ;  /* 0x000000000000791b */ /* 0x003fe20003800000 */
.L_x_2604:
[----:B------:R-:W-:Y:S02]  /*2ce00*/  SEL R12, R37, R20, P0 ;  /* 0x00000014250c7207 */ /* 0x000fe40000000000 */
[----:B------:R-:W-:Y:S02]  /*2ce10*/  SEL R11, R48, R49, P0 ;  /* 0x00000031300b7207 */ /* 0x000fe40000000000 */
[----:B------:R-:W-:Y:S02]  /*2ce20*/  SEL R13, R71, R58, P0 ;  /* 0x0000003a470d7207 */ /* 0x000fe40000000000 */
[----:B------:R-:W-:Y:S01]  /*2ce30*/  SEL R15, R58, R71, P0 ;  /* 0x000000473a0f7207 */ /* 0x000fe20000000000 */
[----:B------:R-:W-:Y:S01]  /*2ce40*/  IMAD.MOV.U32 R62, RZ, RZ, R14 ;  /* 0x000000ffff3e7224 */ /* 0x000fe200078e000e */
[----:B------:R-:W-:Y:S02]  /*2ce50*/  SEL R14, R20, R37, P0 ;  /* 0x00000025140e7207 */ /* 0x000fe40000000000 */
[----:B------:R-:W-:-:S02]  /*2ce60*/  SEL R37, R67, R56, P0 ;  /* 0x0000003843257207 */ /* 0x000fc40000000000 */
[----:B------:R-:W-:Y:S01]  /*2ce70*/  MOV R20, RZ ;  /* 0x000000ff00147202 */ /* 0x000fe20000000f00 */
[----:B------:R-:W-:Y:S06]  /*2ce80*/  BRA `(.L_x_2605) ;  /* 0xffffff6400487947 */ /* 0x000fec000383ffff */
.L_x_2426:
[----:B------:R-:W0:Y:S01]  /*2ce90*/  S2R R6, SR_TID.X ;  /* 0x0000000000067919 */ /* 0x000e220000002100 */
[----:B------:R-:W-:Y:S01]  /*2cea0*/  BSSY B1, `(.L_x_2606) ;  /* 0x000000a000017945 */ /* 0x000fe20003800000 */
[----:B------:R-:W-:Y:S02]  /*2ceb0*/  IMAD.MOV.U32 R12, RZ, RZ, RZ ;  /* 0x000000ffff0c7224 */ /* 0x000fe400078e00ff */
[----:B------:R-:W-:Y:S02]  /*2cec0*/  IMAD.MOV.U32 R11, RZ, RZ, 0x1f ;  /* 0x0000001fff0b7424 */ /* 0x000fe400078e00ff */
[----:B------:R-:W-:Y:S01]  /*2ced0*/  IMAD.MOV.U32 R15, RZ, RZ, -0x1 ;  /* 0xffffffffff0f7424 */ /* 0x000fe200078e00ff */
[----:B0-----:R-:W-:-:S04]  /*2cee0*/  SHF.R.U32.HI R6, RZ, 0x5, R6 ;  /* 0x00000005ff067819 */ /* 0x001fc80000011606 */
[----:B------:R-:W-:-:S05]  /*2cef0*/  LOP3.LUT R6, R6, 0x3, RZ, 0xc0, !PT ;  /* 0x0000000306067812 */ /* 0x000fca00078ec0ff */
[----:B------:R-:W-:-:S07]  /*2cf00*/  IMAD.MOV.U32 R13, RZ, RZ, R6 ;  /* 0x000000ffff0d7224 */ /* 0x000fce00078e0006 */
[----:B------:R-:W-:Y:S05]  /*2cf10*/  WARPSYNC.COLLECTIVE R15, `(.L_x_2607) ;  /* 0x000000000f087348 */ /* 0x000fea0003c00000 */
[----:B------:R0:W1:Y:S02]  /*2cf20*/  SHFL.IDX P6, R14, R13, R12, R11 ;  /* 0x0000000c0d0e7389 */ /* 0x00006400000c000b */
[----:B01----:R-:W-:Y:S01]  /*2cf30*/  ENDCOLLECTIVE ;  /* 0x000000000000791b */ /* 0x003fe20003800000 */
.L_x_2607:
[----:B------:R-:W-:Y:S05]  /*2cf40*/  BSYNC B1 ;  /* 0x0000000000017941 */ /* 0x000fea0003800000 */
.L_x_2606:
[----:B------:R-:W-:Y:S05]  /*2cf50*/  BRA `(.L_x_2608) ;  /* 0xffffff9000b47947 */ /* 0x000fea000383ffff */
.L_x_2428:
[----:B------:R-:W-:Y:S01]  /*2cf60*/  BSSY B1, `(.L_x_2609) ;  /* 0x0000006000017945 */ /* 0x000fe20003800000 */
[----:B------:R-:W-:-:S07]  /*2cf70*/  MOV R15, 0xffffffff ;  /* 0xffffffff000f7802 */ /* 0x000fce0000000f00 */
[----:B0-----:R-:W-:Y:S05]  /*2cf80*/  WARPSYNC.COLLECTIVE R15, `(.L_x_2610) ;  /* 0x000000000f0c7348 */ /* 0x001fea0003c00000 */
[----:B------:R-:W-:Y:S02]  /*2cf90*/  ELECT P6, UR62, PT ;  /* 0x00000000003e782f */ /* 0x000fe400038c0000 */
[----:B------:R-:W-:Y:S01]  /*2cfa0*/  MOV R14, UR62 ;  /* 0x0000003e000e7c02 */ /* 0x000fe20008000f00 */
[----:B0-----:R-:W-:Y:S10]  /*2cfb0*/  ENDCOLLECTIVE ;  /* 0x000000000000791b */ /* 0x001ff40003800000 */
.L_x_2610:
[----:B------:R-:W-:Y:S05]  /*2cfc0*/  BSYNC B1 ;  /* 0x0000000000017941 */ /* 0x000fea0003800000 */
.L_x_2609:
[----:B------:R-:W-:Y:S05]  /*2cfd0*/  BRA `(.L_x_2427) ;  /* 0xffffff9000ac7947 */ /* 0x000fea000383ffff */
.L_x_2430:
[----:B0-----:R0:W1:Y:S02]  /*2cfe0*/  SYNCS.PHASECHK.TRANS64.TRYWAIT P0, [R11+URZ+0x29820], R5 ;  /* 0x029820050b0075a7 */ /* 0x001064000800017f */
[----:B-1----:R-:W-:Y:S05]  /*2cff0*/  @!P0 NANOSLEEP.SYNCS 0x989680 ;  /* 0x009896800000895d */ /* 0x002fea0003900000 */
[----:B------:R-:W1:Y:S02]  /*2d000*/  @!P0 SYNCS.PHASECHK.TRANS64 P0, [R11+URZ+0x29820], R5 ;  /* 0x029820050b0085a7 */ /* 0x000e64000800007f */
[----:B-1----:R-:W-:Y:S05]  /*2d010*/  @!P0 BRA `(.L_x_2430) ;  /* 0xfffffffc00f08947 */ /* 0x002fea000383ffff */
[----:B------:R-:W-:Y:S05]  /*2d020*/  BRA `(.L_x_2611) ;  /* 0xffffff9000c87947 */ /* 0x000fea000383ffff */
.L_x_2434:
[----:B-1----:R1:W2:Y:S02]  /*2d030*/  SYNCS.PHASECHK.TRANS64.TRYWAIT P0, [R8+URZ+0x298a0], R10 ;  /* 0x0298a00a080075a7 */ /* 0x0022a4000800017f */
[----:B--2---:R-:W-:Y:S05]  /*2d040*/  @!P0 NANOSLEEP.SYNCS 0x989680 ;  /* 0x009896800000895d */ /* 0x004fea0003900000 */
[----:B------:R-:W2:Y:S02]  /*2d050*/  @!P0 SYNCS.PHASECHK.TRANS64 P0, [R8+URZ+0x298a0], R10 ;  /* 0x0298a00a080085a7 */ /* 0x000ea4000800007f */
[----:B--2---:R-:W-:Y:S05]  /*2d060*/  @!P0 BRA `(.L_x_2434) ;  /* 0xfffffffc00f08947 */ /* 0x004fea000383ffff */
[----:B------:R-:W-:Y:S05]  /*2d070*/  BRA `(.L_x_2612) ;  /* 0xffffff9000e87947 */ /* 0x000fea000383ffff */
.L_x_2441:
[----:B0-----:R0:W2:Y:S02]  /*2d080*/  SYNCS.PHASECHK.TRANS64.TRYWAIT P0, [R8+URZ+0x298c0], R10 ;  /* 0x0298c00a080075a7 */ /* 0x0010a4000800017f */
[----:B--2---:R-:W-:Y:S05]  /*2d090*/  @!P0 NANOSLEEP.SYNCS 0x989680 ;  /* 0x009896800000895d */ /* 0x004fea0003900000 */
[----:B------:R-:W2:Y:S02]  /*2d0a0*/  @!P0 SYNCS.PHASECHK.TRANS64 P0, [R8+URZ+0x298c0], R10 ;  /* 0x0298c00a080085a7 */ /* 0x000ea4000800007f */
[----:B--2---:R-:W-:Y:S05]  /*2d0b0*/  @!P0 BRA `(.L_x_2441) ;  /* 0xfffffffc00f08947 */ /* 0x004fea000383ffff */
[----:B------:R-:W-:Y:S05]  /*2d0c0*/  BRA `(.L_x_2613) ;  /* 0xffffff9400e07947 */ /* 0x000fea000383ffff */
.L_x_2448:
[----:B0-----:R0:W1:Y:S02]  /*2d0d0*/  SYNCS.PHASECHK.TRANS64.TRYWAIT P1, [R7+URZ+0x298a0], R6 ;  /* 0x0298a006070075a7 */ /* 0x001064000802017f */
[----:B-1----:R-:W-:Y:S05]  /*2d0e0*/  @!P1 NANOSLEEP.SYNCS 0x989680 ;  /* 0x009896800000995d */ /* 0x002fea0003900000 */
[----:B------:R-:W1:Y:S02]  /*2d0f0*/  @!P1 SYNCS.PHASECHK.TRANS64 P1, [R7+URZ+0x298a0], R6 ;  /* 0x0298a006070095a7 */ /* 0x000e64000802007f */
[----:B-1----:R-:W-:Y:S05]  /*2d100*/  @!P1 BRA `(.L_x_2448) ;  /* 0xfffffffc00f09947 */ /* 0x002fea000383ffff */
[----:B------:R-:W-:Y:S05]  /*2d110*/  BRA `(.L_x_2614) ;  /* 0xffffff9800c87947 */ /* 0x000fea000383ffff */
.L_x_2455:
[----:B-1----:R1:W2:Y:S02]  /*2d120*/  SYNCS.PHASECHK.TRANS64.TRYWAIT P1, [R7+URZ+0x298c0], R6 ;  /* 0x0298c006070075a7 */ /* 0x0022a4000802017f */
[----:B--2---:R-:W-:Y:S05]  /*2d130*/  @!P1 NANOSLEEP.SYNCS 0x989680 ;  /* 0x009896800000995d */ /* 0x004fea0003900000 */
[----:B------:R-:W2:Y:S02]  /*2d140*/  @!P1 SYNCS.PHASECHK.TRANS64 P1, [R7+URZ+0x298c0], R6 ;  /* 0x0298c006070095a7 */ /* 0x000ea4000802007f */
[----:B--2---:R-:W-:Y:S05]  /*2d150*/  @!P1 BRA `(.L_x_2455) ;  /* 0xfffffffc00f09947 */ /* 0x004fea000383ffff */
[----:B------:R-:W-:Y:S05]  /*2d160*/  BRA `(.L_x_2615) ;  /* 0xffffff9c00b87947 */ /* 0x000fea000383ffff */
.L_x_2470:
        /* <DEDUP_REMOVED lines=11> */
.L_x_2617:
[----:B------:R-:W-:Y:S05]  /*2d220*/  BSYNC B0 ;  /* 0x0000000000007941 */ /* 0x000fea0003800000 */
.L_x_2616:
[----:B------:R-:W-:Y:S05]  /*2d230*/  BRA `(.L_x_2618) ;  /* 0xffffffac004c7947 */ /* 0x000fea000383ffff */
.L_x_2472:
[----:B------:R-:W-:Y:S01]  /*2d240*/  BSSY B0, `(.L_x_2619) ;  /* 0x0000006000007945 */ /* 0x000fe20003800000 */
[----:B------:R-:W-:-:S07]  /*2d250*/  MOV R15, 0xffffffff ;  /* 0xffffffff000f7802 */ /* 0x000fce0000000f00 */
[----:B01----:R-:W-:Y:S05]  /*2d260*/  WARPSYNC.COLLECTIVE R15, `(.L_x_2620) ;  /* 0x000000000f0c7348 */ /* 0x003fea0003c00000 */
[----:B------:R-:W-:Y:S02]  /*2d270*/  ELECT P6, UR62, PT ;  /* 0x00000000003e782f */ /* 0x000fe400038c0000 */
[----:B------:R-:W-:Y:S01]  /*2d280*/  MOV R14, UR62 ;  /* 0x0000003e000e7c02 */ /* 0x000fe20008000f00 */
[----:B01----:R-:W-:Y:S10]  /*2d290*/  ENDCOLLECTIVE ;  /* 0x000000000000791b */ /* 0x003ff40003800000 */
.L_x_2620:
[----:B------:R-:W-:Y:S05]  /*2d2a0*/  BSYNC B0 ;  /* 0x0000000000007941 */ /* 0x000fea0003800000 */
.L_x_2619:
[----:B------:R-:W-:Y:S05]  /*2d2b0*/  BRA `(.L_x_2621) ;  /* 0xffffffac00447947 */ /* 0x000fea000383ffff */
.L_x_2475:
[----:B-1----:R1:W2:Y:S02]  /*2d2c0*/  SYNCS.PHASECHK.TRANS64.TRYWAIT P2, [R6+URZ+0x29880], R7 ;  /* 0x02988007060075a7 */ /* 0x0022a4000804017f */
[----:B--2---:R-:W-:Y:S05]  /*2d2d0*/  @!P2 NANOSLEEP.SYNCS 0x989680 ;  /* 0x009896800000a95d */ /* 0x004fea0003900000 */
[----:B------:R-:W2:Y:S02]  /*2d2e0*/  @!P2 SYNCS.PHASECHK.TRANS64 P2, [R6+URZ+0x29880], R7 ;  /* 0x029880070600a5a7 */ /* 0x000ea4000804007f */
[----:B--2---:R-:W-:Y:S05]  /*2d2f0*/  @!P2 BRA `(.L_x_2475) ;  /* 0xfffffffc00f0a947 */ /* 0x004fea000383ffff */
[----:B------:R-:W-:Y:S05]  /*2d300*/  BRA `(.L_x_2622) ;  /* 0xffffffac00bc7947 */ /* 0x000fea000383ffff */
.L_x_2477:
[----:B--2---:R2:W3:Y:S02]  /*2d310*/  SYNCS.PHASECHK.TRANS64.TRYWAIT P2, [R6+URZ+0x29840], R7 ;  /* 0x02984007060075a7 */ /* 0x0044e4000804017f */
[----:B---3--:R-:W-:Y:S05]  /*2d320*/  @!P2 NANOSLEEP.SYNCS 0x989680 ;  /* 0x009896800000a95d */ /* 0x008fea0003900000 */
[----:B------:R-:W3:Y:S02]  /*2d330*/  @!P2 SYNCS.PHASECHK.TRANS64 P2, [R6+URZ+0x29840], R7 ;  /* 0x029840070600a5a7 */ /* 0x000ee4000804007f */
[----:B---3--:R-:W-:Y:S05]  /*2d340*/  @!P2 BRA `(.L_x_2477) ;  /* 0xfffffffc00f0a947 */ /* 0x008fea000383ffff */
[----:B------:R-:W-:Y:S05]  /*2d350*/  BRA `(.L_x_2623) ;  /* 0xffffffb000207947 */ /* 0x000fea000383ffff */
.L_x_2480:
        /* <DEDUP_REMOVED lines=8> */
.L_x_2486:
[----:B---3--:R3:W4:Y:S02]  /*2d3e0*/  SYNCS.PHASECHK.TRANS64.TRYWAIT P0, [R4+URZ+0x29880], R3 ;  /* 0x02988003040075a7 */ /* 0x008724000800017f */
[----:B----4-:R-:W-:Y:S05]  /*2d3f0*/  @!P0 NANOSLEEP.SYNCS 0x989680 ;  /* 0x009896800000895d */ /* 0x010fea0003900000 */
[----:B------:R-:W4:Y:S02]  /*2d400*/  @!P0 SYNCS.PHASECHK.TRANS64 P0, [R4+URZ+0x29880], R3 ;  /* 0x02988003040085a7 */ /* 0x000f24000800007f */
[----:B----4-:R-:W-:Y:S05]  /*2d410*/  @!P0 BRA `(.L_x_2486) ;  /* 0xfffffffc00f08947 */ /* 0x010fea000383ffff */
[----:B------:R-:W-:Y:S05]  /*2d420*/  BRA `(.L_x_2625) ;  /* 0xffffffb800207947 */ /* 0x000fea000383ffff */
.L_x_2491:
[----:B-1----:R1:W2:Y:S02]  /*2d430*/  SYNCS.PHASECHK.TRANS64.TRYWAIT P0, [R4+URZ+0x29840], R3 ;  /* 0x02984003040075a7 */ /* 0x0022a4000800017f */
[----:B--2---:R-:W-:Y:S05]  /*2d440*/  @!P0 NANOSLEEP.SYNCS 0x989680 ;  /* 0x009896800000895d */ /* 0x004fea0003900000 */
[----:B------:R-:W2:Y:S02]  /*2d450*/  @!P0 SYNCS.PHASECHK.TRANS64 P0, [R4+URZ+0x29840], R3 ;  /* 0x02984003040085a7 */ /* 0x000ea4000800007f */
[----:B--2---:R-:W-:Y:S05]  /*2d460*/  @!P0 BRA `(.L_x_2491) ;  /* 0xfffffffc00f08947 */ /* 0x004fea000383ffff */
[----:B------:R-:W-:Y:S05]  /*2d470*/  BRA `(.L_x_2626) ;  /* 0xffffffb800ac7947 */ /* 0x000fea000383ffff */
.L_x_2499:
[----:B---3--:R-:W3:Y:S02]  /*2d480*/  LDL R4, [R1+0x4] ;  /* 0x0000040001047983 */ /* 0x008ee40000100800 */
[----:B---3--:R3:W4:Y:S02]  /*2d490*/  SYNCS.PHASECHK.TRANS64.TRYWAIT P2, [R4+URZ+0x29870], R3 ;  /* 0x02987003040075a7 */ /* 0x008724000804017f */
[----:B----4-:R-:W-:Y:S05]  /*2d4a0*/  @!P2 NANOSLEEP.SYNCS 0x989680 ;  /* 0x009896800000a95d */ /* 0x010fea0003900000 */
[----:B------:R-:W4:Y:S02]  /*2d4b0*/  @!P2 SYNCS.PHASECHK.TRANS64 P2, [R4+URZ+0x29870], R3 ;  /* 0x029870030400a5a7 */ /* 0x000f24000804007f */
[----:B----4-:R-:W-:Y:S05]  /*2d4c0*/  @!P2 BRA `(.L_x_2499) ;  /* 0xfffffffc00eca947 */ /* 0x010fea000383ffff */
[----:B------:R-:W-:Y:S05]  /*2d4d0*/  BRA `(.L_x_2627) ;  /* 0xffffffbc00e07947 */ /* 0x000fea000383ffff */
.L_x_2501:
[----:B---3--:R-:W3:Y:S02]  /*2d4e0*/  LDL R4, [R1+0x4] ;  /* 0x0000040001047983 */ /* 0x008ee40000100800 */
[----:B---3--:R3:W4:Y:S02]  /*2d4f0*/  SYNCS.PHASECHK.TRANS64.TRYWAIT P2, [R4+URZ+0x29860], R3 ;  /* 0x02986003040075a7 */ /* 0x008724000804017f */
[----:B----4-:R-:W-:Y:S05]  /*2d500*/  @!P2 NANOSLEEP.SYNCS 0x989680 ;  /* 0x009896800000a95d */ /* 0x010fea0003900000 */
[----:B------:R-:W4:Y:S02]  /*2d510*/  @!P2 SYNCS.PHASECHK.TRANS64 P2, [R4+URZ+0x29860], R3 ;  /* 0x029860030400a5a7 */ /* 0x000f24000804007f */
[----:B----4-:R-:W-:Y:S05]  /*2d520*/  @!P2 BRA `(.L_x_2501) ;  /* 0xfffffffc00eca947 */ /* 0x010fea000383ffff */
[----:B------:R-:W-:Y:S05]  /*2d530*/  BRA `(.L_x_2628) ;  /* 0xffffffbc00e87947 */ /* 0x000fea000383ffff */
.L_x_2508:
[----:B-1----:R1:W3:Y:S02]  /*2d540*/  SYNCS.PHASECHK.TRANS64.TRYWAIT P0, [R20+URZ+0x29870], R3 ;  /* 0x02987003140075a7 */ /* 0x0022e4000800017f */
[----:B---3--:R-:W-:Y:S05]  /*2d550*/  @!P0 NANOSLEEP.SYNCS 0x989680 ;  /* 0x009896800000895d */ /* 0x008fea0003900000 */
[----:B------:R-:W3:Y:S02]  /*2d560*/  @!P0 SYNCS.PHASECHK.TRANS64 P0, [R20+URZ+0x29870], R3 ;  /* 0x02987003140085a7 */ /* 0x000ee4000800007f */
[----:B---3--:R-:W-:Y:S05]  /*2d570*/  @!P0 BRA `(.L_x_2508) ;  /* 0xfffffffc00f08947 */ /* 0x008fea000383ffff */
[----:B------:R-:W-:Y:S05]  /*2d580*/  BRA `(.L_x_2629) ;  /* 0xffffffc400dc7947 */ /* 0x000fea000383ffff */
.L_x_2510:
[----:B-1----:R1:W3:Y:S02]  /*2d590*/  SYNCS.PHASECHK.TRANS64.TRYWAIT P0, [R20+URZ+0x29860], R3 ;  /* 0x02986003140075a7 */ /* 0x0022e4000800017f */
[----:B---3--:R-:W-:Y:S05]  /*2d5a0*/  @!P0 NANOSLEEP.SYNCS 0x989680 ;  /* 0x009896800000895d */ /* 0x008fea0003900000 */
[----:B------:R-:W3:Y:S02]  /*2d5b0*/  @!P0 SYNCS.PHASECHK.TRANS64 P0, [R20+URZ+0x29860], R3 ;  /* 0x02986003140085a7 */ /* 0x000ee4000800007f */
[----:B---3--:R-:W-:Y:S05]  /*2d5c0*/  @!P0 BRA `(.L_x_2510) ;  /* 0xfffffffc00f08947 */ /* 0x008fea000383ffff */
[----:B------:R-:W-:Y:S05]  /*2d5d0*/  BRA `(.L_x_2630) ;  /* 0xffffffc400e47947 */ /* 0x000fea000383ffff */
.L_x_2514:
        /* <DEDUP_REMOVED lines=9> */
.L_x_2632:
[----:B------:R-:W-:Y:S05]  /*2d670*/  BSYNC B0 ;  /* 0x0000000000007941 */ /* 0x000fea0003800000 */
.L_x_2631:
[----:B------:R0:W5:Y:S01]  /*2d680*/  LDL R2, [R1+0xc] ;  /* 0x00000c0001027983 */ /* 0x0001620000100800 */
[----:B------:R-:W-:Y:S01]  /*2d690*/  IMAD.MOV.U32 R13, RZ, RZ, R3 ;  /* 0x000000ffff0d7224 */ /* 0x000fe200078e0003 */
[----:B------:R-:W-:Y:S01]  /*2d6a0*/  MOV R0, R14 ;  /* 0x0000000e00007202 */ /* 0x000fe20000000f00 */
[----:B------:R-:W-:Y:S02]  /*2d6b0*/  IMAD.MOV.U32 R12, RZ, RZ, 0x1 ;  /* 0x00000001ff0c7424 */ /* 0x000fe400078e00ff */
[----:B------:R-:W-:Y:S02]  /*2d6c0*/  IMAD.MOV.U32 R11, RZ, RZ, 0x1f ;  /* 0x0000001fff0b7424 */ /* 0x000fe400078e00ff */
[----:B------:R-:W-:-:S07]  /*2d6d0*/  IMAD.MOV.U32 R15, RZ, RZ, -0x1 ;  /* 0xffffffffff0f7424 */ /* 0x000fce00078e00ff */
[----:B0----5:R-:W-:Y:S05]  /*2d6e0*/  WARPSYNC.COLLECTIVE R15, `(.L_x_2633) ;  /* 0x000000000f087348 */ /* 0x021fea0003c00000 */
[----:B------:R1:W2:Y:S02]  /*2d6f0*/  SHFL.IDX P6, R14, R13, R12, R11 ;  /* 0x0000000c0d0e7389 */ /* 0x0002a400000c000b */
[----:B012--5:R-:W-:Y:S01]  /*2d700*/  ENDCOLLECTIVE ;  /* 0x000000000000791b */ /* 0x027fe20003800000 */
.L_x_2633:
[----:B------:R-:W-:Y:S01]  /*2d710*/  ULDC UR4, c[0x0][0xc14] ;  /* 0x0003050000047ab9 */ /* 0x000fe20000000800 */
[----:B------:R-:W-:Y:S01]  /*2d720*/  IMAD.IADD R5, R2, 0x1, R7 ;  /* 0x0000000102057824 */ /* 0x000fe200078e0207 */
[----:B------:R-:W-:Y:S02]  /*2d730*/  MOV R11, RZ ;  /* 0x000000ff000b7202 */ /* 0x000fe40000000f00 */
[----:B------:R-:W-:Y:S02]  /*2d740*/  MOV R4, R14 ;  /* 0x0000000e00047202 */ /* 0x000fe40000000f00 */
        /* <DEDUP_REMOVED lines=15> */
.L_x_2634:
[----:B------:R-:W-:Y:S01]  /*2d840*/  IMAD.MOV.U32 R12, RZ, RZ, 0x2 ;  /* 0x00000002ff0c7424 */ /* 0x000fe200078e00ff */
[----:B------:R-:W-:-:S05]  /*2d850*/  SEL R14, R14, RZ, P1 ;  /* 0x000000ff0e0e7207 */ /* 0x000fca0000800000 */
[----:B------:R-:W-:-:S04]  /*2d860*/  IMAD.IADD R2, R3, 0x1, R14 ;  /* 0x0000000103027824 */ /* 0x000fc800078e020e */
[----:B------:R-:W-:-:S07]  /*2d870*/  IMAD.MOV.U32 R13, RZ, RZ, R2 ;  /* 0x000000ffff0d7224 */ /* 0x000fce00078e0002 */
[----:B------:R-:W-:Y:S05]  /*2d880*/  WARPSYNC.COLLECTIVE R15, `(.L_x_2635) ;  /* 0x000000000f087348 */ /* 0x000fea0003c00000 */
[----:B------:R0:W1:Y:S02]  /*2d890*/  SHFL.UP P6, R14, R13, R12, R11 ;  /* 0x0400000c0d0e7389 */ /* 0x00006400000c000b */
[----:B01----:R-:W-:Y:S01]  /*2d8a0*/  ENDCOLLECTIVE ;  /* 0x000000000000791b */ /* 0x003fe20003800000 */
.L_x_2635:
[----:B------:R-:W-:Y:S01]  /*2d8b0*/  IMAD.MOV.U32 R12, RZ, RZ, 0x4 ;  /* 0x00000004ff0c7424 */ /* 0x000fe200078e00ff */
[----:B------:R-:W-:-:S05]  /*2d8c0*/  SEL R5, R14, RZ, P2 ;  /* 0x000000ff0e057207 */ /* 0x000fca0001000000 */
[----:B------:R-:W-:-:S05]  /*2d8d0*/  IMAD.IADD R2, R2, 0x1, R5 ;  /* 0x0000000102027824 */ /* 0x000fca00078e0205 */
[----:B------:R-:W-:-:S07]  /*2d8e0*/  MOV R13, R2 ;  /* 0x00000002000d7202 */ /* 0x000fce0000000f00 */
[----:B------:R-:W-:Y:S05]  /*2d8f0*/  WARPSYNC.COLLECTIVE R15, `(.L_x_2636) ;  /* 0x000000000f087348 */ /* 0x000fea0003c00000 */
[----:B------:R0:W1:Y:S02]  /*2d900*/  SHFL.UP P6, R14, R13, R12, R11 ;  /* 0x0400000c0d0e7389 */ /* 0x00006400000c000b */
[----:B01----:R-:W-:Y:S01]  /*2d910*/  ENDCOLLECTIVE ;  /* 0x000000000000791b */ /* 0x003fe20003800000 */
.L_x_2636:
[----:B------:R-:W-:Y:S01]  /*2d920*/  IMAD.MOV.U32 R12, RZ, RZ, 0x8 ;  /* 0x00000008ff0c7424 */ /* 0x000fe200078e00ff */
[----:B------:R-:W-:-:S05]  /*2d930*/  SEL R5, R14, RZ, P3 ;  /* 0x000000ff0e057207 */ /* 0x000fca0001800000 */
[----:B------:R-:W-:-:S04]  /*2d940*/  IMAD.IADD R2, R2, 0x1, R5 ;  /* 0x0000000102027824 */ /* 0x000fc800078e0205 */
[----:B------:R-:W-:-:S07]  /*2d950*/  IMAD.MOV.U32 R13, RZ, RZ, R2 ;  /* 0x000000ffff0d7224 */ /* 0x000fce00078e0002 */
[----:B------:R-:W-:Y:S05]  /*2d960*/  WARPSYNC.COLLECTIVE R15, `(.L_x_2637) ;  /* 0x000000000f087348 */ /* 0x000fea0003c00000 */
[----:B------:R0:W1:Y:S02]  /*2d970*/  SHFL.UP P6, R14, R13, R12, R11 ;  /* 0x0400000c0d0e7389 */ /* 0x00006400000c000b */
[----:B01----:R-:W-:Y:S01]  /*2d980*/  ENDCOLLECTIVE ;  /* 0x000000000000791b */ /* 0x003fe20003800000 */
.L_x_2637:
[----:B------:R-:W-:Y:S01]  /*2d990*/  IMAD.MOV.U32 R12, RZ, RZ, 0x10 ;  /* 0x00000010ff0c7424 */ /* 0x000fe200078e00ff */
[----:B------:R-:W-:-:S04]  /*2d9a0*/  SEL R5, R14, RZ, P4 ;  /* 0x000000ff0e057207 */ /* 0x000fc80002000000 */
[----:B------:R-:W-:-:S05]  /*2d9b0*/  IADD3 R2, R2, R5, RZ ;  /* 0x0000000502027210 */ /* 0x000fca0007ffe0ff */
[----:B------:R-:W-:-:S07]  /*2d9c0*/  IMAD.MOV.U32 R13, RZ, RZ, R2 ;  /* 0x000000ffff0d7224 */ /* 0x000fce00078e0002 */
[----:B------:R-:W-:Y:S05]  /*2d9d0*/  WARPSYNC.COLLECTIVE R15, `(.L_x_2638) ;  /* 0x000000000f087348 */ /* 0x000fea0003c00000 */
[----:B------:R0:W1:Y:S02]  /*2d9e0*/  SHFL.UP P6, R14, R13, R12, R11 ;  /* 0x0400000c0d0e7389 */ /* 0x00006400000c000b */
[----:B01----:R-:W-:Y:S01]  /*2d9f0*/  ENDCOLLECTIVE ;  /* 0x000000000000791b */ /* 0x003fe20003800000 */
.L_x_2638:
[----:B------:R-:W-:Y:S01]  /*2da00*/  MOV R12, 0x1f ;  /* 0x0000001f000c7802 */ /* 0x000fe20000000f00 */
[----:B------:R-:W-:Y:S01]  /*2da10*/  IMAD.MOV.U32 R11, RZ, RZ, 0x1f ;  /* 0x0000001fff0b7424 */ /* 0x000fe200078e00ff */
[----:B------:R-:W-:-:S05]  /*2da20*/  SEL R5, R14, RZ, P5 ;  /* 0x000000ff0e057207 */ /* 0x000fca0002800000 */
[----:B------:R-:W-:-:S04]  /*2da30*/  IMAD.IADD R2, R2, 0x1, R5 ;  /* 0x0000000102027824 */ /* 0x000fc800078e0205 */
[----:B------:R-:W-:-:S07]  /*2da40*/  IMAD.MOV.U32 R13, RZ, RZ, R2 ;  /* 0x000000ffff0d7224 */ /* 0x000fce00078e0002 */
[----:B------:R-:W-:Y:S05]  /*2da50*/  WARPSYNC.COLLECTIVE R15, `(.L_x_2639) ;  /* 0x000000000f087348 */ /* 0x000fea0003c00000 */
[----:B------:R0:W1:Y:S02]  /*2da60*/  SHFL.IDX P6, R14, R13, R12, R11 ;  /* 0x0000000c0d0e7389 */ /* 0x00006400000c000b */
[----:B01----:R-:W-:Y:S01]  /*2da70*/  ENDCOLLECTIVE ;  /* 0x000000000000791b */ /* 0x003fe20003800000 */
.L_x_2639:
[----:B------:R-:W-:Y:S05]  /*2da80*/  BRA `(.L_x_2640) ;  /* 0xffffffcc00147947 */ /* 0x000fea000383ffff */
.L_x_2519:
[----:B------:R-:W-:Y:S01]  /*2da90*/  BSSY B0, `(.L_x_2641) ;  /* 0x0000008000007945 */ /* 0x000fe20003800000 */
[----:B-----5:R-:W-:Y:S01]  /*2daa0*/  IMAD.MOV.U32 R13, RZ, RZ, R3 ;  /* 0x000000ffff0d7224 */ /* 0x020fe200078e0003 */
[----:B------:R-:W-:Y:S01]  /*2dab0*/  MOV R15, 0xffffffff ;  /* 0xffffffff000f7802 */ /* 0x000fe20000000f00 */
[----:B------:R-:W-:Y:S02]  /*2dac0*/  IMAD.MOV.U32 R12, RZ, RZ, 0x1 ;  /* 0x00000001ff0c7424 */ /* 0x000fe400078e00ff */
[----:B------:R-:W-:-:S07]  /*2dad0*/  IMAD.MOV.U32 R11, RZ, RZ, RZ ;  /* 0x000000ffff0b7224 */ /* 0x000fce00078e00ff */
[----:B0-----:R-:W-:Y:S05]  /*2dae0*/  WARPSYNC.COLLECTIVE R15, `(.L_x_2642) ;  /* 0x000000000f087348 */ /* 0x001fea0003c00000 */
[----:B------:R1:W2:Y:S02]  /*2daf0*/  SHFL.UP P6, R14, R13, R12, R11 ;  /* 0x0400000c0d0e7389 */ /* 0x0002a400000c000b */
[----:B012---:R-:W-:Y:S01]  /*2db00*/  ENDCOLLECTIVE ;  /* 0x000000000000791b */ /* 0x007fe20003800000 */
.L_x_2642:
[----:B------:R-:W-:Y:S05]  /*2db10*/  BSYNC B0 ;  /* 0x0000000000007941 */ /* 0x000fea0003800000 */
.L_x_2641:
        /* <DEDUP_REMOVED lines=8> */
.L_x_2643:
[----:B------:R-:W-:Y:S01]  /*2dba0*/  IMAD.MOV.U32 R12, RZ, RZ, 0x4 ;  /* 0x00000004ff0c7424 */ /* 0x000fe200078e00ff */
[----:B------:R-:W-:-:S04]  /*2dbb0*/  SEL R14, R14, RZ, P2 ;  /* 0x000000ff0e0e7207 */ /* 0x000fc80001000000 */
[----:B------:R-:W-:-:S05]  /*2dbc0*/  IADD3 R5, R13, R14, RZ ;  /* 0x0000000e0d057210 */ /* 0x000fca0007ffe0ff */
[----:B------:R-:W-:-:S07]  /*2dbd0*/  IMAD.MOV.U32 R13, RZ, RZ, R5 ;  /* 0x000000ffff0d7224 */ /* 0x000fce00078e0005 */
[----:B------:R-:W-:Y:S05]  /*2dbe0*/  WARPSYNC.COLLECTIVE R15, `(.L_x_2644) ;  /* 0x000000000f087348 */ /* 0x000fea0003c00000 */
[----:B------:R0:W1:Y:S02]  /*2dbf0*/  SHFL.UP P6, R14, R13, R12, R11 ;  /* 0x0400000c0d0e7389 */ /* 0x00006400000c000b */
[----:B01----:R-:W-:Y:S01]  /*2dc00*/  ENDCOLLECTIVE ;  /* 0x000000000000791b */ /* 0x003fe20003800000 */
.L_x_2644:
[----:B------:R-:W-:Y:S02]  /*2dc10*/  MOV R12, 0x8 ;  /* 0x00000008000c7802 */ /* 0x000fe40000000f00 */
[----:B------:R-:W-:-:S05]  /*2dc20*/  SEL R6, R14, RZ, P3 ;  /* 0x000000ff0e067207 */ /* 0x000fca0001800000 */
[----:B------:R-:W-:-:S04]  /*2dc30*/  IMAD.IADD R6, R5, 0x1, R6 ;  /* 0x0000000105067824 */ /* 0x000fc800078e0206 */
[----:B------:R-:W-:-:S07]  /*2dc40*/  IMAD.MOV.U32 R13, RZ, RZ, R6 ;  /* 0x000000ffff0d7224 */ /* 0x000fce00078e0006 */
[----:B------:R-:W-:Y:S05]  /*2dc50*/  WARPSYNC.COLLECTIVE R15, `(.L_x_2645) ;  /* 0x000000000f087348 */ /* 0x000fea0003c00000 */
[----:B------:R0:W1:Y:S02]  /*2dc60*/  SHFL.UP P6, R14, R13, R12, R11 ;  /* 0x0400000c0d0e7389 */ /* 0x00006400000c000b */
[----:B01----:R-:W-:Y:S01]  /*2dc70*/  ENDCOLLECTIVE ;  /* 0x000000000000791b */ /* 0x003fe20003800000 */
.L_x_2645:
[----:B------:R-:W-:Y:S01]  /*2dc80*/  IMAD.MOV.U32 R12, RZ, RZ, 0x10 ;  /* 0x00000010ff0c7424 */ /* 0x000fe200078e00ff */
[----:B------:R-:W-:-:S05]  /*2dc90*/  SEL R7, R14, RZ, P4 ;  /* 0x000000ff0e077207 */ /* 0x000fca0002000000 */
[----:B------:R-:W-:-:S04]  /*2dca0*/  IMAD.IADD R7, R6, 0x1, R7 ;  /* 0x0000000106077824 */ /* 0x000fc800078e0207 */
[----:B------:R-:W-:-:S07]  /*2dcb0*/  IMAD.MOV.U32 R13, RZ, RZ, R7 ;  /* 0x000000ffff0d7224 */ /* 0x000fce00078e0007 */
[----:B------:R-:W-:Y:S05]  /*2dcc0*/  WARPSYNC.COLLECTIVE R15, `(.L_x_2646) ;  /* 0x000000000f087348 */ /* 0x000fea0003c00000 */
[----:B------:R0:W1:Y:S02]  /*2dcd0*/  SHFL.UP P6, R14, R13, R12, R11 ;  /* 0x0400000c0d0e7389 */ /* 0x00006400000c000b */
[----:B01----:R-:W-:Y:S01]  /*2dce0*/  ENDCOLLECTIVE ;  /* 0x000000000000791b */ /* 0x003fe20003800000 */
.L_x_2646:
        /* <DEDUP_REMOVED lines=8> */
.L_x_2647:
[----:B------:R-:W-:Y:S05]  /*2dd70*/  BRA `(.L_x_2648) ;  /* 0xffffffc800fc7947 */ /* 0x000fea000383ffff */
.L_x_2521:
[----:B------:R-:W-:Y:S01]  /*2dd80*/  BSSY B0, `(.L_x_2649) ;  /* 0x0000006000007945 */ /* 0x000fe20003800000 */
[----:B------:R-:W-:Y:S01]  /*2dd90*/  PLOP3.LUT P6, PT, P6, PT, PT, 0x8, 0x0 ;  /* 0x000000000000781c */ /* 0x000fe200037ce170 */
[----:B------:R-:W-:-:S12]  /*2dda0*/  IMAD.MOV.U32 R15, RZ, RZ, -0x1 ;  /* 0xffffffffff0f7424 */ /* 0x000fd800078e00ff */
[----:B0-----:R-:W-:Y:S05]  /*2ddb0*/  WARPSYNC.COLLECTIVE R15, `(.L_x_2650) ;  /* 0x000000000f087348 */ /* 0x001fea0003c00000 */
[----:B------:R-:W-:Y:S01]  /*2ddc0*/  VOTE.ANY R14, PT, P6 ;  /* 0x00000000000e7806 */ /* 0x000fe200030e0100 */
[----:B0-----:R-:W-:Y:S06]  /*2ddd0*/  ENDCOLLECTIVE ;  /* 0x000000000000791b */ /* 0x001fec0003800000 */
.L_x_2650:
[----:B------:R-:W-:Y:S05]  /*2dde0*/  BSYNC B0 ;  /* 0x0000000000007941 */ /* 0x000fea0003800000 */
.L_x_2649:
[----:B------:R-:W-:Y:S01]  /*2ddf0*/  IMAD.MOV.U32 R6, RZ, RZ, R14 ;  /* 0x000000ffff067224 */ /* 0x000fe200078e000e */
[----:B------:R-:W-:Y:S01]  /*2de00*/  MOV R13, R3 ;  /* 0x00000003000d7202 */ /* 0x000fe20000000f00 */
[----:B------:R-:W-:Y:S02]  /*2de10*/  IMAD.MOV.U32 R11, RZ, RZ, 0x1f ;  /* 0x0000001fff0b7424 */ /* 0x000fe400078e00ff */
[----:B------:R-:W0:Y:S01]  /*2de20*/  POPC R7, R6 ;  /* 0x0000000600077309 */ /* 0x000e220000000000 */
[----:B------:R-:W-:Y:S02]  /*2de30*/  IMAD.MOV.U32 R15, RZ, RZ, -0x1 ;  /* 0xffffffffff0f7424 */ /* 0x000fe400078e00ff */
[----:B0-----:R-:W-:-:S07]  /*2de40*/  IMAD.MOV.U32 R12, RZ, RZ, R7 ;  /* 0x000000ffff0c7224 */ /* 0x001fce00078e0007 */
[----:B------:R-:W-:Y:S05]  /*2de50*/  WARPSYNC.COLLECTIVE R15, `(.L_x_2651) ;  /* 0x000000000f087348 */ /* 0x000fea0003c00000 */
[----:B------:R0:W1:Y:S02]  /*2de60*/  SHFL.IDX P6, R14, R13, R12, R11 ;  /* 0x0000000c0d0e7389 */ /* 0x00006400000c000b */
[----:B01----:R-:W-:Y:S01]  /*2de70*/  ENDCOLLECTIVE ;  /* 0x000000000000791b */ /* 0x003fe20003800000 */
.L_x_2651:
[----:B------:R-:W-:Y:S01]  /*2de80*/  IMAD.MOV.U32 R4, RZ, RZ, R14 ;  /* 0x000000ffff047224 */ /* 0x000fe200078e000e */
[----:B------:R-:W-:Y:S06]  /*2de90*/  BRA `(.L_x_2652) ;  /* 0xffffffc800ec7947 */ /* 0x000fec000383ffff */
.L_x_2523:
[----:B------:R-:W-:Y:S01]  /*2dea0*/  BSSY B0, `(.L_x_2653) ;  /* 0x0000007000007945 */ /* 0x000fe20003800000 */
[----:B------:R-:W-:Y:S01]  /*2deb0*/  MOV R13, R2 ;  /* 0x00000002000d7202 */ /* 0x000fe20000000f00 */
[----:B------:R-:W-:Y:S02]  /*2dec0*/  IMAD.MOV.U32 R11, RZ, RZ, 0x1f ;  /* 0x0000001fff0b7424 */ /* 0x000fe400078e00ff */
[----:B------:R-:W-:-:S07]  /*2ded0*/  IMAD.MOV.U32 R15, RZ, RZ, -0x1 ;  /* 0xffffffffff0f7424 */ /* 0x000fce00078e00ff */
[----:B012---:R-:W-:Y:S05]  /*2dee0*/  WARPSYNC.COLLECTIVE R15, `(.L_x_2654) ;  /* 0x000000000f087348 */ /* 0x007fea0003c00000 */
[----:B------:R3:W4:Y:S02]  /*2def0*/  SHFL.IDX P6, R14, R13, R12, R11 ;  /* 0x0000000c0d0e7389 */ /* 0x00072400000c000b */
[----:B01234-:R-:W-:Y:S01]  /*2df00*/  ENDCOLLECTIVE ;  /* 0x000000000000791b */ /* 0x01ffe20003800000 */
.L_x_2654:
[----:B------:R-:W-:Y:S05]  /*2df10*/  BSYNC B0 ;  /* 0x0000000000007941 */ /* 0x000fea0003800000 */
.L_x_2653:
[----:B------:R-:W-:Y:S01]  /*2df20*/  IMAD.MOV.U32 R9, RZ, RZ, R14 ;  /* 0x000000ffff097224 */ /* 0x000fe200078e000e */
[----:B------:R-:W-:Y:S06]  /*2df30*/  BRA `(.L_x_2522) ;  /* 0xffffffc800e07947 */ /* 0x000fec000383ffff */
.L_x_2527:
[----:B0-----:R0:W1:Y:S02]  /*2df40*/  SYNCS.PHASECHK.TRANS64.TRYWAIT P0, [R0+URZ+0x29820], R3 ;  /* 0x02982003000075a7 */ /* 0x001064000800017f */
[----:B-1----:R-:W-:Y:S05]  /*2df50*/  @!P0 NANOSLEEP.SYNCS 0x989680 ;  /* 0x009896800000895d */ /* 0x002fea0003900000 */
[----:B------:R-:W1:Y:S02]  /*2df60*/  @!P0 SYNCS.PHASECHK.TRANS64 P0, [R0+URZ+0x29820], R3 ;  /* 0x02982003000085a7 */ /* 0x000e64000800007f */
[----:B-1----:R-:W-:Y:S05]  /*2df70*/  @!P0 BRA `(.L_x_2527) ;  /* 0xfffffffc00f08947 */ /* 0x002fea000383ffff */
[----:B------:R-:W-:Y:S05]  /*2df80*/  BRA `(.L_x_2655) ;  /* 0xffffffd000947947 */ /* 0x000fea000383ffff */
.L_x_2528:
        /* <DEDUP_REMOVED lines=11> */
.L_x_2657:
[----:B------:R-:W-:Y:S05]  /*2e040*/  BSYNC B0 ;  /* 0x0000000000007941 */ /* 0x000fea0003800000 */
.L_x_2656:
[----:B------:R-:W-:Y:S05]  /*2e050*/  BRA `(.L_x_2658) ;  /* 0xffffffd0007c7947 */ /* 0x000fea000383ffff */
.L_x_2529:
[----:B------:R-:W-:Y:S01]  /*2e060*/  BSSY B0, `(.L_x_2659) ;  /* 0x0000006000007945 */ /* 0x000fe20003800000 */
[----:B------:R-:W-:-:S07]  /*2e070*/  IMAD.MOV.U32 R15, RZ, RZ, -0x1 ;  /* 0xffffffffff0f7424 */ /* 0x000fce00078e00ff */
[----:B01----:R-:W-:Y:S05]  /*2e080*/  WARPSYNC.COLLECTIVE R15, `(.L_x_2660) ;  /* 0x000000000f0c7348 */ /* 0x003fea0003c00000 */
[----:B------:R-:W-:Y:S02]  /*2e090*/  ELECT P6, UR62, PT ;  /* 0x00000000003e782f */ /* 0x000fe400038c0000 */
[----:B------:R-:W-:Y:S01]  /*2e0a0*/  MOV R14, UR62 ;  /* 0x0000003e000e7c02 */ /* 0x000fe20008000f00 */
[----:B01----:R-:W-:Y:S10]  /*2e0b0*/  ENDCOLLECTIVE ;  /* 0x000000000000791b */ /* 0x003ff40003800000 */
.L_x_2660:
[----:B------:R-:W-:Y:S05]  /*2e0c0*/  BSYNC B0 ;  /* 0x0000000000007941 */ /* 0x000fea0003800000 */
.L_x_2659:
[----:B------:R-:W-:Y:S05]  /*2e0d0*/  BRA `(.L_x_2661) ;  /* 0xffffffd000707947 */ /* 0x000fea000383ffff */
.L_x_2531:
[----:B0-----:R0:W1:Y:S02]  /*2e0e0*/  SYNCS.PHASECHK.TRANS64.TRYWAIT P1, [R6+URZ], R5 ;  /* 0x00000005060075a7 */ /* 0x001064000802017f */
[----:B-1----:R-:W-:Y:S05]  /*2e0f0*/  @!P1 NANOSLEEP.SYNCS 0x989680 ;  /* 0x009896800000995d */ /* 0x002fea0003900000 */
[----:B------:R-:W1:Y:S02]  /*2e100*/  @!P1 SYNCS.PHASECHK.TRANS64 P1, [R6+URZ], R5 ;  /* 0x00000005060095a7 */ /* 0x000e64000802007f */
[----:B-1----:R-:W-:Y:S05]  /*2e110*/  @!P1 BRA `(.L_x_2531) ;  /* 0xfffffffc00f09947 */ /* 0x002fea000383ffff */
[----:B------:R-:W-:Y:S05]  /*2e120*/  BRA `(.L_x_2662) ;  /* 0xffffffd000ac7947 */ /* 0x000fea000383ffff */
.L_x_2532:
[----:B-1----:R1:W2:Y:S02]  /*2e130*/  SYNCS.PHASECHK.TRANS64.TRYWAIT P1, [R7+URZ], R2 ;  /* 0x00000002070075a7 */ /* 0x0022a4000802017f */
[----:B--2---:R-:W-:Y:S05]  /*2e140*/  @!P1 NANOSLEEP.SYNCS 0x989680 ;  /* 0x009896800000995d */ /* 0x004fea0003900000 */
[----:B------:R-:W2:Y:S02]  /*2e150*/  @!P1 SYNCS.PHASECHK.TRANS64 P1, [R7+URZ], R2 ;  /* 0x00000002070095a7 */ /* 0x000ea4000802007f */
[----:B--2---:R-:W-:Y:S05]  /*2e160*/  @!P1 BRA `(.L_x_2532) ;  /* 0xfffffffc00f09947 */ /* 0x004fea000383ffff */
[----:B------:R-:W-:Y:S05]  /*2e170*/  BRA `(.L_x_2663) ;  /* 0xffffffd000a07947 */ /* 0x000fea000383ffff */
.L_x_2534:
[----:B--2---:R2:W3:Y:S02]  /*2e180*/  SYNCS.PHASECHK.TRANS64.TRYWAIT P1, [R4+URZ+0x29860], R5 ;  /* 0x02986005040075a7 */ /* 0x0044e4000802017f */
[----:B---3--:R-:W-:Y:S05]  /*2e190*/  @!P1 NANOSLEEP.SYNCS 0x989680 ;  /* 0x009896800000995d */ /* 0x008fea0003900000 */
[----:B------:R-:W3:Y:S02]  /*2e1a0*/  @!P1 SYNCS.PHASECHK.TRANS64 P1, [R4+URZ+0x29860], R5 ;  /* 0x02986005040095a7 */ /* 0x000ee4000802007f */
[----:B---3--:R-:W-:Y:S05]  /*2e1b0*/  @!P1 BRA `(.L_x_2534) ;  /* 0xfffffffc00f09947 */ /* 0x008fea000383ffff */
[----:B------:R-:W-:Y:S05]  /*2e1c0*/  BRA `(.L_x_2664) ;  /* 0xffffffd000a47947 */ /* 0x000fea000383ffff */
.L_x_2536:
[----:B---3--:R3:W4:Y:S02]  /*2e1d0*/  SYNCS.PHASECHK.TRANS64.TRYWAIT P1, [R3+URZ+0x29860], R2 ;  /* 0x02986002030075a7 */ /* 0x008724000802017f */
[----:B----4-:R-:W-:Y:S05]  /*2e1e0*/  @!P1 NANOSLEEP.SYNCS 0x989680 ;  /* 0x009896800000995d */ /* 0x010fea0003900000 */
[----:B------:R-:W4:Y:S02]  /*2e1f0*/  @!P1 SYNCS.PHASECHK.TRANS64 P1, [R3+URZ+0x29860], R2 ;  /* 0x02986002030095a7 */ /* 0x000f24000802007f */
[----:B----4-:R-:W-:Y:S05]  /*2e200*/  @!P1 BRA `(.L_x_2536) ;  /* 0xfffffffc00f09947 */ /* 0x010fea000383ffff */
[----:B------:R-:W-:Y:S05]  /*2e210*/  BRA `(.L_x_2665) ;  /* 0xffffffd000a47947 */ /* 0x000fea000383ffff */
.L_x_2538:
[----:B----4-:R4:W0:Y:S02]  /*2e220*/  SYNCS.PHASECHK.TRANS64.TRYWAIT P0, [R4+URZ+0x29880], R5 ;  /* 0x02988005040075a7 */ /* 0x010824000800017f */
[----:B0-----:R-:W-:Y:S05]  /*2e230*/  @!P0 NANOSLEEP.SYNCS 0x989680 ;  /* 0x009896800000895d */ /* 0x001fea0003900000 */
[----:B------:R-:W0:Y:S02]  /*2e240*/  @!P0 SYNCS.PHASECHK.TRANS64 P0, [R4+URZ+0x29880], R5 ;  /* 0x02988005040085a7 */ /* 0x000e24000800007f */
[----:B0-----:R-:W-:Y:S05]  /*2e250*/  @!P0 BRA `(.L_x_2538) ;  /* 0xfffffffc00f08947 */ /* 0x001fea000383ffff */
[----:B------:R-:W-:Y:S05]  /*2e260*/  BRA `(.L_x_2539) ;  /* 0xffffffd000a07947 */ /* 0x000fea000383ffff */
.L_x_2666:
        /* <DEDUP_REMOVED lines=9> */
.L_x_2676:


//--------------------- .nv.global.init           --------------------------
	.section	.nv.global.init,"aw",@progbits
	.align	4
.nv.global.init:
	.type		_ZZN5flash28permute_output_fp8_VcolmajorIN4cute6TensorINS1_11ArrayEngineIN7cutlass10bfloat16_tELm64EEENS1_6LayoutINS1_5tupleIJNS8_IJNS1_1CILi2EEESA_NS9_ILi16EEEEEENS9_ILi1EEESD_EEENS8_IJNS8_IJSD_SA_NS9_ILi4EEEEEENS9_ILi0EEESH_EEEEEEEEEvRT_E9upper_map,@object
	.size		_ZZN5flash28permute_output_fp8_VcolmajorIN4cute6TensorINS1_11ArrayEngineIN7cutlass10bfloat16_tELm64EEENS1_6LayoutINS1_5tupleIJNS8_IJNS1_1CILi2EEESA_NS9_ILi16EEEEEENS9_ILi1EEESD_EEENS8_IJNS8_IJSD_SA_NS9_ILi4EEEEEENS9_ILi0EEESH_EEEEEEEEEvRT_E9upper_map,($str$25 - _ZZN5flash28permute_output_fp8_VcolmajorIN4cute6TensorINS1_11ArrayEngineIN7cutlass10bfloat16_tELm64EEENS1_6LayoutINS1_5tupleIJNS8_IJNS1_1CILi2EEESA_NS9_ILi16EEEEEENS9_ILi1EEESD_EEENS8_IJNS8_IJSD_SA_NS9_ILi4EEEEEENS9_ILi0EEESH_EEEEEEEEEvRT_E9upper_map)
_ZZN5flash28permute_output_fp8_VcolmajorIN4cute6TensorINS1_11ArrayEngineIN7cutlass10bfloat16_tELm64EEENS1_6LayoutINS1_5tupleIJNS8_IJNS1_1CILi2EEESA_NS9_ILi16EEEEEENS9_ILi1EEESD_EEENS8_IJNS8_IJSD_SA_NS9_ILi4EEEEEENS9_ILi0EEESH_EEEEEEEEEvRT_E9upper_map:
        /*0000*/ 	.byte	0x00, 0x00, 0x00, 0x00, 0x02, 0x00, 0x00, 0x00, 0x03, 0x00, 0x00, 0x00, 0x01, 0x00, 0x00, 0x00
	.type		$str$25,@object
	.size		$str$25,($str$26 - $str$25)
$str$25:
        /*0010*/ 	.byte	0x28, 0x61, 0x64, 0x64, 0x72, 0x65, 0x73, 0x73, 0x20, 0x26, 0x20, 0x6d, 0x61, 0x73, 0x6b, 0x29
        /*0020*/ 	.byte	0x20, 0x3d, 0x3d, 0x20, 0x30, 0x00
	.type		$str$26,@object
	.size		$str$26,(__unnamed_7 - $str$26)
$str$26:
        /*0026*/ 	.byte	0x2f, 0x74, 0x6d, 0x70, 0x2f, 0x6f, 0x73, 0x73, 0x5f, 0x6b, 0x65, 0x72, 0x6e, 0x65, 0x6c, 0x73
        /*0036*/ 	.byte	0x5f, 0x73, 0x72, 0x63, 0x2f, 0x66, 0x6c, 0x61, 0x73, 0x68, 0x5f, 0x61, 0x74, 0x74, 0x65, 0x6e
        /*0046*/ 	.byte	0x74, 0x69, 0x6f, 0x6e, 0x2f, 0x63, 0x73, 0x72, 0x63, 0x2f, 0x63, 0x75, 0x74, 0x6c, 0x61, 0x73
        /*0056*/ 	.byte	0x73, 0x2f, 0x69, 0x6e, 0x63, 0x6c, 0x75, 0x64, 0x65, 0x2f, 0x63, 0x75, 0x74, 0x65, 0x2f, 0x70
        /*0066*/ 	.byte	0x6f, 0x69, 0x6e, 0x74, 0x65, 0x72, 0x5f, 0x66, 0x6c, 0x61, 0x67, 0x67, 0x65, 0x64, 0x2e, 0x68
        /*0076*/ 	.byte	0x70, 0x70, 0x00
	.type		__unnamed_7,@object
	.size		__unnamed_7,(__unnamed_6 - __unnamed_7)
__unnamed_7:
        /* <DEDUP_REMOVED lines=24> */
        /*01f9*/ 	.byte	0x3e, 0x3e, 0x20, 0x26, 0x5d, 0x00
	.type		__unnamed_6,@object
	.size		__unnamed_6,(__unnamed_3 - __unnamed_6)
__unnamed_6:
        /* <DEDUP_REMOVED lines=25> */
	.type		__unnamed_3,@object
	.size		__unnamed_3,(__unnamed_2 - __unnamed_3)
__unnamed_3:
        /* <DEDUP_REMOVED lines=29> */
        /*0555*/ 	.byte	0x5d, 0x00
	.type		__unnamed_2,@object
	.size		__unnamed_2,(__unnamed_4 - __unnamed_2)
__unnamed_2:
        /* <DEDUP_REMOVED lines=30> */
	.type		__unnamed_4,@object
	.size		__unnamed_4,(__unnamed_5 - __unnamed_4)
__unnamed_4:
        /* <DEDUP_REMOVED lines=30> */
	.type		__unnamed_5,@object
	.size		__unnamed_5,(__unnamed_1 - __unnamed_5)
__unnamed_5:
        /* <DEDUP_REMOVED lines=29> */
        /*0acb*/ 	.byte	0x3e, 0x5d, 0x00
	.type		__unnamed_1,@object
	.size		__unnamed_1,(.L_0 - __unnamed_1)
__unnamed_1:
        /* <DEDUP_REMOVED lines=29> */
        /*0c9e*/ 	.byte	0x3e, 0x20, 0x26, 0x5d, 0x00
.L_0:


//--------------------- .nv.shared._ZN7cutlass13device_kernelIN5flash11enable_sm90INS1_16FlashAttnFwdSm90INS1_25CollectiveMainloopFwdSm90ILi2EN4cute5tupleIJNS5_1CILi1EEES8_S8_EEENS6_IJNS7_ILi128EEENS7_ILi160EEENS7_ILi192EEEEEELi128ENS_12float_e4m3_tEfNS_4arch4Sm90ELb0ELb0ELb0ELb0ELb0ELb0ELb0ELb1ELb1ELb0ELb0ELb0EEENS1_21CollectiveEpilogueFwdINS6_IJSA_SA_SB_EEES9_NS_10bfloat16_tESG_Li256ELb0ELb0ELb0ELb1EEENS1_29StaticPersistentTileSchedulerILb0EEEEEEEEEvNT_6ParamsE --------------------------
	.section	.nv.shared._ZN7cutlass13device_kernelIN5flash11enable_sm90INS1_16FlashAttnFwdSm90INS1_25CollectiveMainloopFwdSm90ILi2EN4cute5tupleIJNS5_1CILi1EEES8_S8_EEENS6_IJNS7_ILi128EEENS7_ILi160EEENS7_ILi192EEEEEELi128ENS_12float_e4m3_tEfNS_4arch4Sm90ELb0ELb0ELb0ELb0ELb0ELb0ELb0ELb1ELb1ELb0ELb0ELb0EEENS1_21CollectiveEpilogueFwdINS6_IJSA_SA_SB_EEES9_NS_10bfloat16_tESG_Li256ELb0ELb0ELb0ELb1EEENS1_29StaticPersistentTileSchedulerILb0EEEEEEEEEvNT_6ParamsE,"aw",@nobits
	.sectionflags	@""
	.align	16
	.zero		1024


//--------------------- .nv.shared.reserved.0     --------------------------
	.section	.nv.shared.reserved.0,"aw",@nobits
	.weak		__nv_reservedSMEM_offset_0_alias
	.size		__nv_reservedSMEM_offset_0_alias, 0, 0
	.other		__nv_reservedSMEM_offset_0_alias,@"STO_CUDA_RESERVED_SHARED STV_DEFAULT"
__nv_reservedSMEM_offset_0_alias:
	.zero		0


//--------------------- .nv.global                --------------------------
	.section	.nv.global,"aw",@nobits
.nv.global:
	.type		_ZN70_INTERNAL_b005bac4_34_flash_fwd_hdim192_128_e4m3_sm90_cu_677d2eb9_29274cute1_E,@object
	.size		_ZN70_INTERNAL_b005bac4_34_flash_fwd_hdim192_128_e4m3_sm90_cu_677d2eb9_29274cute1_E,(_ZN70_INTERNAL_b005bac4_34_flash_fwd_hdim192_128_e4m3_sm90_cu_677d2eb9_29274cuda3std3__45__cpo6cbeginE - _ZN70_INTERNAL_b005bac4_34_flash_fwd_hdim192_128_e4m3_sm90_cu_677d2eb9_29274cute1_E)
_ZN70_INTERNAL_b005bac4_34_flash_fwd_hdim192_128_e4m3_sm90_cu_677d2eb9_29274cute1_E:
	.zero		1
	.type		_ZN70_INTERNAL_b005bac4_34_flash_fwd_hdim192_128_e4m3_sm90_cu_677d2eb9_29274cuda3std3__45__cpo6cbeginE,@object
	.size		_ZN70_INTERNAL_b005bac4_34_flash_fwd_hdim192_128_e4m3_sm90_cu_677d2eb9_29274cuda3std3__45__cpo6cbeginE,(_ZN70_INTERNAL_b005bac4_34_flash_fwd_hdim192_128_e4m3_sm90_cu_677d2eb9_29274cuda3std3__48in_placeE - _ZN70_INTERNAL_b005bac4_34_flash_fwd_hdim192_128_e4m3_sm90_cu_677d2eb9_29274cuda3std3__45__cpo6cbeginE)
_ZN70_INTERNAL_b005bac4_34_flash_fwd_hdim192_128_e4m3_sm90_cu_677d2eb9_29274cuda3std3__45__cpo6cbeginE:
	.zero		1
	.type		_ZN70_INTERNAL_b005bac4_34_flash_fwd_hdim192_128_e4m3_sm90_cu_677d2eb9_29274cuda3std3__48in_placeE,@object
	.size		_ZN70_INTERNAL_b005bac4_34_flash_fwd_hdim192_128_e4m3_sm90_cu_677d2eb9_29274cuda3std3__48in_placeE,(_ZN70_INTERNAL_b005bac4_34_flash_fwd_hdim192_128_e4m3_sm90_cu_677d2eb9_29274cuda3std6ranges3__45__cpo9iter_moveE - _ZN70_INTERNAL_b005bac4_34_flash_fwd_hdim192_128_e4m3_sm90_cu_677d2eb9_29274cuda3std3__48in_placeE)
_ZN70_INTERNAL_b005bac4_34_flash_fwd_hdim192_128_e4m3_sm90_cu_677d2eb9_29274cuda3std3__48in_placeE:
	.zero		1
	.type		_ZN70_INTERNAL_b005bac4_34_flash_fwd_hdim192_128_e4m3_sm90_cu_677d2eb9_29274cuda3std6ranges3__45__cpo9iter_moveE,@object
	.size		_ZN70_INTERNAL_b005bac4_34_flash_fwd_hdim192_128_e4m3_sm90_cu_677d2eb9_29274cuda3std6ranges3__45__cpo9iter_moveE,(_ZN70_INTERNAL_b005bac4_34_flash_fwd_hdim192_128_e4m3_sm90_cu_677d2eb9_29274cuda3std3__45__cpo5beginE - _ZN70_INTERNAL_b005bac4_34_flash_fwd_hdim192_128_e4m3_sm90_cu_677d2eb9_29274cuda3std6ranges3__45__cpo9iter_moveE)
_ZN70_INTERNAL_b005bac4_34_flash_fwd_hdim192_128_e4m3_sm90_cu_677d2eb9_29274cuda3std6ranges3__45__cpo9iter_moveE:
	.zero		1
	.type		_ZN70_INTERNAL_b005bac4_34_flash_fwd_hdim192_128_e4m3_sm90_cu_677d2eb9_29274cuda3std3__45__cpo5beginE,@object
	.size		_ZN70_INTERNAL_b005bac4_34_flash_fwd_hdim192_128_e4m3_sm90_cu_677d2eb9_29274cuda3std3__45__cpo5beginE,(_ZN70_INTERNAL_b005bac4_34_flash_fwd_hdim192_128_e4m3_sm90_cu_677d2eb9_29274cuda3std3__472_GLOBAL__N__b005bac4_34_flash_fwd_hdim192_128_e4m3_sm90_cu_677d2eb9_29276ignoreE - _ZN70_INTERNAL_b005bac4_34_flash_fwd_hdim192_128_e4m3_sm90_cu_677d2eb9_29274cuda3std3__45__cpo5beginE)
_ZN70_INTERNAL_b005bac4_34_flash_fwd_hdim192_128_e4m3_sm90_cu_677d2eb9_29274cuda3std3__45__cpo5beginE:
	.zero		1
	.type		_ZN70_INTERNAL_b005bac4_34_flash_fwd_hdim192_128_e4m3_sm90_cu_677d2eb9_29274cuda3std3__472_GLOBAL__N__b005bac4_34_flash_fwd_hdim192_128_e4m3_sm90_cu_677d2eb9_29276ignoreE,@object
	.size		_ZN70_INTERNAL_b005bac4_34_flash_fwd_hdim192_128_e4m3_sm90_cu_677d2eb9_29274cuda3std3__472_GLOBAL__N__b005bac4_34_flash_fwd_hdim192_128_e4m3_sm90_cu_677d2eb9_29276ignoreE,(_ZN70_INTERNAL_b005bac4_34_flash_fwd_hdim192_128_e4m3_sm90_cu_677d2eb9_29274cute7productE - _ZN70_INTERNAL_b005bac4_34_flash_fwd_hdim192_128_e4m3_sm90_cu_677d2eb9_29274cuda3std3__472_GLOBAL__N__b005bac4_34_flash_fwd_hdim192_128_e4m3_sm90_cu_677d2eb9_29276ignoreE)
_ZN70_INTERNAL_b005bac4_34_flash_fwd_hdim192_128_e4m3_sm90_cu_677d2eb9_29274cuda3std3__472_GLOBAL__N__b005bac4_34_flash_fwd_hdim192_128_e4m3_sm90_cu_677d2eb9_29276ignoreE:
	.zero		1
	.type		_ZN70_INTERNAL_b005bac4_34_flash_fwd_hdim192_128_e4m3_sm90_cu_677d2eb9_29274cute7productE,@object
	.size		_ZN70_INTERNAL_b005bac4_34_flash_fwd_hdim192_128_e4m3_sm90_cu_677d2eb9_29274cute7productE,(_ZN70_INTERNAL_b005bac4_34_flash_fwd_hdim192_128_e4m3_sm90_cu_677d2eb9_29274cuda3std3__45__cpo3endE - _ZN70_INTERNAL_b005bac4_34_flash_fwd_hdim192_128_e4m3_sm90_cu_677d2eb9_29274cute7productE)
_ZN70_INTERNAL_b005bac4_34_flash_fwd_hdim192_128_e4m3_sm90_cu_677d2eb9_29274cute7productE:
	.zero		1
	.type		_ZN70_INTERNAL_b005bac4_34_flash_fwd_hdim192_128_e4m3_sm90_cu_677d2eb9_29274cuda3std3__45__cpo3endE,@object
	.size		_ZN70_INTERNAL_b005bac4_34_flash_fwd_hdim192_128_e4m3_sm90_cu_677d2eb9_29274cuda3std3__45__cpo3endE,(_ZN70_INTERNAL_b005bac4_34_flash_fwd_hdim192_128_e4m3_sm90_cu_677d2eb9_29274cuda3std3__419piecewise_constructE - _ZN70_INTERNAL_b005bac4_34_flash_fwd_hdim192_128_e4m3_sm90_cu_677d2eb9_29274cuda3std3__45__cpo3endE)
_ZN70_INTERNAL_b005bac4_34_flash_fwd_hdim192_128_e4m3_sm90_cu_677d2eb9_29274cuda3std3__45__cpo3endE:
	.zero		1
	.type		_ZN70_INTERNAL_b005bac4_34_flash_fwd_hdim192_128_e4m3_sm90_cu_677d2eb9_29274cuda3std3__419piecewise_constructE,@object
	.size		_ZN70_INTERNAL_b005bac4_34_flash_fwd_hdim192_128_e4m3_sm90_cu_677d2eb9_29274cuda3std3__419piecewise_constructE,(_ZN70_INTERNAL_b005bac4_34_flash_fwd_hdim192_128_e4m3_sm90_cu_677d2eb9_29274cuda3std3__45__cpo4cendE - _ZN70_INTERNAL_b005bac4_34_flash_fwd_hdim192_128_e4m3_sm90_cu_677d2eb9_29274cuda3std3__419piecewise_constructE)
_ZN70_INTERNAL_b005bac4_34_flash_fwd_hdim192_128_e4m3_sm90_cu_677d2eb9_29274cuda3std3__419piecewise_constructE:
	.zero		1
	.type		_ZN70_INTERNAL_b005bac4_34_flash_fwd_hdim192_128_e4m3_sm90_cu_677d2eb9_29274cuda3std3__45__cpo4cendE,@object
	.size		_ZN70_INTERNAL_b005bac4_34_flash_fwd_hdim192_128_e4m3_sm90_cu_677d2eb9_29274cuda3std3__45__cpo4cendE,(_ZN70_INTERNAL_b005bac4_34_flash_fwd_hdim192_128_e4m3_sm90_cu_677d2eb9_29274cuda3std6ranges3__45__cpo4swapE - _ZN70_INTERNAL_b005bac4_34_flash_fwd_hdim192_128_e4m3_sm90_cu_677d2eb9_29274cuda3std3__45__cpo4cendE)
_ZN70_INTERNAL_b005bac4_34_flash_fwd_hdim192_128_e4m3_sm90_cu_677d2eb9_29274cuda3std3__45__cpo4cendE:
	.zero		1
	.type		_ZN70_INTERNAL_b005bac4_34_flash_fwd_hdim192_128_e4m3_sm90_cu_677d2eb9_29274cuda3std6ranges3__45__cpo4swapE,@object
	.size		_ZN70_INTERNAL_b005bac4_34_flash_fwd_hdim192_128_e4m3_sm90_cu_677d2eb9_29274cuda3std6ranges3__45__cpo4swapE,(.L_15 - _ZN70_INTERNAL_b005bac4_34_flash_fwd_hdim192_128_e4m3_sm90_cu_677d2eb9_29274cuda3std6ranges3__45__cpo4swapE)
_ZN70_INTERNAL_b005bac4_34_flash_fwd_hdim192_128_e4m3_sm90_cu_677d2eb9_29274cuda3std6ranges3__45__cpo4swapE:
	.zero		1
.L_15:


//--------------------- .nv.shared._ZN7cutlass13device_kernelIN5flash11enable_sm90INS1_16FlashAttnFwdSm90INS1_25CollectiveMainloopFwdSm90ILi2EN4cute5tupleIJNS5_1CILi2EEENS7_ILi1EEES9_EEENS6_IJNS7_ILi128EEENS7_ILi160EEENS7_ILi192EEEEEELi128ENS_12float_e4m3_tEfNS_4arch4Sm90ELb0ELb0ELb0ELb0ELb0ELb0ELb0ELb1ELb1ELb0ELb0ELb0EEENS1_21CollectiveEpilogueFwdINS6_IJSB_SB_SC_EEESA_NS_10bfloat16_tESH_Li256ELb0ELb0ELb0ELb1EEENS1_29StaticPersistentTileSchedulerILb0EEEEEEEEEvNT_6ParamsE --------------------------
	.section	.nv.shared._ZN7cutlass13device_kernelIN5flash11enable_sm90INS1_16FlashAttnFwdSm90INS1_25CollectiveMainloopFwdSm90ILi2EN4cute5tupleIJNS5_1CILi2EEENS7_ILi1EEES9_EEENS6_IJNS7_ILi128EEENS7_ILi160EEENS7_ILi192EEEEEELi128ENS_12float_e4m3_tEfNS_4arch4Sm90ELb0ELb0ELb0ELb0ELb0ELb0ELb0ELb1ELb1ELb0ELb0ELb0EEENS1_21CollectiveEpilogueFwdINS6_IJSB_SB_SC_EEESA_NS_10bfloat16_tESH_Li256ELb0ELb0ELb0ELb1EEENS1_29StaticPersistentTileSchedulerILb0EEEEEEEEEvNT_6ParamsE,"aw",@nobits
	.sectionflags	@""
	.align	16
	.zero		1024


//--------------------- .nv.shared._ZN7cutlass13device_kernelIN5flash11enable_sm90INS1_16FlashAttnFwdSm90INS1_25CollectiveMainloopFwdSm90ILi2EN4cute5tupleIJNS5_1CILi1EEES8_S8_EEENS6_IJNS7_ILi128EEENS7_ILi160EEENS7_ILi192EEEEEELi128ENS_12float_e4m3_tEfNS_4arch4Sm90ELb0ELb0ELb0ELb1ELb0ELb0ELb0ELb1ELb1ELb0ELb0ELb0EEENS1_21CollectiveEpilogueFwdINS6_IJSA_SA_SB_EEES9_NS_10bfloat16_tESG_Li256ELb1ELb0ELb0ELb1EEENS1_36VarlenDynamicPersistentTileSchedulerILi128ELi160ELi256ELi128ELb0ELb0ELb1ELb0ELb1ELb1EEEEEEEEEvNT_6ParamsE --------------------------
	.section	.nv.shared._ZN7cutlass13device_kernelIN5flash11enable_sm90INS1_16FlashAttnFwdSm90INS1_25CollectiveMainloopFwdSm90ILi2EN4cute5tupleIJNS5_1CILi1EEES8_S8_EEENS6_IJNS7_ILi128EEENS7_ILi160EEENS7_ILi192EEEEEELi128ENS_12float_e4m3_tEfNS_4arch4Sm90ELb0ELb0ELb0ELb1ELb0ELb0ELb0ELb1ELb1ELb0ELb0ELb0EEENS1_21CollectiveEpilogueFwdINS6_IJSA_SA_SB_EEES9_NS_10bfloat16_tESG_Li256ELb1ELb0ELb0ELb1EEENS1_36VarlenDynamicPersistentTileSchedulerILi128ELi160ELi256ELi128ELb0ELb0ELb1ELb0ELb1ELb1EEEEEEEEEvNT_6ParamsE,"aw",@nobits
	.sectionflags	@""
	.align	16
	.zero		1024


//--------------------- .nv.shared._ZN7cutlass13device_kernelIN5flash11enable_sm90INS1_16FlashAttnFwdSm90INS1_25CollectiveMainloopFwdSm90ILi2EN4cute5tupleIJNS5_1CILi1EEES8_S8_EEENS6_IJNS7_ILi128EEENS7_ILi160EEENS7_ILi192EEEEEELi128ENS_12float_e4m3_tEfNS_4arch4Sm90ELb0ELb0ELb0ELb1ELb0ELb1ELb0ELb1ELb1ELb0ELb0ELb0EEENS1_21CollectiveEpilogueFwdINS6_IJSA_SA_SB_EEES9_NS_10bfloat16_tESG_Li256ELb1ELb0ELb0ELb1EEENS1_36VarlenDynamicPersistentTileSchedulerILi128ELi160ELi256ELi128ELb0ELb0ELb1ELb0ELb1ELb1EEEEEEEEEvNT_6ParamsE --------------------------
	.section	.nv.shared._ZN7cutlass13device_kernelIN5flash11enable_sm90INS1_16FlashAttnFwdSm90INS1_25CollectiveMainloopFwdSm90ILi2EN4cute5tupleIJNS5_1CILi1EEES8_S8_EEENS6_IJNS7_ILi128EEENS7_ILi160EEENS7_ILi192EEEEEELi128ENS_12float_e4m3_tEfNS_4arch4Sm90ELb0ELb0ELb0ELb1ELb0ELb1ELb0ELb1ELb1ELb0ELb0ELb0EEENS1_21CollectiveEpilogueFwdINS6_IJSA_SA_SB_EEES9_NS_10bfloat16_tESG_Li256ELb1ELb0ELb0ELb1EEENS1_36VarlenDynamicPersistentTileSchedulerILi128ELi160ELi256ELi128ELb0ELb0ELb1ELb0ELb1ELb1EEEEEEEEEvNT_6ParamsE,"aw",@nobits
	.sectionflags	@""
	.align	16
	.zero		1024


//--------------------- .nv.shared._ZN7cutlass13device_kernelIN5flash11enable_sm90INS1_16FlashAttnFwdSm90INS1_25CollectiveMainloopFwdSm90ILi2EN4cute5tupleIJNS5_1CILi1EEES8_S8_EEENS6_IJNS7_ILi128EEENS7_ILi160EEENS7_ILi192EEEEEELi128ENS_12float_e4m3_tEfNS_4arch4Sm90ELb0ELb1ELb0ELb0ELb0ELb0ELb0ELb1ELb1ELb0ELb0ELb0EEENS1_21CollectiveEpilogueFwdINS6_IJSA_SA_SB_EEES9_NS_10bfloat16_tESG_Li256ELb0ELb0ELb0ELb1EEENS1_30DynamicPersistentTileSchedulerILi256ELi128ELb0ELb0ELb1EEEEEEEEEvNT_6ParamsE --------------------------
	.section	.nv.shared._ZN7cutlass13device_kernelIN5flash11enable_sm90INS1_16FlashAttnFwdSm90INS1_25CollectiveMainloopFwdSm90ILi2EN4cute5tupleIJNS5_1CILi1EEES8_S8_EEENS6_IJNS7_ILi128EEENS7_ILi160EEENS7_ILi192EEEEEELi128ENS_12float_e4m3_tEfNS_4arch4Sm90ELb0ELb1ELb0ELb0ELb0ELb0ELb0ELb1ELb1ELb0ELb0ELb0EEENS1_21CollectiveEpilogueFwdINS6_IJSA_SA_SB_EEES9_NS_10bfloat16_tESG_Li256ELb0ELb0ELb0ELb1EEENS1_30DynamicPersistentTileSchedulerILi256ELi128ELb0ELb0ELb1EEEEEEEEEvNT_6ParamsE,"aw",@nobits
	.sectionflags	@""
	.align	16
	.zero		1024


//--------------------- .nv.shared._ZN7cutlass13device_kernelIN5flash11enable_sm90INS1_16FlashAttnFwdSm90INS1_25CollectiveMainloopFwdSm90ILi2EN4cute5tupleIJNS5_1CILi1EEES8_S8_EEENS6_IJNS7_ILi128EEENS7_ILi160EEENS7_ILi192EEEEEELi128ENS_12float_e4m3_tEfNS_4arch4Sm90ELb0ELb1ELb0ELb1ELb0ELb0ELb0ELb1ELb1ELb0ELb0ELb0EEENS1_21CollectiveEpilogueFwdINS6_IJSA_SA_SB_EEES9_NS_10bfloat16_tESG_Li256ELb1ELb0ELb0ELb1EEENS1_36VarlenDynamicPersistentTileSchedulerILi128ELi160ELi256ELi128ELb0ELb0ELb1ELb1ELb0ELb1EEEEEEEEEvNT_6ParamsE --------------------------
	.section	.nv.shared._ZN7cutlass13device_kernelIN5flash11enable_sm90INS1_16FlashAttnFwdSm90INS1_25CollectiveMainloopFwdSm90ILi2EN4cute5tupleIJNS5_1CILi1EEES8_S8_EEENS6_IJNS7_ILi128EEENS7_ILi160EEENS7_ILi192EEEEEELi128ENS_12float_e4m3_tEfNS_4arch4Sm90ELb0ELb1ELb0ELb1ELb0ELb0ELb0ELb1ELb1ELb0ELb0ELb0EEENS1_21CollectiveEpilogueFwdINS6_IJSA_SA_SB_EEES9_NS_10bfloat16_tESG_Li256ELb1ELb0ELb0ELb1EEENS1_36VarlenDynamicPersistentTileSchedulerILi128ELi160ELi256ELi128ELb0ELb0ELb1ELb1ELb0ELb1EEEEEEEEEvNT_6ParamsE,"aw",@nobits
	.sectionflags	@""
	.align	16
	.zero		1024


//--------------------- .nv.shared._ZN7cutlass13device_kernelIN5flash11enable_sm90INS1_16FlashAttnFwdSm90INS1_25CollectiveMainloopFwdSm90ILi2EN4cute5tupleIJNS5_1CILi1EEES8_S8_EEENS6_IJNS7_ILi128EEENS7_ILi160EEENS7_ILi192EEEEEELi128ENS_12float_e4m3_tEfNS_4arch4Sm90ELb0ELb1ELb0ELb1ELb0ELb1ELb0ELb1ELb1ELb0ELb0ELb0EEENS1_21CollectiveEpilogueFwdINS6_IJSA_SA_SB_EEES9_NS_10bfloat16_tESG_Li256ELb1ELb0ELb0ELb1EEENS1_36VarlenDynamicPersistentTileSchedulerILi128ELi160ELi256ELi128ELb0ELb0ELb1ELb1ELb0ELb1EEEEEEEEEvNT_6ParamsE --------------------------
	.section	.nv.shared._ZN7cutlass13device_kernelIN5flash11enable_sm90INS1_16FlashAttnFwdSm90INS1_25CollectiveMainloopFwdSm90ILi2EN4cute5tupleIJNS5_1CILi1EEES8_S8_EEENS6_IJNS7_ILi128EEENS7_ILi160EEENS7_ILi192EEEEEELi128ENS_12float_e4m3_tEfNS_4arch4Sm90ELb0ELb1ELb0ELb1ELb0ELb1ELb0ELb1ELb1ELb0ELb0ELb0EEENS1_21CollectiveEpilogueFwdINS6_IJSA_SA_SB_EEES9_NS_10bfloat16_tESG_Li256ELb1ELb0ELb0ELb1EEENS1_36VarlenDynamicPersistentTileSchedulerILi128ELi160ELi256ELi128ELb0ELb0ELb1ELb1ELb0ELb1EEEEEEEEEvNT_6ParamsE,"aw",@nobits
	.sectionflags	@""
	.align	16
	.zero		1024


//--------------------- .nv.shared._ZN7cutlass13device_kernelIN5flash11enable_sm90INS1_16FlashAttnFwdSm90INS1_25CollectiveMainloopFwdSm90ILi2EN4cute5tupleIJNS5_1CILi1EEES8_S8_EEENS6_IJNS7_ILi128EEENS7_ILi160EEENS7_ILi192EEEEEELi128ENS_12float_e4m3_tEfNS_4arch4Sm90ELb1ELb0ELb0ELb0ELb0ELb0ELb0ELb1ELb1ELb0ELb0ELb0EEENS1_21CollectiveEpilogueFwdINS6_IJSA_SA_SB_EEES9_NS_10bfloat16_tESG_Li256ELb0ELb0ELb0ELb1EEENS1_30DynamicPersistentTileSchedulerILi256ELi128ELb0ELb0ELb1EEEEEEEEEvNT_6ParamsE --------------------------
	.section	.nv.shared._ZN7cutlass13device_kernelIN5flash11enable_sm90INS1_16FlashAttnFwdSm90INS1_25CollectiveMainloopFwdSm90ILi2EN4cute5tupleIJNS5_1CILi1EEES8_S8_EEENS6_IJNS7_ILi128EEENS7_ILi160EEENS7_ILi192EEEEEELi128ENS_12float_e4m3_tEfNS_4arch4Sm90ELb1ELb0ELb0ELb0ELb0ELb0ELb0ELb1ELb1ELb0ELb0ELb0EEENS1_21CollectiveEpilogueFwdINS6_IJSA_SA_SB_EEES9_NS_10bfloat16_tESG_Li256ELb0ELb0ELb0ELb1EEENS1_30DynamicPersistentTileSchedulerILi256ELi128ELb0ELb0ELb1EEEEEEEEEvNT_6ParamsE,"aw",@nobits
	.sectionflags	@""
	.align	16
	.zero		1024


//--------------------- .nv.shared._ZN7cutlass13device_kernelIN5flash11enable_sm90INS1_16FlashAttnFwdSm90INS1_25CollectiveMainloopFwdSm90ILi2EN4cute5tupleIJNS5_1CILi1EEES8_S8_EEENS6_IJNS7_ILi128EEENS7_ILi160EEENS7_ILi192EEEEEELi128ENS_12float_e4m3_tEfNS_4arch4Sm90ELb1ELb0ELb0ELb1ELb0ELb0ELb0ELb1ELb1ELb0ELb0ELb0EEENS1_21CollectiveEpilogueFwdINS6_IJSA_SA_SB_EEES9_NS_10bfloat16_tESG_Li256ELb1ELb0ELb0ELb1EEENS1_36VarlenDynamicPersistentTileSchedulerILi128ELi160ELi256ELi128ELb0ELb0ELb1ELb1ELb1ELb1EEEEEEEEEvNT_6ParamsE --------------------------
	.section	.nv.shared._ZN7cutlass13device_kernelIN5flash11enable_sm90INS1_16FlashAttnFwdSm90INS1_25CollectiveMainloopFwdSm90ILi2EN4cute5tupleIJNS5_1CILi1EEES8_S8_EEENS6_IJNS7_ILi128EEENS7_ILi160EEENS7_ILi192EEEEEELi128ENS_12float_e4m3_tEfNS_4arch4Sm90ELb1ELb0ELb0ELb1ELb0ELb0ELb0ELb1ELb1ELb0ELb0ELb0EEENS1_21CollectiveEpilogueFwdINS6_IJSA_SA_SB_EEES9_NS_10bfloat16_tESG_Li256ELb1ELb0ELb0ELb1EEENS1_36VarlenDynamicPersistentTileSchedulerILi128ELi160ELi256ELi128ELb0ELb0ELb1ELb1ELb1ELb1EEEEEEEEEvNT_6ParamsE,"aw",@nobits
	.sectionflags	@""
	.align	16
	.zero		1024


//--------------------- .nv.shared._ZN7cutlass13device_kernelIN5flash11enable_sm90INS1_16FlashAttnFwdSm90INS1_25CollectiveMainloopFwdSm90ILi2EN4cute5tupleIJNS5_1CILi1EEES8_S8_EEENS6_IJNS7_ILi128EEENS7_ILi160EEENS7_ILi192EEEEEELi128ENS_12float_e4m3_tEfNS_4arch4Sm90ELb1ELb0ELb0ELb1ELb0ELb1ELb0ELb1ELb1ELb0ELb0ELb0EEENS1_21CollectiveEpilogueFwdINS6_IJSA_SA_SB_EEES9_NS_10bfloat16_tESG_Li256ELb1ELb0ELb0ELb1EEENS1_36VarlenDynamicPersistentTileSchedulerILi128ELi160ELi256ELi128ELb0ELb0ELb1ELb1ELb1ELb1EEEEEEEEEvNT_6ParamsE --------------------------
	.section	.nv.shared._ZN7cutlass13device_kernelIN5flash11enable_sm90INS1_16FlashAttnFwdSm90INS1_25CollectiveMainloopFwdSm90ILi2EN4cute5tupleIJNS5_1CILi1EEES8_S8_EEENS6_IJNS7_ILi128EEENS7_ILi160EEENS7_ILi192EEEEEELi128ENS_12float_e4m3_tEfNS_4arch4Sm90ELb1ELb0ELb0ELb1ELb0ELb1ELb0ELb1ELb1ELb0ELb0ELb0EEENS1_21CollectiveEpilogueFwdINS6_IJSA_SA_SB_EEES9_NS_10bfloat16_tESG_Li256ELb1ELb0ELb0ELb1EEENS1_36VarlenDynamicPersistentTileSchedulerILi128ELi160ELi256ELi128ELb0ELb0ELb1ELb1ELb1ELb1EEEEEEEEEvNT_6ParamsE,"aw",@nobits
	.sectionflags	@""
	.align	16
	.zero		1024


//--------------------- .nv.constant0._ZN7cutlass13device_kernelIN5flash11enable_sm90INS1_16FlashAttnFwdSm90INS1_25CollectiveMainloopFwdSm90ILi2EN4cute5tupleIJNS5_1CILi1EEES8_S8_EEENS6_IJNS7_ILi128EEENS7_ILi160EEENS7_ILi192EEEEEELi128ENS_12float_e4m3_tEfNS_4arch4Sm90ELb0ELb0ELb0ELb0ELb0ELb0ELb0ELb1ELb1ELb0ELb0ELb0EEENS1_21CollectiveEpilogueFwdINS6_IJSA_SA_SB_EEES9_NS_10bfloat16_tESG_Li256ELb0ELb0ELb0ELb1EEENS1_29StaticPersistentTileSchedulerILb0EEEEEEEEEvNT_6ParamsE --------------------------
	.section	.nv.constant0._ZN7cutlass13device_kernelIN5flash11enable_sm90INS1_16FlashAttnFwdSm90INS1_25CollectiveMainloopFwdSm90ILi2EN4cute5tupleIJNS5_1CILi1EEES8_S8_EEENS6_IJNS7_ILi128EEENS7_ILi160EEENS7_ILi192EEEEEELi128ENS_12float_e4m3_tEfNS_4arch4Sm90ELb0ELb0ELb0ELb0ELb0ELb0ELb0ELb1ELb1ELb0ELb0ELb0EEENS1_21CollectiveEpilogueFwdINS6_IJSA_SA_SB_EEES9_NS_10bfloat16_tESG_Li256ELb0ELb0ELb0ELb1EEENS1_29StaticPersistentTileSchedulerILb0EEEEEEEEEvNT_6ParamsE,"a",@progbits
	.sectionflags	@""
	.align	4
.nv.constant0._ZN7cutlass13device_kernelIN5flash11enable_sm90INS1_16FlashAttnFwdSm90INS1_25CollectiveMainloopFwdSm90ILi2EN4cute5tupleIJNS5_1CILi1EEES8_S8_EEENS6_IJNS7_ILi128EEENS7_ILi160EEENS7_ILi192EEEEEELi128ENS_12float_e4m3_tEfNS_4arch4Sm90ELb0ELb0ELb0ELb0ELb0ELb0ELb0ELb1ELb1ELb0ELb0ELb0EEENS1_21CollectiveEpilogueFwdINS6_IJSA_SA_SB_EEES9_NS_10bfloat16_tESG_Li256ELb0ELb0ELb0ELb1EEENS1_29StaticPersistentTileSchedulerILb0EEEEEEEEEvNT_6ParamsE:
	.zero		3584


//--------------------- .nv.constant0._ZN7cutlass13device_kernelIN5flash11enable_sm90INS1_16FlashAttnFwdSm90INS1_25CollectiveMainloopFwdSm90ILi2EN4cute5tupleIJNS5_1CILi2EEENS7_ILi1EEES9_EEENS6_IJNS7_ILi128EEENS7_ILi160EEENS7_ILi192EEEEEELi128ENS_12float_e4m3_tEfNS_4arch4Sm90ELb0ELb0ELb0ELb0ELb0ELb0ELb0ELb1ELb1ELb0ELb0ELb0EEENS1_21CollectiveEpilogueFwdINS6_IJSB_SB_SC_EEESA_NS_10bfloat16_tESH_Li256ELb0ELb0ELb0ELb1EEENS1_29StaticPersistentTileSchedulerILb0EEEEEEEEEvNT_6ParamsE --------------------------
	.section	.nv.constant0._ZN7cutlass13device_kernelIN5flash11enable_sm90INS1_16FlashAttnFwdSm90INS1_25CollectiveMainloopFwdSm90ILi2EN4cute5tupleIJNS5_1CILi2EEENS7_ILi1EEES9_EEENS6_IJNS7_ILi128EEENS7_ILi160EEENS7_ILi192EEEEEELi128ENS_12float_e4m3_tEfNS_4arch4Sm90ELb0ELb0ELb0ELb0ELb0ELb0ELb0ELb1ELb1ELb0ELb0ELb0EEENS1_21CollectiveEpilogueFwdINS6_IJSB_SB_SC_EEESA_NS_10bfloat16_tESH_Li256ELb0ELb0ELb0ELb1EEENS1_29StaticPersistentTileSchedulerILb0EEEEEEEEEvNT_6ParamsE,"a",@progbits
	.sectionflags	@""
	.align	4
.nv.constant0._ZN7cutlass13device_kernelIN5flash11enable_sm90INS1_16FlashAttnFwdSm90INS1_25CollectiveMainloopFwdSm90ILi2EN4cute5tupleIJNS5_1CILi2EEENS7_ILi1EEES9_EEENS6_IJNS7_ILi128EEENS7_ILi160EEENS7_ILi192EEEEEELi128ENS_12float_e4m3_tEfNS_4arch4Sm90ELb0ELb0ELb0ELb0ELb0ELb0ELb0ELb1ELb1ELb0ELb0ELb0EEENS1_21CollectiveEpilogueFwdINS6_IJSB_SB_SC_EEESA_NS_10bfloat16_tESH_Li256ELb0ELb0ELb0ELb1EEENS1_29StaticPersistentTileSchedulerILb0EEEEEEEEEvNT_6ParamsE:
	.zero		3584


//--------------------- .nv.constant0._ZN7cutlass13device_kernelIN5flash11enable_sm90INS1_16FlashAttnFwdSm90INS1_25CollectiveMainloopFwdSm90ILi2EN4cute5tupleIJNS5_1CILi1EEES8_S8_EEENS6_IJNS7_ILi128EEENS7_ILi160EEENS7_ILi192EEEEEELi128ENS_12float_e4m3_tEfNS_4arch4Sm90ELb0ELb0ELb0ELb1ELb0ELb0ELb0ELb1ELb1ELb0ELb0ELb0EEENS1_21CollectiveEpilogueFwdINS6_IJSA_SA_SB_EEES9_NS_10bfloat16_tESG_Li256ELb1ELb0ELb0ELb1EEENS1_36VarlenDynamicPersistentTileSchedulerILi128ELi160ELi256ELi128ELb0ELb0ELb1ELb0ELb1ELb1EEEEEEEEEvNT_6ParamsE --------------------------
	.section	.nv.constant0._ZN7cutlass13device_kernelIN5flash11enable_sm90INS1_16FlashAttnFwdSm90INS1_25CollectiveMainloopFwdSm90ILi2EN4cute5tupleIJNS5_1CILi1EEES8_S8_EEENS6_IJNS7_ILi128EEENS7_ILi160EEENS7_ILi192EEEEEELi128ENS_12float_e4m3_tEfNS_4arch4Sm90ELb0ELb0ELb0ELb1ELb0ELb0ELb0ELb1ELb1ELb0ELb0ELb0EEENS1_21CollectiveEpilogueFwdINS6_IJSA_SA_SB_EEES9_NS_10bfloat16_tESG_Li256ELb1ELb0ELb0ELb1EEENS1_36VarlenDynamicPersistentTileSchedulerILi128ELi160ELi256ELi128ELb0ELb0ELb1ELb0ELb1ELb1EEEEEEEEEvNT_6ParamsE,"a",@progbits
	.sectionflags	@""
	.align	4
.nv.constant0._ZN7cutlass13device_kernelIN5flash11enable_sm90INS1_16FlashAttnFwdSm90INS1_25CollectiveMainloopFwdSm90ILi2EN4cute5tupleIJNS5_1CILi1EEES8_S8_EEENS6_IJNS7_ILi128EEENS7_ILi160EEENS7_ILi192EEEEEELi128ENS_12float_e4m3_tEfNS_4arch4Sm90ELb0ELb0ELb0ELb1ELb0ELb0ELb0ELb1ELb1ELb0ELb0ELb0EEENS1_21CollectiveEpilogueFwdINS6_IJSA_SA_SB_EEES9_NS_10bfloat16_tESG_Li256ELb1ELb0ELb0ELb1EEENS1_36VarlenDynamicPersistentTileSchedulerILi128ELi160ELi256ELi128ELb0ELb0ELb1ELb0ELb1ELb1EEEEEEEEEvNT_6ParamsE:
	.zero		3200


//--------------------- .nv.constant0._ZN7cutlass13device_kernelIN5flash11enable_sm90INS1_16FlashAttnFwdSm90INS1_25CollectiveMainloopFwdSm90ILi2EN4cute5tupleIJNS5_1CILi1EEES8_S8_EEENS6_IJNS7_ILi128EEENS7_ILi160EEENS7_ILi192EEEEEELi128ENS_12float_e4m3_tEfNS_4arch4Sm90ELb0ELb0ELb0ELb1ELb0ELb1ELb0ELb1ELb1ELb0ELb0ELb0EEENS1_21CollectiveEpilogueFwdINS6_IJSA_SA_SB_EEES9_NS_10bfloat16_tESG_Li256ELb1ELb0ELb0ELb1EEENS1_36VarlenDynamicPersistentTileSchedulerILi128ELi160ELi256ELi128ELb0ELb0ELb1ELb0ELb1ELb1EEEEEEEEEvNT_6ParamsE --------------------------
	.section	.nv.constant0._ZN7cutlass13device_kernelIN5flash11enable_sm90INS1_16FlashAttnFwdSm90INS1_25CollectiveMainloopFwdSm90ILi2EN4cute5tupleIJNS5_1CILi1EEES8_S8_EEENS6_IJNS7_ILi128EEENS7_ILi160EEENS7_ILi192EEEEEELi128ENS_12float_e4m3_tEfNS_4arch4Sm90ELb0ELb0ELb0ELb1ELb0ELb1ELb0ELb1ELb1ELb0ELb0ELb0EEENS1_21CollectiveEpilogueFwdINS6_IJSA_SA_SB_EEES9_NS_10bfloat16_tESG_Li256ELb1ELb0ELb0ELb1EEENS1_36VarlenDynamicPersistentTileSchedulerILi128ELi160ELi256ELi128ELb0ELb0ELb1ELb0ELb1ELb1EEEEEEEEEvNT_6ParamsE,"a",@progbits
	.sectionflags	@""
	.align	4
.nv.constant0._ZN7cutlass13device_kernelIN5flash11enable_sm90INS1_16FlashAttnFwdSm90INS1_25CollectiveMainloopFwdSm90ILi2EN4cute5tupleIJNS5_1CILi1EEES8_S8_EEENS6_IJNS7_ILi128EEENS7_ILi160EEENS7_ILi192EEEEEELi128ENS_12float_e4m3_tEfNS_4arch4Sm90ELb0ELb0ELb0ELb1ELb0ELb1ELb0ELb1ELb1ELb0ELb0ELb0EEENS1_21CollectiveEpilogueFwdINS6_IJSA_SA_SB_EEES9_NS_10bfloat16_tESG_Li256ELb1ELb0ELb0ELb1EEENS1_36VarlenDynamicPersistentTileSchedulerILi128ELi160ELi256ELi128ELb0ELb0ELb1ELb0ELb1ELb1EEEEEEEEEvNT_6ParamsE:
	.zero		3200


//--------------------- .nv.constant0._ZN7cutlass13device_kernelIN5flash11enable_sm90INS1_16FlashAttnFwdSm90INS1_25CollectiveMainloopFwdSm90ILi2EN4cute5tupleIJNS5_1CILi1EEES8_S8_EEENS6_IJNS7_ILi128EEENS7_ILi160EEENS7_ILi192EEEEEELi128ENS_12float_e4m3_tEfNS_4arch4Sm90ELb0ELb1ELb0ELb0ELb0ELb0ELb0ELb1ELb1ELb0ELb0ELb0EEENS1_21CollectiveEpilogueFwdINS6_IJSA_SA_SB_EEES9_NS_10bfloat16_tESG_Li256ELb0ELb0ELb0ELb1EEENS1_30DynamicPersistentTileSchedulerILi256ELi128ELb0ELb0ELb1EEEEEEEEEvNT_6ParamsE --------------------------
	.section	.nv.constant0._ZN7cutlass13device_kernelIN5flash11enable_sm90INS1_16FlashAttnFwdSm90INS1_25CollectiveMainloopFwdSm90ILi2EN4cute5tupleIJNS5_1CILi1EEES8_S8_EEENS6_IJNS7_ILi128EEENS7_ILi160EEENS7_ILi192EEEEEELi128ENS_12float_e4m3_tEfNS_4arch4Sm90ELb0ELb1ELb0ELb0ELb0ELb0ELb0ELb1ELb1ELb0ELb0ELb0EEENS1_21CollectiveEpilogueFwdINS6_IJSA_SA_SB_EEES9_NS_10bfloat16_tESG_Li256ELb0ELb0ELb0ELb1EEENS1_30DynamicPersistentTileSchedulerILi256ELi128ELb0ELb0ELb1EEEEEEEEEvNT_6ParamsE,"a",@progbits
	.sectionflags	@""
	.align	4
.nv.constant0._ZN7cutlass13device_kernelIN5flash11enable_sm90INS1_16FlashAttnFwdSm90INS1_25CollectiveMainloopFwdSm90ILi2EN4cute5tupleIJNS5_1CILi1EEES8_S8_EEENS6_IJNS7_ILi128EEENS7_ILi160EEENS7_ILi192EEEEEELi128ENS_12float_e4m3_tEfNS_4arch4Sm90ELb0ELb1ELb0ELb0ELb0ELb0ELb0ELb1ELb1ELb0ELb0ELb0EEENS1_21CollectiveEpilogueFwdINS6_IJSA_SA_SB_EEES9_NS_10bfloat16_tESG_Li256ELb0ELb0ELb0ELb1EEENS1_30DynamicPersistentTileSchedulerILi256ELi128ELb0ELb0ELb1EEEEEEEEEvNT_6ParamsE:
	.zero		3584


//--------------------- .nv.constant0._ZN7cutlass13device_kernelIN5flash11enable_sm90INS1_16FlashAttnFwdSm90INS1_25CollectiveMainloopFwdSm90ILi2EN4cute5tupleIJNS5_1CILi1EEES8_S8_EEENS6_IJNS7_ILi128EEENS7_ILi160EEENS7_ILi192EEEEEELi128ENS_12float_e4m3_tEfNS_4arch4Sm90ELb0ELb1ELb0ELb1ELb0ELb0ELb0ELb1ELb1ELb0ELb0ELb0EEENS1_21CollectiveEpilogueFwdINS6_IJSA_SA_SB_EEES9_NS_10bfloat16_tESG_Li256ELb1ELb0ELb0ELb1EEENS1_36VarlenDynamicPersistentTileSchedulerILi128ELi160ELi256ELi128ELb0ELb0ELb1ELb1ELb0ELb1EEEEEEEEEvNT_6ParamsE --------------------------
	.section	.nv.constant0._ZN7cutlass13device_kernelIN5flash11enable_sm90INS1_16FlashAttnFwdSm90INS1_25CollectiveMainloopFwdSm90ILi2EN4cute5tupleIJNS5_1CILi1EEES8_S8_EEENS6_IJNS7_ILi128EEENS7_ILi160EEENS7_ILi192EEEEEELi128ENS_12float_e4m3_tEfNS_4arch4Sm90ELb0ELb1ELb0ELb1ELb0ELb0ELb0ELb1ELb1ELb0ELb0ELb0EEENS1_21CollectiveEpilogueFwdINS6_IJSA_SA_SB_EEES9_NS_10bfloat16_tESG_Li256ELb1ELb0ELb0ELb1EEENS1_36VarlenDynamicPersistentTileSchedulerILi128ELi160ELi256ELi128ELb0ELb0ELb1ELb1ELb0ELb1EEEEEEEEEvNT_6ParamsE,"a",@progbits
	.sectionflags	@""
	.align	4
.nv.constant0._ZN7cutlass13device_kernelIN5flash11enable_sm90INS1_16FlashAttnFwdSm90INS1_25CollectiveMainloopFwdSm90ILi2EN4cute5tupleIJNS5_1CILi1EEES8_S8_EEENS6_IJNS7_ILi128EEENS7_ILi160EEENS7_ILi192EEEEEELi128ENS_12float_e4m3_tEfNS_4arch4Sm90ELb0ELb1ELb0ELb1ELb0ELb0ELb0ELb1ELb1ELb0ELb0ELb0EEENS1_21CollectiveEpilogueFwdINS6_IJSA_SA_SB_EEES9_NS_10bfloat16_tESG_Li256ELb1ELb0ELb0ELb1EEENS1_36VarlenDynamicPersistentTileSchedulerILi128ELi160ELi256ELi128ELb0ELb0ELb1ELb1ELb0ELb1EEEEEEEEEvNT_6ParamsE:
	.zero		3200


//--------------------- .nv.constant0._ZN7cutlass13device_kernelIN5flash11enable_sm90INS1_16FlashAttnFwdSm90INS1_25CollectiveMainloopFwdSm90ILi2EN4cute5tupleIJNS5_1CILi1EEES8_S8_EEENS6_IJNS7_ILi128EEENS7_ILi160EEENS7_ILi192EEEEEELi128ENS_12float_e4m3_tEfNS_4arch4Sm90ELb0ELb1ELb0ELb1ELb0ELb1ELb0ELb1ELb1ELb0ELb0ELb0EEENS1_21CollectiveEpilogueFwdINS6_IJSA_SA_SB_EEES9_NS_10bfloat16_tESG_Li256ELb1ELb0ELb0ELb1EEENS1_36VarlenDynamicPersistentTileSchedulerILi128ELi160ELi256ELi128ELb0ELb0ELb1ELb1ELb0ELb1EEEEEEEEEvNT_6ParamsE --------------------------
	.section	.nv.constant0._ZN7cutlass13device_kernelIN5flash11enable_sm90INS1_16FlashAttnFwdSm90INS1_25CollectiveMainloopFwdSm90ILi2EN4cute5tupleIJNS5_1CILi1EEES8_S8_EEENS6_IJNS7_ILi128EEENS7_ILi160EEENS7_ILi192EEEEEELi128ENS_12float_e4m3_tEfNS_4arch4Sm90ELb0ELb1ELb0ELb1ELb0ELb1ELb0ELb1ELb1ELb0ELb0ELb0EEENS1_21CollectiveEpilogueFwdINS6_IJSA_SA_SB_EEES9_NS_10bfloat16_tESG_Li256ELb1ELb0ELb0ELb1EEENS1_36VarlenDynamicPersistentTileSchedulerILi128ELi160ELi256ELi128ELb0ELb0ELb1ELb1ELb0ELb1EEEEEEEEEvNT_6ParamsE,"a",@progbits
	.sectionflags	@""
	.align	4
.nv.constant0._ZN7cutlass13device_kernelIN5flash11enable_sm90INS1_16FlashAttnFwdSm90INS1_25CollectiveMainloopFwdSm90ILi2EN4cute5tupleIJNS5_1CILi1EEES8_S8_EEENS6_IJNS7_ILi128EEENS7_ILi160EEENS7_ILi192EEEEEELi128ENS_12float_e4m3_tEfNS_4arch4Sm90ELb0ELb1ELb0ELb1ELb0ELb1ELb0ELb1ELb1ELb0ELb0ELb0EEENS1_21CollectiveEpilogueFwdINS6_IJSA_SA_SB_EEES9_NS_10bfloat16_tESG_Li256ELb1ELb0ELb0ELb1EEENS1_36VarlenDynamicPersistentTileSchedulerILi128ELi160ELi256ELi128ELb0ELb0ELb1ELb1ELb0ELb1EEEEEEEEEvNT_6ParamsE:
	.zero		3200


//--------------------- .nv.constant0._ZN7cutlass13device_kernelIN5flash11enable_sm90INS1_16FlashAttnFwdSm90INS1_25CollectiveMainloopFwdSm90ILi2EN4cute5tupleIJNS5_1CILi1EEES8_S8_EEENS6_IJNS7_ILi128EEENS7_ILi160EEENS7_ILi192EEEEEELi128ENS_12float_e4m3_tEfNS_4arch4Sm90ELb1ELb0ELb0ELb0ELb0ELb0ELb0ELb1ELb1ELb0ELb0ELb0EEENS1_21CollectiveEpilogueFwdINS6_IJSA_SA_SB_EEES9_NS_10bfloat16_tESG_Li256ELb0ELb0ELb0ELb1EEENS1_30DynamicPersistentTileSchedulerILi256ELi128ELb0ELb0ELb1EEEEEEEEEvNT_6ParamsE --------------------------
	.section	.nv.constant0._ZN7cutlass13device_kernelIN5flash11enable_sm90INS1_16FlashAttnFwdSm90INS1_25CollectiveMainloopFwdSm90ILi2EN4cute5tupleIJNS5_1CILi1EEES8_S8_EEENS6_IJNS7_ILi128EEENS7_ILi160EEENS7_ILi192EEEEEELi128ENS_12float_e4m3_tEfNS_4arch4Sm90ELb1ELb0ELb0ELb0ELb0ELb0ELb0ELb1ELb1ELb0ELb0ELb0EEENS1_21CollectiveEpilogueFwdINS6_IJSA_SA_SB_EEES9_NS_10bfloat16_tESG_Li256ELb0ELb0ELb0ELb1EEENS1_30DynamicPersistentTileSchedulerILi256ELi128ELb0ELb0ELb1EEEEEEEEEvNT_6ParamsE,"a",@progbits
	.sectionflags	@""
	.align	4
.nv.constant0._ZN7cutlass13device_kernelIN5flash11enable_sm90INS1_16FlashAttnFwdSm90INS1_25CollectiveMainloopFwdSm90ILi2EN4cute5tupleIJNS5_1CILi1EEES8_S8_EEENS6_IJNS7_ILi128EEENS7_ILi160EEENS7_ILi192EEEEEELi128ENS_12float_e4m3_tEfNS_4arch4Sm90ELb1ELb0ELb0ELb0ELb0ELb0ELb0ELb1ELb1ELb0ELb0ELb0EEENS1_21CollectiveEpilogueFwdINS6_IJSA_SA_SB_EEES9_NS_10bfloat16_tESG_Li256ELb0ELb0ELb0ELb1EEENS1_30DynamicPersistentTileSchedulerILi256ELi128ELb0ELb0ELb1EEEEEEEEEvNT_6ParamsE:
	.zero		3584


//--------------------- .nv.constant0._ZN7cutlass13device_kernelIN5flash11enable_sm90INS1_16FlashAttnFwdSm90INS1_25CollectiveMainloopFwdSm90ILi2EN4cute5tupleIJNS5_1CILi1EEES8_S8_EEENS6_IJNS7_ILi128EEENS7_ILi160EEENS7_ILi192EEEEEELi128ENS_12float_e4m3_tEfNS_4arch4Sm90ELb1ELb0ELb0ELb1ELb0ELb0ELb0ELb1ELb1ELb0ELb0ELb0EEENS1_21CollectiveEpilogueFwdINS6_IJSA_SA_SB_EEES9_NS_10bfloat16_tESG_Li256ELb1ELb0ELb0ELb1EEENS1_36VarlenDynamicPersistentTileSchedulerILi128ELi160ELi256ELi128ELb0ELb0ELb1ELb1ELb1ELb1EEEEEEEEEvNT_6ParamsE --------------------------
	.section	.nv.constant0._ZN7cutlass13device_kernelIN5flash11enable_sm90INS1_16FlashAttnFwdSm90INS1_25CollectiveMainloopFwdSm90ILi2EN4cute5tupleIJNS5_1CILi1EEES8_S8_EEENS6_IJNS7_ILi128EEENS7_ILi160EEENS7_ILi192EEEEEELi128ENS_12float_e4m3_tEfNS_4arch4Sm90ELb1ELb0ELb0ELb1ELb0ELb0ELb0ELb1ELb1ELb0ELb0ELb0EEENS1_21CollectiveEpilogueFwdINS6_IJSA_SA_SB_EEES9_NS_10bfloat16_tESG_Li256ELb1ELb0ELb0ELb1EEENS1_36VarlenDynamicPersistentTileSchedulerILi128ELi160ELi256ELi128ELb0ELb0ELb1ELb1ELb1ELb1EEEEEEEEEvNT_6ParamsE,"a",@progbits
	.sectionflags	@""
	.align	4
.nv.constant0._ZN7cutlass13device_kernelIN5flash11enable_sm90INS1_16FlashAttnFwdSm90INS1_25CollectiveMainloopFwdSm90ILi2EN4cute5tupleIJNS5_1CILi1EEES8_S8_EEENS6_IJNS7_ILi128EEENS7_ILi160EEENS7_ILi192EEEEEELi128ENS_12float_e4m3_tEfNS_4arch4Sm90ELb1ELb0ELb0ELb1ELb0ELb0ELb0ELb1ELb1ELb0ELb0ELb0EEENS1_21CollectiveEpilogueFwdINS6_IJSA_SA_SB_EEES9_NS_10bfloat16_tESG_Li256ELb1ELb0ELb0ELb1EEENS1_36VarlenDynamicPersistentTileSchedulerILi128ELi160ELi256ELi128ELb0ELb0ELb1ELb1ELb1ELb1EEEEEEEEEvNT_6ParamsE:
	.zero		3200


//--------------------- .nv.constant0._ZN7cutlass13device_kernelIN5flash11enable_sm90INS1_16FlashAttnFwdSm90INS1_25CollectiveMainloopFwdSm90ILi2EN4cute5tupleIJNS5_1CILi1EEES8_S8_EEENS6_IJNS7_ILi128EEENS7_ILi160EEENS7_ILi192EEEEEELi128ENS_12float_e4m3_tEfNS_4arch4Sm90ELb1ELb0ELb0ELb1ELb0ELb1ELb0ELb1ELb1ELb0ELb0ELb0EEENS1_21CollectiveEpilogueFwdINS6_IJSA_SA_SB_EEES9_NS_10bfloat16_tESG_Li256ELb1ELb0ELb0ELb1EEENS1_36VarlenDynamicPersistentTileSchedulerILi128ELi160ELi256ELi128ELb0ELb0ELb1ELb1ELb1ELb1EEEEEEEEEvNT_6ParamsE --------------------------
	.section	.nv.constant0._ZN7cutlass13device_kernelIN5flash11enable_sm90INS1_16FlashAttnFwdSm90INS1_25CollectiveMainloopFwdSm90ILi2EN4cute5tupleIJNS5_1CILi1EEES8_S8_EEENS6_IJNS7_ILi128EEENS7_ILi160EEENS7_ILi192EEEEEELi128ENS_12float_e4m3_tEfNS_4arch4Sm90ELb1ELb0ELb0ELb1ELb0ELb1ELb0ELb1ELb1ELb0ELb0ELb0EEENS1_21CollectiveEpilogueFwdINS6_IJSA_SA_SB_EEES9_NS_10bfloat16_tESG_Li256ELb1ELb0ELb0ELb1EEENS1_36VarlenDynamicPersistentTileSchedulerILi128ELi160ELi256ELi128ELb0ELb0ELb1ELb1ELb1ELb1EEEEEEEEEvNT_6ParamsE,"a",@progbits
	.sectionflags	@""
	.align	4
.nv.constant0._ZN7cutlass13device_kernelIN5flash11enable_sm90INS1_16FlashAttnFwdSm90INS1_25CollectiveMainloopFwdSm90ILi2EN4cute5tupleIJNS5_1CILi1EEES8_S8_EEENS6_IJNS7_ILi128EEENS7_ILi160EEENS7_ILi192EEEEEELi128ENS_12float_e4m3_tEfNS_4arch4Sm90ELb1ELb0ELb0ELb1ELb0ELb1ELb0ELb1ELb1ELb0ELb0ELb0EEENS1_21CollectiveEpilogueFwdINS6_IJSA_SA_SB_EEES9_NS_10bfloat16_tESG_Li256ELb1ELb0ELb0ELb1EEENS1_36VarlenDynamicPersistentTileSchedulerILi128ELi160ELi256ELi128ELb0ELb0ELb1ELb1ELb1ELb1EEEEEEEEEvNT_6ParamsE:
	.zero		3200


//--------------------- SYMBOLS --------------------------

	.type		.nv.reservedSmem.offset0,@object
	.size		.nv.reservedSmem.offset0,0x4
	.type		__assertfail,@function
